// Copyright (c) 2024, Jay Shah, Ganesh Bikshandi, Ying Zhang, Vijay Thakkar, Pradeep Ramani, Tri Dao.
// Splitting the different template instantiations to different files to speed up compilation.
// This file is auto-generated. See "generate_kernels.py"

#include "flash_fwd_launch_template.h"

#ifndef FLASHATTENTION_DISABLE_HDIM256
template void run_mha_fwd_<90, cutlass::bfloat16_t, 256, 256, false, false, false, false>(Flash_fwd_params &params, cudaStream_t stream);
#endif


// ===== COMPILED SASS (sm_90a) =====

	.target	sm_90a

	.elftype	@"ET_EXEC"


//--------------------- .note.nv.tkinfo           --------------------------
	.section	.note.nv.tkinfo,"",@"SHT_NOTE"
	.sectionflags	@"SHF_NOTE_NV_TKINFO"
	.tkinfo
        /*0018*/ 	.word	0x00000002
        /*0030*/ 	.string	""
        /*0030*/ 	.string	"ptxas"
        /*0030*/ 	.string	"Cuda compilation tools, release 13.0, V13.0.88"
        /*0030*/ 	.string	"Build cuda_13.0.r13.0/compiler.36424714_0"
        /*0030*/ 	.string	"-arch sm_90a -m 64 "



//--------------------- .note.nv.cuinfo           --------------------------
	.section	.note.nv.cuinfo,"",@"SHT_NOTE"
	.sectionflags	@"SHF_NOTE_NV_CUINFO"
        /*0018*/ 	.short	0x0002
        /*001a*/ 	.short	0x005a
        /*001c*/ 	.short	0x0082
	.zero		2


//--------------------- .nv.info                  --------------------------
	.section	.nv.info,"",@"SHT_CUDA_INFO"
	.align	4


	//----- nvinfo : EIATTR_REGCOUNT
	.align		4
        /*0000*/ 	.byte	0x04, 0x2f
        /*0002*/ 	.short	(.L_23 - .L_22)
	.align		4
.L_22:
        /*0004*/ 	.word	index@(_ZN7cutlass13device_kernelIN5flash11enable_sm90INS1_16FlashAttnFwdSm90INS1_25CollectiveMainloopFwdSm90ILi2EN4cute5tupleIJNS5_1CILi1EEES8_S8_EEENS6_IJNS7_ILi128EEENS7_ILi80EEENS7_ILi256EEEEEELi256ENS_10bfloat16_tEfNS_4arch4Sm90ELb1ELb0ELb0ELb1ELb0ELb1ELb0ELb1ELb1ELb0ELb0ELb0EEENS1_21CollectiveEpilogueFwdINS6_IJSA_SC_SB_EEES9_SE_SG_Li256ELb1ELb0ELb0ELb0EEENS1_36VarlenDynamicPersistentTileSchedulerILi128ELi80ELi256ELi32ELb0ELb0ELb1ELb1ELb1ELb1EEEEEEEEEvNT_6ParamsE)
        /*0008*/ 	.word	0x000000a8


	//----- nvinfo : EIATTR_FRAME_SIZE
	.align		4
.L_23:
        /*000c*/ 	.byte	0x04, 0x11
        /*000e*/ 	.short	(.L_25 - .L_24)
	.align		4
.L_24:
        /*0010*/ 	.word	index@(_ZN7cutlass13device_kernelIN5flash11enable_sm90INS1_16FlashAttnFwdSm90INS1_25CollectiveMainloopFwdSm90ILi2EN4cute5tupleIJNS5_1CILi1EEES8_S8_EEENS6_IJNS7_ILi128EEENS7_ILi80EEENS7_ILi256EEEEEELi256ENS_10bfloat16_tEfNS_4arch4Sm90ELb1ELb0ELb0ELb1ELb0ELb1ELb0ELb1ELb1ELb0ELb0ELb0EEENS1_21CollectiveEpilogueFwdINS6_IJSA_SC_SB_EEES9_SE_SG_Li256ELb1ELb0ELb0ELb0EEENS1_36VarlenDynamicPersistentTileSchedulerILi128ELi80ELi256ELi32ELb0ELb0ELb1ELb1ELb1ELb1EEEEEEEEEvNT_6ParamsE)
        /*0014*/ 	.word	0x00000098


	//----- nvinfo : EIATTR_REGCOUNT
	.align		4
.L_25:
        /*0018*/ 	.byte	0x04, 0x2f
        /*001a*/ 	.short	(.L_27 - .L_26)
	.align		4
.L_26:
        /*001c*/ 	.word	index@(_ZN7cutlass13device_kernelIN5flash11enable_sm90INS1_16FlashAttnFwdSm90INS1_25CollectiveMainloopFwdSm90ILi2EN4cute5tupleIJNS5_1CILi1EEES8_S8_EEENS6_IJNS7_ILi128EEENS7_ILi80EEENS7_ILi256EEEEEELi256ENS_10bfloat16_tEfNS_4arch4Sm90ELb1ELb0ELb0ELb1ELb0ELb0ELb0ELb1ELb1ELb0ELb0ELb0EEENS1_21CollectiveEpilogueFwdINS6_IJSA_SC_SB_EEES9_SE_SG_Li256ELb1ELb0ELb0ELb0EEENS1_36VarlenDynamicPersistentTileSchedulerILi128ELi80ELi256ELi32ELb0ELb0ELb1ELb1ELb1ELb1EEEEEEEEEvNT_6ParamsE)
        /*0020*/ 	.word	0x000000a8


	//----- nvinfo : EIATTR_FRAME_SIZE
	.align		4
.L_27:
        /*0024*/ 	.byte	0x04, 0x11
        /*0026*/ 	.short	(.L_29 - .L_28)
	.align		4
.L_28:
        /*0028*/ 	.word	index@(_ZN7cutlass13device_kernelIN5flash11enable_sm90INS1_16FlashAttnFwdSm90INS1_25CollectiveMainloopFwdSm90ILi2EN4cute5tupleIJNS5_1CILi1EEES8_S8_EEENS6_IJNS7_ILi128EEENS7_ILi80EEENS7_ILi256EEEEEELi256ENS_10bfloat16_tEfNS_4arch4Sm90ELb1ELb0ELb0ELb1ELb0ELb0ELb0ELb1ELb1ELb0ELb0ELb0EEENS1_21CollectiveEpilogueFwdINS6_IJSA_SC_SB_EEES9_SE_SG_Li256ELb1ELb0ELb0ELb0EEENS1_36VarlenDynamicPersistentTileSchedulerILi128ELi80ELi256ELi32ELb0ELb0ELb1ELb1ELb1ELb1EEEEEEEEEvNT_6ParamsE)
        /*002c*/ 	.word	0x00000030


	//----- nvinfo : EIATTR_REGCOUNT
	.align		4
.L_29:
        /*0030*/ 	.byte	0x04, 0x2f
        /*0032*/ 	.short	(.L_31 - .L_30)
	.align		4
.L_30:
        /*0034*/ 	.word	index@(_ZN7cutlass13device_kernelIN5flash11enable_sm90INS1_16FlashAttnFwdSm90INS1_25CollectiveMainloopFwdSm90ILi2EN4cute5tupleIJNS5_1CILi1EEES8_S8_EEENS6_IJNS7_ILi128EEENS7_ILi80EEENS7_ILi256EEEEEELi256ENS_10bfloat16_tEfNS_4arch4Sm90ELb1ELb0ELb0ELb0ELb0ELb0ELb0ELb1ELb1ELb0ELb0ELb0EEENS1_21CollectiveEpilogueFwdINS6_IJSA_SC_SB_EEES9_SE_SG_Li256ELb0ELb0ELb0ELb0EEENS1_30DynamicPersistentTileSchedulerILi256ELi32ELb0ELb0ELb1EEEEEEEEEvNT_6ParamsE)
        /*0038*/ 	.word	0x000000a8


	//----- nvinfo : EIATTR_FRAME_SIZE
	.align		4
.L_31:
        /*003c*/ 	.byte	0x04, 0x11
        /*003e*/ 	.short	(.L_33 - .L_32)
	.align		4
.L_32:
        /*0040*/ 	.word	index@(_ZN7cutlass13device_kernelIN5flash11enable_sm90INS1_16FlashAttnFwdSm90INS1_25CollectiveMainloopFwdSm90ILi2EN4cute5tupleIJNS5_1CILi1EEES8_S8_EEENS6_IJNS7_ILi128EEENS7_ILi80EEENS7_ILi256EEEEEELi256ENS_10bfloat16_tEfNS_4arch4Sm90ELb1ELb0ELb0ELb0ELb0ELb0ELb0ELb1ELb1ELb0ELb0ELb0EEENS1_21CollectiveEpilogueFwdINS6_IJSA_SC_SB_EEES9_SE_SG_Li256ELb0ELb0ELb0ELb0EEENS1_30DynamicPersistentTileSchedulerILi256ELi32ELb0ELb0ELb1EEEEEEEEEvNT_6ParamsE)
        /*0044*/ 	.word	0x00000008


	//----- nvinfo : EIATTR_REGCOUNT
	.align		4
.L_33:
        /*0048*/ 	.byte	0x04, 0x2f
        /*004a*/ 	.short	(.L_35 - .L_34)
	.align		4
.L_34:
        /*004c*/ 	.word	index@(_ZN7cutlass13device_kernelIN5flash11enable_sm90INS1_16FlashAttnFwdSm90INS1_25CollectiveMainloopFwdSm90ILi2EN4cute5tupleIJNS5_1CILi1EEES8_S8_EEENS6_IJNS7_ILi128EEENS7_ILi64EEENS7_ILi256EEEEEELi256ENS_10bfloat16_tEfNS_4arch4Sm90ELb0ELb1ELb0ELb1ELb0ELb1ELb0ELb1ELb1ELb0ELb0ELb0EEENS1_21CollectiveEpilogueFwdINS6_IJSA_SC_SB_EEES9_SE_SG_Li256ELb1ELb0ELb0ELb0EEENS1_36VarlenDynamicPersistentTileSchedulerILi128ELi64ELi256ELi32ELb0ELb0ELb1ELb1ELb0ELb1EEEEEEEEEvNT_6ParamsE)
        /*0050*/ 	.word	0x000000a8


	//----- nvinfo : EIATTR_FRAME_SIZE
	.align		4
.L_35:
        /*0054*/ 	.byte	0x04, 0x11
        /*0056*/ 	.short	(.L_37 - .L_36)
	.align		4
.L_36:
        /*0058*/ 	.word	index@(_ZN7cutlass13device_kernelIN5flash11enable_sm90INS1_16FlashAttnFwdSm90INS1_25CollectiveMainloopFwdSm90ILi2EN4cute5tupleIJNS5_1CILi1EEES8_S8_EEENS6_IJNS7_ILi128EEENS7_ILi64EEENS7_ILi256EEEEEELi256ENS_10bfloat16_tEfNS_4arch4Sm90ELb0ELb1ELb0ELb1ELb0ELb1ELb0ELb1ELb1ELb0ELb0ELb0EEENS1_21CollectiveEpilogueFwdINS6_IJSA_SC_SB_EEES9_SE_SG_Li256ELb1ELb0ELb0ELb0EEENS1_36VarlenDynamicPersistentTileSchedulerILi128ELi64ELi256ELi32ELb0ELb0ELb1ELb1ELb0ELb1EEEEEEEEEvNT_6ParamsE)
        /*005c*/ 	.word	0x000000a0


	//----- nvinfo : EIATTR_REGCOUNT
	.align		4
.L_37:
        /*0060*/ 	.byte	0x04, 0x2f
        /*0062*/ 	.short	(.L_39 - .L_38)
	.align		4
.L_38:
        /*0064*/ 	.word	index@(_ZN7cutlass13device_kernelIN5flash11enable_sm90INS1_16FlashAttnFwdSm90INS1_25CollectiveMainloopFwdSm90ILi2EN4cute5tupleIJNS5_1CILi1EEES8_S8_EEENS6_IJNS7_ILi128EEENS7_ILi64EEENS7_ILi256EEEEEELi256ENS_10bfloat16_tEfNS_4arch4Sm90ELb0ELb1ELb0ELb1ELb0ELb0ELb0ELb1ELb1ELb0ELb0ELb0EEENS1_21CollectiveEpilogueFwdINS6_IJSA_SC_SB_EEES9_SE_SG_Li256ELb1ELb0ELb0ELb0EEENS1_36VarlenDynamicPersistentTileSchedulerILi128ELi64ELi256ELi32ELb0ELb0ELb1ELb1ELb0ELb1EEEEEEEEEvNT_6ParamsE)
        /*0068*/ 	.word	0x000000a8


	//----- nvinfo : EIATTR_FRAME_SIZE
	.align		4
.L_39:
        /*006c*/ 	.byte	0x04, 0x11
        /*006e*/ 	.short	(.L_41 - .L_40)
	.align		4
.L_40:
        /*0070*/ 	.word	index@(_ZN7cutlass13device_kernelIN5flash11enable_sm90INS1_16FlashAttnFwdSm90INS1_25CollectiveMainloopFwdSm90ILi2EN4cute5tupleIJNS5_1CILi1EEES8_S8_EEENS6_IJNS7_ILi128EEENS7_ILi64EEENS7_ILi256EEEEEELi256ENS_10bfloat16_tEfNS_4arch4Sm90ELb0ELb1ELb0ELb1ELb0ELb0ELb0ELb1ELb1ELb0ELb0ELb0EEENS1_21CollectiveEpilogueFwdINS6_IJSA_SC_SB_EEES9_SE_SG_Li256ELb1ELb0ELb0ELb0EEENS1_36VarlenDynamicPersistentTileSchedulerILi128ELi64ELi256ELi32ELb0ELb0ELb1ELb1ELb0ELb1EEEEEEEEEvNT_6ParamsE)
        /*0074*/ 	.word	0x00000028


	//----- nvinfo : EIATTR_REGCOUNT
	.align		4
.L_41:
        /*0078*/ 	.byte	0x04, 0x2f
        /*007a*/ 	.short	(.L_43 - .L_42)
	.align		4
.L_42:
        /*007c*/ 	.word	index@(_ZN7cutlass13device_kernelIN5flash11enable_sm90INS1_16FlashAttnFwdSm90INS1_25CollectiveMainloopFwdSm90ILi2EN4cute5tupleIJNS5_1CILi1EEES8_S8_EEENS6_IJNS7_ILi128EEENS7_ILi64EEENS7_ILi256EEEEEELi256ENS_10bfloat16_tEfNS_4arch4Sm90ELb0ELb1ELb0ELb0ELb0ELb0ELb0ELb1ELb1ELb0ELb0ELb0EEENS1_21CollectiveEpilogueFwdINS6_IJSA_SC_SB_EEES9_SE_SG_Li256ELb0ELb0ELb0ELb0EEENS1_30DynamicPersistentTileSchedulerILi256ELi32ELb0ELb0ELb1EEEEEEEEEvNT_6ParamsE)
        /*0080*/ 	.word	0x000000a8


	//----- nvinfo : EIATTR_FRAME_SIZE
	.align		4
.L_43:
        /*0084*/ 	.byte	0x04, 0x11
        /*0086*/ 	.short	(.L_45 - .L_44)
	.align		4
.L_44:
        /*0088*/ 	.word	index@(_ZN7cutlass13device_kernelIN5flash11enable_sm90INS1_16FlashAttnFwdSm90INS1_25CollectiveMainloopFwdSm90ILi2EN4cute5tupleIJNS5_1CILi1EEES8_S8_EEENS6_IJNS7_ILi128EEENS7_ILi64EEENS7_ILi256EEEEEELi256ENS_10bfloat16_tEfNS_4arch4Sm90ELb0ELb1ELb0ELb0ELb0ELb0ELb0ELb1ELb1ELb0ELb0ELb0EEENS1_21CollectiveEpilogueFwdINS6_IJSA_SC_SB_EEES9_SE_SG_Li256ELb0ELb0ELb0ELb0EEENS1_30DynamicPersistentTileSchedulerILi256ELi32ELb0ELb0ELb1EEEEEEEEEvNT_6ParamsE)
        /*008c*/ 	.word	0x00000008


	//----- nvinfo : EIATTR_REGCOUNT
	.align		4
.L_45:
        /*0090*/ 	.byte	0x04, 0x2f
        /*0092*/ 	.short	(.L_47 - .L_46)
	.align		4
.L_46:
        /*0094*/ 	.word	index@(_ZN7cutlass13device_kernelIN5flash11enable_sm90INS1_16FlashAttnFwdSm90INS1_25CollectiveMainloopFwdSm90ILi2EN4cute5tupleIJNS5_1CILi1EEES8_S8_EEENS6_IJNS7_ILi128EEENS7_ILi80EEENS7_ILi256EEEEEELi256ENS_10bfloat16_tEfNS_4arch4Sm90ELb0ELb0ELb0ELb1ELb0ELb1ELb0ELb1ELb1ELb0ELb0ELb0EEENS1_21CollectiveEpilogueFwdINS6_IJSA_SC_SB_EEES9_SE_SG_Li256ELb1ELb0ELb0ELb0EEENS1_36VarlenDynamicPersistentTileSchedulerILi128ELi80ELi256ELi32ELb0ELb0ELb1ELb0ELb1ELb1EEEEEEEEEvNT_6ParamsE)
        /*0098*/ 	.word	0x000000a8


	//----- nvinfo : EIATTR_FRAME_SIZE
	.align		4
.L_47:
        /*009c*/ 	.byte	0x04, 0x11
        /*009e*/ 	.short	(.L_49 - .L_48)
	.align		4
.L_48:
        /*00a0*/ 	.word	index@(_ZN7cutlass13device_kernelIN5flash11enable_sm90INS1_16FlashAttnFwdSm90INS1_25CollectiveMainloopFwdSm90ILi2EN4cute5tupleIJNS5_1CILi1EEES8_S8_EEENS6_IJNS7_ILi128EEENS7_ILi80EEENS7_ILi256EEEEEELi256ENS_10bfloat16_tEfNS_4arch4Sm90ELb0ELb0ELb0ELb1ELb0ELb1ELb0ELb1ELb1ELb0ELb0ELb0EEENS1_21CollectiveEpilogueFwdINS6_IJSA_SC_SB_EEES9_SE_SG_Li256ELb1ELb0ELb0ELb0EEENS1_36VarlenDynamicPersistentTileSchedulerILi128ELi80ELi256ELi32ELb0ELb0ELb1ELb0ELb1ELb1EEEEEEEEEvNT_6ParamsE)
        /*00a4*/ 	.word	0x000000a0


	//----- nvinfo : EIATTR_REGCOUNT
	.align		4
.L_49:
        /*00a8*/ 	.byte	0x04, 0x2f
        /*00aa*/ 	.short	(.L_51 - .L_50)
	.align		4
.L_50:
        /*00ac*/ 	.word	index@(_ZN7cutlass13device_kernelIN5flash11enable_sm90INS1_16FlashAttnFwdSm90INS1_25CollectiveMainloopFwdSm90ILi2EN4cute5tupleIJNS5_1CILi1EEES8_S8_EEENS6_IJNS7_ILi128EEENS7_ILi80EEENS7_ILi256EEEEEELi256ENS_10bfloat16_tEfNS_4arch4Sm90ELb0ELb0ELb0ELb1ELb0ELb0ELb0ELb1ELb1ELb0ELb0ELb0EEENS1_21CollectiveEpilogueFwdINS6_IJSA_SC_SB_EEES9_SE_SG_Li256ELb1ELb0ELb0ELb0EEENS1_36VarlenDynamicPersistentTileSchedulerILi128ELi80ELi256ELi32ELb0ELb0ELb1ELb0ELb1ELb1EEEEEEEEEvNT_6ParamsE)
        /*00b0*/ 	.word	0x000000a8


	//----- nvinfo : EIATTR_FRAME_SIZE
	.align		4
.L_51:
        /*00b4*/ 	.byte	0x04, 0x11
        /*00b6*/ 	.short	(.L_53 - .L_52)
	.align		4
.L_52:
        /*00b8*/ 	.word	index@(_ZN7cutlass13device_kernelIN5flash11enable_sm90INS1_16FlashAttnFwdSm90INS1_25CollectiveMainloopFwdSm90ILi2EN4cute5tupleIJNS5_1CILi1EEES8_S8_EEENS6_IJNS7_ILi128EEENS7_ILi80EEENS7_ILi256EEEEEELi256ENS_10bfloat16_tEfNS_4arch4Sm90ELb0ELb0ELb0ELb1ELb0ELb0ELb0ELb1ELb1ELb0ELb0ELb0EEENS1_21CollectiveEpilogueFwdINS6_IJSA_SC_SB_EEES9_SE_SG_Li256ELb1ELb0ELb0ELb0EEENS1_36VarlenDynamicPersistentTileSchedulerILi128ELi80ELi256ELi32ELb0ELb0ELb1ELb0ELb1ELb1EEEEEEEEEvNT_6ParamsE)
        /*00bc*/ 	.word	0x00000038


	//----- nvinfo : EIATTR_REGCOUNT
	.align		4
.L_53:
        /*00c0*/ 	.byte	0x04, 0x2f
        /*00c2*/ 	.short	(.L_55 - .L_54)
	.align		4
.L_54:
        /*00c4*/ 	.word	index@(_ZN7cutlass13device_kernelIN5flash11enable_sm90INS1_16FlashAttnFwdSm90INS1_25CollectiveMainloopFwdSm90ILi2EN4cute5tupleIJNS5_1CILi2EEENS7_ILi1EEES9_EEENS6_IJNS7_ILi128EEENS7_ILi80EEENS7_ILi256EEEEEELi256ENS_10bfloat16_tEfNS_4arch4Sm90ELb0ELb0ELb0ELb0ELb0ELb0ELb0ELb1ELb1ELb0ELb0ELb0EEENS1_21CollectiveEpilogueFwdINS6_IJSB_SD_SC_EEESA_SF_SH_Li256ELb0ELb0ELb0ELb0EEENS1_29StaticPersistentTileSchedulerILb0EEEEEEEEEvNT_6ParamsE)
        /*00c8*/ 	.word	0x000000a8


	//----- nvinfo : EIATTR_FRAME_SIZE
	.align		4
.L_55:
        /*00cc*/ 	.byte	0x04, 0x11
        /*00ce*/ 	.short	(.L_57 - .L_56)
	.align		4
.L_56:
        /*00d0*/ 	.word	index@(_ZN7cutlass13device_kernelIN5flash11enable_sm90INS1_16FlashAttnFwdSm90INS1_25CollectiveMainloopFwdSm90ILi2EN4cute5tupleIJNS5_1CILi2EEENS7_ILi1EEES9_EEENS6_IJNS7_ILi128EEENS7_ILi80EEENS7_ILi256EEEEEELi256ENS_10bfloat16_tEfNS_4arch4Sm90ELb0ELb0ELb0ELb0ELb0ELb0ELb0ELb1ELb1ELb0ELb0ELb0EEENS1_21CollectiveEpilogueFwdINS6_IJSB_SD_SC_EEESA_SF_SH_Li256ELb0ELb0ELb0ELb0EEENS1_29StaticPersistentTileSchedulerILb0EEEEEEEEEvNT_6ParamsE)
        /*00d4*/ 	.word	0x00000028


	//----- nvinfo : EIATTR_REGCOUNT
	.align		4
.L_57:
        /*00d8*/ 	.byte	0x04, 0x2f
        /*00da*/ 	.short	(.L_59 - .L_58)
	.align		4
.L_58:
        /*00dc*/ 	.word	index@(_ZN7cutlass13device_kernelIN5flash11enable_sm90INS1_16FlashAttnFwdSm90INS1_25CollectiveMainloopFwdSm90ILi2EN4cute5tupleIJNS5_1CILi1EEES8_S8_EEENS6_IJNS7_ILi128EEENS7_ILi80EEENS7_ILi256EEEEEELi256ENS_10bfloat16_tEfNS_4arch4Sm90ELb0ELb0ELb0ELb0ELb0ELb0ELb0ELb1ELb1ELb0ELb0ELb0EEENS1_21CollectiveEpilogueFwdINS6_IJSA_SC_SB_EEES9_SE_SG_Li256ELb0ELb0ELb0ELb0EEENS1_29StaticPersistentTileSchedulerILb0EEEEEEEEEvNT_6ParamsE)
        /*00e0*/ 	.word	0x000000a8


	//----- nvinfo : EIATTR_FRAME_SIZE
	.align		4
.L_59:
        /*00e4*/ 	.byte	0x04, 0x11
        /*00e6*/ 	.short	(.L_61 - .L_60)
	.align		4
.L_60:
        /*00e8*/ 	.word	index@(_ZN7cutlass13device_kernelIN5flash11enable_sm90INS1_16FlashAttnFwdSm90INS1_25CollectiveMainloopFwdSm90ILi2EN4cute5tupleIJNS5_1CILi1EEES8_S8_EEENS6_IJNS7_ILi128EEENS7_ILi80EEENS7_ILi256EEEEEELi256ENS_10bfloat16_tEfNS_4arch4Sm90ELb0ELb0ELb0ELb0ELb0ELb0ELb0ELb1ELb1ELb0ELb0ELb0EEENS1_21CollectiveEpilogueFwdINS6_IJSA_SC_SB_EEES9_SE_SG_Li256ELb0ELb0ELb0ELb0EEENS1_29StaticPersistentTileSchedulerILb0EEEEEEEEEvNT_6ParamsE)
        /*00ec*/ 	.word	0x00000020


	//----- nvinfo : EIATTR_MIN_STACK_SIZE
	.align		4
.L_61:
        /*00f0*/ 	.byte	0x04, 0x12
        /*00f2*/ 	.short	(.L_63 - .L_62)
	.align		4
.L_62:
        /*00f4*/ 	.word	index@(_ZN7cutlass13device_kernelIN5flash11enable_sm90INS1_16FlashAttnFwdSm90INS1_25CollectiveMainloopFwdSm90ILi2EN4cute5tupleIJNS5_1CILi1EEES8_S8_EEENS6_IJNS7_ILi128EEENS7_ILi80EEENS7_ILi256EEEEEELi256ENS_10bfloat16_tEfNS_4arch4Sm90ELb0ELb0ELb0ELb0ELb0ELb0ELb0ELb1ELb1ELb0ELb0ELb0EEENS1_21CollectiveEpilogueFwdINS6_IJSA_SC_SB_EEES9_SE_SG_Li256ELb0ELb0ELb0ELb0EEENS1_29StaticPersistentTileSchedulerILb0EEEEEEEEEvNT_6ParamsE)
        /*00f8*/ 	.word	0x00000020


	//----- nvinfo : EIATTR_MIN_STACK_SIZE
	.align		4
.L_63:
        /*00fc*/ 	.byte	0x04, 0x12
        /*00fe*/ 	.short	(.L_65 - .L_64)
	.align		4
.L_64:
        /*0100*/ 	.word	index@(_ZN7cutlass13device_kernelIN5flash11enable_sm90INS1_16FlashAttnFwdSm90INS1_25CollectiveMainloopFwdSm90ILi2EN4cute5tupleIJNS5_1CILi2EEENS7_ILi1EEES9_EEENS6_IJNS7_ILi128EEENS7_ILi80EEENS7_ILi256EEEEEELi256ENS_10bfloat16_tEfNS_4arch4Sm90ELb0ELb0ELb0ELb0ELb0ELb0ELb0ELb1ELb1ELb0ELb0ELb0EEENS1_21CollectiveEpilogueFwdINS6_IJSB_SD_SC_EEESA_SF_SH_Li256ELb0ELb0ELb0ELb0EEENS1_29StaticPersistentTileSchedulerILb0EEEEEEEEEvNT_6ParamsE)
        /*0104*/ 	.word	0x00000028


	//----- nvinfo : EIATTR_MIN_STACK_SIZE
	.align		4
.L_65:
        /*0108*/ 	.byte	0x04, 0x12
        /*010a*/ 	.short	(.L_67 - .L_66)
	.align		4
.L_66:
        /*010c*/ 	.word	index@(_ZN7cutlass13device_kernelIN5flash11enable_sm90INS1_16FlashAttnFwdSm90INS1_25CollectiveMainloopFwdSm90ILi2EN4cute5tupleIJNS5_1CILi1EEES8_S8_EEENS6_IJNS7_ILi128EEENS7_ILi80EEENS7_ILi256EEEEEELi256ENS_10bfloat16_tEfNS_4arch4Sm90ELb0ELb0ELb0ELb1ELb0ELb0ELb0ELb1ELb1ELb0ELb0ELb0EEENS1_21CollectiveEpilogueFwdINS6_IJSA_SC_SB_EEES9_SE_SG_Li256ELb1ELb0ELb0ELb0EEENS1_36VarlenDynamicPersistentTileSchedulerILi128ELi80ELi256ELi32ELb0ELb0ELb1ELb0ELb1ELb1EEEEEEEEEvNT_6ParamsE)
        /*0110*/ 	.word	0x00000038


	//----- nvinfo : EIATTR_MIN_STACK_SIZE
	.align		4
.L_67:
        /*0114*/ 	.byte	0x04, 0x12
        /*0116*/ 	.short	(.L_69 - .L_68)
	.align		4
.L_68:
        /*0118*/ 	.word	index@(_ZN7cutlass13device_kernelIN5flash11enable_sm90INS1_16FlashAttnFwdSm90INS1_25CollectiveMainloopFwdSm90ILi2EN4cute5tupleIJNS5_1CILi1EEES8_S8_EEENS6_IJNS7_ILi128EEENS7_ILi80EEENS7_ILi256EEEEEELi256ENS_10bfloat16_tEfNS_4arch4Sm90ELb0ELb0ELb0ELb1ELb0ELb1ELb0ELb1ELb1ELb0ELb0ELb0EEENS1_21CollectiveEpilogueFwdINS6_IJSA_SC_SB_EEES9_SE_SG_Li256ELb1ELb0ELb0ELb0EEENS1_36VarlenDynamicPersistentTileSchedulerILi128ELi80ELi256ELi32ELb0ELb0ELb1ELb0ELb1ELb1EEEEEEEEEvNT_6ParamsE)
        /*011c*/ 	.word	0x000000a0


	//----- nvinfo : EIATTR_MIN_STACK_SIZE
	.align		4
.L_69:
        /*0120*/ 	.byte	0x04, 0x12
        /*0122*/ 	.short	(.L_71 - .L_70)
	.align		4
.L_70:
        /*0124*/ 	.word	index@(_ZN7cutlass13device_kernelIN5flash11enable_sm90INS1_16FlashAttnFwdSm90INS1_25CollectiveMainloopFwdSm90ILi2EN4cute5tupleIJNS5_1CILi1EEES8_S8_EEENS6_IJNS7_ILi128EEENS7_ILi64EEENS7_ILi256EEEEEELi256ENS_10bfloat16_tEfNS_4arch4Sm90ELb0ELb1ELb0ELb0ELb0ELb0ELb0ELb1ELb1ELb0ELb0ELb0EEENS1_21CollectiveEpilogueFwdINS6_IJSA_SC_SB_EEES9_SE_SG_Li256ELb0ELb0ELb0ELb0EEENS1_30DynamicPersistentTileSchedulerILi256ELi32ELb0ELb0ELb1EEEEEEEEEvNT_6ParamsE)
        /*0128*/ 	.word	0x00000008


	//----- nvinfo : EIATTR_MIN_STACK_SIZE
	.align		4
.L_71:
        /*012c*/ 	.byte	0x04, 0x12
        /*012e*/ 	.short	(.L_73 - .L_72)
	.align		4
.L_72:
        /*0130*/ 	.word	index@(_ZN7cutlass13device_kernelIN5flash11enable_sm90INS1_16FlashAttnFwdSm90INS1_25CollectiveMainloopFwdSm90ILi2EN4cute5tupleIJNS5_1CILi1EEES8_S8_EEENS6_IJNS7_ILi128EEENS7_ILi64EEENS7_ILi256EEEEEELi256ENS_10bfloat16_tEfNS_4arch4Sm90ELb0ELb1ELb0ELb1ELb0ELb0ELb0ELb1ELb1ELb0ELb0ELb0EEENS1_21CollectiveEpilogueFwdINS6_IJSA_SC_SB_EEES9_SE_SG_Li256ELb1ELb0ELb0ELb0EEENS1_36VarlenDynamicPersistentTileSchedulerILi128ELi64ELi256ELi32ELb0ELb0ELb1ELb1ELb0ELb1EEEEEEEEEvNT_6ParamsE)
        /*0134*/ 	.word	0x00000028


	//----- nvinfo : EIATTR_MIN_STACK_SIZE
	.align		4
.L_73:
        /*0138*/ 	.byte	0x04, 0x12
        /*013a*/ 	.short	(.L_75 - .L_74)
	.align		4
.L_74:
        /*013c*/ 	.word	index@(_ZN7cutlass13device_kernelIN5flash11enable_sm90INS1_16FlashAttnFwdSm90INS1_25CollectiveMainloopFwdSm90ILi2EN4cute5tupleIJNS5_1CILi1EEES8_S8_EEENS6_IJNS7_ILi128EEENS7_ILi64EEENS7_ILi256EEEEEELi256ENS_10bfloat16_tEfNS_4arch4Sm90ELb0ELb1ELb0ELb1ELb0ELb1ELb0ELb1ELb1ELb0ELb0ELb0EEENS1_21CollectiveEpilogueFwdINS6_IJSA_SC_SB_EEES9_SE_SG_Li256ELb1ELb0ELb0ELb0EEENS1_36VarlenDynamicPersistentTileSchedulerILi128ELi64ELi256ELi32ELb0ELb0ELb1ELb1ELb0ELb1EEEEEEEEEvNT_6ParamsE)
        /*0140*/ 	.word	0x000000a0


	//----- nvinfo : EIATTR_MIN_STACK_SIZE
	.align		4
.L_75:
        /*0144*/ 	.byte	0x04, 0x12
        /*0146*/ 	.short	(.L_77 - .L_76)
	.align		4
.L_76:
        /*0148*/ 	.word	index@(_ZN7cutlass13device_kernelIN5flash11enable_sm90INS1_16FlashAttnFwdSm90INS1_25CollectiveMainloopFwdSm90ILi2EN4cute5tupleIJNS5_1CILi1EEES8_S8_EEENS6_IJNS7_ILi128EEENS7_ILi80EEENS7_ILi256EEEEEELi256ENS_10bfloat16_tEfNS_4arch4Sm90ELb1ELb0ELb0ELb0ELb0ELb0ELb0ELb1ELb1ELb0ELb0ELb0EEENS1_21CollectiveEpilogueFwdINS6_IJSA_SC_SB_EEES9_SE_SG_Li256ELb0ELb0ELb0ELb0EEENS1_30DynamicPersistentTileSchedulerILi256ELi32ELb0ELb0ELb1EEEEEEEEEvNT_6ParamsE)
        /*014c*/ 	.word	0x00000008


	//----- nvinfo : EIATTR_MIN_STACK_SIZE
	.align		4
.L_77:
        /*0150*/ 	.byte	0x04, 0x12
        /*0152*/ 	.short	(.L_79 - .L_78)
	.align		4
.L_78:
        /*0154*/ 	.word	index@(_ZN7cutlass13device_kernelIN5flash11enable_sm90INS1_16FlashAttnFwdSm90INS1_25CollectiveMainloopFwdSm90ILi2EN4cute5tupleIJNS5_1CILi1EEES8_S8_EEENS6_IJNS7_ILi128EEENS7_ILi80EEENS7_ILi256EEEEEELi256ENS_10bfloat16_tEfNS_4arch4Sm90ELb1ELb0ELb0ELb1ELb0ELb0ELb0ELb1ELb1ELb0ELb0ELb0EEENS1_21CollectiveEpilogueFwdINS6_IJSA_SC_SB_EEES9_SE_SG_Li256ELb1ELb0ELb0ELb0EEENS1_36VarlenDynamicPersistentTileSchedulerILi128ELi80ELi256ELi32ELb0ELb0ELb1ELb1ELb1ELb1EEEEEEEEEvNT_6ParamsE)
        /*0158*/ 	.word	0x00000030


	//----- nvinfo : EIATTR_MIN_STACK_SIZE
	.align		4
.L_79:
        /*015c*/ 	.byte	0x04, 0x12
        /*015e*/ 	.short	(.L_81 - .L_80)
	.align		4
.L_80:
        /*0160*/ 	.word	index@(_ZN7cutlass13device_kernelIN5flash11enable_sm90INS1_16FlashAttnFwdSm90INS1_25CollectiveMainloopFwdSm90ILi2EN4cute5tupleIJNS5_1CILi1EEES8_S8_EEENS6_IJNS7_ILi128EEENS7_ILi80EEENS7_ILi256EEEEEELi256ENS_10bfloat16_tEfNS_4arch4Sm90ELb1ELb0ELb0ELb1ELb0ELb1ELb0ELb1ELb1ELb0ELb0ELb0EEENS1_21CollectiveEpilogueFwdINS6_IJSA_SC_SB_EEES9_SE_SG_Li256ELb1ELb0ELb0ELb0EEENS1_36VarlenDynamicPersistentTileSchedulerILi128ELi80ELi256ELi32ELb0ELb0ELb1ELb1ELb1ELb1EEEEEEEEEvNT_6ParamsE)
        /*0164*/ 	.word	0x00000098
.L_81:


//--------------------- .nv.compat                --------------------------
	.section	.nv.compat,"",@"SHT_CUDA_COMPAT_INFO"
	.align	4
        /*0000*/ 	.byte	0x02, 0x09, 0x01, 0x00, 0x02, 0x02, 0x04, 0x00, 0x02, 0x05, 0x05, 0x00, 0x03, 0x07, 0x01, 0x01
        /*0010*/ 	.byte	0x02, 0x03, 0x01, 0x00, 0x02, 0x06, 0x01, 0x00, 0x04, 0x0b, 0x08, 0x00, 0x00, 0x00, 0x00, 0x00
        /*0020*/ 	.byte	0x00, 0x00, 0x00, 0x00


//--------------------- .nv.info._ZN7cutlass13device_kernelIN5flash11enable_sm90INS1_16FlashAttnFwdSm90INS1_25CollectiveMainloopFwdSm90ILi2EN4cute5tupleIJNS5_1CILi1EEES8_S8_EEENS6_IJNS7_ILi128EEENS7_ILi80EEENS7_ILi256EEEEEELi256ENS_10bfloat16_tEfNS_4arch4Sm90ELb0ELb0ELb0ELb0ELb0ELb0ELb0ELb1ELb1ELb0ELb0ELb0EEENS1_21CollectiveEpilogueFwdINS6_IJSA_SC_SB_EEES9_SE_SG_Li256ELb0ELb0ELb0ELb0EEENS1_29StaticPersistentTileSchedulerILb0EEEEEEEEEvNT_6ParamsE --------------------------
	.section	.nv.info._ZN7cutlass13device_kernelIN5flash11enable_sm90INS1_16FlashAttnFwdSm90INS1_25CollectiveMainloopFwdSm90ILi2EN4cute5tupleIJNS5_1CILi1EEES8_S8_EEENS6_IJNS7_ILi128EEENS7_ILi80EEENS7_ILi256EEEEEELi256ENS_10bfloat16_tEfNS_4arch4Sm90ELb0ELb0ELb0ELb0ELb0ELb0ELb0ELb1ELb1ELb0ELb0ELb0EEENS1_21CollectiveEpilogueFwdINS6_IJSA_SC_SB_EEES9_SE_SG_Li256ELb0ELb0ELb0ELb0EEENS1_29StaticPersistentTileSchedulerILb0EEEEEEEEEvNT_6ParamsE,"",@"SHT_CUDA_INFO"
	.sectionflags	@""
	.align	4


	//----- nvinfo : EIATTR_CUDA_API_VERSION
	.align		4
        /*0000*/ 	.byte	0x04, 0x37
        /*0002*/ 	.short	(.L_83 - .L_82)
.L_82:
        /*0004*/ 	.word	0x00000082


	//----- nvinfo : EIATTR_KPARAM_INFO
	.align		4
.L_83:
        /*0008*/ 	.byte	0x04, 0x17
        /*000a*/ 	.short	(.L_85 - .L_84)
.L_84:
        /*000c*/ 	.word	0x00000000
        /*0010*/ 	.short	0x0000
        /*0012*/ 	.short	0x0070
        /*0014*/ 	.byte	0x00, 0xf0, 0x01, 0x2e


	//----- nvinfo : EIATTR_SPARSE_MMA_MASK
	.align		4
.L_85:
        /*0018*/ 	.byte	0x03, 0x50
        /*001a*/ 	.short	0x0000


	//----- nvinfo : EIATTR_MAXREG_COUNT
	.align		4
        /*001c*/ 	.byte	0x03, 0x1b
        /*001e*/ 	.short	0x00a8


	//----- nvinfo : EIATTR_NUM_BARRIERS
	.align		4
        /*0020*/ 	.byte	0x02, 0x4c
        /*0022*/ 	.byte	0x09
	.zero		1


	//----- nvinfo : EIATTR_EXTERNS
	.align		4
        /*0024*/ 	.byte	0x04, 0x0f
        /*0026*/ 	.short	(.L_87 - .L_86)


	//   ....[0]....
	.align		4
.L_86:
        /*0028*/ 	.word	index@(__assertfail)


	//----- nvinfo : EIATTR_ANNOTATIONS
	.align		4
.L_87:
        /*002c*/ 	.byte	0x04, 0x55
        /*002e*/ 	.short	(.L_89 - .L_88)


	//   ....[0]....
.L_88:
        /*0030*/ 	.word	0x00000001
        /*0034*/ 	.byte	0x40, 0x09, 0x00, 0x00, 0x01, 0x00, 0x00, 0x00, 0x00, 0x0a, 0x00, 0x00, 0x01, 0x00, 0x00, 0x00
        /* <DEDUP_REMOVED lines=14> */
        /*0124*/ 	.byte	0x70, 0xe2, 0x00, 0x00, 0x01, 0x00, 0x00, 0x00, 0x10, 0xe4, 0x00, 0x00


	//----- nvinfo : EIATTR_MERCURY_ISA_VERSION
	.align		4
.L_89:
        /*0130*/ 	.byte	0x03, 0x5f
        /*0132*/ 	.short	0x0101


	//----- nvinfo : EIATTR_INT_WARP_WIDE_INSTR_OFFSETS
	.align		4
        /*0134*/ 	.byte	0x04, 0x31
        /*0136*/ 	.short	(.L_91 - .L_90)


	//   ....[0]....
.L_90:
        /*0138*/ 	.word	0x00000180


	//   ....[1]....
        /*013c*/ 	.word	0x000001b0


	//   ....[2]....
        /*0140*/ 	.word	0x00000240


	//   ....[3]....
        /*0144*/ 	.word	0x0000b7e0


	//   ....[4]....
        /*0148*/ 	.word	0x0000b810


	//   ....[5]....
        /*014c*/ 	.word	0x0000b900


	//   ....[6]....
        /*0150*/ 	.word	0x0000b9c0


	//   ....[7]....
        /*0154*/ 	.word	0x0000ba80


	//----- nvinfo : EIATTR_COOP_GROUP_MASK_REGIDS
	.align		4
.L_91:
        /*0158*/ 	.byte	0x04, 0x29
        /*015a*/ 	.short	(.L_93 - .L_92)


	//   ....[0]....
.L_92:
        /*015c*/ 	.word	0xffffffff


	//   ....[1]....
        /*0160*/ 	.word	0xffffffff


	//   ....[2]....
        /*0164*/ 	.word	0xffffffff


	//   ....[3]....
        /*0168*/ 	.word	0xffffffff


	//   ....[4]....
        /*016c*/ 	.word	0xffffffff


	//   ....[5]....
        /*0170*/ 	.word	0xffffffff


	//   ....[6]....
        /*0174*/ 	.word	0xffffffff


	//   ....[7]....
        /*0178*/ 	.word	0xffffffff


	//   ....[8]....
        /*017c*/ 	.word	0xffffffff


	//   ....[9]....
        /*0180*/ 	.word	0xffffffff


	//   ....[10]....
        /*0184*/ 	.word	0xffffffff


	//   ....[11]....
        /*0188*/ 	.word	0xffffffff


	//   ....[12]....
        /*018c*/ 	.word	0xffffffff


	//   ....[13]....
        /*0190*/ 	.word	0xffffffff


	//   ....[14]....
        /*0194*/ 	.word	0xffffffff


	//   ....[15]....
        /*0198*/ 	.word	0xffffffff


	//   ....[16]....
        /*019c*/ 	.word	0xffffffff


	//   ....[17]....
        /*01a0*/ 	.word	0xffffffff


	//   ....[18]....
        /*01a4*/ 	.word	0xffffffff


	//   ....[19]....
        /*01a8*/ 	.word	0xffffffff


	//   ....[20]....
        /*01ac*/ 	.word	0xffffffff


	//   ....[21]....
        /*01b0*/ 	.word	0xffffffff


	//   ....[22]....
        /*01b4*/ 	.word	0xffffffff


	//   ....[23]....
        /*01b8*/ 	.word	0x0500000f


	//   ....[24]....
        /*01bc*/ 	.word	0x0500000f


	//----- nvinfo : EIATTR_COOP_GROUP_INSTR_OFFSETS
	.align		4
.L_93:
        /*01c0*/ 	.byte	0x04, 0x28
        /*01c2*/ 	.short	(.L_95 - .L_94)


	//   ....[0]....
.L_94:
        /*01c4*/ 	.word	0x00000060


	//   ....[1]....
        /*01c8*/ 	.word	0x00000190


	//   ....[2]....
        /*01cc*/ 	.word	0x00000250


	//   ....[3]....
        /*01d0*/ 	.word	0x000003c0


	//   ....[4]....
        /*01d4*/ 	.word	0x00000520


	//   ....[5]....
        /*01d8*/ 	.word	0x00000640


	//   ....[6]....
        /*01dc*/ 	.word	0x000007a0


	//   ....[7]....
        /*01e0*/ 	.word	0x00000d40


	//   ....[8]....
        /*01e4*/ 	.word	0x00003d00


	//   ....[9]....
        /*01e8*/ 	.word	0x00003d40


	//   ....[10]....
        /*01ec*/ 	.word	0x00004120


	//   ....[11]....
        /*01f0*/ 	.word	0x000041a0


	//   ....[12]....
        /*01f4*/ 	.word	0x00007cb0


	//   ....[13]....
        /*01f8*/ 	.word	0x00007de0


	//   ....[14]....
        /*01fc*/ 	.word	0x00008190


	//   ....[15]....
        /*0200*/ 	.word	0x000081f0


	//   ....[16]....
        /*0204*/ 	.word	0x000092b0


	//   ....[17]....
        /*0208*/ 	.word	0x000092f0


	//   ....[18]....
        /*020c*/ 	.word	0x00009470


	//   ....[19]....
        /*0210*/ 	.word	0x000094a0


	//   ....[20]....
        /*0214*/ 	.word	0x0000ac60


	//   ....[21]....
        /*0218*/ 	.word	0x0000afd0


	//   ....[22]....
        /*021c*/ 	.word	0x0000e390


	//   ....[23]....
        /*0220*/ 	.word	0x0000e870


	//   ....[24]....
        /*0224*/ 	.word	0x0000ed10


	//----- nvinfo : EIATTR_REG_RECONFIG
	.align		4
.L_95:
        /*0228*/ 	.byte	0x01, 0x54
	.zero		2


	//----- nvinfo : EIATTR_SYSCALL_OFFSETS
	.align		4
        /*022c*/ 	.byte	0x04, 0x46
        /*022e*/ 	.short	(.L_97 - .L_96)


	//   ....[0]....
.L_96:
        /*0230*/ 	.word	0x000010b0


	//   ....[1]....
        /*0234*/ 	.word	0x0000b430


	//   ....[2]....
        /*0238*/ 	.word	0x0000b570


	//   ....[3]....
        /*023c*/ 	.word	0x0000b670


	//----- nvinfo : EIATTR_MBARRIER_INSTR_OFFSETS
	.align		4
.L_97:
        /*0240*/ 	.byte	0x04, 0x39
        /*0242*/ 	.short	(.L_99 - .L_98)


	//   ....[0]....
.L_98:
        /*0244*/ 	.word	0x00000270
        /*0248*/ 	.word	0x000000ff
        /*024c*/ 	.word	0x00038800
        /*0250*/ 	.short	0x0100
        /*0252*/ 	.byte	0x06
	.zero		1


	//   ....[1]....
        /*0254*/ 	.word	0x00000280
        /*0258*/ 	.word	0x000000ff
        /*025c*/ 	.word	0x00038820
        /*0260*/ 	.short	0x0100
        /*0262*/ 	.byte	0x06
	.zero		1


	//   ....[2]....
        /*0264*/ 	.word	0x00000370
        /*0268*/ 	.word	0x000000ff
        /*026c*/ 	.word	0x00038830
        /*0270*/ 	.short	0x0100
        /*0272*/ 	.byte	0x08
	.zero		1


	//   ....[3]....
        /*0274*/ 	.word	0x00000380
        /*0278*/ 	.word	0x000000ff
        /*027c*/ 	.word	0x00038840
        /*0280*/ 	.short	0x0100
        /*0282*/ 	.byte	0x08
	.zero		1


	//   ....[4]....
        /*0284*/ 	.word	0x00000390
        /*0288*/ 	.word	0x000000ff
        /*028c*/ 	.word	0x00038838
        /*0290*/ 	.short	0x0100
        /*0292*/ 	.byte	0x08
	.zero		1


	//   ....[5]....
        /*0294*/ 	.word	0x000003a0
        /*0298*/ 	.word	0x000000ff
        /*029c*/ 	.word	0x00038848
        /*02a0*/ 	.short	0x0100
        /*02a2*/ 	.byte	0x08
	.zero		1


	//   ....[6]....
        /*02a4*/ 	.word	0x000004d0
        /*02a8*/ 	.word	0x000000ff
        /*02ac*/ 	.word	0x00038850
        /*02b0*/ 	.short	0x0100
        /*02b2*/ 	.byte	0x08
	.zero		1


	//   ....[7]....
        /*02b4*/ 	.word	0x000004e0
        /*02b8*/ 	.word	0x000000ff
        /*02bc*/ 	.word	0x00038860
        /*02c0*/ 	.short	0x0100
        /*02c2*/ 	.byte	0x08
	.zero		1


	//   ....[8]....
        /*02c4*/ 	.word	0x000004f0
        /*02c8*/ 	.word	0x000000ff
        /*02cc*/ 	.word	0x00038858
        /*02d0*/ 	.short	0x0100
        /*02d2*/ 	.byte	0x08
	.zero		1


	//   ....[9]....
        /*02d4*/ 	.word	0x00000500
        /*02d8*/ 	.word	0x000000ff
        /*02dc*/ 	.word	0x00038868
        /*02e0*/ 	.short	0x0100
        /*02e2*/ 	.byte	0x08
	.zero		1


	//   ....[10]....
        /*02e4*/ 	.word	0x000005f0
        /*02e8*/ 	.word	0x000000ff
        /*02ec*/ 	.word	0x00038870
        /*02f0*/ 	.short	0x0100
        /*02f2*/ 	.byte	0x06
	.zero		1


	//   ....[11]....
        /*02f4*/ 	.word	0x00000600
        /*02f8*/ 	.word	0x000000ff
        /*02fc*/ 	.word	0x00038880
        /*0300*/ 	.short	0x0100
        /*0302*/ 	.byte	0x06
	.zero		1


	//   ....[12]....
        /*0304*/ 	.word	0x00000610
        /*0308*/ 	.word	0x000000ff
        /*030c*/ 	.word	0x00038878
        /*0310*/ 	.short	0x0100
        /*0312*/ 	.byte	0x06
	.zero		1


	//   ....[13]....
        /*0314*/ 	.word	0x00000620
        /*0318*/ 	.word	0x000000ff
        /*031c*/ 	.word	0x00038888
        /*0320*/ 	.short	0x0100
        /*0322*/ 	.byte	0x06
	.zero		1


	//   ....[14]....
        /*0324*/ 	.word	0x00000750
        /*0328*/ 	.word	0x000000ff
        /*032c*/ 	.word	0x00038890
        /*0330*/ 	.short	0x0100
        /*0332*/ 	.byte	0x08
	.zero		1


	//   ....[15]....
        /*0334*/ 	.word	0x00000760
        /*0338*/ 	.word	0x000000ff
        /*033c*/ 	.word	0x000388a0
        /*0340*/ 	.short	0x0100
        /*0342*/ 	.byte	0x08
	.zero		1


	//   ....[16]....
        /*0344*/ 	.word	0x00000770
        /*0348*/ 	.word	0x000000ff
        /*034c*/ 	.word	0x00038898
        /*0350*/ 	.short	0x0100
        /*0352*/ 	.byte	0x08
	.zero		1


	//   ....[17]....
        /*0354*/ 	.word	0x00000780
        /*0358*/ 	.word	0x000000ff
        /*035c*/ 	.word	0x000388a8
        /*0360*/ 	.short	0x0100
        /*0362*/ 	.byte	0x08
	.zero		1


	//   ....[18]....
        /*0364*/ 	.word	0x000008b0
        /*0368*/ 	.word	0x000000ff
        /*036c*/ 	.word	0x000388b0
        /*0370*/ 	.short	0x0100
        /*0372*/ 	.byte	0x08
	.zero		1


	//   ....[19]....
        /*0374*/ 	.word	0x000008c0
        /*0378*/ 	.word	0x000000ff
        /*037c*/ 	.word	0x000388c0
        /*0380*/ 	.short	0x0100
        /*0382*/ 	.byte	0x08
	.zero		1


	//   ....[20]....
        /*0384*/ 	.word	0x000008d0
        /*0388*/ 	.word	0x000000ff
        /*038c*/ 	.word	0x000388b8
        /*0390*/ 	.short	0x0100
        /*0392*/ 	.byte	0x08
	.zero		1


	//   ....[21]....
        /*0394*/ 	.word	0x000008e0
        /*0398*/ 	.word	0x000000ff
        /*039c*/ 	.word	0x000388c8
        /*03a0*/ 	.short	0x0100
        /*03a2*/ 	.byte	0x08
	.zero		1


	//   ....[22]....
        /*03a4*/ 	.word	0x000010f0
        /*03a8*/ 	.word	0x000000ff
        /*03ac*/ 	.word	0x00038800
        /*03b0*/ 	.short	0x010a
        /*03b2*/ 	.byte	0x3d
	.zero		1


	//   ....[23]....
        /*03b4*/ 	.word	0x00001180
        /*03b8*/ 	.word	0x00000000
        /*03bc*/ 	.word	0x00038830
        /*03c0*/ 	.short	0x010a
        /*03c2*/ 	.byte	0x3f
	.zero		1


	//   ....[24]....
        /*03c4*/ 	.word	0x00001200
        /*03c8*/ 	.word	0x00000000
        /*03cc*/ 	.word	0x00038830
        /*03d0*/ 	.short	0x010a
        /*03d2*/ 	.byte	0x3f
	.zero		1


	//   ....[25]....
        /*03d4*/ 	.word	0x00003c30
        /*03d8*/ 	.word	0x00000000
        /*03dc*/ 	.word	0x00000000
        /*03e0*/ 	.short	0x0101
        /*03e2*/ 	.byte	0x3f
	.zero		1


	//   ....[26]....
        /*03e4*/ 	.word	0x00005070
        /*03e8*/ 	.word	0x000000ff
        /*03ec*/ 	.word	0x00038830
        /*03f0*/ 	.short	0x010a
        /*03f2*/ 	.byte	0x27
	.zero		1


	//   ....[27]....
        /*03f4*/ 	.word	0x000050b0
        /*03f8*/ 	.word	0x000000ff
        /*03fc*/ 	.word	0x00038830
        /*0400*/ 	.short	0x010a
        /*0402*/ 	.byte	0x27
	.zero		1


	//   ....[28]....
        /*0404*/ 	.word	0x00007a00
        /*0408*/ 	.word	0x000000ff
        /*040c*/ 	.word	0x00038850
        /*0410*/ 	.short	0x010a
        /*0412*/ 	.byte	0x05
	.zero		1


	//   ....[29]....
        /*0414*/ 	.word	0x00007a40
        /*0418*/ 	.word	0x000000ff
        /*041c*/ 	.word	0x00038850
        /*0420*/ 	.short	0x010a
        /*0422*/ 	.byte	0x05
	.zero		1


	//   ....[30]....
        /*0424*/ 	.word	0x00008560
        /*0428*/ 	.word	0x000000ab
        /*042c*/ 	.word	0x00000000
        /*0430*/ 	.short	0x0101
        /*0432*/ 	.byte	0x3f
	.zero		1


	//   ....[31]....
        /*0434*/ 	.word	0x00008590
        /*0438*/ 	.word	0x000000b2
        /*043c*/ 	.word	0x00000000
        /*0440*/ 	.short	0x0101
        /*0442*/ 	.byte	0x3f
	.zero		1


	//   ....[32]....
        /*0444*/ 	.word	0x00009220
        /*0448*/ 	.word	0x000000ff
        /*044c*/ 	.word	0x00038850
        /*0450*/ 	.short	0x010a
        /*0452*/ 	.byte	0x07
	.zero		1


	//   ....[33]....
        /*0454*/ 	.word	0x00009260
        /*0458*/ 	.word	0x000000ff
        /*045c*/ 	.word	0x00038850
        /*0460*/ 	.short	0x010a
        /*0462*/ 	.byte	0x07
	.zero		1


	//   ....[34]....
        /*0464*/ 	.word	0x00009e20
        /*0468*/ 	.word	0x0000000d
        /*046c*/ 	.word	0x00000000
        /*0470*/ 	.short	0x0101
        /*0472*/ 	.byte	0x3f
	.zero		1


	//   ....[35]....
        /*0474*/ 	.word	0x0000aeb0
        /*0478*/ 	.word	0x000000ff
        /*047c*/ 	.word	0x00000000
        /*0480*/ 	.short	0x0101
        /*0482*/ 	.byte	0x06
	.zero		1


	//   ....[36]....
        /*0484*/ 	.word	0x0000bdc0
        /*0488*/ 	.word	0x00000006
        /*048c*/ 	.word	0x00038840
        /*0490*/ 	.short	0x010a
        /*0492*/ 	.byte	0x3f
	.zero		1


	//   ....[37]....
        /*0494*/ 	.word	0x0000c3f0
        /*0498*/ 	.word	0x00000009
        /*049c*/ 	.word	0x00038820
        /*04a0*/ 	.short	0x010a
        /*04a2*/ 	.byte	0x3f
	.zero		1


	//   ....[38]....
        /*04a4*/ 	.word	0x0000c6d0
        /*04a8*/ 	.word	0x00000002
        /*04ac*/ 	.word	0x00038840
        /*04b0*/ 	.short	0x010a
        /*04b2*/ 	.byte	0x3f
	.zero		1


	//   ....[39]....
        /*04b4*/ 	.word	0x0000c9e0
        /*04b8*/ 	.word	0x00000002
        /*04bc*/ 	.word	0x00000060
        /*04c0*/ 	.short	0x010a
        /*04c2*/ 	.byte	0x3f
	.zero		1


	//   ....[40]....
        /*04c4*/ 	.word	0x0000cfd0
        /*04c8*/ 	.word	0x00000002
        /*04cc*/ 	.word	0x00038840
        /*04d0*/ 	.short	0x010a
        /*04d2*/ 	.byte	0x3f
	.zero		1


	//   ....[41]....
        /*04d4*/ 	.word	0x0000d2e0
        /*04d8*/ 	.word	0x00000002
        /*04dc*/ 	.word	0x00000060
        /*04e0*/ 	.short	0x010a
        /*04e2*/ 	.byte	0x3f
	.zero		1


	//   ....[42]....
        /*04e4*/ 	.word	0x0000d7f0
        /*04e8*/ 	.word	0x00000002
        /*04ec*/ 	.word	0x00038840
        /*04f0*/ 	.short	0x010a
        /*04f2*/ 	.byte	0x3f
	.zero		1


	//   ....[43]....
        /*04f4*/ 	.word	0x0000db10
        /*04f8*/ 	.word	0x00000002
        /*04fc*/ 	.word	0x00000060
        /*0500*/ 	.short	0x010a
        /*0502*/ 	.byte	0x3f
	.zero		1


	//   ....[44]....
        /*0504*/ 	.word	0x0000dee0
        /*0508*/ 	.word	0x00000003
        /*050c*/ 	.word	0x00038860
        /*0510*/ 	.short	0x010a
        /*0512*/ 	.byte	0x3f
	.zero		1


	//   ....[45]....
        /*0514*/ 	.word	0x0000e310
        /*0518*/ 	.word	0x00000000
        /*051c*/ 	.word	0x00038820
        /*0520*/ 	.short	0x010a
        /*0522*/ 	.byte	0x3f
	.zero		1


	//   ....[46]....
        /*0524*/ 	.word	0x0000e4b0
        /*0528*/ 	.word	0x00000006
        /*052c*/ 	.word	0x00000000
        /*0530*/ 	.short	0x010a
        /*0532*/ 	.byte	0x3f
	.zero		1


	//   ....[47]....
        /*0534*/ 	.word	0x0000e520
        /*0538*/ 	.word	0x00000003
        /*053c*/ 	.word	0x00000000
        /*0540*/ 	.short	0x010a
        /*0542*/ 	.byte	0x3f
	.zero		1


	//   ....[48]....
        /*0544*/ 	.word	0x0000e580
        /*0548*/ 	.word	0x00000010
        /*054c*/ 	.word	0x00000000
        /*0550*/ 	.short	0x010a
        /*0552*/ 	.byte	0x3f
	.zero		1


	//   ....[49]....
        /*0554*/ 	.word	0x0000e5b0
        /*0558*/ 	.word	0x00000003
        /*055c*/ 	.word	0x00000000
        /*0560*/ 	.short	0x010a
        /*0562*/ 	.byte	0x3f
	.zero		1


	//   ....[50]....
        /*0564*/ 	.word	0x0000e620
        /*0568*/ 	.word	0x00000003
        /*056c*/ 	.word	0x00038800
        /*0570*/ 	.short	0x010a
        /*0572*/ 	.byte	0x3f
	.zero		1


	//   ....[51]....
        /*0574*/ 	.word	0x0000e670
        /*0578*/ 	.word	0x00000000
        /*057c*/ 	.word	0x00038830
        /*0580*/ 	.short	0x010a
        /*0582*/ 	.byte	0x3f
	.zero		1


	//   ....[52]....
        /*0584*/ 	.word	0x0000e6d0
        /*0588*/ 	.word	0x00000005
        /*058c*/ 	.word	0x00038830
        /*0590*/ 	.short	0x010a
        /*0592*/ 	.byte	0x3f
	.zero		1


	//   ....[53]....
        /*0594*/ 	.word	0x0000e730
        /*0598*/ 	.word	0x00000003
        /*059c*/ 	.word	0x00038850
        /*05a0*/ 	.short	0x010a
        /*05a2*/ 	.byte	0x3f
	.zero		1


	//   ....[54]....
        /*05a4*/ 	.word	0x0000e790
        /*05a8*/ 	.word	0x00000003
        /*05ac*/ 	.word	0x00038850
        /*05b0*/ 	.short	0x010a
        /*05b2*/ 	.byte	0x3f
	.zero		1


	//   ....[55]....
        /*05b4*/ 	.word	0x0000e930
        /*05b8*/ 	.word	0x00000006
        /*05bc*/ 	.word	0x00038840
        /*05c0*/ 	.short	0x010a
        /*05c2*/ 	.byte	0x3f
	.zero		1


	//   ....[56]....
        /*05c4*/ 	.word	0x0000e9b0
        /*05c8*/ 	.word	0x00000007
        /*05cc*/ 	.word	0x00038820
        /*05d0*/ 	.short	0x010a
        /*05d2*/ 	.byte	0x3f
	.zero		1


	//   ....[57]....
        /*05d4*/ 	.word	0x0000ea00
        /*05d8*/ 	.word	0x00000002
        /*05dc*/ 	.word	0x00038840
        /*05e0*/ 	.short	0x010a
        /*05e2*/ 	.byte	0x3f
	.zero		1


	//   ....[58]....
        /*05e4*/ 	.word	0x0000ea50
        /*05e8*/ 	.word	0x00000002
        /*05ec*/ 	.word	0x00000060
        /*05f0*/ 	.short	0x010a
        /*05f2*/ 	.byte	0x3f
	.zero		1


	//   ....[59]....
        /*05f4*/ 	.word	0x0000eaa0
        /*05f8*/ 	.word	0x00000002
        /*05fc*/ 	.word	0x00038840
        /*0600*/ 	.short	0x010a
        /*0602*/ 	.byte	0x3f
	.zero		1


	//   ....[60]....
        /*0604*/ 	.word	0x0000eaf0
        /*0608*/ 	.word	0x00000002
        /*060c*/ 	.word	0x00000060
        /*0610*/ 	.short	0x010a
        /*0612*/ 	.byte	0x3f
	.zero		1


	//   ....[61]....
        /*0614*/ 	.word	0x0000eb40
        /*0618*/ 	.word	0x00000002
        /*061c*/ 	.word	0x00038840
        /*0620*/ 	.short	0x010a
        /*0622*/ 	.byte	0x3f
	.zero		1


	//   ....[62]....
        /*0624*/ 	.word	0x0000eb90
        /*0628*/ 	.word	0x00000002
        /*062c*/ 	.word	0x00000060
        /*0630*/ 	.short	0x010a
        /*0632*/ 	.byte	0x3f
	.zero		1


	//   ....[63]....
        /*0634*/ 	.word	0x0000ebe0
        /*0638*/ 	.word	0x00000003
        /*063c*/ 	.word	0x00038860
        /*0640*/ 	.short	0x010a
        /*0642*/ 	.byte	0x3f
	.zero		1


	//   ....[64]....
        /*0644*/ 	.word	0x0000ec30
        /*0648*/ 	.word	0x00000000
        /*064c*/ 	.word	0x00038820
        /*0650*/ 	.short	0x010a
        /*0652*/ 	.byte	0x3f
	.zero		1


	//   ....[65]....
        /*0654*/ 	.word	0x0000edd0
        /*0658*/ 	.word	0x00000006
        /*065c*/ 	.word	0x00000000
        /*0660*/ 	.short	0x010a
        /*0662*/ 	.byte	0x3f
	.zero		1


	//   ....[66]....
        /*0664*/ 	.word	0x0000ee20
        /*0668*/ 	.word	0x00000003
        /*066c*/ 	.word	0x00000000
        /*0670*/ 	.short	0x010a
        /*0672*/ 	.byte	0x3f
	.zero		1


	//   ....[67]....
        /*0674*/ 	.word	0x0000ee70
        /*0678*/ 	.word	0x00000010
        /*067c*/ 	.word	0x00000000
        /*0680*/ 	.short	0x010a
        /*0682*/ 	.byte	0x3f
	.zero		1


	//----- nvinfo : EIATTR_NUM_MBARRIERS
	.align		4
.L_99:
        /*0684*/ 	.byte	0x03, 0x38
        /*0686*/ 	.short	0x0016


	//----- nvinfo : EIATTR_EXIT_INSTR_OFFSETS
	.align		4
        /*0688*/ 	.byte	0x04, 0x1c
        /*068a*/ 	.short	(.L_101 - .L_100)


	//   ....[0]....
.L_100:
        /*068c*/ 	.word	0x000009f0


	//   ....[1]....
        /*0690*/ 	.word	0x0000af90


	//   ....[2]....
        /*0694*/ 	.word	0x0000aff0


	//   ....[3]....
        /*0698*/ 	.word	0x0000e600


	//----- nvinfo : EIATTR_MAX_THREADS
	.align		4
.L_101:
        /*069c*/ 	.byte	0x04, 0x05
        /*069e*/ 	.short	(.L_103 - .L_102)
.L_102:
        /*06a0*/ 	.word	0x00000180
        /*06a4*/ 	.word	0x00000001
        /*06a8*/ 	.word	0x00000001


	//----- nvinfo : EIATTR_CRS_STACK_SIZE
	.align		4
.L_103:
        /*06ac*/ 	.byte	0x04, 0x1e
        /*06ae*/ 	.short	(.L_105 - .L_104)
.L_104:
        /*06b0*/ 	.word	0x00000000


	//----- nvinfo : EIATTR_CBANK_PARAM_SIZE
	.align		4
.L_105:
        /*06b4*/ 	.byte	0x03, 0x19
        /*06b6*/ 	.short	0x0bf0


	//----- nvinfo : EIATTR_PARAM_CBANK
	.align		4
        /*06b8*/ 	.byte	0x04, 0x0a
        /*06ba*/ 	.short	(.L_107 - .L_106)
	.align		4
.L_106:
        /*06bc*/ 	.word	index@(.nv.constant0._ZN7cutlass13device_kernelIN5flash11enable_sm90INS1_16FlashAttnFwdSm90INS1_25CollectiveMainloopFwdSm90ILi2EN4cute5tupleIJNS5_1CILi1EEES8_S8_EEENS6_IJNS7_ILi128EEENS7_ILi80EEENS7_ILi256EEEEEELi256ENS_10bfloat16_tEfNS_4arch4Sm90ELb0ELb0ELb0ELb0ELb0ELb0ELb0ELb1ELb1ELb0ELb0ELb0EEENS1_21CollectiveEpilogueFwdINS6_IJSA_SC_SB_EEES9_SE_SG_Li256ELb0ELb0ELb0ELb0EEENS1_29StaticPersistentTileSchedulerILb0EEEEEEEEEvNT_6ParamsE)
        /*06c0*/ 	.short	0x0210
        /*06c2*/ 	.short	0x0bf0


	//----- nvinfo : EIATTR_SW_WAR
	.align		4
.L_107:
        /*06c4*/ 	.byte	0x04, 0x36
        /*06c6*/ 	.short	(.L_109 - .L_108)
.L_108:
        /*06c8*/ 	.word	0x00000008
.L_109:


//--------------------- .nv.info._ZN7cutlass13device_kernelIN5flash11enable_sm90INS1_16FlashAttnFwdSm90INS1_25CollectiveMainloopFwdSm90ILi2EN4cute5tupleIJNS5_1CILi2EEENS7_ILi1EEES9_EEENS6_IJNS7_ILi128EEENS7_ILi80EEENS7_ILi256EEEEEELi256ENS_10bfloat16_tEfNS_4arch4Sm90ELb0ELb0ELb0ELb0ELb0ELb0ELb0ELb1ELb1ELb0ELb0ELb0EEENS1_21CollectiveEpilogueFwdINS6_IJSB_SD_SC_EEESA_SF_SH_Li256ELb0ELb0ELb0ELb0EEENS1_29StaticPersistentTileSchedulerILb0EEEEEEEEEvNT_6ParamsE --------------------------
	.section	.nv.info._ZN7cutlass13device_kernelIN5flash11enable_sm90INS1_16FlashAttnFwdSm90INS1_25CollectiveMainloopFwdSm90ILi2EN4cute5tupleIJNS5_1CILi2EEENS7_ILi1EEES9_EEENS6_IJNS7_ILi128EEENS7_ILi80EEENS7_ILi256EEEEEELi256ENS_10bfloat16_tEfNS_4arch4Sm90ELb0ELb0ELb0ELb0ELb0ELb0ELb0ELb1ELb1ELb0ELb0ELb0EEENS1_21CollectiveEpilogueFwdINS6_IJSB_SD_SC_EEESA_SF_SH_Li256ELb0ELb0ELb0ELb0EEENS1_29StaticPersistentTileSchedulerILb0EEEEEEEEEvNT_6ParamsE,"",@"SHT_CUDA_INFO"
	.sectionflags	@""
	.align	4


	//----- nvinfo : EIATTR_CUDA_API_VERSION
	.align		4
        /*0000*/ 	.byte	0x04, 0x37
        /*0002*/ 	.short	(.L_111 - .L_110)
.L_110:
        /*0004*/ 	.word	0x00000082


	//----- nvinfo : EIATTR_KPARAM_INFO
	.align		4
.L_111:
        /*0008*/ 	.byte	0x04, 0x17
        /*000a*/ 	.short	(.L_113 - .L_112)
.L_112:
        /*000c*/ 	.word	0x00000000
        /*0010*/ 	.short	0x0000
        /*0012*/ 	.short	0x0070
        /*0014*/ 	.byte	0x00, 0xf0, 0x01, 0x2e


	//----- nvinfo : EIATTR_SPARSE_MMA_MASK
	.align		4
.L_113:
        /*0018*/ 	.byte	0x03, 0x50
        /*001a*/ 	.short	0x0000


	//----- nvinfo : EIATTR_MAXREG_COUNT
	.align		4
        /*001c*/ 	.byte	0x03, 0x1b
        /*001e*/ 	.short	0x00a8


	//----- nvinfo : EIATTR_NUM_BARRIERS
	.align		4
        /*0020*/ 	.byte	0x02, 0x4c
        /*0022*/ 	.byte	0x09
	.zero		1


	//----- nvinfo : EIATTR_EXTERNS
	.align		4
        /*0024*/ 	.byte	0x04, 0x0f
        /*0026*/ 	.short	(.L_115 - .L_114)


	//   ....[0]....
	.align		4
.L_114:
        /*0028*/ 	.word	index@(__assertfail)


	//----- nvinfo : EIATTR_ANNOTATIONS
	.align		4
.L_115:
        /*002c*/ 	.byte	0x04, 0x55
        /*002e*/ 	.short	(.L_117 - .L_116)


	//   ....[0]....
.L_116:
        /* <DEDUP_REMOVED lines=26> */


	//----- nvinfo : EIATTR_MERCURY_ISA_VERSION
	.align		4
.L_117:
        /*01c0*/ 	.byte	0x03, 0x5f
        /*01c2*/ 	.short	0x0101


	//----- nvinfo : EIATTR_INT_WARP_WIDE_INSTR_OFFSETS
	.align		4
        /*01c4*/ 	.byte	0x04, 0x31
        /*01c6*/ 	.short	(.L_119 - .L_118)


	//   ....[0]....
.L_118:
        /*01c8*/ 	.word	0x00000190


	//   ....[1]....
        /*01cc*/ 	.word	0x000001d0


	//   ....[2]....
        /*01d0*/ 	.word	0x00000240


	//   ....[3]....
        /*01d4*/ 	.word	0x0000b6f0


	//   ....[4]....
        /*01d8*/ 	.word	0x0000b740


	//   ....[5]....
        /*01dc*/ 	.word	0x0000b800


	//   ....[6]....
        /*01e0*/ 	.word	0x0000b8c0


	//   ....[7]....
        /*01e4*/ 	.word	0x0000b980


	//----- nvinfo : EIATTR_COOP_GROUP_MASK_REGIDS
	.align		4
.L_119:
        /*01e8*/ 	.byte	0x04, 0x29
        /*01ea*/ 	.short	(.L_121 - .L_120)


	//   ....[0]....
.L_120:
        /*01ec*/ 	.word	0xffffffff


	//   ....[1]....
        /*01f0*/ 	.word	0xffffffff


	//   ....[2]....
        /*01f4*/ 	.word	0xffffffff


	//   ....[3]....
        /*01f8*/ 	.word	0xffffffff


	//   ....[4]....
        /*01fc*/ 	.word	0xffffffff


	//   ....[5]....
        /*0200*/ 	.word	0xffffffff


	//   ....[6]....
        /*0204*/ 	.word	0xffffffff


	//   ....[7]....
        /*0208*/ 	.word	0xffffffff


	//   ....[8]....
        /*020c*/ 	.word	0xffffffff


	//   ....[9]....
        /*0210*/ 	.word	0xffffffff


	//   ....[10]....
        /*0214*/ 	.word	0xffffffff


	//   ....[11]....
        /*0218*/ 	.word	0xffffffff


	//   ....[12]....
        /*021c*/ 	.word	0xffffffff


	//   ....[13]....
        /*0220*/ 	.word	0xffffffff


	//   ....[14]....
        /*0224*/ 	.word	0xffffffff


	//   ....[15]....
        /*0228*/ 	.word	0xffffffff


	//   ....[16]....
        /*022c*/ 	.word	0xffffffff


	//   ....[17]....
        /*0230*/ 	.word	0xffffffff


	//   ....[18]....
        /*0234*/ 	.word	0xffffffff


	//   ....[19]....
        /*0238*/ 	.word	0xffffffff


	//   ....[20]....
        /*023c*/ 	.word	0xffffffff


	//   ....[21]....
        /*0240*/ 	.word	0xffffffff


	//   ....[22]....
        /*0244*/ 	.word	0xffffffff


	//   ....[23]....
        /*0248*/ 	.word	0xffffffff


	//   ....[24]....
        /*024c*/ 	.word	0x0500000f


	//   ....[25]....
        /*0250*/ 	.word	0x0500000f


	//----- nvinfo : EIATTR_COOP_GROUP_INSTR_OFFSETS
	.align		4
.L_121:
        /*0254*/ 	.byte	0x04, 0x28
        /*0256*/ 	.short	(.L_123 - .L_122)


	//   ....[0]....
.L_122:
        /*0258*/ 	.word	0x00000060


	//   ....[1]....
        /*025c*/ 	.word	0x000001a0


	//   ....[2]....
        /*0260*/ 	.word	0x000001f0


	//   ....[3]....
        /*0264*/ 	.word	0x00000430


	//   ....[4]....
        /*0268*/ 	.word	0x00000660


	//   ....[5]....
        /*026c*/ 	.word	0x00000890


	//   ....[6]....
        /*0270*/ 	.word	0x00000b20


	//   ....[7]....
        /*0274*/ 	.word	0x00000e50


	//   ....[8]....
        /*0278*/ 	.word	0x00001330


	//   ....[9]....
        /*027c*/ 	.word	0x00004340


	//   ....[10]....
        /*0280*/ 	.word	0x00004390


	//   ....[11]....
        /*0284*/ 	.word	0x00004710


	//   ....[12]....
        /*0288*/ 	.word	0x00004790


	//   ....[13]....
        /*028c*/ 	.word	0x00007c60


	//   ....[14]....
        /*0290*/ 	.word	0x00007c70


	//   ....[15]....
        /*0294*/ 	.word	0x00007ca0


	//   ....[16]....
        /*0298*/ 	.word	0x00007cb0


	//   ....[17]....
        /*029c*/ 	.word	0x00009060


	//   ....[18]....
        /*02a0*/ 	.word	0x00009070


	//   ....[19]....
        /*02a4*/ 	.word	0x00009110


	//   ....[20]....
        /*02a8*/ 	.word	0x00009130


	//   ....[21]....
        /*02ac*/ 	.word	0x0000aa40


	//   ....[22]....
        /*02b0*/ 	.word	0x0000ae20


	//   ....[23]....
        /*02b4*/ 	.word	0x0000e4d0


	//   ....[24]....
        /*02b8*/ 	.word	0x0000e9e0


	//   ....[25]....
        /*02bc*/ 	.word	0x0000ee80


	//----- nvinfo : EIATTR_REG_RECONFIG
	.align		4
.L_123:
        /*02c0*/ 	.byte	0x01, 0x54
	.zero		2


	//----- nvinfo : EIATTR_SYSCALL_OFFSETS
	.align		4
        /*02c4*/ 	.byte	0x04, 0x46
        /*02c6*/ 	.short	(.L_125 - .L_124)


	//   ....[0]....
.L_124:
        /*02c8*/ 	.word	0x000016b0


	//   ....[1]....
        /*02cc*/ 	.word	0x0000b330


	//   ....[2]....
        /*02d0*/ 	.word	0x0000b470


	//   ....[3]....
        /*02d4*/ 	.word	0x0000b570


	//----- nvinfo : EIATTR_MBARRIER_INSTR_OFFSETS
	.align		4
.L_125:
        /*02d8*/ 	.byte	0x04, 0x39
        /*02da*/ 	.short	(.L_127 - .L_126)


	//   ....[0]....
.L_126:
        /*02dc*/ 	.word	0x000002d0
        /*02e0*/ 	.word	0x000000ff
        /*02e4*/ 	.word	0x00038800
        /*02e8*/ 	.short	0x0100
        /*02ea*/ 	.byte	0x08
	.zero		1


	//   ....[1]....
        /*02ec*/ 	.word	0x000002e0
        /*02f0*/ 	.word	0x000000ff
        /*02f4*/ 	.word	0x00038820
        /*02f8*/ 	.short	0x0100
        /*02fa*/ 	.byte	0x08
	.zero		1


	//   ....[2]....
        /*02fc*/ 	.word	0x000003d0
        /*0300*/ 	.word	0x000000ff
        /*0304*/ 	.word	0x00038830
        /*0308*/ 	.short	0x0100
        /*030a*/ 	.byte	0x08
	.zero		1


	//   ....[3]....
        /*030c*/ 	.word	0x000003e0
        /*0310*/ 	.word	0x000000ff
        /*0314*/ 	.word	0x00038840
        /*0318*/ 	.short	0x0100
        /*031a*/ 	.byte	0x08
	.zero		1


	//   ....[4]....
        /*031c*/ 	.word	0x000003f0
        /*0320*/ 	.word	0x000000ff
        /*0324*/ 	.word	0x00038838
        /*0328*/ 	.short	0x0100
        /*032a*/ 	.byte	0x08
	.zero		1


	//   ....[5]....
        /*032c*/ 	.word	0x00000400
        /*0330*/ 	.word	0x000000ff
        /*0334*/ 	.word	0x00038848
        /*0338*/ 	.short	0x0100
        /*033a*/ 	.byte	0x08
	.zero		1


	//   ....[6]....
        /*033c*/ 	.word	0x00000610
        /*0340*/ 	.word	0x000000ff
        /*0344*/ 	.word	0x00038850
        /*0348*/ 	.short	0x0100
        /*034a*/ 	.byte	0x08
	.zero		1


	//   ....[7]....
        /*034c*/ 	.word	0x00000620
        /*0350*/ 	.word	0x000000ff
        /*0354*/ 	.word	0x00038860
        /*0358*/ 	.short	0x0100
        /*035a*/ 	.byte	0x08
	.zero		1


	//   ....[8]....
        /*035c*/ 	.word	0x00000630
        /*0360*/ 	.word	0x000000ff
        /*0364*/ 	.word	0x00038858
        /*0368*/ 	.short	0x0100
        /*036a*/ 	.byte	0x08
	.zero		1


	//   ....[9]....
        /*036c*/ 	.word	0x00000640
        /*0370*/ 	.word	0x000000ff
        /*0374*/ 	.word	0x00038868
        /*0378*/ 	.short	0x0100
        /*037a*/ 	.byte	0x08
	.zero		1


	//   ....[10]....
        /*037c*/ 	.word	0x00000840
        /*0380*/ 	.word	0x000000ff
        /*0384*/ 	.word	0x00038870
        /*0388*/ 	.short	0x0100
        /*038a*/ 	.byte	0x08
	.zero		1


	//   ....[11]....
        /*038c*/ 	.word	0x00000850
        /*0390*/ 	.word	0x000000ff
        /*0394*/ 	.word	0x00038880
        /*0398*/ 	.short	0x0100
        /*039a*/ 	.byte	0x08
	.zero		1


	//   ....[12]....
        /*039c*/ 	.word	0x00000860
        /*03a0*/ 	.word	0x000000ff
        /*03a4*/ 	.word	0x00038878
        /*03a8*/ 	.short	0x0100
        /*03aa*/ 	.byte	0x08
	.zero		1


	//   ....[13]....
        /*03ac*/ 	.word	0x00000870
        /*03b0*/ 	.word	0x000000ff
        /*03b4*/ 	.word	0x00038888
        /*03b8*/ 	.short	0x0100
        /*03ba*/ 	.byte	0x08
	.zero		1


	//   ....[14]....
        /*03bc*/ 	.word	0x00000ad0
        /*03c0*/ 	.word	0x000000ff
        /*03c4*/ 	.word	0x00038890
        /*03c8*/ 	.short	0x0100
        /*03ca*/ 	.byte	0x08
	.zero		1


	//   ....[15]....
        /*03cc*/ 	.word	0x00000ae0
        /*03d0*/ 	.word	0x000000ff
        /*03d4*/ 	.word	0x000388a0
        /*03d8*/ 	.short	0x0100
        /*03da*/ 	.byte	0x08
	.zero		1


	//   ....[16]....
        /*03dc*/ 	.word	0x00000af0
        /*03e0*/ 	.word	0x000000ff
        /*03e4*/ 	.word	0x00038898
        /*03e8*/ 	.short	0x0100
        /*03ea*/ 	.byte	0x08
	.zero		1


	//   ....[17]....
        /*03ec*/ 	.word	0x00000b00
        /*03f0*/ 	.word	0x000000ff
        /*03f4*/ 	.word	0x000388a8
        /*03f8*/ 	.short	0x0100
        /*03fa*/ 	.byte	0x08
	.zero		1


	//   ....[18]....
        /*03fc*/ 	.word	0x00000da0
        /*0400*/ 	.word	0x000000ff
        /*0404*/ 	.word	0x000388b0
        /*0408*/ 	.short	0x0100
        /*040a*/ 	.byte	0x08
	.zero		1


	//   ....[19]....
        /*040c*/ 	.word	0x00000db0
        /*0410*/ 	.word	0x000000ff
        /*0414*/ 	.word	0x000388c0
        /*0418*/ 	.short	0x0100
        /*041a*/ 	.byte	0x08
	.zero		1


	//   ....[20]....
        /*041c*/ 	.word	0x00000dc0
        /*0420*/ 	.word	0x000000ff
        /*0424*/ 	.word	0x000388b8
        /*0428*/ 	.short	0x0100
        /*042a*/ 	.byte	0x08
	.zero		1


	//   ....[21]....
        /*042c*/ 	.word	0x00000dd0
        /*0430*/ 	.word	0x000000ff
        /*0434*/ 	.word	0x000388c8
        /*0438*/ 	.short	0x0100
        /*043a*/ 	.byte	0x08
	.zero		1


	//   ....[22]....
        /*043c*/ 	.word	0x00001740
        /*0440*/ 	.word	0x000000ff
        /*0444*/ 	.word	0x00038800
        /*0448*/ 	.short	0x010a
        /*044a*/ 	.byte	0x06
	.zero		1


	//   ....[23]....
        /*044c*/ 	.word	0x000017e0
        /*0450*/ 	.word	0x00000000
        /*0454*/ 	.word	0x00038830
        /*0458*/ 	.short	0x010a
        /*045a*/ 	.byte	0x3f
	.zero		1


	//   ....[24]....
        /*045c*/ 	.word	0x00001820
        /*0460*/ 	.word	0x00000000
        /*0464*/ 	.word	0x00038830
        /*0468*/ 	.short	0x010a
        /*046a*/ 	.byte	0x3f
	.zero		1


	//   ....[25]....
        /*046c*/ 	.word	0x00004a30
        /*0470*/ 	.word	0x00000000
        /*0474*/ 	.word	0x00000000
        /*0478*/ 	.short	0x0101
        /*047a*/ 	.byte	0x3f
	.zero		1


	//   ....[26]....
        /*047c*/ 	.word	0x00005150
        /*0480*/ 	.word	0x000000ff
        /*0484*/ 	.word	0x00038830
        /*0488*/ 	.short	0x010a
        /*048a*/ 	.byte	0x27
	.zero		1


	//   ....[27]....
        /*048c*/ 	.word	0x00005190
        /*0490*/ 	.word	0x000000ff
        /*0494*/ 	.word	0x00038830
        /*0498*/ 	.short	0x010a
        /*049a*/ 	.byte	0x27
	.zero		1


	//   ....[28]....
        /*049c*/ 	.word	0x00007700
        /*04a0*/ 	.word	0x000000ff
        /*04a4*/ 	.word	0x00038850
        /*04a8*/ 	.short	0x010a
        /*04aa*/ 	.byte	0x04
	.zero		1


	//   ....[29]....
        /*04ac*/ 	.word	0x00007740
        /*04b0*/ 	.word	0x000000ff
        /*04b4*/ 	.word	0x00038850
        /*04b8*/ 	.short	0x010a
        /*04ba*/ 	.byte	0x04
	.zero		1


	//   ....[30]....
        /*04bc*/ 	.word	0x00008350
        /*04c0*/ 	.word	0x00000005
        /*04c4*/ 	.word	0x00000000
        /*04c8*/ 	.short	0x0101
        /*04ca*/ 	.byte	0x3f
	.zero		1


	//   ....[31]....
        /*04cc*/ 	.word	0x00008710
        /*04d0*/ 	.word	0x00000098
        /*04d4*/ 	.word	0x00000000
        /*04d8*/ 	.short	0x0101
        /*04da*/ 	.byte	0x3f
	.zero		1


	//   ....[32]....
        /*04dc*/ 	.word	0x00008fd0
        /*04e0*/ 	.word	0x000000ff
        /*04e4*/ 	.word	0x00038850
        /*04e8*/ 	.short	0x010a
        /*04ea*/ 	.byte	0x08
	.zero		1


	//   ....[33]....
        /*04ec*/ 	.word	0x00009010
        /*04f0*/ 	.word	0x000000ff
        /*04f4*/ 	.word	0x00038850
        /*04f8*/ 	.short	0x010a
        /*04fa*/ 	.byte	0x08
	.zero		1


	//   ....[34]....
        /*04fc*/ 	.word	0x0000a390
        /*0500*/ 	.word	0x00000014
        /*0504*/ 	.word	0x00000000
        /*0508*/ 	.short	0x0101
        /*050a*/ 	.byte	0x3f
	.zero		1


	//   ....[35]....
        /*050c*/ 	.word	0x0000acd0
        /*0510*/ 	.word	0x000000ff
        /*0514*/ 	.word	0x00000000
        /*0518*/ 	.short	0x0101
        /*051a*/ 	.byte	0x07
	.zero		1


	//   ....[36]....
        /*051c*/ 	.word	0x0000ace0
        /*0520*/ 	.word	0x000000ff
        /*0524*/ 	.word	0x00000000
        /*0528*/ 	.short	0x0101
        /*052a*/ 	.byte	0x06
	.zero		1


	//   ....[37]....
        /*052c*/ 	.word	0x0000bcf0
        /*0530*/ 	.word	0x00000004
        /*0534*/ 	.word	0x00038840
        /*0538*/ 	.short	0x010a
        /*053a*/ 	.byte	0x3f
	.zero		1


	//   ....[38]....
        /*053c*/ 	.word	0x0000c380
        /*0540*/ 	.word	0x0000000a
        /*0544*/ 	.word	0x00038820
        /*0548*/ 	.short	0x010a
        /*054a*/ 	.byte	0x3f
	.zero		1


	//   ....[39]....
        /*054c*/ 	.word	0x0000c670
        /*0550*/ 	.word	0x00000002
        /*0554*/ 	.word	0x00038840
        /*0558*/ 	.short	0x010a
        /*055a*/ 	.byte	0x3f
	.zero		1


	//   ....[40]....
        /*055c*/ 	.word	0x0000c9c0
        /*0560*/ 	.word	0x00000002
        /*0564*/ 	.word	0x00038860
        /*0568*/ 	.short	0x010a
        /*056a*/ 	.byte	0x3f
	.zero		1


	//   ....[41]....
        /*056c*/ 	.word	0x0000cfb0
        /*0570*/ 	.word	0x00000002
        /*0574*/ 	.word	0x00038840
        /*0578*/ 	.short	0x010a
        /*057a*/ 	.byte	0x3f
	.zero		1


	//   ....[42]....
        /*057c*/ 	.word	0x0000d300
        /*0580*/ 	.word	0x00000002
        /*0584*/ 	.word	0x00038860
        /*0588*/ 	.short	0x010a
        /*058a*/ 	.byte	0x3f
	.zero		1


	//   ....[43]....
        /*058c*/ 	.word	0x0000d860
        /*0590*/ 	.word	0x00000002
        /*0594*/ 	.word	0x00038840
        /*0598*/ 	.short	0x010a
        /*059a*/ 	.byte	0x3f
	.zero		1


	//   ....[44]....
        /*059c*/ 	.word	0x0000dbb0
        /*05a0*/ 	.word	0x00000002
        /*05a4*/ 	.word	0x00038860
        /*05a8*/ 	.short	0x010a
        /*05aa*/ 	.byte	0x3f
	.zero		1


	//   ....[45]....
        /*05ac*/ 	.word	0x0000dfb0
        /*05b0*/ 	.word	0x00000003
        /*05b4*/ 	.word	0x00038860
        /*05b8*/ 	.short	0x010a
        /*05ba*/ 	.byte	0x3f
	.zero		1


	//   ....[46]....
        /*05bc*/ 	.word	0x0000e450
        /*05c0*/ 	.word	0x00000000
        /*05c4*/ 	.word	0x00038820
        /*05c8*/ 	.short	0x010a
        /*05ca*/ 	.byte	0x3f
	.zero		1


	//   ....[47]....
        /*05cc*/ 	.word	0x0000e610
        /*05d0*/ 	.word	0x00000006
        /*05d4*/ 	.word	0x00000000
        /*05d8*/ 	.short	0x010a
        /*05da*/ 	.byte	0x3f
	.zero		1


	//   ....[48]....
        /*05dc*/ 	.word	0x0000e680
        /*05e0*/ 	.word	0x00000003
        /*05e4*/ 	.word	0x00000000
        /*05e8*/ 	.short	0x010a
        /*05ea*/ 	.byte	0x3f
	.zero		1


	//   ....[49]....
        /*05ec*/ 	.word	0x0000e6e0
        /*05f0*/ 	.word	0x00000010
        /*05f4*/ 	.word	0x00000000
        /*05f8*/ 	.short	0x010a
        /*05fa*/ 	.byte	0x3f
	.zero		1


	//   ....[50]....
        /*05fc*/ 	.word	0x0000e710
        /*0600*/ 	.word	0x00000003
        /*0604*/ 	.word	0x00000000
        /*0608*/ 	.short	0x010a
        /*060a*/ 	.byte	0x3f
	.zero		1


	//   ....[51]....
        /*060c*/ 	.word	0x0000e790
        /*0610*/ 	.word	0x00000003
        /*0614*/ 	.word	0x00038800
        /*0618*/ 	.short	0x010a
        /*061a*/ 	.byte	0x3f
	.zero		1


	//   ....[52]....
        /*061c*/ 	.word	0x0000e7e0
        /*0620*/ 	.word	0x00000000
        /*0624*/ 	.word	0x00038830
        /*0628*/ 	.short	0x010a
        /*062a*/ 	.byte	0x3f
	.zero		1


	//   ....[53]....
        /*062c*/ 	.word	0x0000e840
        /*0630*/ 	.word	0x00000004
        /*0634*/ 	.word	0x00038830
        /*0638*/ 	.short	0x010a
        /*063a*/ 	.byte	0x3f
	.zero		1


	//   ....[54]....
        /*063c*/ 	.word	0x0000e8a0
        /*0640*/ 	.word	0x00000003
        /*0644*/ 	.word	0x00038850
        /*0648*/ 	.short	0x010a
        /*064a*/ 	.byte	0x3f
	.zero		1


	//   ....[55]....
        /*064c*/ 	.word	0x0000e900
        /*0650*/ 	.word	0x00000007
        /*0654*/ 	.word	0x00038850
        /*0658*/ 	.short	0x010a
        /*065a*/ 	.byte	0x3f
	.zero		1


	//   ....[56]....
        /*065c*/ 	.word	0x0000eaa0
        /*0660*/ 	.word	0x00000004
        /*0664*/ 	.word	0x00038840
        /*0668*/ 	.short	0x010a
        /*066a*/ 	.byte	0x3f
	.zero		1


	//   ....[57]....
        /*066c*/ 	.word	0x0000eb20
        /*0670*/ 	.word	0x00000007
        /*0674*/ 	.word	0x00038820
        /*0678*/ 	.short	0x010a
        /*067a*/ 	.byte	0x3f
	.zero		1


	//   ....[58]....
        /*067c*/ 	.word	0x0000eb70
        /*0680*/ 	.word	0x00000002
        /*0684*/ 	.word	0x00038840
        /*0688*/ 	.short	0x010a
        /*068a*/ 	.byte	0x3f
	.zero		1


	//   ....[59]....
        /*068c*/ 	.word	0x0000ebc0
        /*0690*/ 	.word	0x00000002
        /*0694*/ 	.word	0x00038860
        /*0698*/ 	.short	0x010a
        /*069a*/ 	.byte	0x3f
	.zero		1


	//   ....[60]....
        /*069c*/ 	.word	0x0000ec10
        /*06a0*/ 	.word	0x00000002
        /*06a4*/ 	.word	0x00038840
        /*06a8*/ 	.short	0x010a
        /*06aa*/ 	.byte	0x3f
	.zero		1


	//   ....[61]....
        /*06ac*/ 	.word	0x0000ec60
        /*06b0*/ 	.word	0x00000002
        /*06b4*/ 	.word	0x00038860
        /*06b8*/ 	.short	0x010a
        /*06ba*/ 	.byte	0x3f
	.zero		1


	//   ....[62]....
        /*06bc*/ 	.word	0x0000ecb0
        /*06c0*/ 	.word	0x00000002
        /*06c4*/ 	.word	0x00038840
        /*06c8*/ 	.short	0x010a
        /*06ca*/ 	.byte	0x3f
	.zero		1


	//   ....[63]....
        /*06cc*/ 	.word	0x0000ed00
        /*06d0*/ 	.word	0x00000002
        /*06d4*/ 	.word	0x00038860
        /*06d8*/ 	.short	0x010a
        /*06da*/ 	.byte	0x3f
	.zero		1


	//   ....[64]....
        /*06dc*/ 	.word	0x0000ed50
        /*06e0*/ 	.word	0x00000003
        /*06e4*/ 	.word	0x00038860
        /*06e8*/ 	.short	0x010a
        /*06ea*/ 	.byte	0x3f
	.zero		1


	//   ....[65]....
        /*06ec*/ 	.word	0x0000eda0
        /*06f0*/ 	.word	0x00000000
        /*06f4*/ 	.word	0x00038820
        /*06f8*/ 	.short	0x010a
        /*06fa*/ 	.byte	0x3f
	.zero		1


	//   ....[66]....
        /*06fc*/ 	.word	0x0000ef40
        /*0700*/ 	.word	0x00000006
        /*0704*/ 	.word	0x00000000
        /*0708*/ 	.short	0x010a
        /*070a*/ 	.byte	0x3f
	.zero		1


	//   ....[67]....
        /*070c*/ 	.word	0x0000ef90
        /*0710*/ 	.word	0x00000003
        /*0714*/ 	.word	0x00000000
        /*0718*/ 	.short	0x010a
        /*071a*/ 	.byte	0x3f
	.zero		1


	//   ....[68]....
        /*071c*/ 	.word	0x0000efe0
        /*0720*/ 	.word	0x00000010
        /*0724*/ 	.word	0x00000000
        /*0728*/ 	.short	0x010a
        /*072a*/ 	.byte	0x3f
	.zero		1


	//----- nvinfo : EIATTR_NUM_MBARRIERS
	.align		4
.L_127:
        /*072c*/ 	.byte	0x03, 0x38
        /*072e*/ 	.short	0x0016


	//----- nvinfo : EIATTR_EXIT_INSTR_OFFSETS
	.align		4
        /*0730*/ 	.byte	0x04, 0x1c
        /*0732*/ 	.short	(.L_129 - .L_128)


	//   ....[0]....
.L_128:
        /*0734*/ 	.word	0x00000f90


	//   ....[1]....
        /*0738*/ 	.word	0x0000ade0


	//   ....[2]....
        /*073c*/ 	.word	0x0000ae40


	//   ....[3]....
        /*0740*/ 	.word	0x0000e760


	//----- nvinfo : EIATTR_MAX_THREADS
	.align		4
.L_129:
        /*0744*/ 	.byte	0x04, 0x05
        /*0746*/ 	.short	(.L_131 - .L_130)
.L_130:
        /*0748*/ 	.word	0x00000180
        /*074c*/ 	.word	0x00000001
        /*0750*/ 	.word	0x00000001


	//----- nvinfo : EIATTR_CRS_STACK_SIZE
	.align		4
.L_131:
        /*0754*/ 	.byte	0x04, 0x1e
        /*0756*/ 	.short	(.L_133 - .L_132)
.L_132:
        /*0758*/ 	.word	0x00000000


	//----- nvinfo : EIATTR_CBANK_PARAM_SIZE
	.align		4
.L_133:
        /*075c*/ 	.byte	0x03, 0x19
        /*075e*/ 	.short	0x0bf0


	//----- nvinfo : EIATTR_PARAM_CBANK
	.align		4
        /*0760*/ 	.byte	0x04, 0x0a
        /*0762*/ 	.short	(.L_135 - .L_134)
	.align		4
.L_134:
        /*0764*/ 	.word	index@(.nv.constant0._ZN7cutlass13device_kernelIN5flash11enable_sm90INS1_16FlashAttnFwdSm90INS1_25CollectiveMainloopFwdSm90ILi2EN4cute5tupleIJNS5_1CILi2EEENS7_ILi1EEES9_EEENS6_IJNS7_ILi128EEENS7_ILi80EEENS7_ILi256EEEEEELi256ENS_10bfloat16_tEfNS_4arch4Sm90ELb0ELb0ELb0ELb0ELb0ELb0ELb0ELb1ELb1ELb0ELb0ELb0EEENS1_21CollectiveEpilogueFwdINS6_IJSB_SD_SC_EEESA_SF_SH_Li256ELb0ELb0ELb0ELb0EEENS1_29StaticPersistentTileSchedulerILb0EEEEEEEEEvNT_6ParamsE)
        /*0768*/ 	.short	0x0210
        /*076a*/ 	.short	0x0bf0


	//----- nvinfo : EIATTR_SW_WAR
	.align		4
.L_135:
        /*076c*/ 	.byte	0x04, 0x36
        /*076e*/ 	.short	(.L_137 - .L_136)
.L_136:
        /*0770*/ 	.word	0x00000008
.L_137:


//--------------------- .nv.info._ZN7cutlass13device_kernelIN5flash11enable_sm90INS1_16FlashAttnFwdSm90INS1_25CollectiveMainloopFwdSm90ILi2EN4cute5tupleIJNS5_1CILi1EEES8_S8_EEENS6_IJNS7_ILi128EEENS7_ILi80EEENS7_ILi256EEEEEELi256ENS_10bfloat16_tEfNS_4arch4Sm90ELb0ELb0ELb0ELb1ELb0ELb0ELb0ELb1ELb1ELb0ELb0ELb0EEENS1_21CollectiveEpilogueFwdINS6_IJSA_SC_SB_EEES9_SE_SG_Li256ELb1ELb0ELb0ELb0EEENS1_36VarlenDynamicPersistentTileSchedulerILi128ELi80ELi256ELi32ELb0ELb0ELb1ELb0ELb1ELb1EEEEEEEEEvNT_6ParamsE --------------------------
	.section	.nv.info._ZN7cutlass13device_kernelIN5flash11enable_sm90INS1_16FlashAttnFwdSm90INS1_25CollectiveMainloopFwdSm90ILi2EN4cute5tupleIJNS5_1CILi1EEES8_S8_EEENS6_IJNS7_ILi128EEENS7_ILi80EEENS7_ILi256EEEEEELi256ENS_10bfloat16_tEfNS_4arch4Sm90ELb0ELb0ELb0ELb1ELb0ELb0ELb0ELb1ELb1ELb0ELb0ELb0EEENS1_21CollectiveEpilogueFwdINS6_IJSA_SC_SB_EEES9_SE_SG_Li256ELb1ELb0ELb0ELb0EEENS1_36VarlenDynamicPersistentTileSchedulerILi128ELi80ELi256ELi32ELb0ELb0ELb1ELb0ELb1ELb1EEEEEEEEEvNT_6ParamsE,"",@"SHT_CUDA_INFO"
	.sectionflags	@""
	.align	4


	//----- nvinfo : EIATTR_CUDA_API_VERSION
	.align		4
        /*0000*/ 	.byte	0x04, 0x37
        /*0002*/ 	.short	(.L_139 - .L_138)
.L_138:
        /*0004*/ 	.word	0x00000082


	//----- nvinfo : EIATTR_KPARAM_INFO
	.align		4
.L_139:
        /*0008*/ 	.byte	0x04, 0x17
        /*000a*/ 	.short	(.L_141 - .L_140)
.L_140:
        /*000c*/ 	.word	0x00000000
        /*0010*/ 	.short	0x0000
        /*0012*/ 	.short	0x0070
        /*0014*/ 	.byte	0x00, 0xf0, 0x01, 0x28


	//----- nvinfo : EIATTR_SPARSE_MMA_MASK
	.align		4
.L_141:
        /*0018*/ 	.byte	0x03, 0x50
        /*001a*/ 	.short	0x0000


	//----- nvinfo : EIATTR_MAXREG_COUNT
	.align		4
        /*001c*/ 	.byte	0x03, 0x1b
        /*001e*/ 	.short	0x00a8


	//----- nvinfo : EIATTR_NUM_BARRIERS
	.align		4
        /*0020*/ 	.byte	0x02, 0x4c
        /*0022*/ 	.byte	0x09
	.zero		1


	//----- nvinfo : EIATTR_EXTERNS
	.align		4
        /*0024*/ 	.byte	0x04, 0x0f
        /*0026*/ 	.short	(.L_143 - .L_142)


	//   ....[0]....
	.align		4
.L_142:
        /*0028*/ 	.word	index@(__assertfail)


	//----- nvinfo : EIATTR_ANNOTATIONS
	.align		4
.L_143:
        /*002c*/ 	.byte	0x04, 0x55
        /*002e*/ 	.short	(.L_145 - .L_144)


	//   ....[0]....
.L_144:
        /* <DEDUP_REMOVED lines=39> */


	//----- nvinfo : EIATTR_MERCURY_ISA_VERSION
	.align		4
.L_145:
        /*0290*/ 	.byte	0x03, 0x5f
        /*0292*/ 	.short	0x0101


	//----- nvinfo : EIATTR_UNUSED_LOAD_BYTE_OFFSET
	.align		4
        /*0294*/ 	.byte	0x04, 0x44
        /*0296*/ 	.short	(.L_147 - .L_146)


	//   ....[0]....
.L_146:
        /*0298*/ 	.word	0x00000a40
        /*029c*/ 	.word	0x0000fff0


	//   ....[1]....
        /*02a0*/ 	.word	0x0000a630
        /*02a4*/ 	.word	0x0000fff0


	//----- nvinfo : EIATTR_INT_WARP_WIDE_INSTR_OFFSETS
	.align		4
.L_147:
        /*02a8*/ 	.byte	0x04, 0x31
        /*02aa*/ 	.short	(.L_149 - .L_148)


	//   ....[0]....
.L_148:
        /*02ac*/ 	.word	0x00000160


	//   ....[1]....
        /*02b0*/ 	.word	0x000001a0


	//   ....[2]....
        /*02b4*/ 	.word	0x00000210


	//   ....[3]....
        /*02b8*/ 	.word	0x00008120


	//   ....[4]....
        /*02bc*/ 	.word	0x0000e150


	//   ....[5]....
        /*02c0*/ 	.word	0x0000e1f0


	//   ....[6]....
        /*02c4*/ 	.word	0x0000e680


	//   ....[7]....
        /*02c8*/ 	.word	0x0000e6b0


	//   ....[8]....
        /*02cc*/ 	.word	0x0000e8c0


	//   ....[9]....
        /*02d0*/ 	.word	0x0000e9b0


	//   ....[10]....
        /*02d4*/ 	.word	0x0000eaa0


	//   ....[11]....
        /*02d8*/ 	.word	0x000111a0


	//   ....[12]....
        /*02dc*/ 	.word	0x00011240


	//----- nvinfo : EIATTR_COOP_GROUP_MASK_REGIDS
	.align		4
.L_149:
        /*02e0*/ 	.byte	0x04, 0x29
        /*02e2*/ 	.short	(.L_151 - .L_150)


	//   ....[0]....
.L_150:
        /*02e4*/ 	.word	0xffffffff


	//   ....[1]....
        /*02e8*/ 	.word	0xffffffff


	//   ....[2]....
        /*02ec*/ 	.word	0xffffffff


	//   ....[3]....
        /*02f0*/ 	.word	0xffffffff


	//   ....[4]....
        /*02f4*/ 	.word	0xffffffff


	//   ....[5]....
        /*02f8*/ 	.word	0xffffffff


	//   ....[6]....
        /*02fc*/ 	.word	0xffffffff


	//   ....[7]....
        /*0300*/ 	.word	0xffffffff


	//   ....[8]....
        /*0304*/ 	.word	0xffffffff


	//   ....[9]....
        /*0308*/ 	.word	0xffffffff


	//   ....[10]....
        /*030c*/ 	.word	0xffffffff


	//   ....[11]....
        /*0310*/ 	.word	0xffffffff


	//   ....[12]....
        /*0314*/ 	.word	0xffffffff


	//   ....[13]....
        /*0318*/ 	.word	0xffffffff


	//   ....[14]....
        /*031c*/ 	.word	0xffffffff


	//   ....[15]....
        /*0320*/ 	.word	0xffffffff


	//   ....[16]....
        /*0324*/ 	.word	0xffffffff


	//   ....[17]....
        /*0328*/ 	.word	0xffffffff


	//   ....[18]....
        /*032c*/ 	.word	0xffffffff


	//   ....[19]....
        /*0330*/ 	.word	0xffffffff


	//   ....[20]....
        /*0334*/ 	.word	0xffffffff


	//   ....[21]....
        /*0338*/ 	.word	0xffffffff


	//   ....[22]....
        /*033c*/ 	.word	0xffffffff


	//   ....[23]....
        /*0340*/ 	.word	0xffffffff


	//   ....[24]....
        /*0344*/ 	.word	0xffffffff


	//   ....[25]....
        /*0348*/ 	.word	0xffffffff


	//   ....[26]....
        /*034c*/ 	.word	0xffffffff


	//   ....[27]....
        /*0350*/ 	.word	0xffffffff


	//   ....[28]....
        /*0354*/ 	.word	0xffffffff


	//   ....[29]....
        /*0358*/ 	.word	0xffffffff


	//   ....[30]....
        /*035c*/ 	.word	0xffffffff


	//   ....[31]....
        /*0360*/ 	.word	0xffffffff


	//   ....[32]....
        /*0364*/ 	.word	0xffffffff


	//   ....[33]....
        /*0368*/ 	.word	0xffffffff


	//   ....[34]....
        /*036c*/ 	.word	0xffffffff


	//   ....[35]....
        /*0370*/ 	.word	0xffffffff


	//   ....[36]....
        /*0374*/ 	.word	0xffffffff


	//   ....[37]....
        /*0378*/ 	.word	0xffffffff


	//   ....[38]....
        /*037c*/ 	.word	0xffffffff


	//   ....[39]....
        /*0380*/ 	.word	0xffffffff


	//   ....[40]....
        /*0384*/ 	.word	0xffffffff


	//   ....[41]....
        /*0388*/ 	.word	0xffffffff


	//   ....[42]....
        /*038c*/ 	.word	0xffffffff


	//   ....[43]....
        /*0390*/ 	.word	0xffffffff


	//   ....[44]....
        /*0394*/ 	.word	0xffffffff


	//   ....[45]....
        /*0398*/ 	.word	0xffffffff


	//   ....[46]....
        /*039c*/ 	.word	0xffffffff


	//   ....[47]....
        /*03a0*/ 	.word	0xffffffff


	//   ....[48]....
        /*03a4*/ 	.word	0xffffffff


	//   ....[49]....
        /*03a8*/ 	.word	0xffffffff


	//   ....[50]....
        /*03ac*/ 	.word	0xffffffff


	//   ....[51]....
        /*03b0*/ 	.word	0xffffffff


	//   ....[52]....
        /*03b4*/ 	.word	0xffffffff


	//   ....[53]....
        /*03b8*/ 	.word	0xffffffff


	//   ....[54]....
        /*03bc*/ 	.word	0x0500000f


	//   ....[55]....
        /*03c0*/ 	.word	0x0500000f


	//   ....[56]....
        /*03c4*/ 	.word	0x0500000f


	//   ....[57]....
        /*03c8*/ 	.word	0x0500000f


	//   ....[58]....
        /*03cc*/ 	.word	0x0500000f


	//   ....[59]....
        /*03d0*/ 	.word	0x0500000f


	//   ....[60]....
        /*03d4*/ 	.word	0x0500000f


	//   ....[61]....
        /*03d8*/ 	.word	0x0500000f


	//   ....[62]....
        /*03dc*/ 	.word	0x0500000f


	//   ....[63]....
        /*03e0*/ 	.word	0x0500000f


	//   ....[64]....
        /*03e4*/ 	.word	0x0500000f


	//   ....[65]....
        /*03e8*/ 	.word	0x0500000f


	//   ....[66]....
        /*03ec*/ 	.word	0x0500000f


	//   ....[67]....
        /*03f0*/ 	.word	0x0500000f


	//   ....[68]....
        /*03f4*/ 	.word	0x0500000f


	//   ....[69]....
        /*03f8*/ 	.word	0x0500000f


	//   ....[70]....
        /*03fc*/ 	.word	0x0500000f


	//   ....[71]....
        /*0400*/ 	.word	0x0500000f


	//   ....[72]....
        /*0404*/ 	.word	0x0500000f


	//----- nvinfo : EIATTR_COOP_GROUP_INSTR_OFFSETS
	.align		4
.L_151:
        /*0408*/ 	.byte	0x04, 0x28
        /*040a*/ 	.short	(.L_153 - .L_152)


	//   ....[0]....
.L_152:
        /*040c*/ 	.word	0x00000060


	//   ....[1]....
        /*0410*/ 	.word	0x00000170


	//   ....[2]....
        /*0414*/ 	.word	0x000001c0


	//   ....[3]....
        /*0418*/ 	.word	0x000003f0


	//   ....[4]....
        /*041c*/ 	.word	0x00000550


	//   ....[5]....
        /*0420*/ 	.word	0x00000670


	//   ....[6]....
        /*0424*/ 	.word	0x000007d0


	//   ....[7]....
        /*0428*/ 	.word	0x00001600


	//   ....[8]....
        /*042c*/ 	.word	0x000044a0


	//   ....[9]....
        /*0430*/ 	.word	0x000044e0


	//   ....[10]....
        /*0434*/ 	.word	0x00004880


	//   ....[11]....
        /*0438*/ 	.word	0x00004900


	//   ....[12]....
        /*043c*/ 	.word	0x00008380


	//   ....[13]....
        /*0440*/ 	.word	0x000084a0


	//   ....[14]....
        /*0444*/ 	.word	0x00008930


	//   ....[15]....
        /*0448*/ 	.word	0x00008950


	//   ....[16]....
        /*044c*/ 	.word	0x00009940


	//   ....[17]....
        /*0450*/ 	.word	0x00009a00


	//   ....[18]....
        /*0454*/ 	.word	0x00009ad0


	//   ....[19]....
        /*0458*/ 	.word	0x00009cb0


	//   ....[20]....
        /*045c*/ 	.word	0x0000d270


	//   ....[21]....
        /*0460*/ 	.word	0x0000d410


	//   ....[22]....
        /*0464*/ 	.word	0x0000d440


	//   ....[23]....
        /*0468*/ 	.word	0x0000d480


	//   ....[24]....
        /*046c*/ 	.word	0x0000d4e0


	//   ....[25]....
        /*0470*/ 	.word	0x0000d540


	//   ....[26]....
        /*0474*/ 	.word	0x0000d580


	//   ....[27]....
        /*0478*/ 	.word	0x0000d740


	//   ....[28]....
        /*047c*/ 	.word	0x0000d7a0


	//   ....[29]....
        /*0480*/ 	.word	0x0000d7e0


	//   ....[30]....
        /*0484*/ 	.word	0x0000d820


	//   ....[31]....
        /*0488*/ 	.word	0x0000d850


	//   ....[32]....
        /*048c*/ 	.word	0x0000d880


	//   ....[33]....
        /*0490*/ 	.word	0x0000d910


	//   ....[34]....
        /*0494*/ 	.word	0x0000d940


	//   ....[35]....
        /*0498*/ 	.word	0x0000d9d0


	//   ....[36]....
        /*049c*/ 	.word	0x00011700


	//   ....[37]....
        /*04a0*/ 	.word	0x00011710


	//   ....[38]....
        /*04a4*/ 	.word	0x00011830


	//   ....[39]....
        /*04a8*/ 	.word	0x00011890


	//   ....[40]....
        /*04ac*/ 	.word	0x000118d0


	//   ....[41]....
        /*04b0*/ 	.word	0x00011910


	//   ....[42]....
        /*04b4*/ 	.word	0x00011940


	//   ....[43]....
        /*04b8*/ 	.word	0x00011970


	//   ....[44]....
        /*04bc*/ 	.word	0x00011b10


	//   ....[45]....
        /*04c0*/ 	.word	0x00011b70


	//   ....[46]....
        /*04c4*/ 	.word	0x00011bb0


	//   ....[47]....
        /*04c8*/ 	.word	0x00011bf0


	//   ....[48]....
        /*04cc*/ 	.word	0x00011c20


	//   ....[49]....
        /*04d0*/ 	.word	0x00011c50


	//   ....[50]....
        /*04d4*/ 	.word	0x00011d10


	//   ....[51]....
        /*04d8*/ 	.word	0x00011d30


	//   ....[52]....
        /*04dc*/ 	.word	0x00011da0


	//   ....[53]....
        /*04e0*/ 	.word	0x000121f0


	//   ....[54]....
        /*04e4*/ 	.word	0x00012700


	//   ....[55]....
        /*04e8*/ 	.word	0x00012b20


	//   ....[56]....
        /*04ec*/ 	.word	0x00012bb0


	//   ....[57]....
        /*04f0*/ 	.word	0x00012c50


	//   ....[58]....
        /*04f4*/ 	.word	0x00012d00


	//   ....[59]....
        /*04f8*/ 	.word	0x00012d80


	//   ....[60]....
        /*04fc*/ 	.word	0x00012e00


	//   ....[61]....
        /*0500*/ 	.word	0x00012e80


	//   ....[62]....
        /*0504*/ 	.word	0x00012f00


	//   ....[63]....
        /*0508*/ 	.word	0x00012f90


	//   ....[64]....
        /*050c*/ 	.word	0x00013040


	//   ....[65]....
        /*0510*/ 	.word	0x000130c0


	//   ....[66]....
        /*0514*/ 	.word	0x00013140


	//   ....[67]....
        /*0518*/ 	.word	0x000131c0


	//   ....[68]....
        /*051c*/ 	.word	0x00013240


	//   ....[69]....
        /*0520*/ 	.word	0x000132b0


	//   ....[70]....
        /*0524*/ 	.word	0x00013350


	//   ....[71]....
        /*0528*/ 	.word	0x000133e0


	//   ....[72]....
        /*052c*/ 	.word	0x00013500


	//----- nvinfo : EIATTR_REG_RECONFIG
	.align		4
.L_153:
        /*0530*/ 	.byte	0x01, 0x54
	.zero		2


	//----- nvinfo : EIATTR_SYSCALL_OFFSETS
	.align		4
        /*0534*/ 	.byte	0x04, 0x46
        /*0536*/ 	.short	(.L_155 - .L_154)


	//   ....[0]....
.L_154:
        /*0538*/ 	.word	0x000017e0


	//   ....[1]....
        /*053c*/ 	.word	0x0000e380


	//   ....[2]....
        /*0540*/ 	.word	0x0000e4c0


	//   ....[3]....
        /*0544*/ 	.word	0x0000e5c0


	//----- nvinfo : EIATTR_MBARRIER_INSTR_OFFSETS
	.align		4
.L_155:
        /*0548*/ 	.byte	0x04, 0x39
        /*054a*/ 	.short	(.L_157 - .L_156)


	//   ....[0]....
.L_156:
        /*054c*/ 	.word	0x000002a0
        /*0550*/ 	.word	0x000000ff
        /*0554*/ 	.word	0x00038800
        /*0558*/ 	.short	0x0100
        /*055a*/ 	.byte	0x08
	.zero		1


	//   ....[1]....
        /*055c*/ 	.word	0x000002b0
        /*0560*/ 	.word	0x000000ff
        /*0564*/ 	.word	0x00038820
        /*0568*/ 	.short	0x0100
        /*056a*/ 	.byte	0x08
	.zero		1


	//   ....[2]....
        /*056c*/ 	.word	0x000003a0
        /*0570*/ 	.word	0x000000ff
        /*0574*/ 	.word	0x00038830
        /*0578*/ 	.short	0x0100
        /*057a*/ 	.byte	0x08
	.zero		1


	//   ....[3]....
        /*057c*/ 	.word	0x000003b0
        /*0580*/ 	.word	0x000000ff
        /*0584*/ 	.word	0x00038840
        /*0588*/ 	.short	0x0100
        /*058a*/ 	.byte	0x08
	.zero		1


	//   ....[4]....
        /*058c*/ 	.word	0x000003c0
        /*0590*/ 	.word	0x000000ff
        /*0594*/ 	.word	0x00038838
        /*0598*/ 	.short	0x0100
        /*059a*/ 	.byte	0x08
	.zero		1


	//   ....[5]....
        /*059c*/ 	.word	0x000003d0
        /*05a0*/ 	.word	0x000000ff
        /*05a4*/ 	.word	0x00038848
        /*05a8*/ 	.short	0x0100
        /*05aa*/ 	.byte	0x08
	.zero		1


	//   ....[6]....
        /*05ac*/ 	.word	0x00000500
        /*05b0*/ 	.word	0x000000ff
        /*05b4*/ 	.word	0x00038850
        /*05b8*/ 	.short	0x0100
        /*05ba*/ 	.byte	0x08
	.zero		1


	//   ....[7]....
        /*05bc*/ 	.word	0x00000510
        /*05c0*/ 	.word	0x000000ff
        /*05c4*/ 	.word	0x00038860
        /*05c8*/ 	.short	0x0100
        /*05ca*/ 	.byte	0x08
	.zero		1


	//   ....[8]....
        /*05cc*/ 	.word	0x00000520
        /*05d0*/ 	.word	0x000000ff
        /*05d4*/ 	.word	0x00038858
        /*05d8*/ 	.short	0x0100
        /*05da*/ 	.byte	0x08
	.zero		1


	//   ....[9]....
        /*05dc*/ 	.word	0x00000530
        /*05e0*/ 	.word	0x000000ff
        /*05e4*/ 	.word	0x00038868
        /*05e8*/ 	.short	0x0100
        /*05ea*/ 	.byte	0x08
	.zero		1


	//   ....[10]....
        /*05ec*/ 	.word	0x00000620
        /*05f0*/ 	.word	0x000000ff
        /*05f4*/ 	.word	0x00038870
        /*05f8*/ 	.short	0x0100
        /*05fa*/ 	.byte	0x06
	.zero		1


	//   ....[11]....
        /*05fc*/ 	.word	0x00000630
        /*0600*/ 	.word	0x000000ff
        /*0604*/ 	.word	0x00038880
        /*0608*/ 	.short	0x0100
        /*060a*/ 	.byte	0x06
	.zero		1


	//   ....[12]....
        /*060c*/ 	.word	0x00000640
        /*0610*/ 	.word	0x000000ff
        /*0614*/ 	.word	0x00038878
        /*0618*/ 	.short	0x0100
        /*061a*/ 	.byte	0x06
	.zero		1


	//   ....[13]....
        /*061c*/ 	.word	0x00000650
        /*0620*/ 	.word	0x000000ff
        /*0624*/ 	.word	0x00038888
        /*0628*/ 	.short	0x0100
        /*062a*/ 	.byte	0x06
	.zero		1


	//   ....[14]....
        /*062c*/ 	.word	0x00000780
        /*0630*/ 	.word	0x000000ff
        /*0634*/ 	.word	0x00038890
        /*0638*/ 	.short	0x0100
        /*063a*/ 	.byte	0x08
	.zero		1


	//   ....[15]....
        /*063c*/ 	.word	0x00000790
        /*0640*/ 	.word	0x000000ff
        /*0644*/ 	.word	0x000388a0
        /*0648*/ 	.short	0x0100
        /*064a*/ 	.byte	0x08
	.zero		1


	//   ....[16]....
        /*064c*/ 	.word	0x000007a0
        /*0650*/ 	.word	0x000000ff
        /*0654*/ 	.word	0x00038898
        /*0658*/ 	.short	0x0100
        /*065a*/ 	.byte	0x08
	.zero		1


	//   ....[17]....
        /*065c*/ 	.word	0x000007b0
        /*0660*/ 	.word	0x000000ff
        /*0664*/ 	.word	0x000388a8
        /*0668*/ 	.short	0x0100
        /*066a*/ 	.byte	0x08
	.zero		1


	//   ....[18]....
        /*066c*/ 	.word	0x000008e0
        /*0670*/ 	.word	0x000000ff
        /*0674*/ 	.word	0x000388b0
        /*0678*/ 	.short	0x0100
        /*067a*/ 	.byte	0x08
	.zero		1


	//   ....[19]....
        /*067c*/ 	.word	0x000008f0
        /*0680*/ 	.word	0x000000ff
        /*0684*/ 	.word	0x000388c0
        /*0688*/ 	.short	0x0100
        /*068a*/ 	.byte	0x08
	.zero		1


	//   ....[20]....
        /*068c*/ 	.word	0x00000900
        /*0690*/ 	.word	0x000000ff
        /*0694*/ 	.word	0x000388b8
        /*0698*/ 	.short	0x0100
        /*069a*/ 	.byte	0x08
	.zero		1


	//   ....[21]....
        /*069c*/ 	.word	0x00000910
        /*06a0*/ 	.word	0x000000ff
        /*06a4*/ 	.word	0x000388c8
        /*06a8*/ 	.short	0x0100
        /*06aa*/ 	.byte	0x08
	.zero		1


	//   ....[22]....
        /*06ac*/ 	.word	0x000018b0
        /*06b0*/ 	.word	0x00000005
        /*06b4*/ 	.word	0x00038800
        /*06b8*/ 	.short	0x010a
        /*06ba*/ 	.byte	0x3f
	.zero		1


	//   ....[23]....
        /*06bc*/ 	.word	0x00001920
        /*06c0*/ 	.word	0x00000000
        /*06c4*/ 	.word	0x00038830
        /*06c8*/ 	.short	0x010a
        /*06ca*/ 	.byte	0x3f
	.zero		1


	//   ....[24]....
        /*06cc*/ 	.word	0x00001990
        /*06d0*/ 	.word	0x00000000
        /*06d4*/ 	.word	0x00038830
        /*06d8*/ 	.short	0x010a
        /*06da*/ 	.byte	0x3f
	.zero		1


	//   ....[25]....
        /*06dc*/ 	.word	0x000043f0
        /*06e0*/ 	.word	0x00000000
        /*06e4*/ 	.word	0x00000000
        /*06e8*/ 	.short	0x0101
        /*06ea*/ 	.byte	0x3f
	.zero		1


	//   ....[26]....
        /*06ec*/ 	.word	0x00005790
        /*06f0*/ 	.word	0x000000ff
        /*06f4*/ 	.word	0x00038830
        /*06f8*/ 	.short	0x010a
        /*06fa*/ 	.byte	0x3d
	.zero		1


	//   ....[27]....
        /*06fc*/ 	.word	0x000057d0
        /*0700*/ 	.word	0x000000ff
        /*0704*/ 	.word	0x00038830
        /*0708*/ 	.short	0x010a
        /*070a*/ 	.byte	0x3d
	.zero		1


	//   ....[28]....
        /*070c*/ 	.word	0x00008070
        /*0710*/ 	.word	0x000000ff
        /*0714*/ 	.word	0x00038850
        /*0718*/ 	.short	0x010a
        /*071a*/ 	.byte	0x04
	.zero		1


	//   ....[29]....
        /*071c*/ 	.word	0x000080b0
        /*0720*/ 	.word	0x000000ff
        /*0724*/ 	.word	0x00038850
        /*0728*/ 	.short	0x010a
        /*072a*/ 	.byte	0x04
	.zero		1


	//   ....[30]....
        /*072c*/ 	.word	0x00008e70
        /*0730*/ 	.word	0x000000ff
        /*0734*/ 	.word	0x00000000
        /*0738*/ 	.short	0x0101
        /*073a*/ 	.byte	0x3d
	.zero		1


	//   ....[31]....
        /*073c*/ 	.word	0x00008ed0
        /*0740*/ 	.word	0x000000ff
        /*0744*/ 	.word	0x00000000
        /*0748*/ 	.short	0x0101
        /*074a*/ 	.byte	0x04
	.zero		1


	//   ....[32]....
        /*074c*/ 	.word	0x000098a0
        /*0750*/ 	.word	0x0000000b
        /*0754*/ 	.word	0x00038850
        /*0758*/ 	.short	0x010a
        /*075a*/ 	.byte	0x3f
	.zero		1


	//   ....[33]....
        /*075c*/ 	.word	0x000098e0
        /*0760*/ 	.word	0x0000000b
        /*0764*/ 	.word	0x00038850
        /*0768*/ 	.short	0x010a
        /*076a*/ 	.byte	0x3f
	.zero		1


	//   ....[34]....
        /*076c*/ 	.word	0x00009dd0
        /*0770*/ 	.word	0x0000000b
        /*0774*/ 	.word	0x00000000
        /*0778*/ 	.short	0x0101
        /*077a*/ 	.byte	0x3f
	.zero		1


	//   ....[35]....
        /*077c*/ 	.word	0x0000be20
        /*0780*/ 	.word	0x000000ad
        /*0784*/ 	.word	0x00000000
        /*0788*/ 	.short	0x0101
        /*078a*/ 	.byte	0x3f
	.zero		1


	//   ....[36]....
        /*078c*/ 	.word	0x0000ee10
        /*0790*/ 	.word	0x00000008
        /*0794*/ 	.word	0x00038840
        /*0798*/ 	.short	0x010a
        /*079a*/ 	.byte	0x3f
	.zero		1


	//   ....[37]....
        /*079c*/ 	.word	0x0000f490
        /*07a0*/ 	.word	0x00000009
        /*07a4*/ 	.word	0x00038820
        /*07a8*/ 	.short	0x010a
        /*07aa*/ 	.byte	0x3f
	.zero		1


	//   ....[38]....
        /*07ac*/ 	.word	0x0000f7e0
        /*07b0*/ 	.word	0x00000002
        /*07b4*/ 	.word	0x00038840
        /*07b8*/ 	.short	0x010a
        /*07ba*/ 	.byte	0x3f
	.zero		1


	//   ....[39]....
        /*07bc*/ 	.word	0x0000fb30
        /*07c0*/ 	.word	0x00000003
        /*07c4*/ 	.word	0x00000060
        /*07c8*/ 	.short	0x010a
        /*07ca*/ 	.byte	0x3f
	.zero		1


	//   ....[40]....
        /*07cc*/ 	.word	0x000101b0
        /*07d0*/ 	.word	0x00000002
        /*07d4*/ 	.word	0x00038840
        /*07d8*/ 	.short	0x010a
        /*07da*/ 	.byte	0x3f
	.zero		1


	//   ....[41]....
        /*07dc*/ 	.word	0x00010500
        /*07e0*/ 	.word	0x00000002
        /*07e4*/ 	.word	0x00000060
        /*07e8*/ 	.short	0x010a
        /*07ea*/ 	.byte	0x3f
	.zero		1


	//   ....[42]....
        /*07ec*/ 	.word	0x00010a80
        /*07f0*/ 	.word	0x00000002
        /*07f4*/ 	.word	0x00038840
        /*07f8*/ 	.short	0x010a
        /*07fa*/ 	.byte	0x3f
	.zero		1


	//   ....[43]....
        /*07fc*/ 	.word	0x00010dd0
        /*0800*/ 	.word	0x00000002
        /*0804*/ 	.word	0x00000060
        /*0808*/ 	.short	0x010a
        /*080a*/ 	.byte	0x3f
	.zero		1


	//   ....[44]....
        /*080c*/ 	.word	0x00011300
        /*0810*/ 	.word	0x00000003
        /*0814*/ 	.word	0x00038860
        /*0818*/ 	.short	0x010a
        /*081a*/ 	.byte	0x3f
	.zero		1


	//   ....[45]....
        /*081c*/ 	.word	0x00012170
        /*0820*/ 	.word	0x00000000
        /*0824*/ 	.word	0x00038820
        /*0828*/ 	.short	0x010a
        /*082a*/ 	.byte	0x3f
	.zero		1


	//   ....[46]....
        /*082c*/ 	.word	0x00012350
        /*0830*/ 	.word	0x00000006
        /*0834*/ 	.word	0x00000000
        /*0838*/ 	.short	0x010a
        /*083a*/ 	.byte	0x3f
	.zero		1


	//   ....[47]....
        /*083c*/ 	.word	0x000123c0
        /*0840*/ 	.word	0x00000007
        /*0844*/ 	.word	0x00000000
        /*0848*/ 	.short	0x010a
        /*084a*/ 	.byte	0x3f
	.zero		1


	//   ....[48]....
        /*084c*/ 	.word	0x00012430
        /*0850*/ 	.word	0x00000004
        /*0854*/ 	.word	0x00000000
        /*0858*/ 	.short	0x010a
        /*085a*/ 	.byte	0x3f
	.zero		1


	//   ....[49]....
        /*085c*/ 	.word	0x00012460
        /*0860*/ 	.word	0x00000003
        /*0864*/ 	.word	0x00000000
        /*0868*/ 	.short	0x010a
        /*086a*/ 	.byte	0x3f
	.zero		1


	//   ....[50]....
        /*086c*/ 	.word	0x000124c0
        /*0870*/ 	.word	0x00000005
        /*0874*/ 	.word	0x00038800
        /*0878*/ 	.short	0x010a
        /*087a*/ 	.byte	0x3f
	.zero		1


	//   ....[51]....
        /*087c*/ 	.word	0x00012510
        /*0880*/ 	.word	0x00000000
        /*0884*/ 	.word	0x00038830
        /*0888*/ 	.short	0x010a
        /*088a*/ 	.byte	0x3f
	.zero		1


	//   ....[52]....
        /*088c*/ 	.word	0x00012570
        /*0890*/ 	.word	0x00000004
        /*0894*/ 	.word	0x00038830
        /*0898*/ 	.short	0x010a
        /*089a*/ 	.byte	0x3f
	.zero		1


	//   ....[53]....
        /*089c*/ 	.word	0x000125d0
        /*08a0*/ 	.word	0x00000003
        /*08a4*/ 	.word	0x00038850
        /*08a8*/ 	.short	0x010a
        /*08aa*/ 	.byte	0x3f
	.zero		1


	//   ....[54]....
        /*08ac*/ 	.word	0x00012620
        /*08b0*/ 	.word	0x0000000b
        /*08b4*/ 	.word	0x00038850
        /*08b8*/ 	.short	0x010a
        /*08ba*/ 	.byte	0x3f
	.zero		1


	//   ....[55]....
        /*08bc*/ 	.word	0x000127c0
        /*08c0*/ 	.word	0x00000008
        /*08c4*/ 	.word	0x00038840
        /*08c8*/ 	.short	0x010a
        /*08ca*/ 	.byte	0x3f
	.zero		1


	//   ....[56]....
        /*08cc*/ 	.word	0x00012840
        /*08d0*/ 	.word	0x00000008
        /*08d4*/ 	.word	0x00038820
        /*08d8*/ 	.short	0x010a
        /*08da*/ 	.byte	0x3f
	.zero		1


	//   ....[57]....
        /*08dc*/ 	.word	0x00012890
        /*08e0*/ 	.word	0x00000002
        /*08e4*/ 	.word	0x00038840
        /*08e8*/ 	.short	0x010a
        /*08ea*/ 	.byte	0x3f
	.zero		1


	//   ....[58]....
        /*08ec*/ 	.word	0x000128e0
        /*08f0*/ 	.word	0x00000003
        /*08f4*/ 	.word	0x00000060
        /*08f8*/ 	.short	0x010a
        /*08fa*/ 	.byte	0x3f
	.zero		1


	//   ....[59]....
        /*08fc*/ 	.word	0x00012930
        /*0900*/ 	.word	0x00000002
        /*0904*/ 	.word	0x00038840
        /*0908*/ 	.short	0x010a
        /*090a*/ 	.byte	0x3f
	.zero		1


	//   ....[60]....
        /*090c*/ 	.word	0x00012980
        /*0910*/ 	.word	0x00000002
        /*0914*/ 	.word	0x00000060
        /*0918*/ 	.short	0x010a
        /*091a*/ 	.byte	0x3f
	.zero		1


	//   ....[61]....
        /*091c*/ 	.word	0x000129d0
        /*0920*/ 	.word	0x00000002
        /*0924*/ 	.word	0x00038840
        /*0928*/ 	.short	0x010a
        /*092a*/ 	.byte	0x3f
	.zero		1


	//   ....[62]....
        /*092c*/ 	.word	0x00012a20
        /*0930*/ 	.word	0x00000002
        /*0934*/ 	.word	0x00000060
        /*0938*/ 	.short	0x010a
        /*093a*/ 	.byte	0x3f
	.zero		1


	//   ....[63]....
        /*093c*/ 	.word	0x00012a70
        /*0940*/ 	.word	0x00000003
        /*0944*/ 	.word	0x00038860
        /*0948*/ 	.short	0x010a
        /*094a*/ 	.byte	0x3f
	.zero		1


	//   ....[64]....
        /*094c*/ 	.word	0x00013420
        /*0950*/ 	.word	0x00000000
        /*0954*/ 	.word	0x00038820
        /*0958*/ 	.short	0x010a
        /*095a*/ 	.byte	0x3f
	.zero		1


	//   ....[65]....
        /*095c*/ 	.word	0x000135c0
        /*0960*/ 	.word	0x00000006
        /*0964*/ 	.word	0x00000000
        /*0968*/ 	.short	0x010a
        /*096a*/ 	.byte	0x3f
	.zero		1


	//   ....[66]....
        /*096c*/ 	.word	0x00013610
        /*0970*/ 	.word	0x00000007
        /*0974*/ 	.word	0x00000000
        /*0978*/ 	.short	0x010a
        /*097a*/ 	.byte	0x3f
	.zero		1


	//   ....[67]....
        /*097c*/ 	.word	0x00013660
        /*0980*/ 	.word	0x00000004
        /*0984*/ 	.word	0x00000000
        /*0988*/ 	.short	0x010a
        /*098a*/ 	.byte	0x3f
	.zero		1


	//----- nvinfo : EIATTR_NUM_MBARRIERS
	.align		4
.L_157:
        /*098c*/ 	.byte	0x03, 0x38
        /*098e*/ 	.short	0x0016


	//----- nvinfo : EIATTR_EXIT_INSTR_OFFSETS
	.align		4
        /*0990*/ 	.byte	0x04, 0x1c
        /*0992*/ 	.short	(.L_159 - .L_158)


	//   ....[0]....
.L_158:
        /*0994*/ 	.word	0x00000a80


	//   ....[1]....
        /*0998*/ 	.word	0x0000d230


	//   ....[2]....
        /*099c*/ 	.word	0x0000d290


	//   ....[3]....
        /*09a0*/ 	.word	0x000124b0


	//----- nvinfo : EIATTR_MAX_THREADS
	.align		4
.L_159:
        /*09a4*/ 	.byte	0x04, 0x05
        /*09a6*/ 	.short	(.L_161 - .L_160)
.L_160:
        /*09a8*/ 	.word	0x00000180
        /*09ac*/ 	.word	0x00000001
        /*09b0*/ 	.word	0x00000001


	//----- nvinfo : EIATTR_CRS_STACK_SIZE
	.align		4
.L_161:
        /*09b4*/ 	.byte	0x04, 0x1e
        /*09b6*/ 	.short	(.L_163 - .L_162)
.L_162:
        /*09b8*/ 	.word	0x00000000


	//----- nvinfo : EIATTR_CBANK_PARAM_SIZE
	.align		4
.L_163:
        /*09bc*/ 	.byte	0x03, 0x19
        /*09be*/ 	.short	0x0a70


	//----- nvinfo : EIATTR_PARAM_CBANK
	.align		4
        /*09c0*/ 	.byte	0x04, 0x0a
        /*09c2*/ 	.short	(.L_165 - .L_164)
	.align		4
.L_164:
        /*09c4*/ 	.word	index@(.nv.constant0._ZN7cutlass13device_kernelIN5flash11enable_sm90INS1_16FlashAttnFwdSm90INS1_25CollectiveMainloopFwdSm90ILi2EN4cute5tupleIJNS5_1CILi1EEES8_S8_EEENS6_IJNS7_ILi128EEENS7_ILi80EEENS7_ILi256EEEEEELi256ENS_10bfloat16_tEfNS_4arch4Sm90ELb0ELb0ELb0ELb1ELb0ELb0ELb0ELb1ELb1ELb0ELb0ELb0EEENS1_21CollectiveEpilogueFwdINS6_IJSA_SC_SB_EEES9_SE_SG_Li256ELb1ELb0ELb0ELb0EEENS1_36VarlenDynamicPersistentTileSchedulerILi128ELi80ELi256ELi32ELb0ELb0ELb1ELb0ELb1ELb1EEEEEEEEEvNT_6ParamsE)
        /*09c8*/ 	.short	0x0210
        /*09ca*/ 	.short	0x0a70


	//----- nvinfo : EIATTR_SW_WAR
	.align		4
.L_165:
        /*09cc*/ 	.byte	0x04, 0x36
        /*09ce*/ 	.short	(.L_167 - .L_166)
.L_166:
        /*09d0*/ 	.word	0x00000008
.L_167:


//--------------------- .nv.info._ZN7cutlass13device_kernelIN5flash11enable_sm90INS1_16FlashAttnFwdSm90INS1_25CollectiveMainloopFwdSm90ILi2EN4cute5tupleIJNS5_1CILi1EEES8_S8_EEENS6_IJNS7_ILi128EEENS7_ILi80EEENS7_ILi256EEEEEELi256ENS_10bfloat16_tEfNS_4arch4Sm90ELb0ELb0ELb0ELb1ELb0ELb1ELb0ELb1ELb1ELb0ELb0ELb0EEENS1_21CollectiveEpilogueFwdINS6_IJSA_SC_SB_EEES9_SE_SG_Li256ELb1ELb0ELb0ELb0EEENS1_36VarlenDynamicPersistentTileSchedulerILi128ELi80ELi256ELi32ELb0ELb0ELb1ELb0ELb1ELb1EEEEEEEEEvNT_6ParamsE --------------------------
	.section	.nv.info._ZN7cutlass13device_kernelIN5flash11enable_sm90INS1_16FlashAttnFwdSm90INS1_25CollectiveMainloopFwdSm90ILi2EN4cute5tupleIJNS5_1CILi1EEES8_S8_EEENS6_IJNS7_ILi128EEENS7_ILi80EEENS7_ILi256EEEEEELi256ENS_10bfloat16_tEfNS_4arch4Sm90ELb0ELb0ELb0ELb1ELb0ELb1ELb0ELb1ELb1ELb0ELb0ELb0EEENS1_21CollectiveEpilogueFwdINS6_IJSA_SC_SB_EEES9_SE_SG_Li256ELb1ELb0ELb0ELb0EEENS1_36VarlenDynamicPersistentTileSchedulerILi128ELi80ELi256ELi32ELb0ELb0ELb1ELb0ELb1ELb1EEEEEEEEEvNT_6ParamsE,"",@"SHT_CUDA_INFO"
	.sectionflags	@""
	.align	4


	//----- nvinfo : EIATTR_CUDA_API_VERSION
	.align		4
        /*0000*/ 	.byte	0x04, 0x37
        /*0002*/ 	.short	(.L_169 - .L_168)
.L_168:
        /*0004*/ 	.word	0x00000082


	//----- nvinfo : EIATTR_KPARAM_INFO
	.align		4
.L_169:
        /*0008*/ 	.byte	0x04, 0x17
        /*000a*/ 	.short	(.L_171 - .L_170)
.L_170:
        /*000c*/ 	.word	0x00000000
        /*0010*/ 	.short	0x0000
        /*0012*/ 	.short	0x0070
        /*0014*/ 	.byte	0x00, 0xf0, 0x01, 0x28


	//----- nvinfo : EIATTR_SPARSE_MMA_MASK
	.align		4
.L_171:
        /*0018*/ 	.byte	0x03, 0x50
        /*001a*/ 	.short	0x0000


	//----- nvinfo : EIATTR_MAXREG_COUNT
	.align		4
        /*001c*/ 	.byte	0x03, 0x1b
        /*001e*/ 	.short	0x00a8


	//----- nvinfo : EIATTR_NUM_BARRIERS
	.align		4
        /*0020*/ 	.byte	0x02, 0x4c
        /*0022*/ 	.byte	0x10
	.zero		1


	//----- nvinfo : EIATTR_EXTERNS
	.align		4
        /*0024*/ 	.byte	0x04, 0x0f
        /*0026*/ 	.short	(.L_173 - .L_172)


	//   ....[0]....
	.align		4
.L_172:
        /*0028*/ 	.word	index@(__assertfail)


	//----- nvinfo : EIATTR_ANNOTATIONS
	.align		4
.L_173:
        /*002c*/ 	.byte	0x04, 0x55
        /*002e*/ 	.short	(.L_175 - .L_174)


	//   ....[0]....
.L_174:
        /* <DEDUP_REMOVED lines=84> */
        /*0564*/ 	.byte	0xd0, 0x55, 0x02, 0x00


	//----- nvinfo : EIATTR_MERCURY_ISA_VERSION
	.align		4
.L_175:
        /*0568*/ 	.byte	0x03, 0x5f
        /*056a*/ 	.short	0x0101


	//----- nvinfo : EIATTR_UNUSED_LOAD_BYTE_OFFSET
	.align		4
        /*056c*/ 	.byte	0x04, 0x44
        /*056e*/ 	.short	(.L_177 - .L_176)


	//   ....[0]....
.L_176:
        /*0570*/ 	.word	0x00000aa0
        /*0574*/ 	.word	0x0000fff0


	//   ....[1]....
        /*0578*/ 	.word	0x0001c9f0
        /*057c*/ 	.word	0x0000fff0


	//----- nvinfo : EIATTR_INT_WARP_WIDE_INSTR_OFFSETS
	.align		4
.L_177:
        /*0580*/ 	.byte	0x04, 0x31
        /*0582*/ 	.short	(.L_179 - .L_178)


	//   ....[0]....
.L_178:
        /*0584*/ 	.word	0x000001b0


	//   ....[1]....
        /*0588*/ 	.word	0x000001f0


	//   ....[2]....
        /*058c*/ 	.word	0x000002b0


	//   ....[3]....
        /*0590*/ 	.word	0x00021340


	//   ....[4]....
        /*0594*/ 	.word	0x000213e0


	//   ....[5]....
        /*0598*/ 	.word	0x00021870


	//   ....[6]....
        /*059c*/ 	.word	0x000218a0


	//   ....[7]....
        /*05a0*/ 	.word	0x00021ab0


	//   ....[8]....
        /*05a4*/ 	.word	0x00021ba0


	//   ....[9]....
        /*05a8*/ 	.word	0x00021c90


	//   ....[10]....
        /*05ac*/ 	.word	0x000243a0


	//   ....[11]....
        /*05b0*/ 	.word	0x00024440


	//----- nvinfo : EIATTR_COOP_GROUP_MASK_REGIDS
	.align		4
.L_179:
        /*05b4*/ 	.byte	0x04, 0x29
        /*05b6*/ 	.short	(.L_181 - .L_180)


	//   ....[0]....
.L_180:
        /*05b8*/ 	.word	0xffffffff


	//   ....[1]....
        /*05bc*/ 	.word	0xffffffff


	//   ....[2]....
        /*05c0*/ 	.word	0xffffffff


	//   ....[3]....
        /*05c4*/ 	.word	0xffffffff


	//   ....[4]....
        /*05c8*/ 	.word	0xffffffff


	//   ....[5]....
        /*05cc*/ 	.word	0xffffffff


	//   ....[6]....
        /*05d0*/ 	.word	0xffffffff


	//   ....[7]....
        /*05d4*/ 	.word	0xffffffff


	//   ....[8]....
        /*05d8*/ 	.word	0xffffffff


	//   ....[9]....
        /*05dc*/ 	.word	0xffffffff


	//   ....[10]....
        /*05e0*/ 	.word	0xffffffff


	//   ....[11]....
        /*05e4*/ 	.word	0xffffffff


	//   ....[12]....
        /*05e8*/ 	.word	0xffffffff


	//   ....[13]....
        /*05ec*/ 	.word	0xffffffff


	//   ....[14]....
        /*05f0*/ 	.word	0xffffffff


	//   ....[15]....
        /*05f4*/ 	.word	0xffffffff


	//   ....[16]....
        /*05f8*/ 	.word	0xffffffff


	//   ....[17]....
        /*05fc*/ 	.word	0xffffffff


	//   ....[18]....
        /*0600*/ 	.word	0xffffffff


	//   ....[19]....
        /*0604*/ 	.word	0xffffffff


	//   ....[20]....
        /*0608*/ 	.word	0xffffffff


	//   ....[21]....
        /*060c*/ 	.word	0xffffffff


	//   ....[22]....
        /*0610*/ 	.word	0xffffffff


	//   ....[23]....
        /*0614*/ 	.word	0xffffffff


	//   ....[24]....
        /*0618*/ 	.word	0xffffffff


	//   ....[25]....
        /*061c*/ 	.word	0xffffffff


	//   ....[26]....
        /*0620*/ 	.word	0xffffffff


	//   ....[27]....
        /*0624*/ 	.word	0xffffffff


	//   ....[28]....
        /*0628*/ 	.word	0xffffffff


	//   ....[29]....
        /*062c*/ 	.word	0xffffffff


	//   ....[30]....
        /*0630*/ 	.word	0xffffffff


	//   ....[31]....
        /*0634*/ 	.word	0xffffffff


	//   ....[32]....
        /*0638*/ 	.word	0xffffffff


	//   ....[33]....
        /*063c*/ 	.word	0xffffffff


	//   ....[34]....
        /*0640*/ 	.word	0xffffffff


	//   ....[35]....
        /*0644*/ 	.word	0xffffffff


	//   ....[36]....
        /*0648*/ 	.word	0xffffffff


	//   ....[37]....
        /*064c*/ 	.word	0xffffffff


	//   ....[38]....
        /*0650*/ 	.word	0xffffffff


	//   ....[39]....
        /*0654*/ 	.word	0xffffffff


	//   ....[40]....
        /*0658*/ 	.word	0xffffffff


	//   ....[41]....
        /*065c*/ 	.word	0xffffffff


	//   ....[42]....
        /*0660*/ 	.word	0xffffffff


	//   ....[43]....
        /*0664*/ 	.word	0xffffffff


	//   ....[44]....
        /*0668*/ 	.word	0xffffffff


	//   ....[45]....
        /*066c*/ 	.word	0xffffffff


	//   ....[46]....
        /*0670*/ 	.word	0xffffffff


	//   ....[47]....
        /*0674*/ 	.word	0xffffffff


	//   ....[48]....
        /*0678*/ 	.word	0xffffffff


	//   ....[49]....
        /*067c*/ 	.word	0xffffffff


	//   ....[50]....
        /*0680*/ 	.word	0xffffffff


	//   ....[51]....
        /*0684*/ 	.word	0xffffffff


	//   ....[52]....
        /*0688*/ 	.word	0xffffffff


	//   ....[53]....
        /*068c*/ 	.word	0xffffffff


	//   ....[54]....
        /*0690*/ 	.word	0x0500000f


	//   ....[55]....
        /*0694*/ 	.word	0x0500000f


	//   ....[56]....
        /*0698*/ 	.word	0x0500000f


	//   ....[57]....
        /*069c*/ 	.word	0x0500000f


	//   ....[58]....
        /*06a0*/ 	.word	0x0500000f


	//   ....[59]....
        /*06a4*/ 	.word	0x0500000f


	//   ....[60]....
        /*06a8*/ 	.word	0x0500000f


	//   ....[61]....
        /*06ac*/ 	.word	0x0500000f


	//   ....[62]....
        /*06b0*/ 	.word	0x0500000f


	//   ....[63]....
        /*06b4*/ 	.word	0x0500000f


	//   ....[64]....
        /*06b8*/ 	.word	0x0500000f


	//   ....[65]....
        /*06bc*/ 	.word	0x0500000f


	//   ....[66]....
        /*06c0*/ 	.word	0x0500000f


	//   ....[67]....
        /*06c4*/ 	.word	0x0500000f


	//   ....[68]....
        /*06c8*/ 	.word	0x0500000f


	//   ....[69]....
        /*06cc*/ 	.word	0x0500000f


	//   ....[70]....
        /*06d0*/ 	.word	0x0500000f


	//   ....[71]....
        /*06d4*/ 	.word	0x0500000f


	//   ....[72]....
        /*06d8*/ 	.word	0x0500000f


	//   ....[73]....
        /*06dc*/ 	.word	0x0500000f


	//   ....[74]....
        /*06e0*/ 	.word	0x0500000f


	//   ....[75]....
        /*06e4*/ 	.word	0x0500000f


	//   ....[76]....
        /*06e8*/ 	.word	0x0500000f


	//   ....[77]....
        /*06ec*/ 	.word	0x0500000f


	//   ....[78]....
        /*06f0*/ 	.word	0x0500000f


	//   ....[79]....
        /*06f4*/ 	.word	0x0500000f


	//   ....[80]....
        /*06f8*/ 	.word	0x0500000f


	//   ....[81]....
        /*06fc*/ 	.word	0x0500000f


	//----- nvinfo : EIATTR_COOP_GROUP_INSTR_OFFSETS
	.align		4
.L_181:
        /*0700*/ 	.byte	0x04, 0x28
        /*0702*/ 	.short	(.L_183 - .L_182)


	//   ....[0]....
.L_182:
        /*0704*/ 	.word	0x00000060


	//   ....[1]....
        /*0708*/ 	.word	0x000001c0


	//   ....[2]....
        /*070c*/ 	.word	0x000002c0


	//   ....[3]....
        /*0710*/ 	.word	0x00000430


	//   ....[4]....
        /*0714*/ 	.word	0x00000590


	//   ....[5]....
        /*0718*/ 	.word	0x000006b0


	//   ....[6]....
        /*071c*/ 	.word	0x00000810


	//   ....[7]....
        /*0720*/ 	.word	0x0000b0d0


	//   ....[8]....
        /*0724*/ 	.word	0x00015a30


	//   ....[9]....
        /*0728*/ 	.word	0x00015a50


	//   ....[10]....
        /*072c*/ 	.word	0x00015de0


	//   ....[11]....
        /*0730*/ 	.word	0x00015e50


	//   ....[12]....
        /*0734*/ 	.word	0x0001a7a0


	//   ....[13]....
        /*0738*/ 	.word	0x0001a7c0


	//   ....[14]....
        /*073c*/ 	.word	0x0001a920


	//   ....[15]....
        /*0740*/ 	.word	0x0001a940


	//   ....[16]....
        /*0744*/ 	.word	0x0001bf50


	//   ....[17]....
        /*0748*/ 	.word	0x0001bfc0


	//   ....[18]....
        /*074c*/ 	.word	0x0001bfe0


	//   ....[19]....
        /*0750*/ 	.word	0x0001c000


	//   ....[20]....
        /*0754*/ 	.word	0x0001f370


	//   ....[21]....
        /*0758*/ 	.word	0x0001f500


	//   ....[22]....
        /*075c*/ 	.word	0x0001f530


	//   ....[23]....
        /*0760*/ 	.word	0x0001f570


	//   ....[24]....
        /*0764*/ 	.word	0x0001f5d0


	//   ....[25]....
        /*0768*/ 	.word	0x0001f630


	//   ....[26]....
        /*076c*/ 	.word	0x0001f670


	//   ....[27]....
        /*0770*/ 	.word	0x0001f830


	//   ....[28]....
        /*0774*/ 	.word	0x0001f890


	//   ....[29]....
        /*0778*/ 	.word	0x0001f8d0


	//   ....[30]....
        /*077c*/ 	.word	0x0001f910


	//   ....[31]....
        /*0780*/ 	.word	0x0001f940


	//   ....[32]....
        /*0784*/ 	.word	0x0001f970


	//   ....[33]....
        /*0788*/ 	.word	0x0001fa00


	//   ....[34]....
        /*078c*/ 	.word	0x0001fa30


	//   ....[35]....
        /*0790*/ 	.word	0x0001fac0


	//   ....[36]....
        /*0794*/ 	.word	0x00024900


	//   ....[37]....
        /*0798*/ 	.word	0x00024910


	//   ....[38]....
        /*079c*/ 	.word	0x00024a30


	//   ....[39]....
        /*07a0*/ 	.word	0x00024a90


	//   ....[40]....
        /*07a4*/ 	.word	0x00024ad0


	//   ....[41]....
        /*07a8*/ 	.word	0x00024b10


	//   ....[42]....
        /*07ac*/ 	.word	0x00024b40


	//   ....[43]....
        /*07b0*/ 	.word	0x00024b70


	//   ....[44]....
        /*07b4*/ 	.word	0x00024d10


	//   ....[45]....
        /*07b8*/ 	.word	0x00024d70


	//   ....[46]....
        /*07bc*/ 	.word	0x00024db0


	//   ....[47]....
        /*07c0*/ 	.word	0x00024df0


	//   ....[48]....
        /*07c4*/ 	.word	0x00024e20


	//   ....[49]....
        /*07c8*/ 	.word	0x00024e50


	//   ....[50]....
        /*07cc*/ 	.word	0x00024f10


	//   ....[51]....
        /*07d0*/ 	.word	0x00024f30


	//   ....[52]....
        /*07d4*/ 	.word	0x00024fa0


	//   ....[53]....
        /*07d8*/ 	.word	0x000253f0


	//   ....[54]....
        /*07dc*/ 	.word	0x00025830


	//   ....[55]....
        /*07e0*/ 	.word	0x000258d0


	//   ....[56]....
        /*07e4*/ 	.word	0x00025970


	//   ....[57]....
        /*07e8*/ 	.word	0x00025a10


	//   ....[58]....
        /*07ec*/ 	.word	0x00025b00


	//   ....[59]....
        /*07f0*/ 	.word	0x00025ba0


	//   ....[60]....
        /*07f4*/ 	.word	0x00025c40


	//   ....[61]....
        /*07f8*/ 	.word	0x00025ce0


	//   ....[62]....
        /*07fc*/ 	.word	0x00025f40


	//   ....[63]....
        /*0800*/ 	.word	0x00026220


	//   ....[64]....
        /*0804*/ 	.word	0x00026640


	//   ....[65]....
        /*0808*/ 	.word	0x000266d0


	//   ....[66]....
        /*080c*/ 	.word	0x00026770


	//   ....[67]....
        /*0810*/ 	.word	0x00026820


	//   ....[68]....
        /*0814*/ 	.word	0x000268a0


	//   ....[69]....
        /*0818*/ 	.word	0x00026920


	//   ....[70]....
        /*081c*/ 	.word	0x000269a0


	//   ....[71]....
        /*0820*/ 	.word	0x00026a20


	//   ....[72]....
        /*0824*/ 	.word	0x00026ab0


	//   ....[73]....
        /*0828*/ 	.word	0x00026b60


	//   ....[74]....
        /*082c*/ 	.word	0x00026be0


	//   ....[75]....
        /*0830*/ 	.word	0x00026c60


	//   ....[76]....
        /*0834*/ 	.word	0x00026ce0


	//   ....[77]....
        /*0838*/ 	.word	0x00026d60


	//   ....[78]....
        /*083c*/ 	.word	0x00026dd0


	//   ....[79]....
        /*0840*/ 	.word	0x00026e70


	//   ....[80]....
        /*0844*/ 	.word	0x00026f00


	//   ....[81]....
        /*0848*/ 	.word	0x00027020


	//----- nvinfo : EIATTR_REG_RECONFIG
	.align		4
.L_183:
        /*084c*/ 	.byte	0x01, 0x54
	.zero		2


	//----- nvinfo : EIATTR_SYSCALL_OFFSETS
	.align		4
        /*0850*/ 	.byte	0x04, 0x46
        /*0852*/ 	.short	(.L_185 - .L_184)


	//   ....[0]....
.L_184:
        /*0854*/ 	.word	0x00001950


	//   ....[1]....
        /*0858*/ 	.word	0x00001aa0


	//   ....[2]....
        /*085c*/ 	.word	0x0000b250


	//   ....[3]....
        /*0860*/ 	.word	0x0000b6e0


	//   ....[4]....
        /*0864*/ 	.word	0x00021570


	//   ....[5]....
        /*0868*/ 	.word	0x000216b0


	//   ....[6]....
        /*086c*/ 	.word	0x000217b0


	//----- nvinfo : EIATTR_MBARRIER_INSTR_OFFSETS
	.align		4
.L_185:
        /*0870*/ 	.byte	0x04, 0x39
        /*0872*/ 	.short	(.L_187 - .L_186)


	//   ....[0]....
.L_186:
        /*0874*/ 	.word	0x000002e0
        /*0878*/ 	.word	0x000000ff
        /*087c*/ 	.word	0x00038800
        /*0880*/ 	.short	0x0100
        /*0882*/ 	.byte	0x08
	.zero		1


	//   ....[1]....
        /*0884*/ 	.word	0x000002f0
        /*0888*/ 	.word	0x000000ff
        /*088c*/ 	.word	0x00038820
        /*0890*/ 	.short	0x0100
        /*0892*/ 	.byte	0x08
	.zero		1


	//   ....[2]....
        /*0894*/ 	.word	0x000003e0
        /*0898*/ 	.word	0x000000ff
        /*089c*/ 	.word	0x00038830
        /*08a0*/ 	.short	0x0100
        /*08a2*/ 	.byte	0x08
	.zero		1


	//   ....[3]....
        /*08a4*/ 	.word	0x000003f0
        /*08a8*/ 	.word	0x000000ff
        /*08ac*/ 	.word	0x00038840
        /*08b0*/ 	.short	0x0100
        /*08b2*/ 	.byte	0x08
	.zero		1


	//   ....[4]....
        /*08b4*/ 	.word	0x00000400
        /*08b8*/ 	.word	0x000000ff
        /*08bc*/ 	.word	0x00038838
        /*08c0*/ 	.short	0x0100
        /*08c2*/ 	.byte	0x08
	.zero		1


	//   ....[5]....
        /*08c4*/ 	.word	0x00000410
        /*08c8*/ 	.word	0x000000ff
        /*08cc*/ 	.word	0x00038848
        /*08d0*/ 	.short	0x0100
        /*08d2*/ 	.byte	0x08
	.zero		1


	//   ....[6]....
        /*08d4*/ 	.word	0x00000540
        /*08d8*/ 	.word	0x000000ff
        /*08dc*/ 	.word	0x00038850
        /*08e0*/ 	.short	0x0100
        /*08e2*/ 	.byte	0x08
	.zero		1


	//   ....[7]....
        /*08e4*/ 	.word	0x00000550
        /*08e8*/ 	.word	0x000000ff
        /*08ec*/ 	.word	0x00038860
        /*08f0*/ 	.short	0x0100
        /*08f2*/ 	.byte	0x08
	.zero		1


	//   ....[8]....
        /*08f4*/ 	.word	0x00000560
        /*08f8*/ 	.word	0x000000ff
        /*08fc*/ 	.word	0x00038858
        /*0900*/ 	.short	0x0100
        /*0902*/ 	.byte	0x08
	.zero		1


	//   ....[9]....
        /*0904*/ 	.word	0x00000570
        /*0908*/ 	.word	0x000000ff
        /*090c*/ 	.word	0x00038868
        /*0910*/ 	.short	0x0100
        /*0912*/ 	.byte	0x08
	.zero		1


	//   ....[10]....
        /*0914*/ 	.word	0x00000660
        /*0918*/ 	.word	0x000000ff
        /*091c*/ 	.word	0x00038870
        /*0920*/ 	.short	0x0100
        /*0922*/ 	.byte	0x06
	.zero		1


	//   ....[11]....
        /*0924*/ 	.word	0x00000670
        /*0928*/ 	.word	0x000000ff
        /*092c*/ 	.word	0x00038880
        /*0930*/ 	.short	0x0100
        /*0932*/ 	.byte	0x06
	.zero		1


	//   ....[12]....
        /*0934*/ 	.word	0x00000680
        /*0938*/ 	.word	0x000000ff
        /*093c*/ 	.word	0x00038878
        /*0940*/ 	.short	0x0100
        /*0942*/ 	.byte	0x06
	.zero		1


	//   ....[13]....
        /*0944*/ 	.word	0x00000690
        /*0948*/ 	.word	0x000000ff
        /*094c*/ 	.word	0x00038888
        /*0950*/ 	.short	0x0100
        /*0952*/ 	.byte	0x06
	.zero		1


	//   ....[14]....
        /*0954*/ 	.word	0x000007c0
        /*0958*/ 	.word	0x000000ff
        /*095c*/ 	.word	0x00038890
        /*0960*/ 	.short	0x0100
        /*0962*/ 	.byte	0x08
	.zero		1


	//   ....[15]....
        /*0964*/ 	.word	0x000007d0
        /*0968*/ 	.word	0x000000ff
        /*096c*/ 	.word	0x000388a0
        /*0970*/ 	.short	0x0100
        /*0972*/ 	.byte	0x08
	.zero		1


	//   ....[16]....
        /*0974*/ 	.word	0x000007e0
        /*0978*/ 	.word	0x000000ff
        /*097c*/ 	.word	0x00038898
        /*0980*/ 	.short	0x0100
        /*0982*/ 	.byte	0x08
	.zero		1


	//   ....[17]....
        /*0984*/ 	.word	0x000007f0
        /*0988*/ 	.word	0x000000ff
        /*098c*/ 	.word	0x000388a8
        /*0990*/ 	.short	0x0100
        /*0992*/ 	.byte	0x08
	.zero		1


	//   ....[18]....
        /*0994*/ 	.word	0x00000920
        /*0998*/ 	.word	0x000000ff
        /*099c*/ 	.word	0x000388b0
        /*09a0*/ 	.short	0x0100
        /*09a2*/ 	.byte	0x08
	.zero		1


	//   ....[19]....
        /*09a4*/ 	.word	0x00000930
        /*09a8*/ 	.word	0x000000ff
        /*09ac*/ 	.word	0x000388c0
        /*09b0*/ 	.short	0x0100
        /*09b2*/ 	.byte	0x08
	.zero		1


	//   ....[20]....
        /*09b4*/ 	.word	0x00000940
        /*09b8*/ 	.word	0x000000ff
        /*09bc*/ 	.word	0x000388b8
        /*09c0*/ 	.short	0x0100
        /*09c2*/ 	.byte	0x08
	.zero		1


	//   ....[21]....
        /*09c4*/ 	.word	0x00000950
        /*09c8*/ 	.word	0x000000ff
        /*09cc*/ 	.word	0x000388c8
        /*09d0*/ 	.short	0x0100
        /*09d2*/ 	.byte	0x08
	.zero		1


	//   ....[22]....
        /*09d4*/ 	.word	0x000036a0
        /*09d8*/ 	.word	0x00000000
        /*09dc*/ 	.word	0x00038890
        /*09e0*/ 	.short	0x010a
        /*09e2*/ 	.byte	0x3f
	.zero		1


	//   ....[23]....
        /*09e4*/ 	.word	0x00006d60
        /*09e8*/ 	.word	0x00000000
        /*09ec*/ 	.word	0x00038890
        /*09f0*/ 	.short	0x010a
        /*09f2*/ 	.byte	0x3f
	.zero		1


	//   ....[24]....
        /*09f4*/ 	.word	0x0000a0c0
        /*09f8*/ 	.word	0x00000000
        /*09fc*/ 	.word	0x00038890
        /*0a00*/ 	.short	0x010a
        /*0a02*/ 	.byte	0x3f
	.zero		1


	//   ....[25]....
        /*0a04*/ 	.word	0x0000a500
        /*0a08*/ 	.word	0x00000028
        /*0a0c*/ 	.word	0x00000000
        /*0a10*/ 	.short	0x0101
        /*0a12*/ 	.byte	0x3f
	.zero		1


	//   ....[26]....
        /*0a14*/ 	.word	0x0000a540
        /*0a18*/ 	.word	0x00000000
        /*0a1c*/ 	.word	0x000388b0
        /*0a20*/ 	.short	0x010a
        /*0a22*/ 	.byte	0x3f
	.zero		1


	//   ....[27]....
        /*0a24*/ 	.word	0x0000ab70
        /*0a28*/ 	.word	0x00000000
        /*0a2c*/ 	.word	0x00000000
        /*0a30*/ 	.short	0x0101
        /*0a32*/ 	.byte	0x3f
	.zero		1


	//   ....[28]....
        /*0a34*/ 	.word	0x0000b2e0
        /*0a38*/ 	.word	0x00000010
        /*0a3c*/ 	.word	0x00038800
        /*0a40*/ 	.short	0x010a
        /*0a42*/ 	.byte	0x3f
	.zero		1


	//   ....[29]....
        /*0a44*/ 	.word	0x0000b330
        /*0a48*/ 	.word	0x00000010
        /*0a4c*/ 	.word	0x00038800
        /*0a50*/ 	.short	0x010a
        /*0a52*/ 	.byte	0x3f
	.zero		1


	//   ....[30]....
        /*0a54*/ 	.word	0x0000bc20
        /*0a58*/ 	.word	0x00000010
        /*0a5c*/ 	.word	0x00038800
        /*0a60*/ 	.short	0x010a
        /*0a62*/ 	.byte	0x3f
	.zero		1


	//   ....[31]....
        /*0a64*/ 	.word	0x0000ece0
        /*0a68*/ 	.word	0x00000010
        /*0a6c*/ 	.word	0x00038800
        /*0a70*/ 	.short	0x010a
        /*0a72*/ 	.byte	0x3f
	.zero		1


	//   ....[32]....
        /*0a74*/ 	.word	0x00011f30
        /*0a78*/ 	.word	0x00000000
        /*0a7c*/ 	.word	0x00038830
        /*0a80*/ 	.short	0x010a
        /*0a82*/ 	.byte	0x3f
	.zero		1


	//   ....[33]....
        /*0a84*/ 	.word	0x00011fd0
        /*0a88*/ 	.word	0x00000000
        /*0a8c*/ 	.word	0x00038830
        /*0a90*/ 	.short	0x010a
        /*0a92*/ 	.byte	0x3f
	.zero		1


	//   ....[34]....
        /*0a94*/ 	.word	0x00015950
        /*0a98*/ 	.word	0x00000000
        /*0a9c*/ 	.word	0x00000000
        /*0aa0*/ 	.short	0x0101
        /*0aa2*/ 	.byte	0x3f
	.zero		1


	//   ....[35]....
        /*0aa4*/ 	.word	0x00016c90
        /*0aa8*/ 	.word	0x0000000b
        /*0aac*/ 	.word	0x00038830
        /*0ab0*/ 	.short	0x010a
        /*0ab2*/ 	.byte	0x3f
	.zero		1


	//   ....[36]....
        /*0ab4*/ 	.word	0x00016d10
        /*0ab8*/ 	.word	0x0000000b
        /*0abc*/ 	.word	0x00038830
        /*0ac0*/ 	.short	0x010a
        /*0ac2*/ 	.byte	0x3f
	.zero		1


	//   ....[37]....
        /*0ac4*/ 	.word	0x0001a3a0
        /*0ac8*/ 	.word	0x00000009
        /*0acc*/ 	.word	0x00038850
        /*0ad0*/ 	.short	0x010a
        /*0ad2*/ 	.byte	0x3f
	.zero		1


	//   ....[38]....
        /*0ad4*/ 	.word	0x0001a3f0
        /*0ad8*/ 	.word	0x00000009
        /*0adc*/ 	.word	0x00038850
        /*0ae0*/ 	.short	0x010a
        /*0ae2*/ 	.byte	0x3f
	.zero		1


	//   ....[39]....
        /*0ae4*/ 	.word	0x0001ae50
        /*0ae8*/ 	.word	0x000000a4
        /*0aec*/ 	.word	0x00000000
        /*0af0*/ 	.short	0x0101
        /*0af2*/ 	.byte	0x3f
	.zero		1


	//   ....[40]....
        /*0af4*/ 	.word	0x0001ae70
        /*0af8*/ 	.word	0x00000009
        /*0afc*/ 	.word	0x00000000
        /*0b00*/ 	.short	0x0101
        /*0b02*/ 	.byte	0x3f
	.zero		1


	//   ....[41]....
        /*0b04*/ 	.word	0x0001bc20
        /*0b08*/ 	.word	0x00000000
        /*0b0c*/ 	.word	0x00038850
        /*0b10*/ 	.short	0x010a
        /*0b12*/ 	.byte	0x3f
	.zero		1


	//   ....[42]....
        /*0b14*/ 	.word	0x0001bcc0
        /*0b18*/ 	.word	0x00000000
        /*0b1c*/ 	.word	0x00038850
        /*0b20*/ 	.short	0x010a
        /*0b22*/ 	.byte	0x3f
	.zero		1


	//   ....[43]....
        /*0b24*/ 	.word	0x0001c1e0
        /*0b28*/ 	.word	0x0000000b
        /*0b2c*/ 	.word	0x00000000
        /*0b30*/ 	.short	0x0101
        /*0b32*/ 	.byte	0x3f
	.zero		1


	//   ....[44]....
        /*0b34*/ 	.word	0x0001e100
        /*0b38*/ 	.word	0x00000000
        /*0b3c*/ 	.word	0x00000000
        /*0b40*/ 	.short	0x0101
        /*0b42*/ 	.byte	0x3f
	.zero		1


	//   ....[45]....
        /*0b44*/ 	.word	0x00020530
        /*0b48*/ 	.word	0x00000009
        /*0b4c*/ 	.word	0x00038820
        /*0b50*/ 	.short	0x010a
        /*0b52*/ 	.byte	0x3f
	.zero		1


	//   ....[46]....
        /*0b54*/ 	.word	0x000205c0
        /*0b58*/ 	.word	0x00000005
        /*0b5c*/ 	.word	0x000388a0
        /*0b60*/ 	.short	0x010a
        /*0b62*/ 	.byte	0x3f
	.zero		1


	//   ....[47]....
        /*0b64*/ 	.word	0x00020890
        /*0b68*/ 	.word	0x00000005
        /*0b6c*/ 	.word	0x000388c0
        /*0b70*/ 	.short	0x010a
        /*0b72*/ 	.byte	0x3f
	.zero		1


	//   ....[48]....
        /*0b74*/ 	.word	0x00020c80
        /*0b78*/ 	.word	0x00000006
        /*0b7c*/ 	.word	0x000388a0
        /*0b80*/ 	.short	0x010a
        /*0b82*/ 	.byte	0x3f
	.zero		1


	//   ....[49]....
        /*0b84*/ 	.word	0x00020f30
        /*0b88*/ 	.word	0x00000006
        /*0b8c*/ 	.word	0x000388c0
        /*0b90*/ 	.short	0x010a
        /*0b92*/ 	.byte	0x3f
	.zero		1


	//   ....[50]....
        /*0b94*/ 	.word	0x00022000
        /*0b98*/ 	.word	0x00000006
        /*0b9c*/ 	.word	0x00038840
        /*0ba0*/ 	.short	0x010a
        /*0ba2*/ 	.byte	0x3f
	.zero		1


	//   ....[51]....
        /*0ba4*/ 	.word	0x00022690
        /*0ba8*/ 	.word	0x00000007
        /*0bac*/ 	.word	0x00038820
        /*0bb0*/ 	.short	0x010a
        /*0bb2*/ 	.byte	0x3f
	.zero		1


	//   ....[52]....
        /*0bb4*/ 	.word	0x000229f0
        /*0bb8*/ 	.word	0x00000008
        /*0bbc*/ 	.word	0x00038840
        /*0bc0*/ 	.short	0x010a
        /*0bc2*/ 	.byte	0x3f
	.zero		1


	//   ....[53]....
        /*0bc4*/ 	.word	0x00022d40
        /*0bc8*/ 	.word	0x00000009
        /*0bcc*/ 	.word	0x00000060
        /*0bd0*/ 	.short	0x010a
        /*0bd2*/ 	.byte	0x3f
	.zero		1


	//   ....[54]....
        /*0bd4*/ 	.word	0x000233c0
        /*0bd8*/ 	.word	0x00000002
        /*0bdc*/ 	.word	0x00038840
        /*0be0*/ 	.short	0x010a
        /*0be2*/ 	.byte	0x3f
	.zero		1


	//   ....[55]....
        /*0be4*/ 	.word	0x00023710
        /*0be8*/ 	.word	0x00000003
        /*0bec*/ 	.word	0x00000060
        /*0bf0*/ 	.short	0x010a
        /*0bf2*/ 	.byte	0x3f
	.zero		1


	//   ....[56]....
        /*0bf4*/ 	.word	0x00023c90
        /*0bf8*/ 	.word	0x00000002
        /*0bfc*/ 	.word	0x00038840
        /*0c00*/ 	.short	0x010a
        /*0c02*/ 	.byte	0x3f
	.zero		1


	//   ....[57]....
        /*0c04*/ 	.word	0x00023fe0
        /*0c08*/ 	.word	0x00000002
        /*0c0c*/ 	.word	0x00000060
        /*0c10*/ 	.short	0x010a
        /*0c12*/ 	.byte	0x3f
	.zero		1


	//   ....[58]....
        /*0c14*/ 	.word	0x00024500
        /*0c18*/ 	.word	0x00000003
        /*0c1c*/ 	.word	0x00038860
        /*0c20*/ 	.short	0x010a
        /*0c22*/ 	.byte	0x3f
	.zero		1


	//   ....[59]....
        /*0c24*/ 	.word	0x00025370
        /*0c28*/ 	.word	0x00000000
        /*0c2c*/ 	.word	0x00038820
        /*0c30*/ 	.short	0x010a
        /*0c32*/ 	.byte	0x3f
	.zero		1


	//   ....[60]....
        /*0c34*/ 	.word	0x00025520
        /*0c38*/ 	.word	0x00000006
        /*0c3c*/ 	.word	0x00000000
        /*0c40*/ 	.short	0x010a
        /*0c42*/ 	.byte	0x3f
	.zero		1


	//   ....[61]....
        /*0c44*/ 	.word	0x00025590
        /*0c48*/ 	.word	0x00000007
        /*0c4c*/ 	.word	0x00000000
        /*0c50*/ 	.short	0x010a
        /*0c52*/ 	.byte	0x3f
	.zero		1


	//   ....[62]....
        /*0c54*/ 	.word	0x00025600
        /*0c58*/ 	.word	0x00000004
        /*0c5c*/ 	.word	0x00000000
        /*0c60*/ 	.short	0x010a
        /*0c62*/ 	.byte	0x3f
	.zero		1


	//   ....[63]....
        /*0c64*/ 	.word	0x00025630
        /*0c68*/ 	.word	0x00000003
        /*0c6c*/ 	.word	0x00000000
        /*0c70*/ 	.short	0x010a
        /*0c72*/ 	.byte	0x3f
	.zero		1


	//   ....[64]....
        /*0c74*/ 	.word	0x00025690
        /*0c78*/ 	.word	0x00000000
        /*0c7c*/ 	.word	0x00038890
        /*0c80*/ 	.short	0x010a
        /*0c82*/ 	.byte	0x3f
	.zero		1


	//   ....[65]....
        /*0c84*/ 	.word	0x000256e0
        /*0c88*/ 	.word	0x00000000
        /*0c8c*/ 	.word	0x00038890
        /*0c90*/ 	.short	0x010a
        /*0c92*/ 	.byte	0x3f
	.zero		1


	//   ....[66]....
        /*0c94*/ 	.word	0x00025730
        /*0c98*/ 	.word	0x00000000
        /*0c9c*/ 	.word	0x00038890
        /*0ca0*/ 	.short	0x010a
        /*0ca2*/ 	.byte	0x3f
	.zero		1


	//   ....[67]....
        /*0ca4*/ 	.word	0x00025780
        /*0ca8*/ 	.word	0x00000000
        /*0cac*/ 	.word	0x000388b0
        /*0cb0*/ 	.short	0x010a
        /*0cb2*/ 	.byte	0x3f
	.zero		1


	//   ....[68]....
        /*0cb4*/ 	.word	0x00025a50
        /*0cb8*/ 	.word	0x00000010
        /*0cbc*/ 	.word	0x00038800
        /*0cc0*/ 	.short	0x010a
        /*0cc2*/ 	.byte	0x3f
	.zero		1


	//   ....[69]....
        /*0cc4*/ 	.word	0x00025d20
        /*0cc8*/ 	.word	0x00000010
        /*0ccc*/ 	.word	0x00038800
        /*0cd0*/ 	.short	0x010a
        /*0cd2*/ 	.byte	0x3f
	.zero		1


	//   ....[70]....
        /*0cd4*/ 	.word	0x00025d70
        /*0cd8*/ 	.word	0x00000000
        /*0cdc*/ 	.word	0x00038830
        /*0ce0*/ 	.short	0x010a
        /*0ce2*/ 	.byte	0x3f
	.zero		1


	//   ....[71]....
        /*0ce4*/ 	.word	0x00025dc0
        /*0ce8*/ 	.word	0x0000000b
        /*0cec*/ 	.word	0x00038830
        /*0cf0*/ 	.short	0x010a
        /*0cf2*/ 	.byte	0x3f
	.zero		1


	//   ....[72]....
        /*0cf4*/ 	.word	0x00025e10
        /*0cf8*/ 	.word	0x00000009
        /*0cfc*/ 	.word	0x00038850
        /*0d00*/ 	.short	0x010a
        /*0d02*/ 	.byte	0x3f
	.zero		1


	//   ....[73]....
        /*0d04*/ 	.word	0x00025e60
        /*0d08*/ 	.word	0x00000000
        /*0d0c*/ 	.word	0x00038850
        /*0d10*/ 	.short	0x010a
        /*0d12*/ 	.byte	0x3f
	.zero		1


	//   ....[74]....
        /*0d14*/ 	.word	0x00026000
        /*0d18*/ 	.word	0x00000009
        /*0d1c*/ 	.word	0x00038820
        /*0d20*/ 	.short	0x010a
        /*0d22*/ 	.byte	0x3f
	.zero		1


	//   ....[75]....
        /*0d24*/ 	.word	0x00026050
        /*0d28*/ 	.word	0x00000005
        /*0d2c*/ 	.word	0x000388a0
        /*0d30*/ 	.short	0x010a
        /*0d32*/ 	.byte	0x3f
	.zero		1


	//   ....[76]....
        /*0d34*/ 	.word	0x000260a0
        /*0d38*/ 	.word	0x00000005
        /*0d3c*/ 	.word	0x000388c0
        /*0d40*/ 	.short	0x010a
        /*0d42*/ 	.byte	0x3f
	.zero		1


	//   ....[77]....
        /*0d44*/ 	.word	0x000260f0
        /*0d48*/ 	.word	0x00000006
        /*0d4c*/ 	.word	0x000388a0
        /*0d50*/ 	.short	0x010a
        /*0d52*/ 	.byte	0x3f
	.zero		1


	//   ....[78]....
        /*0d54*/ 	.word	0x00026140
        /*0d58*/ 	.word	0x00000006
        /*0d5c*/ 	.word	0x000388c0
        /*0d60*/ 	.short	0x010a
        /*0d62*/ 	.byte	0x3f
	.zero		1


	//   ....[79]....
        /*0d64*/ 	.word	0x000262e0
        /*0d68*/ 	.word	0x00000006
        /*0d6c*/ 	.word	0x00038840
        /*0d70*/ 	.short	0x010a
        /*0d72*/ 	.byte	0x3f
	.zero		1


	//   ....[80]....
        /*0d74*/ 	.word	0x00026360
        /*0d78*/ 	.word	0x00000006
        /*0d7c*/ 	.word	0x00038820
        /*0d80*/ 	.short	0x010a
        /*0d82*/ 	.byte	0x3f
	.zero		1


	//   ....[81]....
        /*0d84*/ 	.word	0x000263b0
        /*0d88*/ 	.word	0x00000008
        /*0d8c*/ 	.word	0x00038840
        /*0d90*/ 	.short	0x010a
        /*0d92*/ 	.byte	0x3f
	.zero		1


	//   ....[82]....
        /*0d94*/ 	.word	0x00026400
        /*0d98*/ 	.word	0x00000009
        /*0d9c*/ 	.word	0x00000060
        /*0da0*/ 	.short	0x010a
        /*0da2*/ 	.byte	0x3f
	.zero		1


	//   ....[83]....
        /*0da4*/ 	.word	0x00026450
        /*0da8*/ 	.word	0x00000002
        /*0dac*/ 	.word	0x00038840
        /*0db0*/ 	.short	0x010a
        /*0db2*/ 	.byte	0x3f
	.zero		1


	//   ....[84]....
        /*0db4*/ 	.word	0x000264a0
        /*0db8*/ 	.word	0x00000003
        /*0dbc*/ 	.word	0x00000060
        /*0dc0*/ 	.short	0x010a
        /*0dc2*/ 	.byte	0x3f
	.zero		1


	//   ....[85]....
        /*0dc4*/ 	.word	0x000264f0
        /*0dc8*/ 	.word	0x00000002
        /*0dcc*/ 	.word	0x00038840
        /*0dd0*/ 	.short	0x010a
        /*0dd2*/ 	.byte	0x3f
	.zero		1


	//   ....[86]....
        /*0dd4*/ 	.word	0x00026540
        /*0dd8*/ 	.word	0x00000002
        /*0ddc*/ 	.word	0x00000060
        /*0de0*/ 	.short	0x010a
        /*0de2*/ 	.byte	0x3f
	.zero		1


	//   ....[87]....
        /*0de4*/ 	.word	0x00026590
        /*0de8*/ 	.word	0x00000003
        /*0dec*/ 	.word	0x00038860
        /*0df0*/ 	.short	0x010a
        /*0df2*/ 	.byte	0x3f
	.zero		1


	//   ....[88]....
        /*0df4*/ 	.word	0x00026f40
        /*0df8*/ 	.word	0x00000000
        /*0dfc*/ 	.word	0x00038820
        /*0e00*/ 	.short	0x010a
        /*0e02*/ 	.byte	0x3f
	.zero		1


	//   ....[89]....
        /*0e04*/ 	.word	0x000270e0
        /*0e08*/ 	.word	0x00000006
        /*0e0c*/ 	.word	0x00000000
        /*0e10*/ 	.short	0x010a
        /*0e12*/ 	.byte	0x3f
	.zero		1


	//   ....[90]....
        /*0e14*/ 	.word	0x00027130
        /*0e18*/ 	.word	0x00000007
        /*0e1c*/ 	.word	0x00000000
        /*0e20*/ 	.short	0x010a
        /*0e22*/ 	.byte	0x3f
	.zero		1


	//   ....[91]....
        /*0e24*/ 	.word	0x00027180
        /*0e28*/ 	.word	0x00000004
        /*0e2c*/ 	.word	0x00000000
        /*0e30*/ 	.short	0x010a
        /*0e32*/ 	.byte	0x3f
	.zero		1


	//----- nvinfo : EIATTR_NUM_MBARRIERS
	.align		4
.L_187:
        /*0e34*/ 	.byte	0x03, 0x38
        /*0e36*/ 	.short	0x0016


	//----- nvinfo : EIATTR_EXIT_INSTR_OFFSETS
	.align		4
        /*0e38*/ 	.byte	0x04, 0x1c
        /*0e3a*/ 	.short	(.L_189 - .L_188)


	//   ....[0]....
.L_188:
        /*0e3c*/ 	.word	0x00025680


	//----- nvinfo : EIATTR_MAX_THREADS
	.align		4
.L_189:
        /*0e40*/ 	.byte	0x04, 0x05
        /*0e42*/ 	.short	(.L_191 - .L_190)
.L_190:
        /*0e44*/ 	.word	0x00000180
        /*0e48*/ 	.word	0x00000001
        /*0e4c*/ 	.word	0x00000001


	//----- nvinfo : EIATTR_CRS_STACK_SIZE
	.align		4
.L_191:
        /*0e50*/ 	.byte	0x04, 0x1e
        /*0e52*/ 	.short	(.L_193 - .L_192)
.L_192:
        /*0e54*/ 	.word	0x00000000


	//----- nvinfo : EIATTR_CBANK_PARAM_SIZE
	.align		4
.L_193:
        /*0e58*/ 	.byte	0x03, 0x19
        /*0e5a*/ 	.short	0x0a70


	//----- nvinfo : EIATTR_PARAM_CBANK
	.align		4
        /*0e5c*/ 	.byte	0x04, 0x0a
        /*0e5e*/ 	.short	(.L_195 - .L_194)
	.align		4
.L_194:
        /*0e60*/ 	.word	index@(.nv.constant0._ZN7cutlass13device_kernelIN5flash11enable_sm90INS1_16FlashAttnFwdSm90INS1_25CollectiveMainloopFwdSm90ILi2EN4cute5tupleIJNS5_1CILi1EEES8_S8_EEENS6_IJNS7_ILi128EEENS7_ILi80EEENS7_ILi256EEEEEELi256ENS_10bfloat16_tEfNS_4arch4Sm90ELb0ELb0ELb0ELb1ELb0ELb1ELb0ELb1ELb1ELb0ELb0ELb0EEENS1_21CollectiveEpilogueFwdINS6_IJSA_SC_SB_EEES9_SE_SG_Li256ELb1ELb0ELb0ELb0EEENS1_36VarlenDynamicPersistentTileSchedulerILi128ELi80ELi256ELi32ELb0ELb0ELb1ELb0ELb1ELb1EEEEEEEEEvNT_6ParamsE)
        /*0e64*/ 	.short	0x0210
        /*0e66*/ 	.short	0x0a70


	//----- nvinfo : EIATTR_SW_WAR
	.align		4
.L_195:
        /*0e68*/ 	.byte	0x04, 0x36
        /*0e6a*/ 	.short	(.L_197 - .L_196)
.L_196:
        /*0e6c*/ 	.word	0x00000008
.L_197:


//--------------------- .nv.info._ZN7cutlass13device_kernelIN5flash11enable_sm90INS1_16FlashAttnFwdSm90INS1_25CollectiveMainloopFwdSm90ILi2EN4cute5tupleIJNS5_1CILi1EEES8_S8_EEENS6_IJNS7_ILi128EEENS7_ILi64EEENS7_ILi256EEEEEELi256ENS_10bfloat16_tEfNS_4arch4Sm90ELb0ELb1ELb0ELb0ELb0ELb0ELb0ELb1ELb1ELb0ELb0ELb0EEENS1_21CollectiveEpilogueFwdINS6_IJSA_SC_SB_EEES9_SE_SG_Li256ELb0ELb0ELb0ELb0EEENS1_30DynamicPersistentTileSchedulerILi256ELi32ELb0ELb0ELb1EEEEEEEEEvNT_6ParamsE --------------------------
	.section	.nv.info._ZN7cutlass13device_kernelIN5flash11enable_sm90INS1_16FlashAttnFwdSm90INS1_25CollectiveMainloopFwdSm90ILi2EN4cute5tupleIJNS5_1CILi1EEES8_S8_EEENS6_IJNS7_ILi128EEENS7_ILi64EEENS7_ILi256EEEEEELi256ENS_10bfloat16_tEfNS_4arch4Sm90ELb0ELb1ELb0ELb0ELb0ELb0ELb0ELb1ELb1ELb0ELb0ELb0EEENS1_21CollectiveEpilogueFwdINS6_IJSA_SC_SB_EEES9_SE_SG_Li256ELb0ELb0ELb0ELb0EEENS1_30DynamicPersistentTileSchedulerILi256ELi32ELb0ELb0ELb1EEEEEEEEEvNT_6ParamsE,"",@"SHT_CUDA_INFO"
	.sectionflags	@""
	.align	4


	//----- nvinfo : EIATTR_CUDA_API_VERSION
	.align		4
        /*0000*/ 	.byte	0x04, 0x37
        /*0002*/ 	.short	(.L_199 - .L_198)
.L_198:
        /*0004*/ 	.word	0x00000082


	//----- nvinfo : EIATTR_KPARAM_INFO
	.align		4
.L_199:
        /*0008*/ 	.byte	0x04, 0x17
        /*000a*/ 	.short	(.L_201 - .L_200)
.L_200:
        /*000c*/ 	.word	0x00000000
        /*0010*/ 	.short	0x0000
        /*0012*/ 	.short	0x0070
        /*0014*/ 	.byte	0x00, 0xf0, 0x01, 0x2e


	//----- nvinfo : EIATTR_SPARSE_MMA_MASK
	.align		4
.L_201:
        /*0018*/ 	.byte	0x03, 0x50
        /*001a*/ 	.short	0x0000


	//----- nvinfo : EIATTR_MAXREG_COUNT
	.align		4
        /*001c*/ 	.byte	0x03, 0x1b
        /*001e*/ 	.short	0x00a8


	//----- nvinfo : EIATTR_NUM_BARRIERS
	.align		4
        /*0020*/ 	.byte	0x02, 0x4c
        /*0022*/ 	.byte	0x09
	.zero		1


	//----- nvinfo : EIATTR_EXTERNS
	.align		4
        /*0024*/ 	.byte	0x04, 0x0f
        /*0026*/ 	.short	(.L_203 - .L_202)


	//   ....[0]....
	.align		4
.L_202:
        /*0028*/ 	.word	index@(__assertfail)


	//----- nvinfo : EIATTR_ANNOTATIONS
	.align		4
.L_203:
        /*002c*/ 	.byte	0x04, 0x55
        /*002e*/ 	.short	(.L_205 - .L_204)


	//   ....[0]....
.L_204:
        /*0030*/ 	.word	0x00000001
        /*0034*/ 	.byte	0x70, 0x09, 0x00, 0x00, 0x01, 0x00, 0x00, 0x00, 0x40, 0x0a, 0x00, 0x00, 0x01, 0x00, 0x00, 0x00
        /*0044*/ 	.byte	0xe0, 0x15, 0x01, 0x00


	//----- nvinfo : EIATTR_MERCURY_ISA_VERSION
	.align		4
.L_205:
        /*0048*/ 	.byte	0x03, 0x5f
        /*004a*/ 	.short	0x0101


	//----- nvinfo : EIATTR_INT_WARP_WIDE_INSTR_OFFSETS
	.align		4
        /*004c*/ 	.byte	0x04, 0x31
        /*004e*/ 	.short	(.L_207 - .L_206)


	//   ....[0]....
.L_206:
        /*0050*/ 	.word	0x00000190


	//   ....[1]....
        /*0054*/ 	.word	0x000001c0


	//   ....[2]....
        /*0058*/ 	.word	0x000001d0


	//   ....[3]....
        /*005c*/ 	.word	0x0000e830


	//   ....[4]....
        /*0060*/ 	.word	0x0000e8d0


	//   ....[5]....
        /*0064*/ 	.word	0x0000ee80


	//   ....[6]....
        /*0068*/ 	.word	0x00010f40


	//   ....[7]....
        /*006c*/ 	.word	0x00010fe0


	//----- nvinfo : EIATTR_COOP_GROUP_MASK_REGIDS
	.align		4
.L_207:
        /*0070*/ 	.byte	0x04, 0x29
        /*0072*/ 	.short	(.L_209 - .L_208)


	//   ....[0]....
.L_208:
        /*0074*/ 	.word	0xffffffff


	//   ....[1]....
        /*0078*/ 	.word	0xffffffff


	//   ....[2]....
        /*007c*/ 	.word	0xffffffff


	//   ....[3]....
        /*0080*/ 	.word	0xffffffff


	//   ....[4]....
        /*0084*/ 	.word	0xffffffff


	//   ....[5]....
        /*0088*/ 	.word	0xffffffff


	//   ....[6]....
        /*008c*/ 	.word	0xffffffff


	//   ....[7]....
        /*0090*/ 	.word	0xffffffff


	//   ....[8]....
        /*0094*/ 	.word	0xffffffff


	//   ....[9]....
        /*0098*/ 	.word	0xffffffff


	//   ....[10]....
        /*009c*/ 	.word	0xffffffff


	//   ....[11]....
        /*00a0*/ 	.word	0xffffffff


	//   ....[12]....
        /*00a4*/ 	.word	0xffffffff


	//   ....[13]....
        /*00a8*/ 	.word	0xffffffff


	//   ....[14]....
        /*00ac*/ 	.word	0xffffffff


	//   ....[15]....
        /*00b0*/ 	.word	0xffffffff


	//   ....[16]....
        /*00b4*/ 	.word	0xffffffff


	//   ....[17]....
        /*00b8*/ 	.word	0xffffffff


	//   ....[18]....
        /*00bc*/ 	.word	0xffffffff


	//   ....[19]....
        /*00c0*/ 	.word	0xffffffff


	//   ....[20]....
        /*00c4*/ 	.word	0xffffffff


	//   ....[21]....
        /*00c8*/ 	.word	0xffffffff


	//   ....[22]....
        /*00cc*/ 	.word	0xffffffff


	//   ....[23]....
        /*00d0*/ 	.word	0xffffffff


	//   ....[24]....
        /*00d4*/ 	.word	0xffffffff


	//   ....[25]....
        /*00d8*/ 	.word	0xffffffff


	//   ....[26]....
        /*00dc*/ 	.word	0xffffffff


	//   ....[27]....
        /*00e0*/ 	.word	0xffffffff


	//   ....[28]....
        /*00e4*/ 	.word	0xffffffff


	//   ....[29]....
        /*00e8*/ 	.word	0xffffffff


	//   ....[30]....
        /*00ec*/ 	.word	0xffffffff


	//   ....[31]....
        /*00f0*/ 	.word	0xffffffff


	//   ....[32]....
        /*00f4*/ 	.word	0x0500000f


	//   ....[33]....
        /*00f8*/ 	.word	0x0500000f


	//----- nvinfo : EIATTR_COOP_GROUP_INSTR_OFFSETS
	.align		4
.L_209:
        /*00fc*/ 	.byte	0x04, 0x28
        /*00fe*/ 	.short	(.L_211 - .L_210)


	//   ....[0]....
.L_210:
        /*0100*/ 	.word	0x00000060


	//   ....[1]....
        /*0104*/ 	.word	0x000001a0


	//   ....[2]....
        /*0108*/ 	.word	0x000001f0


	//   ....[3]....
        /*010c*/ 	.word	0x000003e0


	//   ....[4]....
        /*0110*/ 	.word	0x00000540


	//   ....[5]....
        /*0114*/ 	.word	0x00000660


	//   ....[6]....
        /*0118*/ 	.word	0x000007c0


	//   ....[7]....
        /*011c*/ 	.word	0x00001970


	//   ....[8]....
        /*0120*/ 	.word	0x000031c0


	//   ....[9]....
        /*0124*/ 	.word	0x00003350


	//   ....[10]....
        /*0128*/ 	.word	0x00003610


	//   ....[11]....
        /*012c*/ 	.word	0x00003700


	//   ....[12]....
        /*0130*/ 	.word	0x00005dd0


	//   ....[13]....
        /*0134*/ 	.word	0x00005ed0


	//   ....[14]....
        /*0138*/ 	.word	0x00006280


	//   ....[15]....
        /*013c*/ 	.word	0x000062d0


	//   ....[16]....
        /*0140*/ 	.word	0x00007dc0


	//   ....[17]....
        /*0144*/ 	.word	0x00007ef0


	//   ....[18]....
        /*0148*/ 	.word	0x00008130


	//   ....[19]....
        /*014c*/ 	.word	0x00008190


	//   ....[20]....
        /*0150*/ 	.word	0x0000a3e0


	//   ....[21]....
        /*0154*/ 	.word	0x0000a4e0


	//   ....[22]....
        /*0158*/ 	.word	0x0000a880


	//   ....[23]....
        /*015c*/ 	.word	0x0000a8e0


	//   ....[24]....
        /*0160*/ 	.word	0x0000b8b0


	//   ....[25]....
        /*0164*/ 	.word	0x0000b8f0


	//   ....[26]....
        /*0168*/ 	.word	0x0000ba30


	//   ....[27]....
        /*016c*/ 	.word	0x0000ba50


	//   ....[28]....
        /*0170*/ 	.word	0x0000d260


	//   ....[29]....
        /*0174*/ 	.word	0x0000df90


	//   ....[30]....
        /*0178*/ 	.word	0x000113b0


	//   ....[31]....
        /*017c*/ 	.word	0x00011580


	//   ....[32]....
        /*0180*/ 	.word	0x00011bd0


	//   ....[33]....
        /*0184*/ 	.word	0x00011fb0


	//----- nvinfo : EIATTR_REG_RECONFIG
	.align		4
.L_211:
        /*0188*/ 	.byte	0x01, 0x54
	.zero		2


	//----- nvinfo : EIATTR_SYSCALL_OFFSETS
	.align		4
        /*018c*/ 	.byte	0x04, 0x46
        /*018e*/ 	.short	(.L_213 - .L_212)


	//   ....[0]....
.L_212:
        /*0190*/ 	.word	0x00001b20


	//   ....[1]....
        /*0194*/ 	.word	0x0000ea60


	//   ....[2]....
        /*0198*/ 	.word	0x0000eba0


	//   ....[3]....
        /*019c*/ 	.word	0x0000ec90


	//----- nvinfo : EIATTR_MBARRIER_INSTR_OFFSETS
	.align		4
.L_213:
        /*01a0*/ 	.byte	0x04, 0x39
        /*01a2*/ 	.short	(.L_215 - .L_214)


	//   ....[0]....
.L_214:
        /*01a4*/ 	.word	0x00000290
        /*01a8*/ 	.word	0x000000ff
        /*01ac*/ 	.word	0x00030800
        /*01b0*/ 	.short	0x0100
        /*01b2*/ 	.byte	0x06
	.zero		1


	//   ....[1]....
        /*01b4*/ 	.word	0x000002a0
        /*01b8*/ 	.word	0x000000ff
        /*01bc*/ 	.word	0x00030820
        /*01c0*/ 	.short	0x0100
        /*01c2*/ 	.byte	0x06
	.zero		1


	//   ....[2]....
        /*01c4*/ 	.word	0x00000390
        /*01c8*/ 	.word	0x000000ff
        /*01cc*/ 	.word	0x00030830
        /*01d0*/ 	.short	0x0100
        /*01d2*/ 	.byte	0x08
	.zero		1


	//   ....[3]....
        /*01d4*/ 	.word	0x000003a0
        /*01d8*/ 	.word	0x000000ff
        /*01dc*/ 	.word	0x00030840
        /*01e0*/ 	.short	0x0100
        /*01e2*/ 	.byte	0x08
	.zero		1


	//   ....[4]....
        /*01e4*/ 	.word	0x000003b0
        /*01e8*/ 	.word	0x000000ff
        /*01ec*/ 	.word	0x00030838
        /*01f0*/ 	.short	0x0100
        /*01f2*/ 	.byte	0x08
	.zero		1


	//   ....[5]....
        /*01f4*/ 	.word	0x000003c0
        /*01f8*/ 	.word	0x000000ff
        /*01fc*/ 	.word	0x00030848
        /*0200*/ 	.short	0x0100
        /*0202*/ 	.byte	0x08
	.zero		1


	//   ....[6]....
        /*0204*/ 	.word	0x000004f0
        /*0208*/ 	.word	0x000000ff
        /*020c*/ 	.word	0x00030850
        /*0210*/ 	.short	0x0100
        /*0212*/ 	.byte	0x08
	.zero		1


	//   ....[7]....
        /*0214*/ 	.word	0x00000500
        /*0218*/ 	.word	0x000000ff
        /*021c*/ 	.word	0x00030860
        /*0220*/ 	.short	0x0100
        /*0222*/ 	.byte	0x08
	.zero		1


	//   ....[8]....
        /*0224*/ 	.word	0x00000510
        /*0228*/ 	.word	0x000000ff
        /*022c*/ 	.word	0x00030858
        /*0230*/ 	.short	0x0100
        /*0232*/ 	.byte	0x08
	.zero		1


	//   ....[9]....
        /*0234*/ 	.word	0x00000520
        /*0238*/ 	.word	0x000000ff
        /*023c*/ 	.word	0x00030868
        /*0240*/ 	.short	0x0100
        /*0242*/ 	.byte	0x08
	.zero		1


	//   ....[10]....
        /*0244*/ 	.word	0x00000610
        /*0248*/ 	.word	0x000000ff
        /*024c*/ 	.word	0x00030870
        /*0250*/ 	.short	0x0100
        /*0252*/ 	.byte	0x06
	.zero		1


	//   ....[11]....
        /*0254*/ 	.word	0x00000620
        /*0258*/ 	.word	0x000000ff
        /*025c*/ 	.word	0x00030880
        /*0260*/ 	.short	0x0100
        /*0262*/ 	.byte	0x06
	.zero		1


	//   ....[12]....
        /*0264*/ 	.word	0x00000630
        /*0268*/ 	.word	0x000000ff
        /*026c*/ 	.word	0x00030878
        /*0270*/ 	.short	0x0100
        /*0272*/ 	.byte	0x06
	.zero		1


	//   ....[13]....
        /*0274*/ 	.word	0x00000640
        /*0278*/ 	.word	0x000000ff
        /*027c*/ 	.word	0x00030888
        /*0280*/ 	.short	0x0100
        /*0282*/ 	.byte	0x06
	.zero		1


	//   ....[14]....
        /*0284*/ 	.word	0x00000770
        /*0288*/ 	.word	0x000000ff
        /*028c*/ 	.word	0x00030890
        /*0290*/ 	.short	0x0100
        /*0292*/ 	.byte	0x08
	.zero		1


	//   ....[15]....
        /*0294*/ 	.word	0x00000780
        /*0298*/ 	.word	0x000000ff
        /*029c*/ 	.word	0x000308a0
        /*02a0*/ 	.short	0x0100
        /*02a2*/ 	.byte	0x08
	.zero		1


	//   ....[16]....
        /*02a4*/ 	.word	0x00000790
        /*02a8*/ 	.word	0x000000ff
        /*02ac*/ 	.word	0x00030898
        /*02b0*/ 	.short	0x0100
        /*02b2*/ 	.byte	0x08
	.zero		1


	//   ....[17]....
        /*02b4*/ 	.word	0x000007a0
        /*02b8*/ 	.word	0x000000ff
        /*02bc*/ 	.word	0x000308a8
        /*02c0*/ 	.short	0x0100
        /*02c2*/ 	.byte	0x08
	.zero		1


	//   ....[18]....
        /*02c4*/ 	.word	0x000008d0
        /*02c8*/ 	.word	0x000000ff
        /*02cc*/ 	.word	0x000308b0
        /*02d0*/ 	.short	0x0100
        /*02d2*/ 	.byte	0x08
	.zero		1


	//   ....[19]....
        /*02d4*/ 	.word	0x000008e0
        /*02d8*/ 	.word	0x000000ff
        /*02dc*/ 	.word	0x000308c0
        /*02e0*/ 	.short	0x0100
        /*02e2*/ 	.byte	0x08
	.zero		1


	//   ....[20]....
        /*02e4*/ 	.word	0x000008f0
        /*02e8*/ 	.word	0x000000ff
        /*02ec*/ 	.word	0x000308b8
        /*02f0*/ 	.short	0x0100
        /*02f2*/ 	.byte	0x08
	.zero		1


	//   ....[21]....
        /*02f4*/ 	.word	0x00000900
        /*02f8*/ 	.word	0x000000ff
        /*02fc*/ 	.word	0x000308c8
        /*0300*/ 	.short	0x0100
        /*0302*/ 	.byte	0x08
	.zero		1


	//   ....[22]....
        /*0304*/ 	.word	0x00001bc0
        /*0308*/ 	.word	0x000000ff
        /*030c*/ 	.word	0x00030800
        /*0310*/ 	.short	0x010a
        /*0312*/ 	.byte	0x26
	.zero		1


	//   ....[23]....
        /*0314*/ 	.word	0x00001c40
        /*0318*/ 	.word	0x00000003
        /*031c*/ 	.word	0x00030830
        /*0320*/ 	.short	0x010a
        /*0322*/ 	.byte	0x3f
	.zero		1


	//   ....[24]....
        /*0324*/ 	.word	0x00001ca0
        /*0328*/ 	.word	0x00000003
        /*032c*/ 	.word	0x00030830
        /*0330*/ 	.short	0x010a
        /*0332*/ 	.byte	0x3f
	.zero		1


	//   ....[25]....
        /*0334*/ 	.word	0x000026d0
        /*0338*/ 	.word	0x00000002
        /*033c*/ 	.word	0x00000000
        /*0340*/ 	.short	0x0101
        /*0342*/ 	.byte	0x3f
	.zero		1


	//   ....[26]....
        /*0344*/ 	.word	0x00004370
        /*0348*/ 	.word	0x000000ff
        /*034c*/ 	.word	0x00030830
        /*0350*/ 	.short	0x010a
        /*0352*/ 	.byte	0x27
	.zero		1


	//   ....[27]....
        /*0354*/ 	.word	0x000043b0
        /*0358*/ 	.word	0x000000ff
        /*035c*/ 	.word	0x00030830
        /*0360*/ 	.short	0x010a
        /*0362*/ 	.byte	0x27
	.zero		1


	//   ....[28]....
        /*0364*/ 	.word	0x00005210
        /*0368*/ 	.word	0x000000ff
        /*036c*/ 	.word	0x00030850
        /*0370*/ 	.short	0x010a
        /*0372*/ 	.byte	0x0a
	.zero		1


	//   ....[29]....
        /*0374*/ 	.word	0x00005250
        /*0378*/ 	.word	0x000000ff
        /*037c*/ 	.word	0x00030850
        /*0380*/ 	.short	0x010a
        /*0382*/ 	.byte	0x0a
	.zero		1


	//   ....[30]....
        /*0384*/ 	.word	0x000054d0
        /*0388*/ 	.word	0x00000002
        /*038c*/ 	.word	0x00000000
        /*0390*/ 	.short	0x0101
        /*0392*/ 	.byte	0x3f
	.zero		1


	//   ....[31]....
        /*0394*/ 	.word	0x000065a0
        /*0398*/ 	.word	0x0000009b
        /*039c*/ 	.word	0x00000000
        /*03a0*/ 	.short	0x0101
        /*03a2*/ 	.byte	0x3f
	.zero		1


	//   ....[32]....
        /*03a4*/ 	.word	0x00006cc0
        /*03a8*/ 	.word	0x000000ff
        /*03ac*/ 	.word	0x00030830
        /*03b0*/ 	.short	0x010a
        /*03b2*/ 	.byte	0x06
	.zero		1


	//   ....[33]....
        /*03b4*/ 	.word	0x00006d00
        /*03b8*/ 	.word	0x000000ff
        /*03bc*/ 	.word	0x00030830
        /*03c0*/ 	.short	0x010a
        /*03c2*/ 	.byte	0x06
	.zero		1


	//   ....[34]....
        /*03c4*/ 	.word	0x00007b60
        /*03c8*/ 	.word	0x000000ff
        /*03cc*/ 	.word	0x00030850
        /*03d0*/ 	.short	0x010a
        /*03d2*/ 	.byte	0x0e
	.zero		1


	//   ....[35]....
        /*03d4*/ 	.word	0x00007ba0
        /*03d8*/ 	.word	0x000000ff
        /*03dc*/ 	.word	0x00030850
        /*03e0*/ 	.short	0x010a
        /*03e2*/ 	.byte	0x0e
	.zero		1


	//   ....[36]....
        /*03e4*/ 	.word	0x000084c0
        /*03e8*/ 	.word	0x0000009f
        /*03ec*/ 	.word	0x00000000
        /*03f0*/ 	.short	0x0101
        /*03f2*/ 	.byte	0x3f
	.zero		1


	//   ....[37]....
        /*03f4*/ 	.word	0x00008520
        /*03f8*/ 	.word	0x000000a3
        /*03fc*/ 	.word	0x00000000
        /*0400*/ 	.short	0x0101
        /*0402*/ 	.byte	0x3f
	.zero		1


	//   ....[38]....
        /*0404*/ 	.word	0x000089c0
        /*0408*/ 	.word	0x000000ff
        /*040c*/ 	.word	0x00030830
        /*0410*/ 	.short	0x010a
        /*0412*/ 	.byte	0x06
	.zero		1


	//   ....[39]....
        /*0414*/ 	.word	0x00008a00
        /*0418*/ 	.word	0x000000ff
        /*041c*/ 	.word	0x00030830
        /*0420*/ 	.short	0x010a
        /*0422*/ 	.byte	0x06
	.zero		1


	//   ....[40]....
        /*0424*/ 	.word	0x00009860
        /*0428*/ 	.word	0x000000ff
        /*042c*/ 	.word	0x00030850
        /*0430*/ 	.short	0x010a
        /*0432*/ 	.byte	0x0a
	.zero		1


	//   ....[41]....
        /*0434*/ 	.word	0x000098a0
        /*0438*/ 	.word	0x000000ff
        /*043c*/ 	.word	0x00030850
        /*0440*/ 	.short	0x010a
        /*0442*/ 	.byte	0x0a
	.zero		1


	//   ....[42]....
        /*0444*/ 	.word	0x00009b50
        /*0448*/ 	.word	0x00000002
        /*044c*/ 	.word	0x00000000
        /*0450*/ 	.short	0x0101
        /*0452*/ 	.byte	0x3f
	.zero		1


	//   ....[43]....
        /*0454*/ 	.word	0x0000ac50
        /*0458*/ 	.word	0x0000009f
        /*045c*/ 	.word	0x00000000
        /*0460*/ 	.short	0x0101
        /*0462*/ 	.byte	0x3f
	.zero		1


	//   ....[44]....
        /*0464*/ 	.word	0x0000b820
        /*0468*/ 	.word	0x000000ff
        /*046c*/ 	.word	0x00030850
        /*0470*/ 	.short	0x010a
        /*0472*/ 	.byte	0x05
	.zero		1


	//   ....[45]....
        /*0474*/ 	.word	0x0000b860
        /*0478*/ 	.word	0x000000ff
        /*047c*/ 	.word	0x00030850
        /*0480*/ 	.short	0x010a
        /*0482*/ 	.byte	0x05
	.zero		1


	//   ....[46]....
        /*0484*/ 	.word	0x0000bdd0
        /*0488*/ 	.word	0x00000007
        /*048c*/ 	.word	0x00000000
        /*0490*/ 	.short	0x0101
        /*0492*/ 	.byte	0x3f
	.zero		1


	//   ....[47]....
        /*0494*/ 	.word	0x0000d4a0
        /*0498*/ 	.word	0x000000ff
        /*049c*/ 	.word	0x00000000
        /*04a0*/ 	.short	0x0101
        /*04a2*/ 	.byte	0x05
	.zero		1


	//   ....[48]....
        /*04a4*/ 	.word	0x0000f180
        /*04a8*/ 	.word	0x00000008
        /*04ac*/ 	.word	0x00030840
        /*04b0*/ 	.short	0x010a
        /*04b2*/ 	.byte	0x3f
	.zero		1


	//   ....[49]....
        /*04b4*/ 	.word	0x0000f6c0
        /*04b8*/ 	.word	0x000000ff
        /*04bc*/ 	.word	0x00030820
        /*04c0*/ 	.short	0x010a
        /*04c2*/ 	.byte	0x28
	.zero		1


	//   ....[50]....
        /*04c4*/ 	.word	0x0000f9b0
        /*04c8*/ 	.word	0x00000003
        /*04cc*/ 	.word	0x00030840
        /*04d0*/ 	.short	0x010a
        /*04d2*/ 	.byte	0x3f
	.zero		1


	//   ....[51]....
        /*04d4*/ 	.word	0x0000fc60
        /*04d8*/ 	.word	0x00000002
        /*04dc*/ 	.word	0x00000060
        /*04e0*/ 	.short	0x010a
        /*04e2*/ 	.byte	0x3f
	.zero		1


	//   ....[52]....
        /*04e4*/ 	.word	0x000101e0
        /*04e8*/ 	.word	0x00000003
        /*04ec*/ 	.word	0x00030840
        /*04f0*/ 	.short	0x010a
        /*04f2*/ 	.byte	0x3f
	.zero		1


	//   ....[53]....
        /*04f4*/ 	.word	0x00010490
        /*04f8*/ 	.word	0x00000002
        /*04fc*/ 	.word	0x00000060
        /*0500*/ 	.short	0x010a
        /*0502*/ 	.byte	0x3f
	.zero		1


	//   ....[54]....
        /*0504*/ 	.word	0x00010930
        /*0508*/ 	.word	0x00000002
        /*050c*/ 	.word	0x00030840
        /*0510*/ 	.short	0x010a
        /*0512*/ 	.byte	0x3f
	.zero		1


	//   ....[55]....
        /*0514*/ 	.word	0x00010c10
        /*0518*/ 	.word	0x00000002
        /*051c*/ 	.word	0x00000060
        /*0520*/ 	.short	0x010a
        /*0522*/ 	.byte	0x3f
	.zero		1


	//   ....[56]....
        /*0524*/ 	.word	0x00011080
        /*0528*/ 	.word	0x00000003
        /*052c*/ 	.word	0x00030860
        /*0530*/ 	.short	0x010a
        /*0532*/ 	.byte	0x3f
	.zero		1


	//   ....[57]....
        /*0534*/ 	.word	0x00011530
        /*0538*/ 	.word	0x00000007
        /*053c*/ 	.word	0x00030820
        /*0540*/ 	.short	0x010a
        /*0542*/ 	.byte	0x3f
	.zero		1


	//   ....[58]....
        /*0544*/ 	.word	0x000116a0
        /*0548*/ 	.word	0x00000005
        /*054c*/ 	.word	0x00000000
        /*0550*/ 	.short	0x010a
        /*0552*/ 	.byte	0x3f
	.zero		1


	//   ....[59]....
        /*0554*/ 	.word	0x00011710
        /*0558*/ 	.word	0x00000003
        /*055c*/ 	.word	0x00000000
        /*0560*/ 	.short	0x010a
        /*0562*/ 	.byte	0x3f
	.zero		1


	//   ....[60]....
        /*0564*/ 	.word	0x00011770
        /*0568*/ 	.word	0x00000005
        /*056c*/ 	.word	0x00000000
        /*0570*/ 	.short	0x010a
        /*0572*/ 	.byte	0x3f
	.zero		1


	//   ....[61]....
        /*0574*/ 	.word	0x000117a0
        /*0578*/ 	.word	0x00000003
        /*057c*/ 	.word	0x00000000
        /*0580*/ 	.short	0x010a
        /*0582*/ 	.byte	0x3f
	.zero		1


	//   ....[62]....
        /*0584*/ 	.word	0x00011810
        /*0588*/ 	.word	0x00000003
        /*058c*/ 	.word	0x00030800
        /*0590*/ 	.short	0x010a
        /*0592*/ 	.byte	0x3f
	.zero		1


	//   ....[63]....
        /*0594*/ 	.word	0x00011860
        /*0598*/ 	.word	0x00000003
        /*059c*/ 	.word	0x00030830
        /*05a0*/ 	.short	0x010a
        /*05a2*/ 	.byte	0x3f
	.zero		1


	//   ....[64]....
        /*05a4*/ 	.word	0x000118c0
        /*05a8*/ 	.word	0x00000099
        /*05ac*/ 	.word	0x00030830
        /*05b0*/ 	.short	0x010a
        /*05b2*/ 	.byte	0x3f
	.zero		1


	//   ....[65]....
        /*05b4*/ 	.word	0x00011920
        /*05b8*/ 	.word	0x000000d7
        /*05bc*/ 	.word	0x00030850
        /*05c0*/ 	.short	0x010a
        /*05c2*/ 	.byte	0x3f
	.zero		1


	//   ....[66]....
        /*05c4*/ 	.word	0x00011980
        /*05c8*/ 	.word	0x00000004
        /*05cc*/ 	.word	0x00030830
        /*05d0*/ 	.short	0x010a
        /*05d2*/ 	.byte	0x3f
	.zero		1


	//   ....[67]....
        /*05d4*/ 	.word	0x000119e0
        /*05d8*/ 	.word	0x00000003
        /*05dc*/ 	.word	0x00030850
        /*05e0*/ 	.short	0x010a
        /*05e2*/ 	.byte	0x3f
	.zero		1


	//   ....[68]....
        /*05e4*/ 	.word	0x00011a40
        /*05e8*/ 	.word	0x00000004
        /*05ec*/ 	.word	0x00030830
        /*05f0*/ 	.short	0x010a
        /*05f2*/ 	.byte	0x3f
	.zero		1


	//   ....[69]....
        /*05f4*/ 	.word	0x00011aa0
        /*05f8*/ 	.word	0x00000003
        /*05fc*/ 	.word	0x00030850
        /*0600*/ 	.short	0x010a
        /*0602*/ 	.byte	0x3f
	.zero		1


	//   ....[70]....
        /*0604*/ 	.word	0x00011b00
        /*0608*/ 	.word	0x00000005
        /*060c*/ 	.word	0x00030850
        /*0610*/ 	.short	0x010a
        /*0612*/ 	.byte	0x3f
	.zero		1


	//   ....[71]....
        /*0614*/ 	.word	0x00011c80
        /*0618*/ 	.word	0x00000008
        /*061c*/ 	.word	0x00030840
        /*0620*/ 	.short	0x010a
        /*0622*/ 	.byte	0x3f
	.zero		1


	//   ....[72]....
        /*0624*/ 	.word	0x00011ce0
        /*0628*/ 	.word	0x00000008
        /*062c*/ 	.word	0x00030820
        /*0630*/ 	.short	0x010a
        /*0632*/ 	.byte	0x3f
	.zero		1


	//   ....[73]....
        /*0634*/ 	.word	0x00011d30
        /*0638*/ 	.word	0x00000003
        /*063c*/ 	.word	0x00030840
        /*0640*/ 	.short	0x010a
        /*0642*/ 	.byte	0x3f
	.zero		1


	//   ....[74]....
        /*0644*/ 	.word	0x00011d80
        /*0648*/ 	.word	0x00000002
        /*064c*/ 	.word	0x00000060
        /*0650*/ 	.short	0x010a
        /*0652*/ 	.byte	0x3f
	.zero		1


	//   ....[75]....
        /*0654*/ 	.word	0x00011dd0
        /*0658*/ 	.word	0x00000003
        /*065c*/ 	.word	0x00030840
        /*0660*/ 	.short	0x010a
        /*0662*/ 	.byte	0x3f
	.zero		1


	//   ....[76]....
        /*0664*/ 	.word	0x00011e20
        /*0668*/ 	.word	0x00000002
        /*066c*/ 	.word	0x00000060
        /*0670*/ 	.short	0x010a
        /*0672*/ 	.byte	0x3f
	.zero		1


	//   ....[77]....
        /*0674*/ 	.word	0x00011e70
        /*0678*/ 	.word	0x00000002
        /*067c*/ 	.word	0x00030840
        /*0680*/ 	.short	0x010a
        /*0682*/ 	.byte	0x3f
	.zero		1


	//   ....[78]....
        /*0684*/ 	.word	0x00011ec0
        /*0688*/ 	.word	0x00000002
        /*068c*/ 	.word	0x00000060
        /*0690*/ 	.short	0x010a
        /*0692*/ 	.byte	0x3f
	.zero		1


	//   ....[79]....
        /*0694*/ 	.word	0x00011f10
        /*0698*/ 	.word	0x00000003
        /*069c*/ 	.word	0x00030860
        /*06a0*/ 	.short	0x010a
        /*06a2*/ 	.byte	0x3f
	.zero		1


	//   ....[80]....
        /*06a4*/ 	.word	0x00011ff0
        /*06a8*/ 	.word	0x00000007
        /*06ac*/ 	.word	0x00030820
        /*06b0*/ 	.short	0x010a
        /*06b2*/ 	.byte	0x3f
	.zero		1


	//   ....[81]....
        /*06b4*/ 	.word	0x00012040
        /*06b8*/ 	.word	0x00000005
        /*06bc*/ 	.word	0x00000000
        /*06c0*/ 	.short	0x010a
        /*06c2*/ 	.byte	0x3f
	.zero		1


	//   ....[82]....
        /*06c4*/ 	.word	0x00012090
        /*06c8*/ 	.word	0x00000003
        /*06cc*/ 	.word	0x00000000
        /*06d0*/ 	.short	0x010a
        /*06d2*/ 	.byte	0x3f
	.zero		1


	//   ....[83]....
        /*06d4*/ 	.word	0x000120e0
        /*06d8*/ 	.word	0x00000005
        /*06dc*/ 	.word	0x00000000
        /*06e0*/ 	.short	0x010a
        /*06e2*/ 	.byte	0x3f
	.zero		1


	//----- nvinfo : EIATTR_NUM_MBARRIERS
	.align		4
.L_215:
        /*06e4*/ 	.byte	0x03, 0x38
        /*06e6*/ 	.short	0x0016


	//----- nvinfo : EIATTR_EXIT_INSTR_OFFSETS
	.align		4
        /*06e8*/ 	.byte	0x04, 0x1c
        /*06ea*/ 	.short	(.L_217 - .L_216)


	//   ....[0]....
.L_216:
        /*06ec*/ 	.word	0x00000a30


	//   ....[1]....
        /*06f0*/ 	.word	0x0000df50


	//   ....[2]....
        /*06f4*/ 	.word	0x0000dfb0


	//   ....[3]....
        /*06f8*/ 	.word	0x000115a0


	//   ....[4]....
        /*06fc*/ 	.word	0x000117f0


	//----- nvinfo : EIATTR_MAX_THREADS
	.align		4
.L_217:
        /*0700*/ 	.byte	0x04, 0x05
        /*0702*/ 	.short	(.L_219 - .L_218)
.L_218:
        /*0704*/ 	.word	0x00000180
        /*0708*/ 	.word	0x00000001
        /*070c*/ 	.word	0x00000001


	//----- nvinfo : EIATTR_CRS_STACK_SIZE
	.align		4
.L_219:
        /*0710*/ 	.byte	0x04, 0x1e
        /*0712*/ 	.short	(.L_221 - .L_220)
.L_220:
        /*0714*/ 	.word	0x00000000


	//----- nvinfo : EIATTR_CBANK_PARAM_SIZE
	.align		4
.L_221:
        /*0718*/ 	.byte	0x03, 0x19
        /*071a*/ 	.short	0x0bf0


	//----- nvinfo : EIATTR_PARAM_CBANK
	.align		4
        /*071c*/ 	.byte	0x04, 0x0a
        /*071e*/ 	.short	(.L_223 - .L_222)
	.align		4
.L_222:
        /*0720*/ 	.word	index@(.nv.constant0._ZN7cutlass13device_kernelIN5flash11enable_sm90INS1_16FlashAttnFwdSm90INS1_25CollectiveMainloopFwdSm90ILi2EN4cute5tupleIJNS5_1CILi1EEES8_S8_EEENS6_IJNS7_ILi128EEENS7_ILi64EEENS7_ILi256EEEEEELi256ENS_10bfloat16_tEfNS_4arch4Sm90ELb0ELb1ELb0ELb0ELb0ELb0ELb0ELb1ELb1ELb0ELb0ELb0EEENS1_21CollectiveEpilogueFwdINS6_IJSA_SC_SB_EEES9_SE_SG_Li256ELb0ELb0ELb0ELb0EEENS1_30DynamicPersistentTileSchedulerILi256ELi32ELb0ELb0ELb1EEEEEEEEEvNT_6ParamsE)
        /*0724*/ 	.short	0x0210
        /*0726*/ 	.short	0x0bf0


	//----- nvinfo : EIATTR_SW_WAR
	.align		4
.L_223:
        /*0728*/ 	.byte	0x04, 0x36
        /*072a*/ 	.short	(.L_225 - .L_224)
.L_224:
        /*072c*/ 	.word	0x00000008
.L_225:


//--------------------- .nv.info._ZN7cutlass13device_kernelIN5flash11enable_sm90INS1_16FlashAttnFwdSm90INS1_25CollectiveMainloopFwdSm90ILi2EN4cute5tupleIJNS5_1CILi1EEES8_S8_EEENS6_IJNS7_ILi128EEENS7_ILi64EEENS7_ILi256EEEEEELi256ENS_10bfloat16_tEfNS_4arch4Sm90ELb0ELb1ELb0ELb1ELb0ELb0ELb0ELb1ELb1ELb0ELb0ELb0EEENS1_21CollectiveEpilogueFwdINS6_IJSA_SC_SB_EEES9_SE_SG_Li256ELb1ELb0ELb0ELb0EEENS1_36VarlenDynamicPersistentTileSchedulerILi128ELi64ELi256ELi32ELb0ELb0ELb1ELb1ELb0ELb1EEEEEEEEEvNT_6ParamsE --------------------------
	.section	.nv.info._ZN7cutlass13device_kernelIN5flash11enable_sm90INS1_16FlashAttnFwdSm90INS1_25CollectiveMainloopFwdSm90ILi2EN4cute5tupleIJNS5_1CILi1EEES8_S8_EEENS6_IJNS7_ILi128EEENS7_ILi64EEENS7_ILi256EEEEEELi256ENS_10bfloat16_tEfNS_4arch4Sm90ELb0ELb1ELb0ELb1ELb0ELb0ELb0ELb1ELb1ELb0ELb0ELb0EEENS1_21CollectiveEpilogueFwdINS6_IJSA_SC_SB_EEES9_SE_SG_Li256ELb1ELb0ELb0ELb0EEENS1_36VarlenDynamicPersistentTileSchedulerILi128ELi64ELi256ELi32ELb0ELb0ELb1ELb1ELb0ELb1EEEEEEEEEvNT_6ParamsE,"",@"SHT_CUDA_INFO"
	.sectionflags	@""
	.align	4


	//----- nvinfo : EIATTR_CUDA_API_VERSION
	.align		4
        /*0000*/ 	.byte	0x04, 0x37
        /*0002*/ 	.short	(.L_227 - .L_226)
.L_226:
        /*0004*/ 	.word	0x00000082


	//----- nvinfo : EIATTR_KPARAM_INFO
	.align		4
.L_227:
        /*0008*/ 	.byte	0x04, 0x17
        /*000a*/ 	.short	(.L_229 - .L_228)
.L_228:
        /*000c*/ 	.word	0x00000000
        /*0010*/ 	.short	0x0000
        /*0012*/ 	.short	0x0070
        /*0014*/ 	.byte	0x00, 0xf0, 0x01, 0x28


	//----- nvinfo : EIATTR_SPARSE_MMA_MASK
	.align		4
.L_229:
        /*0018*/ 	.byte	0x03, 0x50
        /*001a*/ 	.short	0x0000


	//----- nvinfo : EIATTR_MAXREG_COUNT
	.align		4
        /*001c*/ 	.byte	0x03, 0x1b
        /*001e*/ 	.short	0x00a8


	//----- nvinfo : EIATTR_NUM_BARRIERS
	.align		4
        /*0020*/ 	.byte	0x02, 0x4c
        /*0022*/ 	.byte	0x09
	.zero		1


	//----- nvinfo : EIATTR_EXTERNS
	.align		4
        /*0024*/ 	.byte	0x04, 0x0f
        /*0026*/ 	.short	(.L_231 - .L_230)


	//   ....[0]....
	.align		4
.L_230:
        /*0028*/ 	.word	index@(__assertfail)


	//----- nvinfo : EIATTR_ANNOTATIONS
	.align		4
.L_231:
        /*002c*/ 	.byte	0x04, 0x55
        /*002e*/ 	.short	(.L_233 - .L_232)


	//   ....[0]....
.L_232:
        /* <DEDUP_REMOVED lines=32> */


	//----- nvinfo : EIATTR_MERCURY_ISA_VERSION
	.align		4
.L_233:
        /*0220*/ 	.byte	0x03, 0x5f
        /*0222*/ 	.short	0x0101


	//----- nvinfo : EIATTR_UNUSED_LOAD_BYTE_OFFSET
	.align		4
        /*0224*/ 	.byte	0x04, 0x44
        /*0226*/ 	.short	(.L_235 - .L_234)


	//   ....[0]....
.L_234:
        /*0228*/ 	.word	0x00000a50
        /*022c*/ 	.word	0x0000fff0


	//   ....[1]....
        /*0230*/ 	.word	0x0000c550
        /*0234*/ 	.word	0x0000fff0


	//----- nvinfo : EIATTR_INT_WARP_WIDE_INSTR_OFFSETS
	.align		4
.L_235:
        /*0238*/ 	.byte	0x04, 0x31
        /*023a*/ 	.short	(.L_237 - .L_236)


	//   ....[0]....
.L_236:
        /*023c*/ 	.word	0x00000160


	//   ....[1]....
        /*0240*/ 	.word	0x000001a0


	//   ....[2]....
        /*0244*/ 	.word	0x00000210


	//   ....[3]....
        /*0248*/ 	.word	0x000104f0


	//   ....[4]....
        /*024c*/ 	.word	0x00010580


	//   ....[5]....
        /*0250*/ 	.word	0x00010a80


	//   ....[6]....
        /*0254*/ 	.word	0x00010b00


	//   ....[7]....
        /*0258*/ 	.word	0x00010c10


	//   ....[8]....
        /*025c*/ 	.word	0x00010d00


	//   ....[9]....
        /*0260*/ 	.word	0x00010df0


	//   ....[10]....
        /*0264*/ 	.word	0x00013490


	//   ....[11]....
        /*0268*/ 	.word	0x00013520


	//----- nvinfo : EIATTR_COOP_GROUP_MASK_REGIDS
	.align		4
.L_237:
        /*026c*/ 	.byte	0x04, 0x29
        /*026e*/ 	.short	(.L_239 - .L_238)


	//   ....[0]....
.L_238:
        /*0270*/ 	.word	0xffffffff


	//   ....[1]....
        /*0274*/ 	.word	0xffffffff


	//   ....[2]....
        /*0278*/ 	.word	0xffffffff


	//   ....[3]....
        /*027c*/ 	.word	0xffffffff


	//   ....[4]....
        /*0280*/ 	.word	0xffffffff


	//   ....[5]....
        /*0284*/ 	.word	0xffffffff


	//   ....[6]....
        /*0288*/ 	.word	0xffffffff


	//   ....[7]....
        /*028c*/ 	.word	0xffffffff


	//   ....[8]....
        /*0290*/ 	.word	0xffffffff


	//   ....[9]....
        /*0294*/ 	.word	0xffffffff


	//   ....[10]....
        /*0298*/ 	.word	0xffffffff


	//   ....[11]....
        /*029c*/ 	.word	0xffffffff


	//   ....[12]....
        /*02a0*/ 	.word	0xffffffff


	//   ....[13]....
        /*02a4*/ 	.word	0xffffffff


	//   ....[14]....
        /*02a8*/ 	.word	0xffffffff


	//   ....[15]....
        /*02ac*/ 	.word	0xffffffff


	//   ....[16]....
        /*02b0*/ 	.word	0xffffffff


	//   ....[17]....
        /*02b4*/ 	.word	0xffffffff


	//   ....[18]....
        /*02b8*/ 	.word	0xffffffff


	//   ....[19]....
        /*02bc*/ 	.word	0xffffffff


	//   ....[20]....
        /*02c0*/ 	.word	0xffffffff


	//   ....[21]....
        /*02c4*/ 	.word	0xffffffff


	//   ....[22]....
        /*02c8*/ 	.word	0xffffffff


	//   ....[23]....
        /*02cc*/ 	.word	0xffffffff


	//   ....[24]....
        /*02d0*/ 	.word	0xffffffff


	//   ....[25]....
        /*02d4*/ 	.word	0xffffffff


	//   ....[26]....
        /*02d8*/ 	.word	0xffffffff


	//   ....[27]....
        /*02dc*/ 	.word	0xffffffff


	//   ....[28]....
        /*02e0*/ 	.word	0xffffffff


	//   ....[29]....
        /*02e4*/ 	.word	0xffffffff


	//   ....[30]....
        /*02e8*/ 	.word	0xffffffff


	//   ....[31]....
        /*02ec*/ 	.word	0xffffffff


	//   ....[32]....
        /*02f0*/ 	.word	0xffffffff


	//   ....[33]....
        /*02f4*/ 	.word	0xffffffff


	//   ....[34]....
        /*02f8*/ 	.word	0xffffffff


	//   ....[35]....
        /*02fc*/ 	.word	0xffffffff


	//   ....[36]....
        /*0300*/ 	.word	0xffffffff


	//   ....[37]....
        /*0304*/ 	.word	0xffffffff


	//   ....[38]....
        /*0308*/ 	.word	0xffffffff


	//   ....[39]....
        /*030c*/ 	.word	0xffffffff


	//   ....[40]....
        /*0310*/ 	.word	0xffffffff


	//   ....[41]....
        /*0314*/ 	.word	0xffffffff


	//   ....[42]....
        /*0318*/ 	.word	0xffffffff


	//   ....[43]....
        /*031c*/ 	.word	0xffffffff


	//   ....[44]....
        /*0320*/ 	.word	0xffffffff


	//   ....[45]....
        /*0324*/ 	.word	0xffffffff


	//   ....[46]....
        /*0328*/ 	.word	0xffffffff


	//   ....[47]....
        /*032c*/ 	.word	0xffffffff


	//   ....[48]....
        /*0330*/ 	.word	0xffffffff


	//   ....[49]....
        /*0334*/ 	.word	0xffffffff


	//   ....[50]....
        /*0338*/ 	.word	0xffffffff


	//   ....[51]....
        /*033c*/ 	.word	0xffffffff


	//   ....[52]....
        /*0340*/ 	.word	0xffffffff


	//   ....[53]....
        /*0344*/ 	.word	0xffffffff


	//   ....[54]....
        /*0348*/ 	.word	0xffffffff


	//   ....[55]....
        /*034c*/ 	.word	0xffffffff


	//   ....[56]....
        /*0350*/ 	.word	0xffffffff


	//   ....[57]....
        /*0354*/ 	.word	0xffffffff


	//   ....[58]....
        /*0358*/ 	.word	0xffffffff


	//   ....[59]....
        /*035c*/ 	.word	0xffffffff


	//   ....[60]....
        /*0360*/ 	.word	0xffffffff


	//   ....[61]....
        /*0364*/ 	.word	0xffffffff


	//   ....[62]....
        /*0368*/ 	.word	0x0500000f


	//   ....[63]....
        /*036c*/ 	.word	0x0500000f


	//   ....[64]....
        /*0370*/ 	.word	0x0500000f


	//   ....[65]....
        /*0374*/ 	.word	0x0500000f


	//   ....[66]....
        /*0378*/ 	.word	0x0500000f


	//   ....[67]....
        /*037c*/ 	.word	0x0500000f


	//   ....[68]....
        /*0380*/ 	.word	0x0500000f


	//   ....[69]....
        /*0384*/ 	.word	0x0500000f


	//   ....[70]....
        /*0388*/ 	.word	0x0500000f


	//   ....[71]....
        /*038c*/ 	.word	0x0500000f


	//   ....[72]....
        /*0390*/ 	.word	0x0500000f


	//   ....[73]....
        /*0394*/ 	.word	0x0500000f


	//   ....[74]....
        /*0398*/ 	.word	0x0500000f


	//   ....[75]....
        /*039c*/ 	.word	0x0500000f


	//   ....[76]....
        /*03a0*/ 	.word	0x0500000f


	//   ....[77]....
        /*03a4*/ 	.word	0x0500000f


	//   ....[78]....
        /*03a8*/ 	.word	0x0500000f


	//   ....[79]....
        /*03ac*/ 	.word	0x0500000f


	//   ....[80]....
        /*03b0*/ 	.word	0x0500000f


	//----- nvinfo : EIATTR_COOP_GROUP_INSTR_OFFSETS
	.align		4
.L_239:
        /*03b4*/ 	.byte	0x04, 0x28
        /*03b6*/ 	.short	(.L_241 - .L_240)


	//   ....[0]....
.L_240:
        /*03b8*/ 	.word	0x00000060


	//   ....[1]....
        /*03bc*/ 	.word	0x00000170


	//   ....[2]....
        /*03c0*/ 	.word	0x000001c0


	//   ....[3]....
        /*03c4*/ 	.word	0x000003f0


	//   ....[4]....
        /*03c8*/ 	.word	0x00000550


	//   ....[5]....
        /*03cc*/ 	.word	0x00000670


	//   ....[6]....
        /*03d0*/ 	.word	0x000007d0


	//   ....[7]....
        /*03d4*/ 	.word	0x000019e0


	//   ....[8]....
        /*03d8*/ 	.word	0x000031c0


	//   ....[9]....
        /*03dc*/ 	.word	0x00003370


	//   ....[10]....
        /*03e0*/ 	.word	0x00003630


	//   ....[11]....
        /*03e4*/ 	.word	0x000036d0


	//   ....[12]....
        /*03e8*/ 	.word	0x00005e00


	//   ....[13]....
        /*03ec*/ 	.word	0x00005f00


	//   ....[14]....
        /*03f0*/ 	.word	0x000062b0


	//   ....[15]....
        /*03f4*/ 	.word	0x00006320


	//   ....[16]....
        /*03f8*/ 	.word	0x00007e00


	//   ....[17]....
        /*03fc*/ 	.word	0x00007f30


	//   ....[18]....
        /*0400*/ 	.word	0x00008180


	//   ....[19]....
        /*0404*/ 	.word	0x00008210


	//   ....[20]....
        /*0408*/ 	.word	0x0000a410


	//   ....[21]....
        /*040c*/ 	.word	0x0000a510


	//   ....[22]....
        /*0410*/ 	.word	0x0000a8c0


	//   ....[23]....
        /*0414*/ 	.word	0x0000a920


	//   ....[24]....
        /*0418*/ 	.word	0x0000b900


	//   ....[25]....
        /*041c*/ 	.word	0x0000b940


	//   ....[26]....
        /*0420*/ 	.word	0x0000ba70


	//   ....[27]....
        /*0424*/ 	.word	0x0000ba80


	//   ....[28]....
        /*0428*/ 	.word	0x0000f090


	//   ....[29]....
        /*042c*/ 	.word	0x0000f210


	//   ....[30]....
        /*0430*/ 	.word	0x0000f240


	//   ....[31]....
        /*0434*/ 	.word	0x0000f280


	//   ....[32]....
        /*0438*/ 	.word	0x0000f2f0


	//   ....[33]....
        /*043c*/ 	.word	0x0000f350


	//   ....[34]....
        /*0440*/ 	.word	0x0000f390


	//   ....[35]....
        /*0444*/ 	.word	0x0000f530


	//   ....[36]....
        /*0448*/ 	.word	0x0000f590


	//   ....[37]....
        /*044c*/ 	.word	0x0000f5d0


	//   ....[38]....
        /*0450*/ 	.word	0x0000f610


	//   ....[39]....
        /*0454*/ 	.word	0x0000f640


	//   ....[40]....
        /*0458*/ 	.word	0x0000f670


	//   ....[41]....
        /*045c*/ 	.word	0x0000f700


	//   ....[42]....
        /*0460*/ 	.word	0x0000f760


	//   ....[43]....
        /*0464*/ 	.word	0x0000f7f0


	//   ....[44]....
        /*0468*/ 	.word	0x000139d0


	//   ....[45]....
        /*046c*/ 	.word	0x000139e0


	//   ....[46]....
        /*0470*/ 	.word	0x00013af0


	//   ....[47]....
        /*0474*/ 	.word	0x00013b50


	//   ....[48]....
        /*0478*/ 	.word	0x00013b90


	//   ....[49]....
        /*047c*/ 	.word	0x00013bd0


	//   ....[50]....
        /*0480*/ 	.word	0x00013c00


	//   ....[51]....
        /*0484*/ 	.word	0x00013c30


	//   ....[52]....
        /*0488*/ 	.word	0x00013dc0


	//   ....[53]....
        /*048c*/ 	.word	0x00013e20


	//   ....[54]....
        /*0490*/ 	.word	0x00013e60


	//   ....[55]....
        /*0494*/ 	.word	0x00013ea0


	//   ....[56]....
        /*0498*/ 	.word	0x00013ed0


	//   ....[57]....
        /*049c*/ 	.word	0x00013f00


	//   ....[58]....
        /*04a0*/ 	.word	0x00013fc0


	//   ....[59]....
        /*04a4*/ 	.word	0x00013fe0


	//   ....[60]....
        /*04a8*/ 	.word	0x00014050


	//   ....[61]....
        /*04ac*/ 	.word	0x000146e0


	//   ....[62]....
        /*04b0*/ 	.word	0x00014d90


	//   ....[63]....
        /*04b4*/ 	.word	0x000151b0


	//   ....[64]....
        /*04b8*/ 	.word	0x00015240


	//   ....[65]....
        /*04bc*/ 	.word	0x000152e0


	//   ....[66]....
        /*04c0*/ 	.word	0x00015390


	//   ....[67]....
        /*04c4*/ 	.word	0x00015410


	//   ....[68]....
        /*04c8*/ 	.word	0x00015490


	//   ....[69]....
        /*04cc*/ 	.word	0x00015510


	//   ....[70]....
        /*04d0*/ 	.word	0x00015590


	//   ....[71]....
        /*04d4*/ 	.word	0x00015620


	//   ....[72]....
        /*04d8*/ 	.word	0x000156d0


	//   ....[73]....
        /*04dc*/ 	.word	0x00015750


	//   ....[74]....
        /*04e0*/ 	.word	0x000157d0


	//   ....[75]....
        /*04e4*/ 	.word	0x00015850


	//   ....[76]....
        /*04e8*/ 	.word	0x000158d0


	//   ....[77]....
        /*04ec*/ 	.word	0x00015940


	//   ....[78]....
        /*04f0*/ 	.word	0x000159e0


	//   ....[79]....
        /*04f4*/ 	.word	0x00015a70


	//   ....[80]....
        /*04f8*/ 	.word	0x00015ba0


	//----- nvinfo : EIATTR_REG_RECONFIG
	.align		4
.L_241:
        /*04fc*/ 	.byte	0x01, 0x54
	.zero		2


	//----- nvinfo : EIATTR_SYSCALL_OFFSETS
	.align		4
        /*0500*/ 	.byte	0x04, 0x46
        /*0502*/ 	.short	(.L_243 - .L_242)


	//   ....[0]....
.L_242:
        /*0504*/ 	.word	0x00001bc0


	//   ....[1]....
        /*0508*/ 	.word	0x00010710


	//   ....[2]....
        /*050c*/ 	.word	0x00010850


	//   ....[3]....
        /*0510*/ 	.word	0x00010950


	//----- nvinfo : EIATTR_MBARRIER_INSTR_OFFSETS
	.align		4
.L_243:
        /*0514*/ 	.byte	0x04, 0x39
        /*0516*/ 	.short	(.L_245 - .L_244)


	//   ....[0]....
.L_244:
        /*0518*/ 	.word	0x000002a0
        /*051c*/ 	.word	0x000000ff
        /*0520*/ 	.word	0x00030800
        /*0524*/ 	.short	0x0100
        /*0526*/ 	.byte	0x08
	.zero		1


	//   ....[1]....
        /*0528*/ 	.word	0x000002b0
        /*052c*/ 	.word	0x000000ff
        /*0530*/ 	.word	0x00030820
        /*0534*/ 	.short	0x0100
        /*0536*/ 	.byte	0x08
	.zero		1


	//   ....[2]....
        /*0538*/ 	.word	0x000003a0
        /*053c*/ 	.word	0x000000ff
        /*0540*/ 	.word	0x00030830
        /*0544*/ 	.short	0x0100
        /*0546*/ 	.byte	0x08
	.zero		1


	//   ....[3]....
        /*0548*/ 	.word	0x000003b0
        /*054c*/ 	.word	0x000000ff
        /*0550*/ 	.word	0x00030840
        /*0554*/ 	.short	0x0100
        /*0556*/ 	.byte	0x08
	.zero		1


	//   ....[4]....
        /*0558*/ 	.word	0x000003c0
        /*055c*/ 	.word	0x000000ff
        /*0560*/ 	.word	0x00030838
        /*0564*/ 	.short	0x0100
        /*0566*/ 	.byte	0x08
	.zero		1


	//   ....[5]....
        /*0568*/ 	.word	0x000003d0
        /*056c*/ 	.word	0x000000ff
        /*0570*/ 	.word	0x00030848
        /*0574*/ 	.short	0x0100
        /*0576*/ 	.byte	0x08
	.zero		1


	//   ....[6]....
        /*0578*/ 	.word	0x00000500
        /*057c*/ 	.word	0x000000ff
        /*0580*/ 	.word	0x00030850
        /*0584*/ 	.short	0x0100
        /*0586*/ 	.byte	0x08
	.zero		1


	//   ....[7]....
        /*0588*/ 	.word	0x00000510
        /*058c*/ 	.word	0x000000ff
        /*0590*/ 	.word	0x00030860
        /*0594*/ 	.short	0x0100
        /*0596*/ 	.byte	0x08
	.zero		1


	//   ....[8]....
        /*0598*/ 	.word	0x00000520
        /*059c*/ 	.word	0x000000ff
        /*05a0*/ 	.word	0x00030858
        /*05a4*/ 	.short	0x0100
        /*05a6*/ 	.byte	0x08
	.zero		1


	//   ....[9]....
        /*05a8*/ 	.word	0x00000530
        /*05ac*/ 	.word	0x000000ff
        /*05b0*/ 	.word	0x00030868
        /*05b4*/ 	.short	0x0100
        /*05b6*/ 	.byte	0x08
	.zero		1


	//   ....[10]....
        /*05b8*/ 	.word	0x00000620
        /*05bc*/ 	.word	0x000000ff
        /*05c0*/ 	.word	0x00030870
        /*05c4*/ 	.short	0x0100
        /*05c6*/ 	.byte	0x06
	.zero		1


	//   ....[11]....
        /*05c8*/ 	.word	0x00000630
        /*05cc*/ 	.word	0x000000ff
        /*05d0*/ 	.word	0x00030880
        /*05d4*/ 	.short	0x0100
        /*05d6*/ 	.byte	0x06
	.zero		1


	//   ....[12]....
        /*05d8*/ 	.word	0x00000640
        /*05dc*/ 	.word	0x000000ff
        /*05e0*/ 	.word	0x00030878
        /*05e4*/ 	.short	0x0100
        /*05e6*/ 	.byte	0x06
	.zero		1


	//   ....[13]....
        /*05e8*/ 	.word	0x00000650
        /*05ec*/ 	.word	0x000000ff
        /*05f0*/ 	.word	0x00030888
        /*05f4*/ 	.short	0x0100
        /*05f6*/ 	.byte	0x06
	.zero		1


	//   ....[14]....
        /*05f8*/ 	.word	0x00000780
        /*05fc*/ 	.word	0x000000ff
        /*0600*/ 	.word	0x00030890
        /*0604*/ 	.short	0x0100
        /*0606*/ 	.byte	0x08
	.zero		1


	//   ....[15]....
        /*0608*/ 	.word	0x00000790
        /*060c*/ 	.word	0x000000ff
        /*0610*/ 	.word	0x000308a0
        /*0614*/ 	.short	0x0100
        /*0616*/ 	.byte	0x08
	.zero		1


	//   ....[16]....
        /*0618*/ 	.word	0x000007a0
        /*061c*/ 	.word	0x000000ff
        /*0620*/ 	.word	0x00030898
        /*0624*/ 	.short	0x0100
        /*0626*/ 	.byte	0x08
	.zero		1


	//   ....[17]....
        /*0628*/ 	.word	0x000007b0
        /*062c*/ 	.word	0x000000ff
        /*0630*/ 	.word	0x000308a8
        /*0634*/ 	.short	0x0100
        /*0636*/ 	.byte	0x08
	.zero		1


	//   ....[18]....
        /*0638*/ 	.word	0x000008e0
        /*063c*/ 	.word	0x000000ff
        /*0640*/ 	.word	0x000308b0
        /*0644*/ 	.short	0x0100
        /*0646*/ 	.byte	0x08
	.zero		1


	//   ....[19]....
        /*0648*/ 	.word	0x000008f0
        /*064c*/ 	.word	0x000000ff
        /*0650*/ 	.word	0x000308c0
        /*0654*/ 	.short	0x0100
        /*0656*/ 	.byte	0x08
	.zero		1


	//   ....[20]....
        /*0658*/ 	.word	0x00000900
        /*065c*/ 	.word	0x000000ff
        /*0660*/ 	.word	0x000308b8
        /*0664*/ 	.short	0x0100
        /*0666*/ 	.byte	0x08
	.zero		1


	//   ....[21]....
        /*0668*/ 	.word	0x00000910
        /*066c*/ 	.word	0x000000ff
        /*0670*/ 	.word	0x000308c8
        /*0674*/ 	.short	0x0100
        /*0676*/ 	.byte	0x08
	.zero		1


	//   ....[22]....
        /*0678*/ 	.word	0x00001c60
        /*067c*/ 	.word	0x000000ff
        /*0680*/ 	.word	0x00030800
        /*0684*/ 	.short	0x010a
        /*0686*/ 	.byte	0x26
	.zero		1


	//   ....[23]....
        /*0688*/ 	.word	0x00001ce0
        /*068c*/ 	.word	0x00000005
        /*0690*/ 	.word	0x00030830
        /*0694*/ 	.short	0x010a
        /*0696*/ 	.byte	0x3f
	.zero		1


	//   ....[24]....
        /*0698*/ 	.word	0x00001d40
        /*069c*/ 	.word	0x00000005
        /*06a0*/ 	.word	0x00030830
        /*06a4*/ 	.short	0x010a
        /*06a6*/ 	.byte	0x3f
	.zero		1


	//   ....[25]....
        /*06a8*/ 	.word	0x00002710
        /*06ac*/ 	.word	0x00000000
        /*06b0*/ 	.word	0x00000000
        /*06b4*/ 	.short	0x0101
        /*06b6*/ 	.byte	0x3f
	.zero		1


	//   ....[26]....
        /*06b8*/ 	.word	0x000043e0
        /*06bc*/ 	.word	0x000000ff
        /*06c0*/ 	.word	0x00030830
        /*06c4*/ 	.short	0x010a
        /*06c6*/ 	.byte	0x05
	.zero		1


	//   ....[27]....
        /*06c8*/ 	.word	0x00004420
        /*06cc*/ 	.word	0x000000ff
        /*06d0*/ 	.word	0x00030830
        /*06d4*/ 	.short	0x010a
        /*06d6*/ 	.byte	0x05
	.zero		1


	//   ....[28]....
        /*06d8*/ 	.word	0x00005260
        /*06dc*/ 	.word	0x000000ff
        /*06e0*/ 	.word	0x00030850
        /*06e4*/ 	.short	0x010a
        /*06e6*/ 	.byte	0x06
	.zero		1


	//   ....[29]....
        /*06e8*/ 	.word	0x000052a0
        /*06ec*/ 	.word	0x000000ff
        /*06f0*/ 	.word	0x00030850
        /*06f4*/ 	.short	0x010a
        /*06f6*/ 	.byte	0x06
	.zero		1


	//   ....[30]....
        /*06f8*/ 	.word	0x00005520
        /*06fc*/ 	.word	0x00000000
        /*0700*/ 	.word	0x00000000
        /*0704*/ 	.short	0x0101
        /*0706*/ 	.byte	0x3f
	.zero		1


	//   ....[31]....
        /*0708*/ 	.word	0x000065f0
        /*070c*/ 	.word	0x0000009b
        /*0710*/ 	.word	0x00000000
        /*0714*/ 	.short	0x0101
        /*0716*/ 	.byte	0x3f
	.zero		1


	//   ....[32]....
        /*0718*/ 	.word	0x00006d30
        /*071c*/ 	.word	0x000000ff
        /*0720*/ 	.word	0x00030830
        /*0724*/ 	.short	0x010a
        /*0726*/ 	.byte	0x05
	.zero		1


	//   ....[33]....
        /*0728*/ 	.word	0x00006d70
        /*072c*/ 	.word	0x000000ff
        /*0730*/ 	.word	0x00030830
        /*0734*/ 	.short	0x010a
        /*0736*/ 	.byte	0x05
	.zero		1


	//   ....[34]....
        /*0738*/ 	.word	0x00007bb0
        /*073c*/ 	.word	0x000000ff
        /*0740*/ 	.word	0x00030850
        /*0744*/ 	.short	0x010a
        /*0746*/ 	.byte	0x0b
	.zero		1


	//   ....[35]....
        /*0748*/ 	.word	0x00007bf0
        /*074c*/ 	.word	0x000000ff
        /*0750*/ 	.word	0x00030850
        /*0754*/ 	.short	0x010a
        /*0756*/ 	.byte	0x0b
	.zero		1


	//   ....[36]....
        /*0758*/ 	.word	0x00008550
        /*075c*/ 	.word	0x0000009f
        /*0760*/ 	.word	0x00000000
        /*0764*/ 	.short	0x0101
        /*0766*/ 	.byte	0x3f
	.zero		1


	//   ....[37]....
        /*0768*/ 	.word	0x00008580
        /*076c*/ 	.word	0x000000a2
        /*0770*/ 	.word	0x00000000
        /*0774*/ 	.short	0x0101
        /*0776*/ 	.byte	0x3f
	.zero		1


	//   ....[38]....
        /*0778*/ 	.word	0x00008a30
        /*077c*/ 	.word	0x000000ff
        /*0780*/ 	.word	0x00030830
        /*0784*/ 	.short	0x010a
        /*0786*/ 	.byte	0x05
	.zero		1


	//   ....[39]....
        /*0788*/ 	.word	0x00008a70
        /*078c*/ 	.word	0x000000ff
        /*0790*/ 	.word	0x00030830
        /*0794*/ 	.short	0x010a
        /*0796*/ 	.byte	0x05
	.zero		1


	//   ....[40]....
        /*0798*/ 	.word	0x000098b0
        /*079c*/ 	.word	0x000000ff
        /*07a0*/ 	.word	0x00030850
        /*07a4*/ 	.short	0x010a
        /*07a6*/ 	.byte	0x0b
	.zero		1


	//   ....[41]....
        /*07a8*/ 	.word	0x000098f0
        /*07ac*/ 	.word	0x000000ff
        /*07b0*/ 	.word	0x00030850
        /*07b4*/ 	.short	0x010a
        /*07b6*/ 	.byte	0x0b
	.zero		1


	//   ....[42]....
        /*07b8*/ 	.word	0x00009b90
        /*07bc*/ 	.word	0x00000002
        /*07c0*/ 	.word	0x00000000
        /*07c4*/ 	.short	0x0101
        /*07c6*/ 	.byte	0x3f
	.zero		1


	//   ....[43]....
        /*07c8*/ 	.word	0x0000abd0
        /*07cc*/ 	.word	0x0000009b
        /*07d0*/ 	.word	0x00000000
        /*07d4*/ 	.short	0x0101
        /*07d6*/ 	.byte	0x3f
	.zero		1


	//   ....[44]....
        /*07d8*/ 	.word	0x0000b870
        /*07dc*/ 	.word	0x000000ff
        /*07e0*/ 	.word	0x00030850
        /*07e4*/ 	.short	0x010a
        /*07e6*/ 	.byte	0x05
	.zero		1


	//   ....[45]....
        /*07e8*/ 	.word	0x0000b8b0
        /*07ec*/ 	.word	0x000000ff
        /*07f0*/ 	.word	0x00030850
        /*07f4*/ 	.short	0x010a
        /*07f6*/ 	.byte	0x05
	.zero		1


	//   ....[46]....
        /*07f8*/ 	.word	0x0000bcf0
        /*07fc*/ 	.word	0x00000009
        /*0800*/ 	.word	0x00000000
        /*0804*/ 	.short	0x0101
        /*0806*/ 	.byte	0x3f
	.zero		1


	//   ....[47]....
        /*0808*/ 	.word	0x0000dce0
        /*080c*/ 	.word	0x00000013
        /*0810*/ 	.word	0x00000000
        /*0814*/ 	.short	0x0101
        /*0816*/ 	.byte	0x3f
	.zero		1


	//   ....[48]....
        /*0818*/ 	.word	0x00011130
        /*081c*/ 	.word	0x00000009
        /*0820*/ 	.word	0x00030840
        /*0824*/ 	.short	0x010a
        /*0826*/ 	.byte	0x3f
	.zero		1


	//   ....[49]....
        /*0828*/ 	.word	0x000117a0
        /*082c*/ 	.word	0x0000000a
        /*0830*/ 	.word	0x00030820
        /*0834*/ 	.short	0x010a
        /*0836*/ 	.byte	0x3f
	.zero		1


	//   ....[50]....
        /*0838*/ 	.word	0x00011ae0
        /*083c*/ 	.word	0x00000002
        /*0840*/ 	.word	0x00030840
        /*0844*/ 	.short	0x010a
        /*0846*/ 	.byte	0x3f
	.zero		1


	//   ....[51]....
        /*0848*/ 	.word	0x00011e30
        /*084c*/ 	.word	0x00000003
        /*0850*/ 	.word	0x00000060
        /*0854*/ 	.short	0x010a
        /*0856*/ 	.byte	0x3f
	.zero		1


	//   ....[52]....
        /*0858*/ 	.word	0x000124c0
        /*085c*/ 	.word	0x00000002
        /*0860*/ 	.word	0x00030840
        /*0864*/ 	.short	0x010a
        /*0866*/ 	.byte	0x3f
	.zero		1


	//   ....[53]....
        /*0868*/ 	.word	0x00012810
        /*086c*/ 	.word	0x00000003
        /*0870*/ 	.word	0x00000060
        /*0874*/ 	.short	0x010a
        /*0876*/ 	.byte	0x3f
	.zero		1


	//   ....[54]....
        /*0878*/ 	.word	0x00012d80
        /*087c*/ 	.word	0x00000002
        /*0880*/ 	.word	0x00030840
        /*0884*/ 	.short	0x010a
        /*0886*/ 	.byte	0x3f
	.zero		1


	//   ....[55]....
        /*0888*/ 	.word	0x000130d0
        /*088c*/ 	.word	0x00000002
        /*0890*/ 	.word	0x00000060
        /*0894*/ 	.short	0x010a
        /*0896*/ 	.byte	0x3f
	.zero		1


	//   ....[56]....
        /*0898*/ 	.word	0x000135e0
        /*089c*/ 	.word	0x00000003
        /*08a0*/ 	.word	0x00030860
        /*08a4*/ 	.short	0x010a
        /*08a6*/ 	.byte	0x3f
	.zero		1


	//   ....[57]....
        /*08a8*/ 	.word	0x00014660
        /*08ac*/ 	.word	0x00000000
        /*08b0*/ 	.word	0x00030820
        /*08b4*/ 	.short	0x010a
        /*08b6*/ 	.byte	0x3f
	.zero		1


	//   ....[58]....
        /*08b8*/ 	.word	0x00014840
        /*08bc*/ 	.word	0x00000006
        /*08c0*/ 	.word	0x00000000
        /*08c4*/ 	.short	0x010a
        /*08c6*/ 	.byte	0x3f
	.zero		1


	//   ....[59]....
        /*08c8*/ 	.word	0x000148b0
        /*08cc*/ 	.word	0x00000007
        /*08d0*/ 	.word	0x00000000
        /*08d4*/ 	.short	0x010a
        /*08d6*/ 	.byte	0x3f
	.zero		1


	//   ....[60]....
        /*08d8*/ 	.word	0x00014920
        /*08dc*/ 	.word	0x00000004
        /*08e0*/ 	.word	0x00000000
        /*08e4*/ 	.short	0x010a
        /*08e6*/ 	.byte	0x3f
	.zero		1


	//   ....[61]....
        /*08e8*/ 	.word	0x00014950
        /*08ec*/ 	.word	0x00000003
        /*08f0*/ 	.word	0x00000000
        /*08f4*/ 	.short	0x010a
        /*08f6*/ 	.byte	0x3f
	.zero		1


	//   ....[62]....
        /*08f8*/ 	.word	0x000149c0
        /*08fc*/ 	.word	0x00000003
        /*0900*/ 	.word	0x00030800
        /*0904*/ 	.short	0x010a
        /*0906*/ 	.byte	0x3f
	.zero		1


	//   ....[63]....
        /*0908*/ 	.word	0x00014a10
        /*090c*/ 	.word	0x00000005
        /*0910*/ 	.word	0x00030830
        /*0914*/ 	.short	0x010a
        /*0916*/ 	.byte	0x3f
	.zero		1


	//   ....[64]....
        /*0918*/ 	.word	0x00014a70
        /*091c*/ 	.word	0x00000099
        /*0920*/ 	.word	0x00030830
        /*0924*/ 	.short	0x010a
        /*0926*/ 	.byte	0x3f
	.zero		1


	//   ....[65]....
        /*0928*/ 	.word	0x00014ad0
        /*092c*/ 	.word	0x000000dd
        /*0930*/ 	.word	0x00030850
        /*0934*/ 	.short	0x010a
        /*0936*/ 	.byte	0x3f
	.zero		1


	//   ....[66]....
        /*0938*/ 	.word	0x00014b30
        /*093c*/ 	.word	0x00000098
        /*0940*/ 	.word	0x00030830
        /*0944*/ 	.short	0x010a
        /*0946*/ 	.byte	0x3f
	.zero		1


	//   ....[67]....
        /*0948*/ 	.word	0x00014b90
        /*094c*/ 	.word	0x00000003
        /*0950*/ 	.word	0x00030850
        /*0954*/ 	.short	0x010a
        /*0956*/ 	.byte	0x3f
	.zero		1


	//   ....[68]....
        /*0958*/ 	.word	0x00014bf0
        /*095c*/ 	.word	0x00000098
        /*0960*/ 	.word	0x00030830
        /*0964*/ 	.short	0x010a
        /*0966*/ 	.byte	0x3f
	.zero		1


	//   ....[69]....
        /*0968*/ 	.word	0x00014c50
        /*096c*/ 	.word	0x00000003
        /*0970*/ 	.word	0x00030850
        /*0974*/ 	.short	0x010a
        /*0976*/ 	.byte	0x3f
	.zero		1


	//   ....[70]....
        /*0978*/ 	.word	0x00014cb0
        /*097c*/ 	.word	0x00000007
        /*0980*/ 	.word	0x00030850
        /*0984*/ 	.short	0x010a
        /*0986*/ 	.byte	0x3f
	.zero		1


	//   ....[71]....
        /*0988*/ 	.word	0x00014e50
        /*098c*/ 	.word	0x00000009
        /*0990*/ 	.word	0x00030840
        /*0994*/ 	.short	0x010a
        /*0996*/ 	.byte	0x3f
	.zero		1


	//   ....[72]....
        /*0998*/ 	.word	0x00014ed0
        /*099c*/ 	.word	0x00000008
        /*09a0*/ 	.word	0x00030820
        /*09a4*/ 	.short	0x010a
        /*09a6*/ 	.byte	0x3f
	.zero		1


	//   ....[73]....
        /*09a8*/ 	.word	0x00014f20
        /*09ac*/ 	.word	0x00000002
        /*09b0*/ 	.word	0x00030840
        /*09b4*/ 	.short	0x010a
        /*09b6*/ 	.byte	0x3f
	.zero		1


	//   ....[74]....
        /*09b8*/ 	.word	0x00014f70
        /*09bc*/ 	.word	0x00000003
        /*09c0*/ 	.word	0x00000060
        /*09c4*/ 	.short	0x010a
        /*09c6*/ 	.byte	0x3f
	.zero		1


	//   ....[75]....
        /*09c8*/ 	.word	0x00014fc0
        /*09cc*/ 	.word	0x00000002
        /*09d0*/ 	.word	0x00030840
        /*09d4*/ 	.short	0x010a
        /*09d6*/ 	.byte	0x3f
	.zero		1


	//   ....[76]....
        /*09d8*/ 	.word	0x00015010
        /*09dc*/ 	.word	0x00000003
        /*09e0*/ 	.word	0x00000060
        /*09e4*/ 	.short	0x010a
        /*09e6*/ 	.byte	0x3f
	.zero		1


	//   ....[77]....
        /*09e8*/ 	.word	0x00015060
        /*09ec*/ 	.word	0x00000002
        /*09f0*/ 	.word	0x00030840
        /*09f4*/ 	.short	0x010a
        /*09f6*/ 	.byte	0x3f
	.zero		1


	//   ....[78]....
        /*09f8*/ 	.word	0x000150b0
        /*09fc*/ 	.word	0x00000002
        /*0a00*/ 	.word	0x00000060
        /*0a04*/ 	.short	0x010a
        /*0a06*/ 	.byte	0x3f
	.zero		1


	//   ....[79]....
        /*0a08*/ 	.word	0x00015100
        /*0a0c*/ 	.word	0x00000003
        /*0a10*/ 	.word	0x00030860
        /*0a14*/ 	.short	0x010a
        /*0a16*/ 	.byte	0x3f
	.zero		1


	//   ....[80]....
        /*0a18*/ 	.word	0x00015ac0
        /*0a1c*/ 	.word	0x00000000
        /*0a20*/ 	.word	0x00030820
        /*0a24*/ 	.short	0x010a
        /*0a26*/ 	.byte	0x3f
	.zero		1


	//   ....[81]....
        /*0a28*/ 	.word	0x00015c60
        /*0a2c*/ 	.word	0x00000006
        /*0a30*/ 	.word	0x00000000
        /*0a34*/ 	.short	0x010a
        /*0a36*/ 	.byte	0x3f
	.zero		1


	//   ....[82]....
        /*0a38*/ 	.word	0x00015cb0
        /*0a3c*/ 	.word	0x00000007
        /*0a40*/ 	.word	0x00000000
        /*0a44*/ 	.short	0x010a
        /*0a46*/ 	.byte	0x3f
	.zero		1


	//   ....[83]....
        /*0a48*/ 	.word	0x00015d00
        /*0a4c*/ 	.word	0x00000004
        /*0a50*/ 	.word	0x00000000
        /*0a54*/ 	.short	0x010a
        /*0a56*/ 	.byte	0x3f
	.zero		1


	//----- nvinfo : EIATTR_NUM_MBARRIERS
	.align		4
.L_245:
        /*0a58*/ 	.byte	0x03, 0x38
        /*0a5a*/ 	.short	0x0016


	//----- nvinfo : EIATTR_EXIT_INSTR_OFFSETS
	.align		4
        /*0a5c*/ 	.byte	0x04, 0x1c
        /*0a5e*/ 	.short	(.L_247 - .L_246)


	//   ....[0]....
.L_246:
        /*0a60*/ 	.word	0x00000a90


	//   ....[1]....
        /*0a64*/ 	.word	0x0000f050


	//   ....[2]....
        /*0a68*/ 	.word	0x0000f0b0


	//   ....[3]....
        /*0a6c*/ 	.word	0x000149a0


	//----- nvinfo : EIATTR_MAX_THREADS
	.align		4
.L_247:
        /*0a70*/ 	.byte	0x04, 0x05
        /*0a72*/ 	.short	(.L_249 - .L_248)
.L_248:
        /*0a74*/ 	.word	0x00000180
        /*0a78*/ 	.word	0x00000001
        /*0a7c*/ 	.word	0x00000001


	//----- nvinfo : EIATTR_CRS_STACK_SIZE
	.align		4
.L_249:
        /*0a80*/ 	.byte	0x04, 0x1e
        /*0a82*/ 	.short	(.L_251 - .L_250)
.L_250:
        /*0a84*/ 	.word	0x00000000


	//----- nvinfo : EIATTR_CBANK_PARAM_SIZE
	.align		4
.L_251:
        /*0a88*/ 	.byte	0x03, 0x19
        /*0a8a*/ 	.short	0x0a70


	//----- nvinfo : EIATTR_PARAM_CBANK
	.align		4
        /*0a8c*/ 	.byte	0x04, 0x0a
        /*0a8e*/ 	.short	(.L_253 - .L_252)
	.align		4
.L_252:
        /*0a90*/ 	.word	index@(.nv.constant0._ZN7cutlass13device_kernelIN5flash11enable_sm90INS1_16FlashAttnFwdSm90INS1_25CollectiveMainloopFwdSm90ILi2EN4cute5tupleIJNS5_1CILi1EEES8_S8_EEENS6_IJNS7_ILi128EEENS7_ILi64EEENS7_ILi256EEEEEELi256ENS_10bfloat16_tEfNS_4arch4Sm90ELb0ELb1ELb0ELb1ELb0ELb0ELb0ELb1ELb1ELb0ELb0ELb0EEENS1_21CollectiveEpilogueFwdINS6_IJSA_SC_SB_EEES9_SE_SG_Li256ELb1ELb0ELb0ELb0EEENS1_36VarlenDynamicPersistentTileSchedulerILi128ELi64ELi256ELi32ELb0ELb0ELb1ELb1ELb0ELb1EEEEEEEEEvNT_6ParamsE)
        /*0a94*/ 	.short	0x0210
        /*0a96*/ 	.short	0x0a70


	//----- nvinfo : EIATTR_SW_WAR
	.align		4
.L_253:
        /*0a98*/ 	.byte	0x04, 0x36
        /*0a9a*/ 	.short	(.L_255 - .L_254)
.L_254:
        /*0a9c*/ 	.word	0x00000008
.L_255:


//--------------------- .nv.info._ZN7cutlass13device_kernelIN5flash11enable_sm90INS1_16FlashAttnFwdSm90INS1_25CollectiveMainloopFwdSm90ILi2EN4cute5tupleIJNS5_1CILi1EEES8_S8_EEENS6_IJNS7_ILi128EEENS7_ILi64EEENS7_ILi256EEEEEELi256ENS_10bfloat16_tEfNS_4arch4Sm90ELb0ELb1ELb0ELb1ELb0ELb1ELb0ELb1ELb1ELb0ELb0ELb0EEENS1_21CollectiveEpilogueFwdINS6_IJSA_SC_SB_EEES9_SE_SG_Li256ELb1ELb0ELb0ELb0EEENS1_36VarlenDynamicPersistentTileSchedulerILi128ELi64ELi256ELi32ELb0ELb0ELb1ELb1ELb0ELb1EEEEEEEEEvNT_6ParamsE --------------------------
	.section	.nv.info._ZN7cutlass13device_kernelIN5flash11enable_sm90INS1_16FlashAttnFwdSm90INS1_25CollectiveMainloopFwdSm90ILi2EN4cute5tupleIJNS5_1CILi1EEES8_S8_EEENS6_IJNS7_ILi128EEENS7_ILi64EEENS7_ILi256EEEEEELi256ENS_10bfloat16_tEfNS_4arch4Sm90ELb0ELb1ELb0ELb1ELb0ELb1ELb0ELb1ELb1ELb0ELb0ELb0EEENS1_21CollectiveEpilogueFwdINS6_IJSA_SC_SB_EEES9_SE_SG_Li256ELb1ELb0ELb0ELb0EEENS1_36VarlenDynamicPersistentTileSchedulerILi128ELi64ELi256ELi32ELb0ELb0ELb1ELb1ELb0ELb1EEEEEEEEEvNT_6ParamsE,"",@"SHT_CUDA_INFO"
	.sectionflags	@""
	.align	4


	//----- nvinfo : EIATTR_CUDA_API_VERSION
	.align		4
        /*0000*/ 	.byte	0x04, 0x37
        /*0002*/ 	.short	(.L_257 - .L_256)
.L_256:
        /*0004*/ 	.word	0x00000082


	//----- nvinfo : EIATTR_KPARAM_INFO
	.align		4
.L_257:
        /*0008*/ 	.byte	0x04, 0x17
        /*000a*/ 	.short	(.L_259 - .L_258)
.L_258:
        /*000c*/ 	.word	0x00000000
        /*0010*/ 	.short	0x0000
        /*0012*/ 	.short	0x0070
        /*0014*/ 	.byte	0x00, 0xf0, 0x01, 0x28


	//----- nvinfo : EIATTR_SPARSE_MMA_MASK
	.align		4
.L_259:
        /*0018*/ 	.byte	0x03, 0x50
        /*001a*/ 	.short	0x0000


	//----- nvinfo : EIATTR_MAXREG_COUNT
	.align		4
        /*001c*/ 	.byte	0x03, 0x1b
        /*001e*/ 	.short	0x00a8


	//----- nvinfo : EIATTR_NUM_BARRIERS
	.align		4
        /*0020*/ 	.byte	0x02, 0x4c
        /*0022*/ 	.byte	0x10
	.zero		1


	//----- nvinfo : EIATTR_EXTERNS
	.align		4
        /*0024*/ 	.byte	0x04, 0x0f
        /*0026*/ 	.short	(.L_261 - .L_260)


	//   ....[0]....
	.align		4
.L_260:
        /*0028*/ 	.word	index@(__assertfail)


	//----- nvinfo : EIATTR_ANNOTATIONS
	.align		4
.L_261:
        /*002c*/ 	.byte	0x04, 0x55
        /*002e*/ 	.short	(.L_263 - .L_262)


	//   ....[0]....
.L_262:
        /* <DEDUP_REMOVED lines=123> */


	//----- nvinfo : EIATTR_MERCURY_ISA_VERSION
	.align		4
.L_263:
        /*07d0*/ 	.byte	0x03, 0x5f
        /*07d2*/ 	.short	0x0101


	//----- nvinfo : EIATTR_UNUSED_LOAD_BYTE_OFFSET
	.align		4
        /*07d4*/ 	.byte	0x04, 0x44
        /*07d6*/ 	.short	(.L_265 - .L_264)


	//   ....[0]....
.L_264:
        /*07d8*/ 	.word	0x00000aa0
        /*07dc*/ 	.word	0x0000fff0


	//   ....[1]....
        /*07e0*/ 	.word	0x0001ebc0
        /*07e4*/ 	.word	0x0000fff0


	//----- nvinfo : EIATTR_INT_WARP_WIDE_INSTR_OFFSETS
	.align		4
.L_265:
        /*07e8*/ 	.byte	0x04, 0x31
        /*07ea*/ 	.short	(.L_267 - .L_266)


	//   ....[0]....
.L_266:
        /*07ec*/ 	.word	0x000001b0


	//   ....[1]....
        /*07f0*/ 	.word	0x000001f0


	//   ....[2]....
        /*07f4*/ 	.word	0x000002b0


	//   ....[3]....
        /*07f8*/ 	.word	0x00023e80


	//   ....[4]....
        /*07fc*/ 	.word	0x00023f20


	//   ....[5]....
        /*0800*/ 	.word	0x00024490


	//   ....[6]....
        /*0804*/ 	.word	0x000244c0


	//   ....[7]....
        /*0808*/ 	.word	0x000245c0


	//   ....[8]....
        /*080c*/ 	.word	0x000246b0


	//   ....[9]....
        /*0810*/ 	.word	0x000247a0


	//   ....[10]....
        /*0814*/ 	.word	0x00026e70


	//   ....[11]....
        /*0818*/ 	.word	0x00026f10


	//----- nvinfo : EIATTR_COOP_GROUP_MASK_REGIDS
	.align		4
.L_267:
        /*081c*/ 	.byte	0x04, 0x29
        /*081e*/ 	.short	(.L_269 - .L_268)


	//   ....[0]....
.L_268:
        /*0820*/ 	.word	0xffffffff


	//   ....[1]....
        /*0824*/ 	.word	0xffffffff


	//   ....[2]....
        /*0828*/ 	.word	0xffffffff


	//   ....[3]....
        /*082c*/ 	.word	0xffffffff


	//   ....[4]....
        /*0830*/ 	.word	0xffffffff


	//   ....[5]....
        /*0834*/ 	.word	0xffffffff


	//   ....[6]....
        /*0838*/ 	.word	0xffffffff


	//   ....[7]....
        /*083c*/ 	.word	0xffffffff


	//   ....[8]....
        /*0840*/ 	.word	0xffffffff


	//   ....[9]....
        /*0844*/ 	.word	0xffffffff


	//   ....[10]....
        /*0848*/ 	.word	0xffffffff


	//   ....[11]....
        /*084c*/ 	.word	0xffffffff


	//   ....[12]....
        /*0850*/ 	.word	0xffffffff


	//   ....[13]....
        /*0854*/ 	.word	0xffffffff


	//   ....[14]....
        /*0858*/ 	.word	0xffffffff


	//   ....[15]....
        /*085c*/ 	.word	0xffffffff


	//   ....[16]....
        /*0860*/ 	.word	0xffffffff


	//   ....[17]....
        /*0864*/ 	.word	0xffffffff


	//   ....[18]....
        /*0868*/ 	.word	0xffffffff


	//   ....[19]....
        /*086c*/ 	.word	0xffffffff


	//   ....[20]....
        /*0870*/ 	.word	0xffffffff


	//   ....[21]....
        /*0874*/ 	.word	0xffffffff


	//   ....[22]....
        /*0878*/ 	.word	0xffffffff


	//   ....[23]....
        /*087c*/ 	.word	0xffffffff


	//   ....[24]....
        /*0880*/ 	.word	0xffffffff


	//   ....[25]....
        /*0884*/ 	.word	0xffffffff


	//   ....[26]....
        /*0888*/ 	.word	0xffffffff


	//   ....[27]....
        /*088c*/ 	.word	0xffffffff


	//   ....[28]....
        /*0890*/ 	.word	0xffffffff


	//   ....[29]....
        /*0894*/ 	.word	0xffffffff


	//   ....[30]....
        /*0898*/ 	.word	0xffffffff


	//   ....[31]....
        /*089c*/ 	.word	0xffffffff


	//   ....[32]....
        /*08a0*/ 	.word	0xffffffff


	//   ....[33]....
        /*08a4*/ 	.word	0xffffffff


	//   ....[34]....
        /*08a8*/ 	.word	0xffffffff


	//   ....[35]....
        /*08ac*/ 	.word	0xffffffff


	//   ....[36]....
        /*08b0*/ 	.word	0xffffffff


	//   ....[37]....
        /*08b4*/ 	.word	0xffffffff


	//   ....[38]....
        /*08b8*/ 	.word	0xffffffff


	//   ....[39]....
        /*08bc*/ 	.word	0xffffffff


	//   ....[40]....
        /*08c0*/ 	.word	0xffffffff


	//   ....[41]....
        /*08c4*/ 	.word	0xffffffff


	//   ....[42]....
        /*08c8*/ 	.word	0xffffffff


	//   ....[43]....
        /*08cc*/ 	.word	0xffffffff


	//   ....[44]....
        /*08d0*/ 	.word	0xffffffff


	//   ....[45]....
        /*08d4*/ 	.word	0xffffffff


	//   ....[46]....
        /*08d8*/ 	.word	0xffffffff


	//   ....[47]....
        /*08dc*/ 	.word	0xffffffff


	//   ....[48]....
        /*08e0*/ 	.word	0xffffffff


	//   ....[49]....
        /*08e4*/ 	.word	0xffffffff


	//   ....[50]....
        /*08e8*/ 	.word	0xffffffff


	//   ....[51]....
        /*08ec*/ 	.word	0xffffffff


	//   ....[52]....
        /*08f0*/ 	.word	0xffffffff


	//   ....[53]....
        /*08f4*/ 	.word	0xffffffff


	//   ....[54]....
        /*08f8*/ 	.word	0xffffffff


	//   ....[55]....
        /*08fc*/ 	.word	0xffffffff


	//   ....[56]....
        /*0900*/ 	.word	0xffffffff


	//   ....[57]....
        /*0904*/ 	.word	0xffffffff


	//   ....[58]....
        /*0908*/ 	.word	0xffffffff


	//   ....[59]....
        /*090c*/ 	.word	0xffffffff


	//   ....[60]....
        /*0910*/ 	.word	0xffffffff


	//   ....[61]....
        /*0914*/ 	.word	0xffffffff


	//   ....[62]....
        /*0918*/ 	.word	0x0500000f


	//   ....[63]....
        /*091c*/ 	.word	0x0500000f


	//   ....[64]....
        /*0920*/ 	.word	0x0500000f


	//   ....[65]....
        /*0924*/ 	.word	0x0500000f


	//   ....[66]....
        /*0928*/ 	.word	0x0500000f


	//   ....[67]....
        /*092c*/ 	.word	0x0500000f


	//   ....[68]....
        /*0930*/ 	.word	0x0500000f


	//   ....[69]....
        /*0934*/ 	.word	0x0500000f


	//   ....[70]....
        /*0938*/ 	.word	0x0500000f


	//   ....[71]....
        /*093c*/ 	.word	0x0500000f


	//   ....[72]....
        /*0940*/ 	.word	0x0500000f


	//   ....[73]....
        /*0944*/ 	.word	0x0500000f


	//   ....[74]....
        /*0948*/ 	.word	0x0500000f


	//   ....[75]....
        /*094c*/ 	.word	0x0500000f


	//   ....[76]....
        /*0950*/ 	.word	0x0500000f


	//   ....[77]....
        /*0954*/ 	.word	0x0500000f


	//   ....[78]....
        /*0958*/ 	.word	0x0500000f


	//   ....[79]....
        /*095c*/ 	.word	0x0500000f


	//   ....[80]....
        /*0960*/ 	.word	0x0500000f


	//   ....[81]....
        /*0964*/ 	.word	0x0500000f


	//   ....[82]....
        /*0968*/ 	.word	0x0500000f


	//   ....[83]....
        /*096c*/ 	.word	0x0500000f


	//   ....[84]....
        /*0970*/ 	.word	0x0500000f


	//   ....[85]....
        /*0974*/ 	.word	0x0500000f


	//   ....[86]....
        /*0978*/ 	.word	0x0500000f


	//   ....[87]....
        /*097c*/ 	.word	0x0500000f


	//   ....[88]....
        /*0980*/ 	.word	0x0500000f


	//   ....[89]....
        /*0984*/ 	.word	0x0500000f


	//   ....[90]....
        /*0988*/ 	.word	0x0500000f


	//   ....[91]....
        /*098c*/ 	.word	0x0500000f


	//   ....[92]....
        /*0990*/ 	.word	0x0500000f


	//   ....[93]....
        /*0994*/ 	.word	0x0500000f


	//   ....[94]....
        /*0998*/ 	.word	0x0500000f


	//   ....[95]....
        /*099c*/ 	.word	0x0500000f


	//   ....[96]....
        /*09a0*/ 	.word	0x0500000f


	//   ....[97]....
        /*09a4*/ 	.word	0x0500000f


	//   ....[98]....
        /*09a8*/ 	.word	0x0500000f


	//   ....[99]....
        /*09ac*/ 	.word	0x0500000f


	//   ....[100]....
        /*09b0*/ 	.word	0x0500000f


	//   ....[101]....
        /*09b4*/ 	.word	0x0500000f


	//   ....[102]....
        /*09b8*/ 	.word	0x0500000f


	//   ....[103]....
        /*09bc*/ 	.word	0x0500000f


	//   ....[104]....
        /*09c0*/ 	.word	0x0500000f


	//   ....[105]....
        /*09c4*/ 	.word	0x0500000f


	//   ....[106]....
        /*09c8*/ 	.word	0x0500000f


	//   ....[107]....
        /*09cc*/ 	.word	0x0500000f


	//   ....[108]....
        /*09d0*/ 	.word	0x0500000f


	//   ....[109]....
        /*09d4*/ 	.word	0x0500000f


	//   ....[110]....
        /*09d8*/ 	.word	0x0500000f


	//   ....[111]....
        /*09dc*/ 	.word	0x0500000f


	//   ....[112]....
        /*09e0*/ 	.word	0x0500000f


	//   ....[113]....
        /*09e4*/ 	.word	0x0500000f


	//----- nvinfo : EIATTR_COOP_GROUP_INSTR_OFFSETS
	.align		4
.L_269:
        /*09e8*/ 	.byte	0x04, 0x28
        /*09ea*/ 	.short	(.L_271 - .L_270)


	//   ....[0]....
.L_270:
        /*09ec*/ 	.word	0x00000060


	//   ....[1]....
        /*09f0*/ 	.word	0x000001c0


	//   ....[2]....
        /*09f4*/ 	.word	0x000002c0


	//   ....[3]....
        /*09f8*/ 	.word	0x00000430


	//   ....[4]....
        /*09fc*/ 	.word	0x00000590


	//   ....[5]....
        /*0a00*/ 	.word	0x000006b0


	//   ....[6]....
        /*0a04*/ 	.word	0x00000810


	//   ....[7]....
        /*0a08*/ 	.word	0x00009260


	//   ....[8]....
        /*0a0c*/ 	.word	0x00014c00


	//   ....[9]....
        /*0a10*/ 	.word	0x00014d10


	//   ....[10]....
        /*0a14*/ 	.word	0x00015130


	//   ....[11]....
        /*0a18*/ 	.word	0x000151c0


	//   ....[12]....
        /*0a1c*/ 	.word	0x00017cd0


	//   ....[13]....
        /*0a20*/ 	.word	0x00017d50


	//   ....[14]....
        /*0a24*/ 	.word	0x00018170


	//   ....[15]....
        /*0a28*/ 	.word	0x00018210


	//   ....[16]....
        /*0a2c*/ 	.word	0x0001a070


	//   ....[17]....
        /*0a30*/ 	.word	0x0001a0a0


	//   ....[18]....
        /*0a34*/ 	.word	0x0001a210


	//   ....[19]....
        /*0a38*/ 	.word	0x0001a2d0


	//   ....[20]....
        /*0a3c*/ 	.word	0x0001cb10


	//   ....[21]....
        /*0a40*/ 	.word	0x0001cbb0


	//   ....[22]....
        /*0a44*/ 	.word	0x0001cfc0


	//   ....[23]....
        /*0a48*/ 	.word	0x0001d080


	//   ....[24]....
        /*0a4c*/ 	.word	0x0001e000


	//   ....[25]....
        /*0a50*/ 	.word	0x0001e0b0


	//   ....[26]....
        /*0a54*/ 	.word	0x0001e1f0


	//   ....[27]....
        /*0a58*/ 	.word	0x0001e210


	//   ....[28]....
        /*0a5c*/ 	.word	0x00021580


	//   ....[29]....
        /*0a60*/ 	.word	0x00021710


	//   ....[30]....
        /*0a64*/ 	.word	0x00021740


	//   ....[31]....
        /*0a68*/ 	.word	0x00021780


	//   ....[32]....
        /*0a6c*/ 	.word	0x000217f0


	//   ....[33]....
        /*0a70*/ 	.word	0x00021850


	//   ....[34]....
        /*0a74*/ 	.word	0x00021890


	//   ....[35]....
        /*0a78*/ 	.word	0x00021a40


	//   ....[36]....
        /*0a7c*/ 	.word	0x00021aa0


	//   ....[37]....
        /*0a80*/ 	.word	0x00021ae0


	//   ....[38]....
        /*0a84*/ 	.word	0x00021b20


	//   ....[39]....
        /*0a88*/ 	.word	0x00021b50


	//   ....[40]....
        /*0a8c*/ 	.word	0x00021b80


	//   ....[41]....
        /*0a90*/ 	.word	0x00021c20


	//   ....[42]....
        /*0a94*/ 	.word	0x00021c80


	//   ....[43]....
        /*0a98*/ 	.word	0x00021d10


	//   ....[44]....
        /*0a9c*/ 	.word	0x000273c0


	//   ....[45]....
        /*0aa0*/ 	.word	0x000273d0


	//   ....[46]....
        /*0aa4*/ 	.word	0x000274f0


	//   ....[47]....
        /*0aa8*/ 	.word	0x00027550


	//   ....[48]....
        /*0aac*/ 	.word	0x00027590


	//   ....[49]....
        /*0ab0*/ 	.word	0x000275d0


	//   ....[50]....
        /*0ab4*/ 	.word	0x00027600


	//   ....[51]....
        /*0ab8*/ 	.word	0x00027630


	//   ....[52]....
        /*0abc*/ 	.word	0x000277d0


	//   ....[53]....
        /*0ac0*/ 	.word	0x00027830


	//   ....[54]....
        /*0ac4*/ 	.word	0x00027870


	//   ....[55]....
        /*0ac8*/ 	.word	0x000278b0


	//   ....[56]....
        /*0acc*/ 	.word	0x000278e0


	//   ....[57]....
        /*0ad0*/ 	.word	0x00027910


	//   ....[58]....
        /*0ad4*/ 	.word	0x000279d0


	//   ....[59]....
        /*0ad8*/ 	.word	0x000279f0


	//   ....[60]....
        /*0adc*/ 	.word	0x00027a60


	//   ....[61]....
        /*0ae0*/ 	.word	0x00028100


	//   ....[62]....
        /*0ae4*/ 	.word	0x00028540


	//   ....[63]....
        /*0ae8*/ 	.word	0x000285e0


	//   ....[64]....
        /*0aec*/ 	.word	0x00028680


	//   ....[65]....
        /*0af0*/ 	.word	0x00028720


	//   ....[66]....
        /*0af4*/ 	.word	0x000287c0


	//   ....[67]....
        /*0af8*/ 	.word	0x00028860


	//   ....[68]....
        /*0afc*/ 	.word	0x00028900


	//   ....[69]....
        /*0b00*/ 	.word	0x000289a0


	//   ....[70]....
        /*0b04*/ 	.word	0x00028a40


	//   ....[71]....
        /*0b08*/ 	.word	0x00028ae0


	//   ....[72]....
        /*0b0c*/ 	.word	0x00028b80


	//   ....[73]....
        /*0b10*/ 	.word	0x00028c20


	//   ....[74]....
        /*0b14*/ 	.word	0x00028cc0


	//   ....[75]....
        /*0b18*/ 	.word	0x00028d60


	//   ....[76]....
        /*0b1c*/ 	.word	0x00028e00


	//   ....[77]....
        /*0b20*/ 	.word	0x00028ea0


	//   ....[78]....
        /*0b24*/ 	.word	0x00028f90


	//   ....[79]....
        /*0b28*/ 	.word	0x00029030


	//   ....[80]....
        /*0b2c*/ 	.word	0x000290d0


	//   ....[81]....
        /*0b30*/ 	.word	0x00029170


	//   ....[82]....
        /*0b34*/ 	.word	0x00029210


	//   ....[83]....
        /*0b38*/ 	.word	0x000292b0


	//   ....[84]....
        /*0b3c*/ 	.word	0x00029350


	//   ....[85]....
        /*0b40*/ 	.word	0x000293f0


	//   ....[86]....
        /*0b44*/ 	.word	0x00029490


	//   ....[87]....
        /*0b48*/ 	.word	0x00029530


	//   ....[88]....
        /*0b4c*/ 	.word	0x000295d0


	//   ....[89]....
        /*0b50*/ 	.word	0x00029670


	//   ....[90]....
        /*0b54*/ 	.word	0x00029710


	//   ....[91]....
        /*0b58*/ 	.word	0x000297b0


	//   ....[92]....
        /*0b5c*/ 	.word	0x00029850


	//   ....[93]....
        /*0b60*/ 	.word	0x000298f0


	//   ....[94]....
        /*0b64*/ 	.word	0x00029c90


	//   ....[95]....
        /*0b68*/ 	.word	0x00029f70


	//   ....[96]....
        /*0b6c*/ 	.word	0x0002a390


	//   ....[97]....
        /*0b70*/ 	.word	0x0002a420


	//   ....[98]....
        /*0b74*/ 	.word	0x0002a4c0


	//   ....[99]....
        /*0b78*/ 	.word	0x0002a570


	//   ....[100]....
        /*0b7c*/ 	.word	0x0002a5f0


	//   ....[101]....
        /*0b80*/ 	.word	0x0002a670


	//   ....[102]....
        /*0b84*/ 	.word	0x0002a6f0


	//   ....[103]....
        /*0b88*/ 	.word	0x0002a770


	//   ....[104]....
        /*0b8c*/ 	.word	0x0002a800


	//   ....[105]....
        /*0b90*/ 	.word	0x0002a8b0


	//   ....[106]....
        /*0b94*/ 	.word	0x0002a930


	//   ....[107]....
        /*0b98*/ 	.word	0x0002a9b0


	//   ....[108]....
        /*0b9c*/ 	.word	0x0002aa30


	//   ....[109]....
        /*0ba0*/ 	.word	0x0002aab0


	//   ....[110]....
        /*0ba4*/ 	.word	0x0002ab20


	//   ....[111]....
        /*0ba8*/ 	.word	0x0002abc0


	//   ....[112]....
        /*0bac*/ 	.word	0x0002ac50


	//   ....[113]....
        /*0bb0*/ 	.word	0x0002ad80


	//----- nvinfo : EIATTR_REG_RECONFIG
	.align		4
.L_271:
        /*0bb4*/ 	.byte	0x01, 0x54
	.zero		2


	//----- nvinfo : EIATTR_SYSCALL_OFFSETS
	.align		4
        /*0bb8*/ 	.byte	0x04, 0x46
        /*0bba*/ 	.short	(.L_273 - .L_272)


	//   ....[0]....
.L_272:
        /*0bbc*/ 	.word	0x00001f20


	//   ....[1]....
        /*0bc0*/ 	.word	0x00002070


	//   ....[2]....
        /*0bc4*/ 	.word	0x00009400


	//   ....[3]....
        /*0bc8*/ 	.word	0x000098a0


	//   ....[4]....
        /*0bcc*/ 	.word	0x000240b0


	//   ....[5]....
        /*0bd0*/ 	.word	0x000241f0


	//   ....[6]....
        /*0bd4*/ 	.word	0x000242f0


	//----- nvinfo : EIATTR_MBARRIER_INSTR_OFFSETS
	.align		4
.L_273:
        /*0bd8*/ 	.byte	0x04, 0x39
        /*0bda*/ 	.short	(.L_275 - .L_274)


	//   ....[0]....
.L_274:
        /*0bdc*/ 	.word	0x000002e0
        /*0be0*/ 	.word	0x000000ff
        /*0be4*/ 	.word	0x00030800
        /*0be8*/ 	.short	0x0100
        /*0bea*/ 	.byte	0x08
	.zero		1


	//   ....[1]....
        /*0bec*/ 	.word	0x000002f0
        /*0bf0*/ 	.word	0x000000ff
        /*0bf4*/ 	.word	0x00030820
        /*0bf8*/ 	.short	0x0100
        /*0bfa*/ 	.byte	0x08
	.zero		1


	//   ....[2]....
        /*0bfc*/ 	.word	0x000003e0
        /*0c00*/ 	.word	0x000000ff
        /*0c04*/ 	.word	0x00030830
        /*0c08*/ 	.short	0x0100
        /*0c0a*/ 	.byte	0x08
	.zero		1


	//   ....[3]....
        /*0c0c*/ 	.word	0x000003f0
        /*0c10*/ 	.word	0x000000ff
        /*0c14*/ 	.word	0x00030840
        /*0c18*/ 	.short	0x0100
        /*0c1a*/ 	.byte	0x08
	.zero		1


	//   ....[4]....
        /*0c1c*/ 	.word	0x00000400
        /*0c20*/ 	.word	0x000000ff
        /*0c24*/ 	.word	0x00030838
        /*0c28*/ 	.short	0x0100
        /*0c2a*/ 	.byte	0x08
	.zero		1


	//   ....[5]....
        /*0c2c*/ 	.word	0x00000410
        /*0c30*/ 	.word	0x000000ff
        /*0c34*/ 	.word	0x00030848
        /*0c38*/ 	.short	0x0100
        /*0c3a*/ 	.byte	0x08
	.zero		1


	//   ....[6]....
        /*0c3c*/ 	.word	0x00000540
        /*0c40*/ 	.word	0x000000ff
        /*0c44*/ 	.word	0x00030850
        /*0c48*/ 	.short	0x0100
        /*0c4a*/ 	.byte	0x08
	.zero		1


	//   ....[7]....
        /*0c4c*/ 	.word	0x00000550
        /*0c50*/ 	.word	0x000000ff
        /*0c54*/ 	.word	0x00030860
        /*0c58*/ 	.short	0x0100
        /*0c5a*/ 	.byte	0x08
	.zero		1


	//   ....[8]....
        /*0c5c*/ 	.word	0x00000560
        /*0c60*/ 	.word	0x000000ff
        /*0c64*/ 	.word	0x00030858
        /*0c68*/ 	.short	0x0100
        /*0c6a*/ 	.byte	0x08
	.zero		1


	//   ....[9]....
        /*0c6c*/ 	.word	0x00000570
        /*0c70*/ 	.word	0x000000ff
        /*0c74*/ 	.word	0x00030868
        /*0c78*/ 	.short	0x0100
        /*0c7a*/ 	.byte	0x08
	.zero		1


	//   ....[10]....
        /*0c7c*/ 	.word	0x00000660
        /*0c80*/ 	.word	0x000000ff
        /*0c84*/ 	.word	0x00030870
        /*0c88*/ 	.short	0x0100
        /*0c8a*/ 	.byte	0x06
	.zero		1


	//   ....[11]....
        /*0c8c*/ 	.word	0x00000670
        /*0c90*/ 	.word	0x000000ff
        /*0c94*/ 	.word	0x00030880
        /*0c98*/ 	.short	0x0100
        /*0c9a*/ 	.byte	0x06
	.zero		1


	//   ....[12]....
        /*0c9c*/ 	.word	0x00000680
        /*0ca0*/ 	.word	0x000000ff
        /*0ca4*/ 	.word	0x00030878
        /*0ca8*/ 	.short	0x0100
        /*0caa*/ 	.byte	0x06
	.zero		1


	//   ....[13]....
        /*0cac*/ 	.word	0x00000690
        /*0cb0*/ 	.word	0x000000ff
        /*0cb4*/ 	.word	0x00030888
        /*0cb8*/ 	.short	0x0100
        /*0cba*/ 	.byte	0x06
	.zero		1


	//   ....[14]....
        /*0cbc*/ 	.word	0x000007c0
        /*0cc0*/ 	.word	0x000000ff
        /*0cc4*/ 	.word	0x00030890
        /*0cc8*/ 	.short	0x0100
        /*0cca*/ 	.byte	0x08
	.zero		1


	//   ....[15]....
        /*0ccc*/ 	.word	0x000007d0
        /*0cd0*/ 	.word	0x000000ff
        /*0cd4*/ 	.word	0x000308a0
        /*0cd8*/ 	.short	0x0100
        /*0cda*/ 	.byte	0x08
	.zero		1


	//   ....[16]....
        /*0cdc*/ 	.word	0x000007e0
        /*0ce0*/ 	.word	0x000000ff
        /*0ce4*/ 	.word	0x00030898
        /*0ce8*/ 	.short	0x0100
        /*0cea*/ 	.byte	0x08
	.zero		1


	//   ....[17]....
        /*0cec*/ 	.word	0x000007f0
        /*0cf0*/ 	.word	0x000000ff
        /*0cf4*/ 	.word	0x000308a8
        /*0cf8*/ 	.short	0x0100
        /*0cfa*/ 	.byte	0x08
	.zero		1


	//   ....[18]....
        /*0cfc*/ 	.word	0x00000920
        /*0d00*/ 	.word	0x000000ff
        /*0d04*/ 	.word	0x000308b0
        /*0d08*/ 	.short	0x0100
        /*0d0a*/ 	.byte	0x08
	.zero		1


	//   ....[19]....
        /*0d0c*/ 	.word	0x00000930
        /*0d10*/ 	.word	0x000000ff
        /*0d14*/ 	.word	0x000308c0
        /*0d18*/ 	.short	0x0100
        /*0d1a*/ 	.byte	0x08
	.zero		1


	//   ....[20]....
        /*0d1c*/ 	.word	0x00000940
        /*0d20*/ 	.word	0x000000ff
        /*0d24*/ 	.word	0x000308b8
        /*0d28*/ 	.short	0x0100
        /*0d2a*/ 	.byte	0x08
	.zero		1


	//   ....[21]....
        /*0d2c*/ 	.word	0x00000950
        /*0d30*/ 	.word	0x000000ff
        /*0d34*/ 	.word	0x000308c8
        /*0d38*/ 	.short	0x0100
        /*0d3a*/ 	.byte	0x08
	.zero		1


	//   ....[22]....
        /*0d3c*/ 	.word	0x00003740
        /*0d40*/ 	.word	0x00000062
        /*0d44*/ 	.word	0x00030890
        /*0d48*/ 	.short	0x010a
        /*0d4a*/ 	.byte	0x3f
	.zero		1


	//   ....[23]....
        /*0d4c*/ 	.word	0x00005d90
        /*0d50*/ 	.word	0x00000062
        /*0d54*/ 	.word	0x00030890
        /*0d58*/ 	.short	0x010a
        /*0d5a*/ 	.byte	0x3f
	.zero		1


	//   ....[24]....
        /*0d5c*/ 	.word	0x000080a0
        /*0d60*/ 	.word	0x00000062
        /*0d64*/ 	.word	0x00030890
        /*0d68*/ 	.short	0x010a
        /*0d6a*/ 	.byte	0x3f
	.zero		1


	//   ....[25]....
        /*0d6c*/ 	.word	0x000083b0
        /*0d70*/ 	.word	0x00000024
        /*0d74*/ 	.word	0x00000000
        /*0d78*/ 	.short	0x0101
        /*0d7a*/ 	.byte	0x3f
	.zero		1


	//   ....[26]....
        /*0d7c*/ 	.word	0x000083f0
        /*0d80*/ 	.word	0x00000062
        /*0d84*/ 	.word	0x000308b0
        /*0d88*/ 	.short	0x010a
        /*0d8a*/ 	.byte	0x3f
	.zero		1


	//   ....[27]....
        /*0d8c*/ 	.word	0x000089b0
        /*0d90*/ 	.word	0x00000062
        /*0d94*/ 	.word	0x00000000
        /*0d98*/ 	.short	0x0101
        /*0d9a*/ 	.byte	0x3f
	.zero		1


	//   ....[28]....
        /*0d9c*/ 	.word	0x000094a0
        /*0da0*/ 	.word	0x00000010
        /*0da4*/ 	.word	0x00030800
        /*0da8*/ 	.short	0x010a
        /*0daa*/ 	.byte	0x3f
	.zero		1


	//   ....[29]....
        /*0dac*/ 	.word	0x000094f0
        /*0db0*/ 	.word	0x00000010
        /*0db4*/ 	.word	0x00030800
        /*0db8*/ 	.short	0x010a
        /*0dba*/ 	.byte	0x3f
	.zero		1


	//   ....[30]....
        /*0dbc*/ 	.word	0x0000afc0
        /*0dc0*/ 	.word	0x00000010
        /*0dc4*/ 	.word	0x00030800
        /*0dc8*/ 	.short	0x010a
        /*0dca*/ 	.byte	0x3f
	.zero		1


	//   ....[31]....
        /*0dcc*/ 	.word	0x0000f9a0
        /*0dd0*/ 	.word	0x00000010
        /*0dd4*/ 	.word	0x00030800
        /*0dd8*/ 	.short	0x010a
        /*0dda*/ 	.byte	0x3f
	.zero		1


	//   ....[32]....
        /*0ddc*/ 	.word	0x00013460
        /*0de0*/ 	.word	0x00000005
        /*0de4*/ 	.word	0x00030830
        /*0de8*/ 	.short	0x010a
        /*0dea*/ 	.byte	0x3f
	.zero		1


	//   ....[33]....
        /*0dec*/ 	.word	0x000134d0
        /*0df0*/ 	.word	0x00000005
        /*0df4*/ 	.word	0x00030830
        /*0df8*/ 	.short	0x010a
        /*0dfa*/ 	.byte	0x3f
	.zero		1


	//   ....[34]....
        /*0dfc*/ 	.word	0x00014130
        /*0e00*/ 	.word	0x00000000
        /*0e04*/ 	.word	0x00000000
        /*0e08*/ 	.short	0x0101
        /*0e0a*/ 	.byte	0x3f
	.zero		1


	//   ....[35]....
        /*0e0c*/ 	.word	0x00015e10
        /*0e10*/ 	.word	0x000000e8
        /*0e14*/ 	.word	0x00030830
        /*0e18*/ 	.short	0x010a
        /*0e1a*/ 	.byte	0x3f
	.zero		1


	//   ....[36]....
        /*0e1c*/ 	.word	0x00015ea0
        /*0e20*/ 	.word	0x000000e8
        /*0e24*/ 	.word	0x00030830
        /*0e28*/ 	.short	0x010a
        /*0e2a*/ 	.byte	0x3f
	.zero		1


	//   ....[37]....
        /*0e2c*/ 	.word	0x00016fd0
        /*0e30*/ 	.word	0x00000000
        /*0e34*/ 	.word	0x00030850
        /*0e38*/ 	.short	0x010a
        /*0e3a*/ 	.byte	0x3f
	.zero		1


	//   ....[38]....
        /*0e3c*/ 	.word	0x00017020
        /*0e40*/ 	.word	0x00000000
        /*0e44*/ 	.word	0x00030850
        /*0e48*/ 	.short	0x010a
        /*0e4a*/ 	.byte	0x3f
	.zero		1


	//   ....[39]....
        /*0e4c*/ 	.word	0x000172d0
        /*0e50*/ 	.word	0x000000e8
        /*0e54*/ 	.word	0x00000000
        /*0e58*/ 	.short	0x0101
        /*0e5a*/ 	.byte	0x3f
	.zero		1


	//   ....[40]....
        /*0e5c*/ 	.word	0x00017a70
        /*0e60*/ 	.word	0x00000000
        /*0e64*/ 	.word	0x00000000
        /*0e68*/ 	.short	0x0101
        /*0e6a*/ 	.byte	0x3f
	.zero		1


	//   ....[41]....
        /*0e6c*/ 	.word	0x00018b70
        /*0e70*/ 	.word	0x00000004
        /*0e74*/ 	.word	0x00030830
        /*0e78*/ 	.short	0x010a
        /*0e7a*/ 	.byte	0x3f
	.zero		1


	//   ....[42]....
        /*0e7c*/ 	.word	0x00018c00
        /*0e80*/ 	.word	0x00000004
        /*0e84*/ 	.word	0x00030830
        /*0e88*/ 	.short	0x010a
        /*0e8a*/ 	.byte	0x3f
	.zero		1


	//   ....[43]....
        /*0e8c*/ 	.word	0x00019d20
        /*0e90*/ 	.word	0x000000e7
        /*0e94*/ 	.word	0x00030850
        /*0e98*/ 	.short	0x010a
        /*0e9a*/ 	.byte	0x3f
	.zero		1


	//   ....[44]....
        /*0e9c*/ 	.word	0x00019d70
        /*0ea0*/ 	.word	0x000000e7
        /*0ea4*/ 	.word	0x00030850
        /*0ea8*/ 	.short	0x010a
        /*0eaa*/ 	.byte	0x3f
	.zero		1


	//   ....[45]....
        /*0eac*/ 	.word	0x0001a6a0
        /*0eb0*/ 	.word	0x0000009f
        /*0eb4*/ 	.word	0x00000000
        /*0eb8*/ 	.short	0x0101
        /*0eba*/ 	.byte	0x3f
	.zero		1


	//   ....[46]....
        /*0ebc*/ 	.word	0x0001a6f0
        /*0ec0*/ 	.word	0x000000e7
        /*0ec4*/ 	.word	0x00000000
        /*0ec8*/ 	.short	0x0101
        /*0eca*/ 	.byte	0x3f
	.zero		1


	//   ....[47]....
        /*0ecc*/ 	.word	0x0001ac30
        /*0ed0*/ 	.word	0x000000e8
        /*0ed4*/ 	.word	0x00030830
        /*0ed8*/ 	.short	0x010a
        /*0eda*/ 	.byte	0x3f
	.zero		1


	//   ....[48]....
        /*0edc*/ 	.word	0x0001acc0
        /*0ee0*/ 	.word	0x000000e8
        /*0ee4*/ 	.word	0x00030830
        /*0ee8*/ 	.short	0x010a
        /*0eea*/ 	.byte	0x3f
	.zero		1


	//   ....[49]....
        /*0eec*/ 	.word	0x0001bdf0
        /*0ef0*/ 	.word	0x00000000
        /*0ef4*/ 	.word	0x00030850
        /*0ef8*/ 	.short	0x010a
        /*0efa*/ 	.byte	0x3f
	.zero		1


	//   ....[50]....
        /*0efc*/ 	.word	0x0001be40
        /*0f00*/ 	.word	0x00000000
        /*0f04*/ 	.word	0x00030850
        /*0f08*/ 	.short	0x010a
        /*0f0a*/ 	.byte	0x3f
	.zero		1


	//   ....[51]....
        /*0f0c*/ 	.word	0x0001c140
        /*0f10*/ 	.word	0x000000e8
        /*0f14*/ 	.word	0x00000000
        /*0f18*/ 	.short	0x0101
        /*0f1a*/ 	.byte	0x3f
	.zero		1


	//   ....[52]....
        /*0f1c*/ 	.word	0x0001c8b0
        /*0f20*/ 	.word	0x00000000
        /*0f24*/ 	.word	0x00000000
        /*0f28*/ 	.short	0x0101
        /*0f2a*/ 	.byte	0x3f
	.zero		1


	//   ....[53]....
        /*0f2c*/ 	.word	0x0001dea0
        /*0f30*/ 	.word	0x0000000b
        /*0f34*/ 	.word	0x00030850
        /*0f38*/ 	.short	0x010a
        /*0f3a*/ 	.byte	0x3f
	.zero		1


	//   ....[54]....
        /*0f3c*/ 	.word	0x0001df40
        /*0f40*/ 	.word	0x0000000b
        /*0f44*/ 	.word	0x00030850
        /*0f48*/ 	.short	0x010a
        /*0f4a*/ 	.byte	0x3f
	.zero		1


	//   ....[55]....
        /*0f4c*/ 	.word	0x0001e3a0
        /*0f50*/ 	.word	0x0000000b
        /*0f54*/ 	.word	0x00000000
        /*0f58*/ 	.short	0x0101
        /*0f5a*/ 	.byte	0x3f
	.zero		1


	//   ....[56]....
        /*0f5c*/ 	.word	0x000202e0
        /*0f60*/ 	.word	0x00000000
        /*0f64*/ 	.word	0x00000000
        /*0f68*/ 	.short	0x0101
        /*0f6a*/ 	.byte	0x3f
	.zero		1


	//   ....[57]....
        /*0f6c*/ 	.word	0x00022d30
        /*0f70*/ 	.word	0x0000000c
        /*0f74*/ 	.word	0x00030820
        /*0f78*/ 	.short	0x010a
        /*0f7a*/ 	.byte	0x3f
	.zero		1


	//   ....[58]....
        /*0f7c*/ 	.word	0x00022dc0
        /*0f80*/ 	.word	0x00000008
        /*0f84*/ 	.word	0x000308a0
        /*0f88*/ 	.short	0x010a
        /*0f8a*/ 	.byte	0x3f
	.zero		1


	//   ....[59]....
        /*0f8c*/ 	.word	0x00023090
        /*0f90*/ 	.word	0x00000008
        /*0f94*/ 	.word	0x000308c0
        /*0f98*/ 	.short	0x010a
        /*0f9a*/ 	.byte	0x3f
	.zero		1


	//   ....[60]....
        /*0f9c*/ 	.word	0x00023480
        /*0fa0*/ 	.word	0x00000008
        /*0fa4*/ 	.word	0x000308a0
        /*0fa8*/ 	.short	0x010a
        /*0faa*/ 	.byte	0x3f
	.zero		1


	//   ....[61]....
        /*0fac*/ 	.word	0x00023740
        /*0fb0*/ 	.word	0x00000008
        /*0fb4*/ 	.word	0x000308c0
        /*0fb8*/ 	.short	0x010a
        /*0fba*/ 	.byte	0x3f
	.zero		1


	//   ....[62]....
        /*0fbc*/ 	.word	0x00024ae0
        /*0fc0*/ 	.word	0x00000007
        /*0fc4*/ 	.word	0x00030840
        /*0fc8*/ 	.short	0x010a
        /*0fca*/ 	.byte	0x3f
	.zero		1


	//   ....[63]....
        /*0fcc*/ 	.word	0x00025150
        /*0fd0*/ 	.word	0x0000000a
        /*0fd4*/ 	.word	0x00030820
        /*0fd8*/ 	.short	0x010a
        /*0fda*/ 	.byte	0x3f
	.zero		1


	//   ....[64]....
        /*0fdc*/ 	.word	0x000254a0
        /*0fe0*/ 	.word	0x00000003
        /*0fe4*/ 	.word	0x00030840
        /*0fe8*/ 	.short	0x010a
        /*0fea*/ 	.byte	0x3f
	.zero		1


	//   ....[65]....
        /*0fec*/ 	.word	0x000257f0
        /*0ff0*/ 	.word	0x00000008
        /*0ff4*/ 	.word	0x00000060
        /*0ff8*/ 	.short	0x010a
        /*0ffa*/ 	.byte	0x3f
	.zero		1


	//   ....[66]....
        /*0ffc*/ 	.word	0x00025e90
        /*1000*/ 	.word	0x00000002
        /*1004*/ 	.word	0x00030840
        /*1008*/ 	.short	0x010a
        /*100a*/ 	.byte	0x3f
	.zero		1


	//   ....[67]....
        /*100c*/ 	.word	0x000261e0
        /*1010*/ 	.word	0x00000003
        /*1014*/ 	.word	0x00000060
        /*1018*/ 	.short	0x010a
        /*101a*/ 	.byte	0x3f
	.zero		1


	//   ....[68]....
        /*101c*/ 	.word	0x00026760
        /*1020*/ 	.word	0x00000002
        /*1024*/ 	.word	0x00030840
        /*1028*/ 	.short	0x010a
        /*102a*/ 	.byte	0x3f
	.zero		1


	//   ....[69]....
        /*102c*/ 	.word	0x00026ab0
        /*1030*/ 	.word	0x00000003
        /*1034*/ 	.word	0x00000060
        /*1038*/ 	.short	0x010a
        /*103a*/ 	.byte	0x3f
	.zero		1


	//   ....[70]....
        /*103c*/ 	.word	0x00026fd0
        /*1040*/ 	.word	0x00000003
        /*1044*/ 	.word	0x00030860
        /*1048*/ 	.short	0x010a
        /*104a*/ 	.byte	0x3f
	.zero		1


	//   ....[71]....
        /*104c*/ 	.word	0x00028080
        /*1050*/ 	.word	0x00000000
        /*1054*/ 	.word	0x00030820
        /*1058*/ 	.short	0x010a
        /*105a*/ 	.byte	0x3f
	.zero		1


	//   ....[72]....
        /*105c*/ 	.word	0x00028230
        /*1060*/ 	.word	0x00000006
        /*1064*/ 	.word	0x00000000
        /*1068*/ 	.short	0x010a
        /*106a*/ 	.byte	0x3f
	.zero		1


	//   ....[73]....
        /*106c*/ 	.word	0x000282a0
        /*1070*/ 	.word	0x00000007
        /*1074*/ 	.word	0x00000000
        /*1078*/ 	.short	0x010a
        /*107a*/ 	.byte	0x3f
	.zero		1


	//   ....[74]....
        /*107c*/ 	.word	0x00028310
        /*1080*/ 	.word	0x00000004
        /*1084*/ 	.word	0x00000000
        /*1088*/ 	.short	0x010a
        /*108a*/ 	.byte	0x3f
	.zero		1


	//   ....[75]....
        /*108c*/ 	.word	0x00028340
        /*1090*/ 	.word	0x00000003
        /*1094*/ 	.word	0x00000000
        /*1098*/ 	.short	0x010a
        /*109a*/ 	.byte	0x3f
	.zero		1


	//   ....[76]....
        /*109c*/ 	.word	0x000283a0
        /*10a0*/ 	.word	0x00000062
        /*10a4*/ 	.word	0x00030890
        /*10a8*/ 	.short	0x010a
        /*10aa*/ 	.byte	0x3f
	.zero		1


	//   ....[77]....
        /*10ac*/ 	.word	0x000283f0
        /*10b0*/ 	.word	0x00000062
        /*10b4*/ 	.word	0x00030890
        /*10b8*/ 	.short	0x010a
        /*10ba*/ 	.byte	0x3f
	.zero		1


	//   ....[78]....
        /*10bc*/ 	.word	0x00028440
        /*10c0*/ 	.word	0x00000062
        /*10c4*/ 	.word	0x00030890
        /*10c8*/ 	.short	0x010a
        /*10ca*/ 	.byte	0x3f
	.zero		1


	//   ....[79]....
        /*10cc*/ 	.word	0x00028490
        /*10d0*/ 	.word	0x00000062
        /*10d4*/ 	.word	0x000308b0
        /*10d8*/ 	.short	0x010a
        /*10da*/ 	.byte	0x3f
	.zero		1


	//   ....[80]....
        /*10dc*/ 	.word	0x00028ee0
        /*10e0*/ 	.word	0x00000010
        /*10e4*/ 	.word	0x00030800
        /*10e8*/ 	.short	0x010a
        /*10ea*/ 	.byte	0x3f
	.zero		1


	//   ....[81]....
        /*10ec*/ 	.word	0x00029930
        /*10f0*/ 	.word	0x00000010
        /*10f4*/ 	.word	0x00030800
        /*10f8*/ 	.short	0x010a
        /*10fa*/ 	.byte	0x3f
	.zero		1


	//   ....[82]....
        /*10fc*/ 	.word	0x00029980
        /*1100*/ 	.word	0x00000005
        /*1104*/ 	.word	0x00030830
        /*1108*/ 	.short	0x010a
        /*110a*/ 	.byte	0x3f
	.zero		1


	//   ....[83]....
        /*110c*/ 	.word	0x000299d0
        /*1110*/ 	.word	0x000000e8
        /*1114*/ 	.word	0x00030830
        /*1118*/ 	.short	0x010a
        /*111a*/ 	.byte	0x3f
	.zero		1


	//   ....[84]....
        /*111c*/ 	.word	0x00029a20
        /*1120*/ 	.word	0x00000000
        /*1124*/ 	.word	0x00030850
        /*1128*/ 	.short	0x010a
        /*112a*/ 	.byte	0x3f
	.zero		1


	//   ....[85]....
        /*112c*/ 	.word	0x00029a70
        /*1130*/ 	.word	0x00000004
        /*1134*/ 	.word	0x00030830
        /*1138*/ 	.short	0x010a
        /*113a*/ 	.byte	0x3f
	.zero		1


	//   ....[86]....
        /*113c*/ 	.word	0x00029ac0
        /*1140*/ 	.word	0x000000e7
        /*1144*/ 	.word	0x00030850
        /*1148*/ 	.short	0x010a
        /*114a*/ 	.byte	0x3f
	.zero		1


	//   ....[87]....
        /*114c*/ 	.word	0x00029b10
        /*1150*/ 	.word	0x000000e8
        /*1154*/ 	.word	0x00030830
        /*1158*/ 	.short	0x010a
        /*115a*/ 	.byte	0x3f
	.zero		1


	//   ....[88]....
        /*115c*/ 	.word	0x00029b60
        /*1160*/ 	.word	0x00000000
        /*1164*/ 	.word	0x00030850
        /*1168*/ 	.short	0x010a
        /*116a*/ 	.byte	0x3f
	.zero		1


	//   ....[89]....
        /*116c*/ 	.word	0x00029bb0
        /*1170*/ 	.word	0x0000000b
        /*1174*/ 	.word	0x00030850
        /*1178*/ 	.short	0x010a
        /*117a*/ 	.byte	0x3f
	.zero		1


	//   ....[90]....
        /*117c*/ 	.word	0x00029d50
        /*1180*/ 	.word	0x0000000c
        /*1184*/ 	.word	0x00030820
        /*1188*/ 	.short	0x010a
        /*118a*/ 	.byte	0x3f
	.zero		1


	//   ....[91]....
        /*118c*/ 	.word	0x00029da0
        /*1190*/ 	.word	0x00000008
        /*1194*/ 	.word	0x000308a0
        /*1198*/ 	.short	0x010a
        /*119a*/ 	.byte	0x3f
	.zero		1


	//   ....[92]....
        /*119c*/ 	.word	0x00029df0
        /*11a0*/ 	.word	0x00000008
        /*11a4*/ 	.word	0x000308c0
        /*11a8*/ 	.short	0x010a
        /*11aa*/ 	.byte	0x3f
	.zero		1


	//   ....[93]....
        /*11ac*/ 	.word	0x00029e40
        /*11b0*/ 	.word	0x00000008
        /*11b4*/ 	.word	0x000308a0
        /*11b8*/ 	.short	0x010a
        /*11ba*/ 	.byte	0x3f
	.zero		1


	//   ....[94]....
        /*11bc*/ 	.word	0x00029e90
        /*11c0*/ 	.word	0x00000008
        /*11c4*/ 	.word	0x000308c0
        /*11c8*/ 	.short	0x010a
        /*11ca*/ 	.byte	0x3f
	.zero		1


	//   ....[95]....
        /*11cc*/ 	.word	0x0002a030
        /*11d0*/ 	.word	0x00000007
        /*11d4*/ 	.word	0x00030840
        /*11d8*/ 	.short	0x010a
        /*11da*/ 	.byte	0x3f
	.zero		1


	//   ....[96]....
        /*11dc*/ 	.word	0x0002a0b0
        /*11e0*/ 	.word	0x00000003
        /*11e4*/ 	.word	0x00030820
        /*11e8*/ 	.short	0x010a
        /*11ea*/ 	.byte	0x3f
	.zero		1


	//   ....[97]....
        /*11ec*/ 	.word	0x0002a100
        /*11f0*/ 	.word	0x00000003
        /*11f4*/ 	.word	0x00030840
        /*11f8*/ 	.short	0x010a
        /*11fa*/ 	.byte	0x3f
	.zero		1


	//   ....[98]....
        /*11fc*/ 	.word	0x0002a150
        /*1200*/ 	.word	0x00000008
        /*1204*/ 	.word	0x00000060
        /*1208*/ 	.short	0x010a
        /*120a*/ 	.byte	0x3f
	.zero		1


	//   ....[99]....
        /*120c*/ 	.word	0x0002a1a0
        /*1210*/ 	.word	0x00000002
        /*1214*/ 	.word	0x00030840
        /*1218*/ 	.short	0x010a
        /*121a*/ 	.byte	0x3f
	.zero		1


	//   ....[100]....
        /*121c*/ 	.word	0x0002a1f0
        /*1220*/ 	.word	0x00000003
        /*1224*/ 	.word	0x00000060
        /*1228*/ 	.short	0x010a
        /*122a*/ 	.byte	0x3f
	.zero		1


	//   ....[101]....
        /*122c*/ 	.word	0x0002a240
        /*1230*/ 	.word	0x00000002
        /*1234*/ 	.word	0x00030840
        /*1238*/ 	.short	0x010a
        /*123a*/ 	.byte	0x3f
	.zero		1


	//   ....[102]....
        /*123c*/ 	.word	0x0002a290
        /*1240*/ 	.word	0x00000003
        /*1244*/ 	.word	0x00000060
        /*1248*/ 	.short	0x010a
        /*124a*/ 	.byte	0x3f
	.zero		1


	//   ....[103]....
        /*124c*/ 	.word	0x0002a2e0
        /*1250*/ 	.word	0x00000003
        /*1254*/ 	.word	0x00030860
        /*1258*/ 	.short	0x010a
        /*125a*/ 	.byte	0x3f
	.zero		1


	//   ....[104]....
        /*125c*/ 	.word	0x0002aca0
        /*1260*/ 	.word	0x00000000
        /*1264*/ 	.word	0x00030820
        /*1268*/ 	.short	0x010a
        /*126a*/ 	.byte	0x3f
	.zero		1


	//   ....[105]....
        /*126c*/ 	.word	0x0002ae40
        /*1270*/ 	.word	0x00000006
        /*1274*/ 	.word	0x00000000
        /*1278*/ 	.short	0x010a
        /*127a*/ 	.byte	0x3f
	.zero		1


	//   ....[106]....
        /*127c*/ 	.word	0x0002ae90
        /*1280*/ 	.word	0x00000007
        /*1284*/ 	.word	0x00000000
        /*1288*/ 	.short	0x010a
        /*128a*/ 	.byte	0x3f
	.zero		1


	//   ....[107]....
        /*128c*/ 	.word	0x0002aee0
        /*1290*/ 	.word	0x00000004
        /*1294*/ 	.word	0x00000000
        /*1298*/ 	.short	0x010a
        /*129a*/ 	.byte	0x3f
	.zero		1


	//----- nvinfo : EIATTR_NUM_MBARRIERS
	.align		4
.L_275:
        /*129c*/ 	.byte	0x03, 0x38
        /*129e*/ 	.short	0x0016


	//----- nvinfo : EIATTR_EXIT_INSTR_OFFSETS
	.align		4
        /*12a0*/ 	.byte	0x04, 0x1c
        /*12a2*/ 	.short	(.L_277 - .L_276)


	//   ....[0]....
.L_276:
        /*12a4*/ 	.word	0x00028390


	//----- nvinfo : EIATTR_MAX_THREADS
	.align		4
.L_277:
        /*12a8*/ 	.byte	0x04, 0x05
        /*12aa*/ 	.short	(.L_279 - .L_278)
.L_278:
        /*12ac*/ 	.word	0x00000180
        /*12b0*/ 	.word	0x00000001
        /*12b4*/ 	.word	0x00000001


	//----- nvinfo : EIATTR_CRS_STACK_SIZE
	.align		4
.L_279:
        /*12b8*/ 	.byte	0x04, 0x1e
        /*12ba*/ 	.short	(.L_281 - .L_280)
.L_280:
        /*12bc*/ 	.word	0x00000000


	//----- nvinfo : EIATTR_CBANK_PARAM_SIZE
	.align		4
.L_281:
        /*12c0*/ 	.byte	0x03, 0x19
        /*12c2*/ 	.short	0x0a70


	//----- nvinfo : EIATTR_PARAM_CBANK
	.align		4
        /*12c4*/ 	.byte	0x04, 0x0a
        /*12c6*/ 	.short	(.L_283 - .L_282)
	.align		4
.L_282:
        /*12c8*/ 	.word	index@(.nv.constant0._ZN7cutlass13device_kernelIN5flash11enable_sm90INS1_16FlashAttnFwdSm90INS1_25CollectiveMainloopFwdSm90ILi2EN4cute5tupleIJNS5_1CILi1EEES8_S8_EEENS6_IJNS7_ILi128EEENS7_ILi64EEENS7_ILi256EEEEEELi256ENS_10bfloat16_tEfNS_4arch4Sm90ELb0ELb1ELb0ELb1ELb0ELb1ELb0ELb1ELb1ELb0ELb0ELb0EEENS1_21CollectiveEpilogueFwdINS6_IJSA_SC_SB_EEES9_SE_SG_Li256ELb1ELb0ELb0ELb0EEENS1_36VarlenDynamicPersistentTileSchedulerILi128ELi64ELi256ELi32ELb0ELb0ELb1ELb1ELb0ELb1EEEEEEEEEvNT_6ParamsE)
        /*12cc*/ 	.short	0x0210
        /*12ce*/ 	.short	0x0a70


	//----- nvinfo : EIATTR_SW_WAR
	.align		4
.L_283:
        /*12d0*/ 	.byte	0x04, 0x36
        /*12d2*/ 	.short	(.L_285 - .L_284)
.L_284:
        /*12d4*/ 	.word	0x00000008
.L_285:


//--------------------- .nv.info._ZN7cutlass13device_kernelIN5flash11enable_sm90INS1_16FlashAttnFwdSm90INS1_25CollectiveMainloopFwdSm90ILi2EN4cute5tupleIJNS5_1CILi1EEES8_S8_EEENS6_IJNS7_ILi128EEENS7_ILi80EEENS7_ILi256EEEEEELi256ENS_10bfloat16_tEfNS_4arch4Sm90ELb1ELb0ELb0ELb0ELb0ELb0ELb0ELb1ELb1ELb0ELb0ELb0EEENS1_21CollectiveEpilogueFwdINS6_IJSA_SC_SB_EEES9_SE_SG_Li256ELb0ELb0ELb0ELb0EEENS1_30DynamicPersistentTileSchedulerILi256ELi32ELb0ELb0ELb1EEEEEEEEEvNT_6ParamsE --------------------------
	.section	.nv.info._ZN7cutlass13device_kernelIN5flash11enable_sm90INS1_16FlashAttnFwdSm90INS1_25CollectiveMainloopFwdSm90ILi2EN4cute5tupleIJNS5_1CILi1EEES8_S8_EEENS6_IJNS7_ILi128EEENS7_ILi80EEENS7_ILi256EEEEEELi256ENS_10bfloat16_tEfNS_4arch4Sm90ELb1ELb0ELb0ELb0ELb0ELb0ELb0ELb1ELb1ELb0ELb0ELb0EEENS1_21CollectiveEpilogueFwdINS6_IJSA_SC_SB_EEES9_SE_SG_Li256ELb0ELb0ELb0ELb0EEENS1_30DynamicPersistentTileSchedulerILi256ELi32ELb0ELb0ELb1EEEEEEEEEvNT_6ParamsE,"",@"SHT_CUDA_INFO"
	.sectionflags	@""
	.align	4


	//----- nvinfo : EIATTR_CUDA_API_VERSION
	.align		4
        /*0000*/ 	.byte	0x04, 0x37
        /*0002*/ 	.short	(.L_287 - .L_286)
.L_286:
        /*0004*/ 	.word	0x00000082


	//----- nvinfo : EIATTR_KPARAM_INFO
	.align		4
.L_287:
        /*0008*/ 	.byte	0x04, 0x17
        /*000a*/ 	.short	(.L_289 - .L_288)
.L_288:
        /*000c*/ 	.word	0x00000000
        /*0010*/ 	.short	0x0000
        /*0012*/ 	.short	0x0070
        /*0014*/ 	.byte	0x00, 0xf0, 0x01, 0x2e


	//----- nvinfo : EIATTR_SPARSE_MMA_MASK
	.align		4
.L_289:
        /*0018*/ 	.byte	0x03, 0x50
        /*001a*/ 	.short	0x0000


	//----- nvinfo : EIATTR_MAXREG_COUNT
	.align		4
        /*001c*/ 	.byte	0x03, 0x1b
        /*001e*/ 	.short	0x00a8


	//----- nvinfo : EIATTR_NUM_BARRIERS
	.align		4
        /*0020*/ 	.byte	0x02, 0x4c
        /*0022*/ 	.byte	0x09
	.zero		1


	//----- nvinfo : EIATTR_EXTERNS
	.align		4
        /*0024*/ 	.byte	0x04, 0x0f
        /*0026*/ 	.short	(.L_291 - .L_290)


	//   ....[0]....
	.align		4
.L_290:
        /*0028*/ 	.word	index@(__assertfail)


	//----- nvinfo : EIATTR_ANNOTATIONS
	.align		4
.L_291:
        /*002c*/ 	.byte	0x04, 0x55
        /*002e*/ 	.short	(.L_293 - .L_292)


	//   ....[0]....
.L_292:
        /*0030*/ 	.word	0x00000001
        /*0034*/ 	.byte	0x70, 0x09, 0x00, 0x00, 0x01, 0x00, 0x00, 0x00, 0x40, 0x0a, 0x00, 0x00, 0x01, 0x00, 0x00, 0x00
        /*0044*/ 	.byte	0xd0, 0x34, 0x01, 0x00


	//----- nvinfo : EIATTR_MERCURY_ISA_VERSION
	.align		4
.L_293:
        /*0048*/ 	.byte	0x03, 0x5f
        /*004a*/ 	.short	0x0101


	//----- nvinfo : EIATTR_INT_WARP_WIDE_INSTR_OFFSETS
	.align		4
        /*004c*/ 	.byte	0x04, 0x31
        /*004e*/ 	.short	(.L_295 - .L_294)


	//   ....[0]....
.L_294:
        /*0050*/ 	.word	0x00000190


	//   ....[1]....
        /*0054*/ 	.word	0x000001c0


	//   ....[2]....
        /*0058*/ 	.word	0x000001d0


	//   ....[3]....
        /*005c*/ 	.word	0x00010870


	//   ....[4]....
        /*0060*/ 	.word	0x00010910


	//   ....[5]....
        /*0064*/ 	.word	0x00010e80


	//   ....[6]....
        /*0068*/ 	.word	0x00012e70


	//   ....[7]....
        /*006c*/ 	.word	0x00012f10


	//----- nvinfo : EIATTR_COOP_GROUP_MASK_REGIDS
	.align		4
.L_295:
        /*0070*/ 	.byte	0x04, 0x29
        /*0072*/ 	.short	(.L_297 - .L_296)


	//   ....[0]....
.L_296:
        /*0074*/ 	.word	0xffffffff


	//   ....[1]....
        /*0078*/ 	.word	0xffffffff


	//   ....[2]....
        /*007c*/ 	.word	0xffffffff


	//   ....[3]....
        /*0080*/ 	.word	0xffffffff


	//   ....[4]....
        /*0084*/ 	.word	0xffffffff


	//   ....[5]....
        /*0088*/ 	.word	0xffffffff


	//   ....[6]....
        /*008c*/ 	.word	0xffffffff


	//   ....[7]....
        /*0090*/ 	.word	0xffffffff


	//   ....[8]....
        /*0094*/ 	.word	0xffffffff


	//   ....[9]....
        /*0098*/ 	.word	0xffffffff


	//   ....[10]....
        /*009c*/ 	.word	0xffffffff


	//   ....[11]....
        /*00a0*/ 	.word	0xffffffff


	//   ....[12]....
        /*00a4*/ 	.word	0xffffffff


	//   ....[13]....
        /*00a8*/ 	.word	0xffffffff


	//   ....[14]....
        /*00ac*/ 	.word	0xffffffff


	//   ....[15]....
        /*00b0*/ 	.word	0xffffffff


	//   ....[16]....
        /*00b4*/ 	.word	0xffffffff


	//   ....[17]....
        /*00b8*/ 	.word	0xffffffff


	//   ....[18]....
        /*00bc*/ 	.word	0xffffffff


	//   ....[19]....
        /*00c0*/ 	.word	0xffffffff


	//   ....[20]....
        /*00c4*/ 	.word	0xffffffff


	//   ....[21]....
        /*00c8*/ 	.word	0xffffffff


	//   ....[22]....
        /*00cc*/ 	.word	0xffffffff


	//   ....[23]....
        /*00d0*/ 	.word	0xffffffff


	//   ....[24]....
        /*00d4*/ 	.word	0xffffffff


	//   ....[25]....
        /*00d8*/ 	.word	0xffffffff


	//   ....[26]....
        /*00dc*/ 	.word	0xffffffff


	//   ....[27]....
        /*00e0*/ 	.word	0xffffffff


	//   ....[28]....
        /*00e4*/ 	.word	0x0500000f


	//   ....[29]....
        /*00e8*/ 	.word	0x0500000f


	//----- nvinfo : EIATTR_COOP_GROUP_INSTR_OFFSETS
	.align		4
.L_297:
        /*00ec*/ 	.byte	0x04, 0x28
        /*00ee*/ 	.short	(.L_299 - .L_298)


	//   ....[0]....
.L_298:
        /*00f0*/ 	.word	0x00000060


	//   ....[1]....
        /*00f4*/ 	.word	0x000001a0


	//   ....[2]....
        /*00f8*/ 	.word	0x000001f0


	//   ....[3]....
        /*00fc*/ 	.word	0x000003e0


	//   ....[4]....
        /*0100*/ 	.word	0x00000540


	//   ....[5]....
        /*0104*/ 	.word	0x00000660


	//   ....[6]....
        /*0108*/ 	.word	0x000007c0


	//   ....[7]....
        /*010c*/ 	.word	0x00001660


	//   ....[8]....
        /*0110*/ 	.word	0x00004680


	//   ....[9]....
        /*0114*/ 	.word	0x00004760


	//   ....[10]....
        /*0118*/ 	.word	0x00004c00


	//   ....[11]....
        /*011c*/ 	.word	0x00004c80


	//   ....[12]....
        /*0120*/ 	.word	0x000088a0


	//   ....[13]....
        /*0124*/ 	.word	0x00008980


	//   ....[14]....
        /*0128*/ 	.word	0x00008e90


	//   ....[15]....
        /*012c*/ 	.word	0x00008f00


	//   ....[16]....
        /*0130*/ 	.word	0x0000c580


	//   ....[17]....
        /*0134*/ 	.word	0x0000c690


	//   ....[18]....
        /*0138*/ 	.word	0x0000cae0


	//   ....[19]....
        /*013c*/ 	.word	0x0000cb00


	//   ....[20]....
        /*0140*/ 	.word	0x0000dbc0


	//   ....[21]....
        /*0144*/ 	.word	0x0000dc00


	//   ....[22]....
        /*0148*/ 	.word	0x0000dd20


	//   ....[23]....
        /*014c*/ 	.word	0x0000dd30


	//   ....[24]....
        /*0150*/ 	.word	0x0000f5c0


	//   ....[25]....
        /*0154*/ 	.word	0x000102f0


	//   ....[26]....
        /*0158*/ 	.word	0x000132c0


	//   ....[27]....
        /*015c*/ 	.word	0x00013470


	//   ....[28]....
        /*0160*/ 	.word	0x00013a00


	//   ....[29]....
        /*0164*/ 	.word	0x00013de0


	//----- nvinfo : EIATTR_REG_RECONFIG
	.align		4
.L_299:
        /*0168*/ 	.byte	0x01, 0x54
	.zero		2


	//----- nvinfo : EIATTR_SYSCALL_OFFSETS
	.align		4
        /*016c*/ 	.byte	0x04, 0x46
        /*016e*/ 	.short	(.L_301 - .L_300)


	//   ....[0]....
.L_300:
        /*0170*/ 	.word	0x00001810


	//   ....[1]....
        /*0174*/ 	.word	0x00010aa0


	//   ....[2]....
        /*0178*/ 	.word	0x00010be0


	//   ....[3]....
        /*017c*/ 	.word	0x00010ce0


	//----- nvinfo : EIATTR_MBARRIER_INSTR_OFFSETS
	.align		4
.L_301:
        /*0180*/ 	.byte	0x04, 0x39
        /*0182*/ 	.short	(.L_303 - .L_302)


	//   ....[0]....
.L_302:
        /*0184*/ 	.word	0x00000290
        /*0188*/ 	.word	0x000000ff
        /*018c*/ 	.word	0x00038800
        /*0190*/ 	.short	0x0100
        /*0192*/ 	.byte	0x06
	.zero		1


	//   ....[1]....
        /*0194*/ 	.word	0x000002a0
        /*0198*/ 	.word	0x000000ff
        /*019c*/ 	.word	0x00038820
        /*01a0*/ 	.short	0x0100
        /*01a2*/ 	.byte	0x06
	.zero		1


	//   ....[2]....
        /*01a4*/ 	.word	0x00000390
        /*01a8*/ 	.word	0x000000ff
        /*01ac*/ 	.word	0x00038830
        /*01b0*/ 	.short	0x0100
        /*01b2*/ 	.byte	0x08
	.zero		1


	//   ....[3]....
        /*01b4*/ 	.word	0x000003a0
        /*01b8*/ 	.word	0x000000ff
        /*01bc*/ 	.word	0x00038840
        /*01c0*/ 	.short	0x0100
        /*01c2*/ 	.byte	0x08
	.zero		1


	//   ....[4]....
        /*01c4*/ 	.word	0x000003b0
        /*01c8*/ 	.word	0x000000ff
        /*01cc*/ 	.word	0x00038838
        /*01d0*/ 	.short	0x0100
        /*01d2*/ 	.byte	0x08
	.zero		1


	//   ....[5]....
        /*01d4*/ 	.word	0x000003c0
        /*01d8*/ 	.word	0x000000ff
        /*01dc*/ 	.word	0x00038848
        /*01e0*/ 	.short	0x0100
        /*01e2*/ 	.byte	0x08
	.zero		1


	//   ....[6]....
        /*01e4*/ 	.word	0x000004f0
        /*01e8*/ 	.word	0x000000ff
        /*01ec*/ 	.word	0x00038850
        /*01f0*/ 	.short	0x0100
        /*01f2*/ 	.byte	0x08
	.zero		1


	//   ....[7]....
        /*01f4*/ 	.word	0x00000500
        /*01f8*/ 	.word	0x000000ff
        /*01fc*/ 	.word	0x00038860
        /*0200*/ 	.short	0x0100
        /*0202*/ 	.byte	0x08
	.zero		1


	//   ....[8]....
        /*0204*/ 	.word	0x00000510
        /*0208*/ 	.word	0x000000ff
        /*020c*/ 	.word	0x00038858
        /*0210*/ 	.short	0x0100
        /*0212*/ 	.byte	0x08
	.zero		1


	//   ....[9]....
        /*0214*/ 	.word	0x00000520
        /*0218*/ 	.word	0x000000ff
        /*021c*/ 	.word	0x00038868
        /*0220*/ 	.short	0x0100
        /*0222*/ 	.byte	0x08
	.zero		1


	//   ....[10]....
        /*0224*/ 	.word	0x00000610
        /*0228*/ 	.word	0x000000ff
        /*022c*/ 	.word	0x00038870
        /*0230*/ 	.short	0x0100
        /*0232*/ 	.byte	0x06
	.zero		1


	//   ....[11]....
        /*0234*/ 	.word	0x00000620
        /*0238*/ 	.word	0x000000ff
        /*023c*/ 	.word	0x00038880
        /*0240*/ 	.short	0x0100
        /*0242*/ 	.byte	0x06
	.zero		1


	//   ....[12]....
        /*0244*/ 	.word	0x00000630
        /*0248*/ 	.word	0x000000ff
        /*024c*/ 	.word	0x00038878
        /*0250*/ 	.short	0x0100
        /*0252*/ 	.byte	0x06
	.zero		1


	//   ....[13]....
        /*0254*/ 	.word	0x00000640
        /*0258*/ 	.word	0x000000ff
        /*025c*/ 	.word	0x00038888
        /*0260*/ 	.short	0x0100
        /*0262*/ 	.byte	0x06
	.zero		1


	//   ....[14]....
        /*0264*/ 	.word	0x00000770
        /*0268*/ 	.word	0x000000ff
        /*026c*/ 	.word	0x00038890
        /*0270*/ 	.short	0x0100
        /*0272*/ 	.byte	0x08
	.zero		1


	//   ....[15]....
        /*0274*/ 	.word	0x00000780
        /*0278*/ 	.word	0x000000ff
        /*027c*/ 	.word	0x000388a0
        /*0280*/ 	.short	0x0100
        /*0282*/ 	.byte	0x08
	.zero		1


	//   ....[16]....
        /*0284*/ 	.word	0x00000790
        /*0288*/ 	.word	0x000000ff
        /*028c*/ 	.word	0x00038898
        /*0290*/ 	.short	0x0100
        /*0292*/ 	.byte	0x08
	.zero		1


	//   ....[17]....
        /*0294*/ 	.word	0x000007a0
        /*0298*/ 	.word	0x000000ff
        /*029c*/ 	.word	0x000388a8
        /*02a0*/ 	.short	0x0100
        /*02a2*/ 	.byte	0x08
	.zero		1


	//   ....[18]....
        /*02a4*/ 	.word	0x000008d0
        /*02a8*/ 	.word	0x000000ff
        /*02ac*/ 	.word	0x000388b0
        /*02b0*/ 	.short	0x0100
        /*02b2*/ 	.byte	0x08
	.zero		1


	//   ....[19]....
        /*02b4*/ 	.word	0x000008e0
        /*02b8*/ 	.word	0x000000ff
        /*02bc*/ 	.word	0x000388c0
        /*02c0*/ 	.short	0x0100
        /*02c2*/ 	.byte	0x08
	.zero		1


	//   ....[20]....
        /*02c4*/ 	.word	0x000008f0
        /*02c8*/ 	.word	0x000000ff
        /*02cc*/ 	.word	0x000388b8
        /*02d0*/ 	.short	0x0100
        /*02d2*/ 	.byte	0x08
	.zero		1


	//   ....[21]....
        /*02d4*/ 	.word	0x00000900
        /*02d8*/ 	.word	0x000000ff
        /*02dc*/ 	.word	0x000388c8
        /*02e0*/ 	.short	0x0100
        /*02e2*/ 	.byte	0x08
	.zero		1


	//   ....[22]....
        /*02e4*/ 	.word	0x000018b0
        /*02e8*/ 	.word	0x000000ff
        /*02ec*/ 	.word	0x00038800
        /*02f0*/ 	.short	0x010a
        /*02f2*/ 	.byte	0x3c
	.zero		1


	//   ....[23]....
        /*02f4*/ 	.word	0x00001940
        /*02f8*/ 	.word	0x00000000
        /*02fc*/ 	.word	0x00038830
        /*0300*/ 	.short	0x010a
        /*0302*/ 	.byte	0x3f
	.zero		1


	//   ....[24]....
        /*0304*/ 	.word	0x000019b0
        /*0308*/ 	.word	0x00000000
        /*030c*/ 	.word	0x00038830
        /*0310*/ 	.short	0x010a
        /*0312*/ 	.byte	0x3f
	.zero		1


	//   ....[25]....
        /*0314*/ 	.word	0x000045b0
        /*0318*/ 	.word	0x00000000
        /*031c*/ 	.word	0x00000000
        /*0320*/ 	.short	0x0101
        /*0322*/ 	.byte	0x3f
	.zero		1


	//   ....[26]....
        /*0324*/ 	.word	0x00005b50
        /*0328*/ 	.word	0x000000ff
        /*032c*/ 	.word	0x00038830
        /*0330*/ 	.short	0x010a
        /*0332*/ 	.byte	0x2f
	.zero		1


	//   ....[27]....
        /*0334*/ 	.word	0x00005b90
        /*0338*/ 	.word	0x000000ff
        /*033c*/ 	.word	0x00038830
        /*0340*/ 	.short	0x010a
        /*0342*/ 	.byte	0x2f
	.zero		1


	//   ....[28]....
        /*0344*/ 	.word	0x00008190
        /*0348*/ 	.word	0x000000ff
        /*034c*/ 	.word	0x00038850
        /*0350*/ 	.short	0x010a
        /*0352*/ 	.byte	0x05
	.zero		1


	//   ....[29]....
        /*0354*/ 	.word	0x000081d0
        /*0358*/ 	.word	0x000000ff
        /*035c*/ 	.word	0x00038850
        /*0360*/ 	.short	0x010a
        /*0362*/ 	.byte	0x05
	.zero		1


	//   ....[30]....
        /*0364*/ 	.word	0x00009430
        /*0368*/ 	.word	0x00000011
        /*036c*/ 	.word	0x00000000
        /*0370*/ 	.short	0x0101
        /*0372*/ 	.byte	0x3f
	.zero		1


	//   ....[31]....
        /*0374*/ 	.word	0x000094a0
        /*0378*/ 	.word	0x000000a3
        /*037c*/ 	.word	0x00000000
        /*0380*/ 	.short	0x0101
        /*0382*/ 	.byte	0x3f
	.zero		1


	//   ....[32]....
        /*0384*/ 	.word	0x000098b0
        /*0388*/ 	.word	0x000000ff
        /*038c*/ 	.word	0x00038830
        /*0390*/ 	.short	0x010a
        /*0392*/ 	.byte	0x04
	.zero		1


	//   ....[33]....
        /*0394*/ 	.word	0x000098f0
        /*0398*/ 	.word	0x000000ff
        /*039c*/ 	.word	0x00038830
        /*03a0*/ 	.short	0x010a
        /*03a2*/ 	.byte	0x04
	.zero		1


	//   ....[34]....
        /*03a4*/ 	.word	0x0000c2e0
        /*03a8*/ 	.word	0x000000ff
        /*03ac*/ 	.word	0x00038850
        /*03b0*/ 	.short	0x010a
        /*03b2*/ 	.byte	0x05
	.zero		1


	//   ....[35]....
        /*03b4*/ 	.word	0x0000c320
        /*03b8*/ 	.word	0x000000ff
        /*03bc*/ 	.word	0x00038850
        /*03c0*/ 	.short	0x010a
        /*03c2*/ 	.byte	0x05
	.zero		1


	//   ....[36]....
        /*03c4*/ 	.word	0x0000ce30
        /*03c8*/ 	.word	0x0000009d
        /*03cc*/ 	.word	0x00000000
        /*03d0*/ 	.short	0x0101
        /*03d2*/ 	.byte	0x3f
	.zero		1


	//   ....[37]....
        /*03d4*/ 	.word	0x0000ce90
        /*03d8*/ 	.word	0x000000ab
        /*03dc*/ 	.word	0x00000000
        /*03e0*/ 	.short	0x0101
        /*03e2*/ 	.byte	0x3f
	.zero		1


	//   ....[38]....
        /*03e4*/ 	.word	0x0000db10
        /*03e8*/ 	.word	0x000000ff
        /*03ec*/ 	.word	0x00038850
        /*03f0*/ 	.short	0x010a
        /*03f2*/ 	.byte	0x05
	.zero		1


	//   ....[39]....
        /*03f4*/ 	.word	0x0000db50
        /*03f8*/ 	.word	0x000000ff
        /*03fc*/ 	.word	0x00038850
        /*0400*/ 	.short	0x010a
        /*0402*/ 	.byte	0x05
	.zero		1


	//   ....[40]....
        /*0404*/ 	.word	0x0000e490
        /*0408*/ 	.word	0x00000003
        /*040c*/ 	.word	0x00000000
        /*0410*/ 	.short	0x0101
        /*0412*/ 	.byte	0x3f
	.zero		1


	//   ....[41]....
        /*0414*/ 	.word	0x0000f800
        /*0418*/ 	.word	0x000000ff
        /*041c*/ 	.word	0x00000000
        /*0420*/ 	.short	0x0101
        /*0422*/ 	.byte	0x05
	.zero		1


	//   ....[42]....
        /*0424*/ 	.word	0x000111b0
        /*0428*/ 	.word	0x00000008
        /*042c*/ 	.word	0x00038840
        /*0430*/ 	.short	0x010a
        /*0432*/ 	.byte	0x3f
	.zero		1


	//   ....[43]....
        /*0434*/ 	.word	0x000116d0
        /*0438*/ 	.word	0x000000ff
        /*043c*/ 	.word	0x00038820
        /*0440*/ 	.short	0x010a
        /*0442*/ 	.byte	0x28
	.zero		1


	//   ....[44]....
        /*0444*/ 	.word	0x000119d0
        /*0448*/ 	.word	0x00000003
        /*044c*/ 	.word	0x00038840
        /*0450*/ 	.short	0x010a
        /*0452*/ 	.byte	0x3f
	.zero		1


	//   ....[45]....
        /*0454*/ 	.word	0x00011c60
        /*0458*/ 	.word	0x00000002
        /*045c*/ 	.word	0x00000060
        /*0460*/ 	.short	0x010a
        /*0462*/ 	.byte	0x3f
	.zero		1


	//   ....[46]....
        /*0464*/ 	.word	0x000121a0
        /*0468*/ 	.word	0x00000003
        /*046c*/ 	.word	0x00038840
        /*0470*/ 	.short	0x010a
        /*0472*/ 	.byte	0x3f
	.zero		1


	//   ....[47]....
        /*0474*/ 	.word	0x00012430
        /*0478*/ 	.word	0x00000002
        /*047c*/ 	.word	0x00000060
        /*0480*/ 	.short	0x010a
        /*0482*/ 	.byte	0x3f
	.zero		1


	//   ....[48]....
        /*0484*/ 	.word	0x000128d0
        /*0488*/ 	.word	0x00000002
        /*048c*/ 	.word	0x00038840
        /*0490*/ 	.short	0x010a
        /*0492*/ 	.byte	0x3f
	.zero		1


	//   ....[49]....
        /*0494*/ 	.word	0x00012b60
        /*0498*/ 	.word	0x00000002
        /*049c*/ 	.word	0x00000060
        /*04a0*/ 	.short	0x010a
        /*04a2*/ 	.byte	0x3f
	.zero		1


	//   ....[50]....
        /*04a4*/ 	.word	0x00012fb0
        /*04a8*/ 	.word	0x00000003
        /*04ac*/ 	.word	0x00038860
        /*04b0*/ 	.short	0x010a
        /*04b2*/ 	.byte	0x3f
	.zero		1


	//   ....[51]....
        /*04b4*/ 	.word	0x00013420
        /*04b8*/ 	.word	0x00000007
        /*04bc*/ 	.word	0x00038820
        /*04c0*/ 	.short	0x010a
        /*04c2*/ 	.byte	0x3f
	.zero		1


	//   ....[52]....
        /*04c4*/ 	.word	0x00013590
        /*04c8*/ 	.word	0x00000005
        /*04cc*/ 	.word	0x00000000
        /*04d0*/ 	.short	0x010a
        /*04d2*/ 	.byte	0x3f
	.zero		1


	//   ....[53]....
        /*04d4*/ 	.word	0x00013600
        /*04d8*/ 	.word	0x00000003
        /*04dc*/ 	.word	0x00000000
        /*04e0*/ 	.short	0x010a
        /*04e2*/ 	.byte	0x3f
	.zero		1


	//   ....[54]....
        /*04e4*/ 	.word	0x00013660
        /*04e8*/ 	.word	0x00000005
        /*04ec*/ 	.word	0x00000000
        /*04f0*/ 	.short	0x010a
        /*04f2*/ 	.byte	0x3f
	.zero		1


	//   ....[55]....
        /*04f4*/ 	.word	0x00013690
        /*04f8*/ 	.word	0x00000003
        /*04fc*/ 	.word	0x00000000
        /*0500*/ 	.short	0x010a
        /*0502*/ 	.byte	0x3f
	.zero		1


	//   ....[56]....
        /*0504*/ 	.word	0x00013700
        /*0508*/ 	.word	0x00000003
        /*050c*/ 	.word	0x00038800
        /*0510*/ 	.short	0x010a
        /*0512*/ 	.byte	0x3f
	.zero		1


	//   ....[57]....
        /*0514*/ 	.word	0x00013750
        /*0518*/ 	.word	0x00000000
        /*051c*/ 	.word	0x00038830
        /*0520*/ 	.short	0x010a
        /*0522*/ 	.byte	0x3f
	.zero		1


	//   ....[58]....
        /*0524*/ 	.word	0x000137b0
        /*0528*/ 	.word	0x00000004
        /*052c*/ 	.word	0x00038830
        /*0530*/ 	.short	0x010a
        /*0532*/ 	.byte	0x3f
	.zero		1


	//   ....[59]....
        /*0534*/ 	.word	0x00013810
        /*0538*/ 	.word	0x00000003
        /*053c*/ 	.word	0x00038850
        /*0540*/ 	.short	0x010a
        /*0542*/ 	.byte	0x3f
	.zero		1


	//   ....[60]....
        /*0544*/ 	.word	0x00013870
        /*0548*/ 	.word	0x00000004
        /*054c*/ 	.word	0x00038830
        /*0550*/ 	.short	0x010a
        /*0552*/ 	.byte	0x3f
	.zero		1


	//   ....[61]....
        /*0554*/ 	.word	0x000138d0
        /*0558*/ 	.word	0x00000003
        /*055c*/ 	.word	0x00038850
        /*0560*/ 	.short	0x010a
        /*0562*/ 	.byte	0x3f
	.zero		1


	//   ....[62]....
        /*0564*/ 	.word	0x00013930
        /*0568*/ 	.word	0x00000007
        /*056c*/ 	.word	0x00038850
        /*0570*/ 	.short	0x010a
        /*0572*/ 	.byte	0x3f
	.zero		1


	//   ....[63]....
        /*0574*/ 	.word	0x00013ab0
        /*0578*/ 	.word	0x00000008
        /*057c*/ 	.word	0x00038840
        /*0580*/ 	.short	0x010a
        /*0582*/ 	.byte	0x3f
	.zero		1


	//   ....[64]....
        /*0584*/ 	.word	0x00013b10
        /*0588*/ 	.word	0x00000008
        /*058c*/ 	.word	0x00038820
        /*0590*/ 	.short	0x010a
        /*0592*/ 	.byte	0x3f
	.zero		1


	//   ....[65]....
        /*0594*/ 	.word	0x00013b60
        /*0598*/ 	.word	0x00000003
        /*059c*/ 	.word	0x00038840
        /*05a0*/ 	.short	0x010a
        /*05a2*/ 	.byte	0x3f
	.zero		1


	//   ....[66]....
        /*05a4*/ 	.word	0x00013bb0
        /*05a8*/ 	.word	0x00000002
        /*05ac*/ 	.word	0x00000060
        /*05b0*/ 	.short	0x010a
        /*05b2*/ 	.byte	0x3f
	.zero		1


	//   ....[67]....
        /*05b4*/ 	.word	0x00013c00
        /*05b8*/ 	.word	0x00000003
        /*05bc*/ 	.word	0x00038840
        /*05c0*/ 	.short	0x010a
        /*05c2*/ 	.byte	0x3f
	.zero		1


	//   ....[68]....
        /*05c4*/ 	.word	0x00013c50
        /*05c8*/ 	.word	0x00000002
        /*05cc*/ 	.word	0x00000060
        /*05d0*/ 	.short	0x010a
        /*05d2*/ 	.byte	0x3f
	.zero		1


	//   ....[69]....
        /*05d4*/ 	.word	0x00013ca0
        /*05d8*/ 	.word	0x00000002
        /*05dc*/ 	.word	0x00038840
        /*05e0*/ 	.short	0x010a
        /*05e2*/ 	.byte	0x3f
	.zero		1


	//   ....[70]....
        /*05e4*/ 	.word	0x00013cf0
        /*05e8*/ 	.word	0x00000002
        /*05ec*/ 	.word	0x00000060
        /*05f0*/ 	.short	0x010a
        /*05f2*/ 	.byte	0x3f
	.zero		1


	//   ....[71]....
        /*05f4*/ 	.word	0x00013d40
        /*05f8*/ 	.word	0x00000003
        /*05fc*/ 	.word	0x00038860
        /*0600*/ 	.short	0x010a
        /*0602*/ 	.byte	0x3f
	.zero		1


	//   ....[72]....
        /*0604*/ 	.word	0x00013e20
        /*0608*/ 	.word	0x00000007
        /*060c*/ 	.word	0x00038820
        /*0610*/ 	.short	0x010a
        /*0612*/ 	.byte	0x3f
	.zero		1


	//   ....[73]....
        /*0614*/ 	.word	0x00013e70
        /*0618*/ 	.word	0x00000005
        /*061c*/ 	.word	0x00000000
        /*0620*/ 	.short	0x010a
        /*0622*/ 	.byte	0x3f
	.zero		1


	//   ....[74]....
        /*0624*/ 	.word	0x00013ec0
        /*0628*/ 	.word	0x00000003
        /*062c*/ 	.word	0x00000000
        /*0630*/ 	.short	0x010a
        /*0632*/ 	.byte	0x3f
	.zero		1


	//   ....[75]....
        /*0634*/ 	.word	0x00013f10
        /*0638*/ 	.word	0x00000005
        /*063c*/ 	.word	0x00000000
        /*0640*/ 	.short	0x010a
        /*0642*/ 	.byte	0x3f
	.zero		1


	//----- nvinfo : EIATTR_NUM_MBARRIERS
	.align		4
.L_303:
        /*0644*/ 	.byte	0x03, 0x38
        /*0646*/ 	.short	0x0016


	//----- nvinfo : EIATTR_EXIT_INSTR_OFFSETS
	.align		4
        /*0648*/ 	.byte	0x04, 0x1c
        /*064a*/ 	.short	(.L_305 - .L_304)


	//   ....[0]....
.L_304:
        /*064c*/ 	.word	0x00000a30


	//   ....[1]....
        /*0650*/ 	.word	0x000102b0


	//   ....[2]....
        /*0654*/ 	.word	0x00010310


	//   ....[3]....
        /*0658*/ 	.word	0x00013490


	//   ....[4]....
        /*065c*/ 	.word	0x000136e0


	//----- nvinfo : EIATTR_MAX_THREADS
	.align		4
.L_305:
        /*0660*/ 	.byte	0x04, 0x05
        /*0662*/ 	.short	(.L_307 - .L_306)
.L_306:
        /*0664*/ 	.word	0x00000180
        /*0668*/ 	.word	0x00000001
        /*066c*/ 	.word	0x00000001


	//----- nvinfo : EIATTR_CRS_STACK_SIZE
	.align		4
.L_307:
        /*0670*/ 	.byte	0x04, 0x1e
        /*0672*/ 	.short	(.L_309 - .L_308)
.L_308:
        /*0674*/ 	.word	0x00000000


	//----- nvinfo : EIATTR_CBANK_PARAM_SIZE
	.align		4
.L_309:
        /*0678*/ 	.byte	0x03, 0x19
        /*067a*/ 	.short	0x0bf0


	//----- nvinfo : EIATTR_PARAM_CBANK
	.align		4
        /*067c*/ 	.byte	0x04, 0x0a
        /*067e*/ 	.short	(.L_311 - .L_310)
	.align		4
.L_310:
        /*0680*/ 	.word	index@(.nv.constant0._ZN7cutlass13device_kernelIN5flash11enable_sm90INS1_16FlashAttnFwdSm90INS1_25CollectiveMainloopFwdSm90ILi2EN4cute5tupleIJNS5_1CILi1EEES8_S8_EEENS6_IJNS7_ILi128EEENS7_ILi80EEENS7_ILi256EEEEEELi256ENS_10bfloat16_tEfNS_4arch4Sm90ELb1ELb0ELb0ELb0ELb0ELb0ELb0ELb1ELb1ELb0ELb0ELb0EEENS1_21CollectiveEpilogueFwdINS6_IJSA_SC_SB_EEES9_SE_SG_Li256ELb0ELb0ELb0ELb0EEENS1_30DynamicPersistentTileSchedulerILi256ELi32ELb0ELb0ELb1EEEEEEEEEvNT_6ParamsE)
        /*0684*/ 	.short	0x0210
        /*0686*/ 	.short	0x0bf0


	//----- nvinfo : EIATTR_SW_WAR
	.align		4
.L_311:
        /*0688*/ 	.byte	0x04, 0x36
        /*068a*/ 	.short	(.L_313 - .L_312)
.L_312:
        /*068c*/ 	.word	0x00000008
.L_313:


//--------------------- .nv.info._ZN7cutlass13device_kernelIN5flash11enable_sm90INS1_16FlashAttnFwdSm90INS1_25CollectiveMainloopFwdSm90ILi2EN4cute5tupleIJNS5_1CILi1EEES8_S8_EEENS6_IJNS7_ILi128EEENS7_ILi80EEENS7_ILi256EEEEEELi256ENS_10bfloat16_tEfNS_4arch4Sm90ELb1ELb0ELb0ELb1ELb0ELb0ELb0ELb1ELb1ELb0ELb0ELb0EEENS1_21CollectiveEpilogueFwdINS6_IJSA_SC_SB_EEES9_SE_SG_Li256ELb1ELb0ELb0ELb0EEENS1_36VarlenDynamicPersistentTileSchedulerILi128ELi80ELi256ELi32ELb0ELb0ELb1ELb1ELb1ELb1EEEEEEEEEvNT_6ParamsE --------------------------
	.section	.nv.info._ZN7cutlass13device_kernelIN5flash11enable_sm90INS1_16FlashAttnFwdSm90INS1_25CollectiveMainloopFwdSm90ILi2EN4cute5tupleIJNS5_1CILi1EEES8_S8_EEENS6_IJNS7_ILi128EEENS7_ILi80EEENS7_ILi256EEEEEELi256ENS_10bfloat16_tEfNS_4arch4Sm90ELb1ELb0ELb0ELb1ELb0ELb0ELb0ELb1ELb1ELb0ELb0ELb0EEENS1_21CollectiveEpilogueFwdINS6_IJSA_SC_SB_EEES9_SE_SG_Li256ELb1ELb0ELb0ELb0EEENS1_36VarlenDynamicPersistentTileSchedulerILi128ELi80ELi256ELi32ELb0ELb0ELb1ELb1ELb1ELb1EEEEEEEEEvNT_6ParamsE,"",@"SHT_CUDA_INFO"
	.sectionflags	@""
	.align	4


	//----- nvinfo : EIATTR_CUDA_API_VERSION
	.align		4
        /*0000*/ 	.byte	0x04, 0x37
        /*0002*/ 	.short	(.L_315 - .L_314)
.L_314:
        /*0004*/ 	.word	0x00000082


	//----- nvinfo : EIATTR_KPARAM_INFO
	.align		4
.L_315:
        /*0008*/ 	.byte	0x04, 0x17
        /*000a*/ 	.short	(.L_317 - .L_316)
.L_316:
        /*000c*/ 	.word	0x00000000
        /*0010*/ 	.short	0x0000
        /*0012*/ 	.short	0x0070
        /*0014*/ 	.byte	0x00, 0xf0, 0x01, 0x28


	//----- nvinfo : EIATTR_SPARSE_MMA_MASK
	.align		4
.L_317:
        /*0018*/ 	.byte	0x03, 0x50
        /*001a*/ 	.short	0x0000


	//----- nvinfo : EIATTR_MAXREG_COUNT
	.align		4
        /*001c*/ 	.byte	0x03, 0x1b
        /*001e*/ 	.short	0x00a8


	//----- nvinfo : EIATTR_NUM_BARRIERS
	.align		4
        /*0020*/ 	.byte	0x02, 0x4c
        /*0022*/ 	.byte	0x09
	.zero		1


	//----- nvinfo : EIATTR_EXTERNS
	.align		4
        /*0024*/ 	.byte	0x04, 0x0f
        /*0026*/ 	.short	(.L_319 - .L_318)


	//   ....[0]....
	.align		4
.L_318:
        /*0028*/ 	.word	index@(__assertfail)


	//----- nvinfo : EIATTR_ANNOTATIONS
	.align		4
.L_319:
        /*002c*/ 	.byte	0x04, 0x55
        /*002e*/ 	.short	(.L_321 - .L_320)


	//   ....[0]....
.L_320:
        /* <DEDUP_REMOVED lines=33> */


	//----- nvinfo : EIATTR_MERCURY_ISA_VERSION
	.align		4
.L_321:
        /*0230*/ 	.byte	0x03, 0x5f
        /*0232*/ 	.short	0x0101


	//----- nvinfo : EIATTR_UNUSED_LOAD_BYTE_OFFSET
	.align		4
        /*0234*/ 	.byte	0x04, 0x44
        /*0236*/ 	.short	(.L_323 - .L_322)


	//   ....[0]....
.L_322:
        /*0238*/ 	.word	0x00000a40
        /*023c*/ 	.word	0x0000fff0


	//   ....[1]....
        /*0240*/ 	.word	0x0000e850
        /*0244*/ 	.word	0x0000fff0


	//----- nvinfo : EIATTR_INT_WARP_WIDE_INSTR_OFFSETS
	.align		4
.L_323:
        /*0248*/ 	.byte	0x04, 0x31
        /*024a*/ 	.short	(.L_325 - .L_324)


	//   ....[0]....
.L_324:
        /*024c*/ 	.word	0x00000160


	//   ....[1]....
        /*0250*/ 	.word	0x000001a0


	//   ....[2]....
        /*0254*/ 	.word	0x00000210


	//   ....[3]....
        /*0258*/ 	.word	0x00012800


	//   ....[4]....
        /*025c*/ 	.word	0x000128a0


	//   ....[5]....
        /*0260*/ 	.word	0x00012d30


	//   ....[6]....
        /*0264*/ 	.word	0x00012d60


	//   ....[7]....
        /*0268*/ 	.word	0x00012f70


	//   ....[8]....
        /*026c*/ 	.word	0x00013060


	//   ....[9]....
        /*0270*/ 	.word	0x00013150


	//   ....[10]....
        /*0274*/ 	.word	0x000157d0


	//   ....[11]....
        /*0278*/ 	.word	0x00015870


	//----- nvinfo : EIATTR_COOP_GROUP_MASK_REGIDS
	.align		4
.L_325:
        /*027c*/ 	.byte	0x04, 0x29
        /*027e*/ 	.short	(.L_327 - .L_326)


	//   ....[0]....
.L_326:
        /*0280*/ 	.word	0xffffffff


	//   ....[1]....
        /*0284*/ 	.word	0xffffffff


	//   ....[2]....
        /*0288*/ 	.word	0xffffffff


	//   ....[3]....
        /*028c*/ 	.word	0xffffffff


	//   ....[4]....
        /*0290*/ 	.word	0xffffffff


	//   ....[5]....
        /*0294*/ 	.word	0xffffffff


	//   ....[6]....
        /*0298*/ 	.word	0xffffffff


	//   ....[7]....
        /*029c*/ 	.word	0xffffffff


	//   ....[8]....
        /*02a0*/ 	.word	0xffffffff


	//   ....[9]....
        /*02a4*/ 	.word	0xffffffff


	//   ....[10]....
        /*02a8*/ 	.word	0xffffffff


	//   ....[11]....
        /*02ac*/ 	.word	0xffffffff


	//   ....[12]....
        /*02b0*/ 	.word	0xffffffff


	//   ....[13]....
        /*02b4*/ 	.word	0xffffffff


	//   ....[14]....
        /*02b8*/ 	.word	0xffffffff


	//   ....[15]....
        /*02bc*/ 	.word	0xffffffff


	//   ....[16]....
        /*02c0*/ 	.word	0xffffffff


	//   ....[17]....
        /*02c4*/ 	.word	0xffffffff


	//   ....[18]....
        /*02c8*/ 	.word	0xffffffff


	//   ....[19]....
        /*02cc*/ 	.word	0xffffffff


	//   ....[20]....
        /*02d0*/ 	.word	0xffffffff


	//   ....[21]....
        /*02d4*/ 	.word	0xffffffff


	//   ....[22]....
        /*02d8*/ 	.word	0xffffffff


	//   ....[23]....
        /*02dc*/ 	.word	0xffffffff


	//   ....[24]....
        /*02e0*/ 	.word	0xffffffff


	//   ....[25]....
        /*02e4*/ 	.word	0xffffffff


	//   ....[26]....
        /*02e8*/ 	.word	0xffffffff


	//   ....[27]....
        /*02ec*/ 	.word	0xffffffff


	//   ....[28]....
        /*02f0*/ 	.word	0xffffffff


	//   ....[29]....
        /*02f4*/ 	.word	0xffffffff


	//   ....[30]....
        /*02f8*/ 	.word	0xffffffff


	//   ....[31]....
        /*02fc*/ 	.word	0xffffffff


	//   ....[32]....
        /*0300*/ 	.word	0xffffffff


	//   ....[33]....
        /*0304*/ 	.word	0xffffffff


	//   ....[34]....
        /*0308*/ 	.word	0xffffffff


	//   ....[35]....
        /*030c*/ 	.word	0xffffffff


	//   ....[36]....
        /*0310*/ 	.word	0xffffffff


	//   ....[37]....
        /*0314*/ 	.word	0xffffffff


	//   ....[38]....
        /*0318*/ 	.word	0xffffffff


	//   ....[39]....
        /*031c*/ 	.word	0xffffffff


	//   ....[40]....
        /*0320*/ 	.word	0xffffffff


	//   ....[41]....
        /*0324*/ 	.word	0xffffffff


	//   ....[42]....
        /*0328*/ 	.word	0xffffffff


	//   ....[43]....
        /*032c*/ 	.word	0xffffffff


	//   ....[44]....
        /*0330*/ 	.word	0xffffffff


	//   ....[45]....
        /*0334*/ 	.word	0xffffffff


	//   ....[46]....
        /*0338*/ 	.word	0xffffffff


	//   ....[47]....
        /*033c*/ 	.word	0xffffffff


	//   ....[48]....
        /*0340*/ 	.word	0xffffffff


	//   ....[49]....
        /*0344*/ 	.word	0xffffffff


	//   ....[50]....
        /*0348*/ 	.word	0xffffffff


	//   ....[51]....
        /*034c*/ 	.word	0xffffffff


	//   ....[52]....
        /*0350*/ 	.word	0xffffffff


	//   ....[53]....
        /*0354*/ 	.word	0xffffffff


	//   ....[54]....
        /*0358*/ 	.word	0xffffffff


	//   ....[55]....
        /*035c*/ 	.word	0xffffffff


	//   ....[56]....
        /*0360*/ 	.word	0xffffffff


	//   ....[57]....
        /*0364*/ 	.word	0xffffffff


	//   ....[58]....
        /*0368*/ 	.word	0x0500000f


	//   ....[59]....
        /*036c*/ 	.word	0x0500000f


	//   ....[60]....
        /*0370*/ 	.word	0x0500000f


	//   ....[61]....
        /*0374*/ 	.word	0x0500000f


	//   ....[62]....
        /*0378*/ 	.word	0x0500000f


	//   ....[63]....
        /*037c*/ 	.word	0x0500000f


	//   ....[64]....
        /*0380*/ 	.word	0x0500000f


	//   ....[65]....
        /*0384*/ 	.word	0x0500000f


	//   ....[66]....
        /*0388*/ 	.word	0x0500000f


	//   ....[67]....
        /*038c*/ 	.word	0x0500000f


	//   ....[68]....
        /*0390*/ 	.word	0x0500000f


	//   ....[69]....
        /*0394*/ 	.word	0x0500000f


	//   ....[70]....
        /*0398*/ 	.word	0x0500000f


	//   ....[71]....
        /*039c*/ 	.word	0x0500000f


	//   ....[72]....
        /*03a0*/ 	.word	0x0500000f


	//   ....[73]....
        /*03a4*/ 	.word	0x0500000f


	//   ....[74]....
        /*03a8*/ 	.word	0x0500000f


	//   ....[75]....
        /*03ac*/ 	.word	0x0500000f


	//   ....[76]....
        /*03b0*/ 	.word	0x0500000f


	//----- nvinfo : EIATTR_COOP_GROUP_INSTR_OFFSETS
	.align		4
.L_327:
        /*03b4*/ 	.byte	0x04, 0x28
        /*03b6*/ 	.short	(.L_329 - .L_328)


	//   ....[0]....
.L_328:
        /*03b8*/ 	.word	0x00000060


	//   ....[1]....
        /*03bc*/ 	.word	0x00000170


	//   ....[2]....
        /*03c0*/ 	.word	0x000001c0


	//   ....[3]....
        /*03c4*/ 	.word	0x000003f0


	//   ....[4]....
        /*03c8*/ 	.word	0x00000550


	//   ....[5]....
        /*03cc*/ 	.word	0x00000670


	//   ....[6]....
        /*03d0*/ 	.word	0x000007d0


	//   ....[7]....
        /*03d4*/ 	.word	0x000018a0


	//   ....[8]....
        /*03d8*/ 	.word	0x000047e0


	//   ....[9]....
        /*03dc*/ 	.word	0x000048c0


	//   ....[10]....
        /*03e0*/ 	.word	0x00004d60


	//   ....[11]....
        /*03e4*/ 	.word	0x00004dd0


	//   ....[12]....
        /*03e8*/ 	.word	0x00008a50


	//   ....[13]....
        /*03ec*/ 	.word	0x00008a80


	//   ....[14]....
        /*03f0*/ 	.word	0x00008eb0


	//   ....[15]....
        /*03f4*/ 	.word	0x00008f70


	//   ....[16]....
        /*03f8*/ 	.word	0x0000c500


	//   ....[17]....
        /*03fc*/ 	.word	0x0000c520


	//   ....[18]....
        /*0400*/ 	.word	0x0000c7f0


	//   ....[19]....
        /*0404*/ 	.word	0x0000ca60


	//   ....[20]....
        /*0408*/ 	.word	0x0000db50


	//   ....[21]....
        /*040c*/ 	.word	0x0000db90


	//   ....[22]....
        /*0410*/ 	.word	0x0000dc60


	//   ....[23]....
        /*0414*/ 	.word	0x0000dc90


	//   ....[24]....
        /*0418*/ 	.word	0x000115a0


	//   ....[25]....
        /*041c*/ 	.word	0x00011730


	//   ....[26]....
        /*0420*/ 	.word	0x00011760


	//   ....[27]....
        /*0424*/ 	.word	0x000117a0


	//   ....[28]....
        /*0428*/ 	.word	0x00011810


	//   ....[29]....
        /*042c*/ 	.word	0x00011870


	//   ....[30]....
        /*0430*/ 	.word	0x000118b0


	//   ....[31]....
        /*0434*/ 	.word	0x00011a60


	//   ....[32]....
        /*0438*/ 	.word	0x00011ac0


	//   ....[33]....
        /*043c*/ 	.word	0x00011b00


	//   ....[34]....
        /*0440*/ 	.word	0x00011b40


	//   ....[35]....
        /*0444*/ 	.word	0x00011b70


	//   ....[36]....
        /*0448*/ 	.word	0x00011ba0


	//   ....[37]....
        /*044c*/ 	.word	0x00011c40


	//   ....[38]....
        /*0450*/ 	.word	0x00011ca0


	//   ....[39]....
        /*0454*/ 	.word	0x00011d30


	//   ....[40]....
        /*0458*/ 	.word	0x00015d20


	//   ....[41]....
        /*045c*/ 	.word	0x00015d30


	//   ....[42]....
        /*0460*/ 	.word	0x00015e50


	//   ....[43]....
        /*0464*/ 	.word	0x00015eb0


	//   ....[44]....
        /*0468*/ 	.word	0x00015ef0


	//   ....[45]....
        /*046c*/ 	.word	0x00015f30


	//   ....[46]....
        /*0470*/ 	.word	0x00015f60


	//   ....[47]....
        /*0474*/ 	.word	0x00015f90


	//   ....[48]....
        /*0478*/ 	.word	0x00016130


	//   ....[49]....
        /*047c*/ 	.word	0x00016190


	//   ....[50]....
        /*0480*/ 	.word	0x000161d0


	//   ....[51]....
        /*0484*/ 	.word	0x00016210


	//   ....[52]....
        /*0488*/ 	.word	0x00016240


	//   ....[53]....
        /*048c*/ 	.word	0x00016270


	//   ....[54]....
        /*0490*/ 	.word	0x00016330


	//   ....[55]....
        /*0494*/ 	.word	0x00016350


	//   ....[56]....
        /*0498*/ 	.word	0x000163c0


	//   ....[57]....
        /*049c*/ 	.word	0x00016a60


	//   ....[58]....
        /*04a0*/ 	.word	0x00017070


	//   ....[59]....
        /*04a4*/ 	.word	0x00017490


	//   ....[60]....
        /*04a8*/ 	.word	0x00017520


	//   ....[61]....
        /*04ac*/ 	.word	0x000175c0


	//   ....[62]....
        /*04b0*/ 	.word	0x00017670


	//   ....[63]....
        /*04b4*/ 	.word	0x000176f0


	//   ....[64]....
        /*04b8*/ 	.word	0x00017770


	//   ....[65]....
        /*04bc*/ 	.word	0x000177f0


	//   ....[66]....
        /*04c0*/ 	.word	0x00017870


	//   ....[67]....
        /*04c4*/ 	.word	0x00017900


	//   ....[68]....
        /*04c8*/ 	.word	0x000179b0


	//   ....[69]....
        /*04cc*/ 	.word	0x00017a30


	//   ....[70]....
        /*04d0*/ 	.word	0x00017ab0


	//   ....[71]....
        /*04d4*/ 	.word	0x00017b30


	//   ....[72]....
        /*04d8*/ 	.word	0x00017bb0


	//   ....[73]....
        /*04dc*/ 	.word	0x00017c20


	//   ....[74]....
        /*04e0*/ 	.word	0x00017cc0


	//   ....[75]....
        /*04e4*/ 	.word	0x00017d50


	//   ....[76]....
        /*04e8*/ 	.word	0x00017e80


	//----- nvinfo : EIATTR_REG_RECONFIG
	.align		4
.L_329:
        /*04ec*/ 	.byte	0x01, 0x54
	.zero		2


	//----- nvinfo : EIATTR_SYSCALL_OFFSETS
	.align		4
        /*04f0*/ 	.byte	0x04, 0x46
        /*04f2*/ 	.short	(.L_331 - .L_330)


	//   ....[0]....
.L_330:
        /*04f4*/ 	.word	0x00001a90


	//   ....[1]....
        /*04f8*/ 	.word	0x00012a30


	//   ....[2]....
        /*04fc*/ 	.word	0x00012b70


	//   ....[3]....
        /*0500*/ 	.word	0x00012c70


	//----- nvinfo : EIATTR_MBARRIER_INSTR_OFFSETS
	.align		4
.L_331:
        /*0504*/ 	.byte	0x04, 0x39
        /*0506*/ 	.short	(.L_333 - .L_332)


	//   ....[0]....
.L_332:
        /*0508*/ 	.word	0x000002a0
        /*050c*/ 	.word	0x000000ff
        /*0510*/ 	.word	0x00038800
        /*0514*/ 	.short	0x0100
        /*0516*/ 	.byte	0x08
	.zero		1


	//   ....[1]....
        /*0518*/ 	.word	0x000002b0
        /*051c*/ 	.word	0x000000ff
        /*0520*/ 	.word	0x00038820
        /*0524*/ 	.short	0x0100
        /*0526*/ 	.byte	0x08
	.zero		1


	//   ....[2]....
        /*0528*/ 	.word	0x000003a0
        /*052c*/ 	.word	0x000000ff
        /*0530*/ 	.word	0x00038830
        /*0534*/ 	.short	0x0100
        /*0536*/ 	.byte	0x08
	.zero		1


	//   ....[3]....
        /*0538*/ 	.word	0x000003b0
        /*053c*/ 	.word	0x000000ff
        /*0540*/ 	.word	0x00038840
        /*0544*/ 	.short	0x0100
        /*0546*/ 	.byte	0x08
	.zero		1


	//   ....[4]....
        /*0548*/ 	.word	0x000003c0
        /*054c*/ 	.word	0x000000ff
        /*0550*/ 	.word	0x00038838
        /*0554*/ 	.short	0x0100
        /*0556*/ 	.byte	0x08
	.zero		1


	//   ....[5]....
        /*0558*/ 	.word	0x000003d0
        /*055c*/ 	.word	0x000000ff
        /*0560*/ 	.word	0x00038848
        /*0564*/ 	.short	0x0100
        /*0566*/ 	.byte	0x08
	.zero		1


	//   ....[6]....
        /*0568*/ 	.word	0x00000500
        /*056c*/ 	.word	0x000000ff
        /*0570*/ 	.word	0x00038850
        /*0574*/ 	.short	0x0100
        /*0576*/ 	.byte	0x08
	.zero		1


	//   ....[7]....
        /*0578*/ 	.word	0x00000510
        /*057c*/ 	.word	0x000000ff
        /*0580*/ 	.word	0x00038860
        /*0584*/ 	.short	0x0100
        /*0586*/ 	.byte	0x08
	.zero		1


	//   ....[8]....
        /*0588*/ 	.word	0x00000520
        /*058c*/ 	.word	0x000000ff
        /*0590*/ 	.word	0x00038858
        /*0594*/ 	.short	0x0100
        /*0596*/ 	.byte	0x08
	.zero		1


	//   ....[9]....
        /*0598*/ 	.word	0x00000530
        /*059c*/ 	.word	0x000000ff
        /*05a0*/ 	.word	0x00038868
        /*05a4*/ 	.short	0x0100
        /*05a6*/ 	.byte	0x08
	.zero		1


	//   ....[10]....
        /*05a8*/ 	.word	0x00000620
        /*05ac*/ 	.word	0x000000ff
        /*05b0*/ 	.word	0x00038870
        /*05b4*/ 	.short	0x0100
        /*05b6*/ 	.byte	0x06
	.zero		1


	//   ....[11]....
        /*05b8*/ 	.word	0x00000630
        /*05bc*/ 	.word	0x000000ff
        /*05c0*/ 	.word	0x00038880
        /*05c4*/ 	.short	0x0100
        /*05c6*/ 	.byte	0x06
	.zero		1


	//   ....[12]....
        /*05c8*/ 	.word	0x00000640
        /*05cc*/ 	.word	0x000000ff
        /*05d0*/ 	.word	0x00038878
        /*05d4*/ 	.short	0x0100
        /*05d6*/ 	.byte	0x06
	.zero		1


	//   ....[13]....
        /*05d8*/ 	.word	0x00000650
        /*05dc*/ 	.word	0x000000ff
        /*05e0*/ 	.word	0x00038888
        /*05e4*/ 	.short	0x0100
        /*05e6*/ 	.byte	0x06
	.zero		1


	//   ....[14]....
        /*05e8*/ 	.word	0x00000780
        /*05ec*/ 	.word	0x000000ff
        /*05f0*/ 	.word	0x00038890
        /*05f4*/ 	.short	0x0100
        /*05f6*/ 	.byte	0x08
	.zero		1


	//   ....[15]....
        /*05f8*/ 	.word	0x00000790
        /*05fc*/ 	.word	0x000000ff
        /*0600*/ 	.word	0x000388a0
        /*0604*/ 	.short	0x0100
        /*0606*/ 	.byte	0x08
	.zero		1


	//   ....[16]....
        /*0608*/ 	.word	0x000007a0
        /*060c*/ 	.word	0x000000ff
        /*0610*/ 	.word	0x00038898
        /*0614*/ 	.short	0x0100
        /*0616*/ 	.byte	0x08
	.zero		1


	//   ....[17]....
        /*0618*/ 	.word	0x000007b0
        /*061c*/ 	.word	0x000000ff
        /*0620*/ 	.word	0x000388a8
        /*0624*/ 	.short	0x0100
        /*0626*/ 	.byte	0x08
	.zero		1


	//   ....[18]....
        /*0628*/ 	.word	0x000008e0
        /*062c*/ 	.word	0x000000ff
        /*0630*/ 	.word	0x000388b0
        /*0634*/ 	.short	0x0100
        /*0636*/ 	.byte	0x08
	.zero		1


	//   ....[19]....
        /*0638*/ 	.word	0x000008f0
        /*063c*/ 	.word	0x000000ff
        /*0640*/ 	.word	0x000388c0
        /*0644*/ 	.short	0x0100
        /*0646*/ 	.byte	0x08
	.zero		1


	//   ....[20]....
        /*0648*/ 	.word	0x00000900
        /*064c*/ 	.word	0x000000ff
        /*0650*/ 	.word	0x000388b8
        /*0654*/ 	.short	0x0100
        /*0656*/ 	.byte	0x08
	.zero		1


	//   ....[21]....
        /*0658*/ 	.word	0x00000910
        /*065c*/ 	.word	0x000000ff
        /*0660*/ 	.word	0x000388c8
        /*0664*/ 	.short	0x0100
        /*0666*/ 	.byte	0x08
	.zero		1


	//   ....[22]....
        /*0668*/ 	.word	0x00001b40
        /*066c*/ 	.word	0x000000ff
        /*0670*/ 	.word	0x00038800
        /*0674*/ 	.short	0x010a
        /*0676*/ 	.byte	0x06
	.zero		1


	//   ....[23]....
        /*0678*/ 	.word	0x00001be0
        /*067c*/ 	.word	0x00000000
        /*0680*/ 	.word	0x00038830
        /*0684*/ 	.short	0x010a
        /*0686*/ 	.byte	0x3f
	.zero		1


	//   ....[24]....
        /*0688*/ 	.word	0x00001c50
        /*068c*/ 	.word	0x00000000
        /*0690*/ 	.word	0x00038830
        /*0694*/ 	.short	0x010a
        /*0696*/ 	.byte	0x3f
	.zero		1


	//   ....[25]....
        /*0698*/ 	.word	0x00004710
        /*069c*/ 	.word	0x00000000
        /*06a0*/ 	.word	0x00000000
        /*06a4*/ 	.short	0x0101
        /*06a6*/ 	.byte	0x3f
	.zero		1


	//   ....[26]....
        /*06a8*/ 	.word	0x00005cd0
        /*06ac*/ 	.word	0x000000ff
        /*06b0*/ 	.word	0x00038830
        /*06b4*/ 	.short	0x010a
        /*06b6*/ 	.byte	0x04
	.zero		1


	//   ....[27]....
        /*06b8*/ 	.word	0x00005d20
        /*06bc*/ 	.word	0x000000ff
        /*06c0*/ 	.word	0x00038830
        /*06c4*/ 	.short	0x010a
        /*06c6*/ 	.byte	0x04
	.zero		1


	//   ....[28]....
        /*06c8*/ 	.word	0x000081d0
        /*06cc*/ 	.word	0x000000ff
        /*06d0*/ 	.word	0x00038850
        /*06d4*/ 	.short	0x010a
        /*06d6*/ 	.byte	0x04
	.zero		1


	//   ....[29]....
        /*06d8*/ 	.word	0x00008210
        /*06dc*/ 	.word	0x000000ff
        /*06e0*/ 	.word	0x00038850
        /*06e4*/ 	.short	0x010a
        /*06e6*/ 	.byte	0x04
	.zero		1


	//   ....[30]....
        /*06e8*/ 	.word	0x00009450
        /*06ec*/ 	.word	0x0000000e
        /*06f0*/ 	.word	0x00000000
        /*06f4*/ 	.short	0x0101
        /*06f6*/ 	.byte	0x3f
	.zero		1


	//   ....[31]....
        /*06f8*/ 	.word	0x000094b0
        /*06fc*/ 	.word	0x000000a3
        /*0700*/ 	.word	0x00000000
        /*0704*/ 	.short	0x0101
        /*0706*/ 	.byte	0x3f
	.zero		1


	//   ....[32]....
        /*0708*/ 	.word	0x00009970
        /*070c*/ 	.word	0x000000ff
        /*0710*/ 	.word	0x00038830
        /*0714*/ 	.short	0x010a
        /*0716*/ 	.byte	0x04
	.zero		1


	//   ....[33]....
        /*0718*/ 	.word	0x000099b0
        /*071c*/ 	.word	0x000000ff
        /*0720*/ 	.word	0x00038830
        /*0724*/ 	.short	0x010a
        /*0726*/ 	.byte	0x04
	.zero		1


	//   ....[34]....
        /*0728*/ 	.word	0x0000c260
        /*072c*/ 	.word	0x000000ff
        /*0730*/ 	.word	0x00038850
        /*0734*/ 	.short	0x010a
        /*0736*/ 	.byte	0x04
	.zero		1


	//   ....[35]....
        /*0738*/ 	.word	0x0000c2a0
        /*073c*/ 	.word	0x000000ff
        /*0740*/ 	.word	0x00038850
        /*0744*/ 	.short	0x010a
        /*0746*/ 	.byte	0x04
	.zero		1


	//   ....[36]....
        /*0748*/ 	.word	0x0000cf20
        /*074c*/ 	.word	0x0000009d
        /*0750*/ 	.word	0x00000000
        /*0754*/ 	.short	0x0101
        /*0756*/ 	.byte	0x3f
	.zero		1


	//   ....[37]....
        /*0758*/ 	.word	0x0000cf90
        /*075c*/ 	.word	0x000000a5
        /*0760*/ 	.word	0x00000000
        /*0764*/ 	.short	0x0101
        /*0766*/ 	.byte	0x3f
	.zero		1


	//   ....[38]....
        /*0768*/ 	.word	0x0000dac0
        /*076c*/ 	.word	0x000000ff
        /*0770*/ 	.word	0x00038850
        /*0774*/ 	.short	0x010a
        /*0776*/ 	.byte	0x07
	.zero		1


	//   ....[39]....
        /*0778*/ 	.word	0x0000db00
        /*077c*/ 	.word	0x000000ff
        /*0780*/ 	.word	0x00038850
        /*0784*/ 	.short	0x010a
        /*0786*/ 	.byte	0x07
	.zero		1


	//   ....[40]....
        /*0788*/ 	.word	0x0000dff0
        /*078c*/ 	.word	0x00000009
        /*0790*/ 	.word	0x00000000
        /*0794*/ 	.short	0x0101
        /*0796*/ 	.byte	0x3f
	.zero		1


	//   ....[41]....
        /*0798*/ 	.word	0x00010060
        /*079c*/ 	.word	0x000000a9
        /*07a0*/ 	.word	0x00000000
        /*07a4*/ 	.short	0x0101
        /*07a6*/ 	.byte	0x3f
	.zero		1


	//   ....[42]....
        /*07a8*/ 	.word	0x000134a0
        /*07ac*/ 	.word	0x00000008
        /*07b0*/ 	.word	0x00038840
        /*07b4*/ 	.short	0x010a
        /*07b6*/ 	.byte	0x3f
	.zero		1


	//   ....[43]....
        /*07b8*/ 	.word	0x00013b10
        /*07bc*/ 	.word	0x00000009
        /*07c0*/ 	.word	0x00038820
        /*07c4*/ 	.short	0x010a
        /*07c6*/ 	.byte	0x3f
	.zero		1


	//   ....[44]....
        /*07c8*/ 	.word	0x00013e40
        /*07cc*/ 	.word	0x00000002
        /*07d0*/ 	.word	0x00038840
        /*07d4*/ 	.short	0x010a
        /*07d6*/ 	.byte	0x3f
	.zero		1


	//   ....[45]....
        /*07d8*/ 	.word	0x00014190
        /*07dc*/ 	.word	0x00000003
        /*07e0*/ 	.word	0x00000060
        /*07e4*/ 	.short	0x010a
        /*07e6*/ 	.byte	0x3f
	.zero		1


	//   ....[46]....
        /*07e8*/ 	.word	0x00014800
        /*07ec*/ 	.word	0x00000002
        /*07f0*/ 	.word	0x00038840
        /*07f4*/ 	.short	0x010a
        /*07f6*/ 	.byte	0x3f
	.zero		1


	//   ....[47]....
        /*07f8*/ 	.word	0x00014b50
        /*07fc*/ 	.word	0x00000003
        /*0800*/ 	.word	0x00000060
        /*0804*/ 	.short	0x010a
        /*0806*/ 	.byte	0x3f
	.zero		1


	//   ....[48]....
        /*0808*/ 	.word	0x000150c0
        /*080c*/ 	.word	0x00000002
        /*0810*/ 	.word	0x00038840
        /*0814*/ 	.short	0x010a
        /*0816*/ 	.byte	0x3f
	.zero		1


	//   ....[49]....
        /*0818*/ 	.word	0x00015410
        /*081c*/ 	.word	0x00000002
        /*0820*/ 	.word	0x00000060
        /*0824*/ 	.short	0x010a
        /*0826*/ 	.byte	0x3f
	.zero		1


	//   ....[50]....
        /*0828*/ 	.word	0x00015930
        /*082c*/ 	.word	0x00000003
        /*0830*/ 	.word	0x00038860
        /*0834*/ 	.short	0x010a
        /*0836*/ 	.byte	0x3f
	.zero		1


	//   ....[51]....
        /*0838*/ 	.word	0x000169e0
        /*083c*/ 	.word	0x00000000
        /*0840*/ 	.word	0x00038820
        /*0844*/ 	.short	0x010a
        /*0846*/ 	.byte	0x3f
	.zero		1


	//   ....[52]....
        /*0848*/ 	.word	0x00016bc0
        /*084c*/ 	.word	0x00000006
        /*0850*/ 	.word	0x00000000
        /*0854*/ 	.short	0x010a
        /*0856*/ 	.byte	0x3f
	.zero		1


	//   ....[53]....
        /*0858*/ 	.word	0x00016c30
        /*085c*/ 	.word	0x00000007
        /*0860*/ 	.word	0x00000000
        /*0864*/ 	.short	0x010a
        /*0866*/ 	.byte	0x3f
	.zero		1


	//   ....[54]....
        /*0868*/ 	.word	0x00016ca0
        /*086c*/ 	.word	0x00000004
        /*0870*/ 	.word	0x00000000
        /*0874*/ 	.short	0x010a
        /*0876*/ 	.byte	0x3f
	.zero		1


	//   ....[55]....
        /*0878*/ 	.word	0x00016cd0
        /*087c*/ 	.word	0x00000003
        /*0880*/ 	.word	0x00000000
        /*0884*/ 	.short	0x010a
        /*0886*/ 	.byte	0x3f
	.zero		1


	//   ....[56]....
        /*0888*/ 	.word	0x00016d50
        /*088c*/ 	.word	0x00000003
        /*0890*/ 	.word	0x00038800
        /*0894*/ 	.short	0x010a
        /*0896*/ 	.byte	0x3f
	.zero		1


	//   ....[57]....
        /*0898*/ 	.word	0x00016da0
        /*089c*/ 	.word	0x00000000
        /*08a0*/ 	.word	0x00038830
        /*08a4*/ 	.short	0x010a
        /*08a6*/ 	.byte	0x3f
	.zero		1


	//   ....[58]....
        /*08a8*/ 	.word	0x00016e10
        /*08ac*/ 	.word	0x00000004
        /*08b0*/ 	.word	0x00038830
        /*08b4*/ 	.short	0x010a
        /*08b6*/ 	.byte	0x3f
	.zero		1


	//   ....[59]....
        /*08b8*/ 	.word	0x00016e70
        /*08bc*/ 	.word	0x00000003
        /*08c0*/ 	.word	0x00038850
        /*08c4*/ 	.short	0x010a
        /*08c6*/ 	.byte	0x3f
	.zero		1


	//   ....[60]....
        /*08c8*/ 	.word	0x00016ed0
        /*08cc*/ 	.word	0x00000004
        /*08d0*/ 	.word	0x00038830
        /*08d4*/ 	.short	0x010a
        /*08d6*/ 	.byte	0x3f
	.zero		1


	//   ....[61]....
        /*08d8*/ 	.word	0x00016f30
        /*08dc*/ 	.word	0x00000003
        /*08e0*/ 	.word	0x00038850
        /*08e4*/ 	.short	0x010a
        /*08e6*/ 	.byte	0x3f
	.zero		1


	//   ....[62]....
        /*08e8*/ 	.word	0x00016f90
        /*08ec*/ 	.word	0x00000007
        /*08f0*/ 	.word	0x00038850
        /*08f4*/ 	.short	0x010a
        /*08f6*/ 	.byte	0x3f
	.zero		1


	//   ....[63]....
        /*08f8*/ 	.word	0x00017130
        /*08fc*/ 	.word	0x00000008
        /*0900*/ 	.word	0x00038840
        /*0904*/ 	.short	0x010a
        /*0906*/ 	.byte	0x3f
	.zero		1


	//   ....[64]....
        /*0908*/ 	.word	0x000171b0
        /*090c*/ 	.word	0x00000008
        /*0910*/ 	.word	0x00038820
        /*0914*/ 	.short	0x010a
        /*0916*/ 	.byte	0x3f
	.zero		1


	//   ....[65]....
        /*0918*/ 	.word	0x00017200
        /*091c*/ 	.word	0x00000002
        /*0920*/ 	.word	0x00038840
        /*0924*/ 	.short	0x010a
        /*0926*/ 	.byte	0x3f
	.zero		1


	//   ....[66]....
        /*0928*/ 	.word	0x00017250
        /*092c*/ 	.word	0x00000003
        /*0930*/ 	.word	0x00000060
        /*0934*/ 	.short	0x010a
        /*0936*/ 	.byte	0x3f
	.zero		1


	//   ....[67]....
        /*0938*/ 	.word	0x000172a0
        /*093c*/ 	.word	0x00000002
        /*0940*/ 	.word	0x00038840
        /*0944*/ 	.short	0x010a
        /*0946*/ 	.byte	0x3f
	.zero		1


	//   ....[68]....
        /*0948*/ 	.word	0x000172f0
        /*094c*/ 	.word	0x00000003
        /*0950*/ 	.word	0x00000060
        /*0954*/ 	.short	0x010a
        /*0956*/ 	.byte	0x3f
	.zero		1


	//   ....[69]....
        /*0958*/ 	.word	0x00017340
        /*095c*/ 	.word	0x00000002
        /*0960*/ 	.word	0x00038840
        /*0964*/ 	.short	0x010a
        /*0966*/ 	.byte	0x3f
	.zero		1


	//   ....[70]....
        /*0968*/ 	.word	0x00017390
        /*096c*/ 	.word	0x00000002
        /*0970*/ 	.word	0x00000060
        /*0974*/ 	.short	0x010a
        /*0976*/ 	.byte	0x3f
	.zero		1


	//   ....[71]....
        /*0978*/ 	.word	0x000173e0
        /*097c*/ 	.word	0x00000003
        /*0980*/ 	.word	0x00038860
        /*0984*/ 	.short	0x010a
        /*0986*/ 	.byte	0x3f
	.zero		1


	//   ....[72]....
        /*0988*/ 	.word	0x00017da0
        /*098c*/ 	.word	0x00000000
        /*0990*/ 	.word	0x00038820
        /*0994*/ 	.short	0x010a
        /*0996*/ 	.byte	0x3f
	.zero		1


	//   ....[73]....
        /*0998*/ 	.word	0x00017f40
        /*099c*/ 	.word	0x00000006
        /*09a0*/ 	.word	0x00000000
        /*09a4*/ 	.short	0x010a
        /*09a6*/ 	.byte	0x3f
	.zero		1


	//   ....[74]....
        /*09a8*/ 	.word	0x00017f90
        /*09ac*/ 	.word	0x00000007
        /*09b0*/ 	.word	0x00000000
        /*09b4*/ 	.short	0x010a
        /*09b6*/ 	.byte	0x3f
	.zero		1


	//   ....[75]....
        /*09b8*/ 	.word	0x00017fe0
        /*09bc*/ 	.word	0x00000004
        /*09c0*/ 	.word	0x00000000
        /*09c4*/ 	.short	0x010a
        /*09c6*/ 	.byte	0x3f
	.zero		1


	//----- nvinfo : EIATTR_NUM_MBARRIERS
	.align		4
.L_333:
        /*09c8*/ 	.byte	0x03, 0x38
        /*09ca*/ 	.short	0x0016


	//----- nvinfo : EIATTR_EXIT_INSTR_OFFSETS
	.align		4
        /*09cc*/ 	.byte	0x04, 0x1c
        /*09ce*/ 	.short	(.L_335 - .L_334)


	//   ....[0]....
.L_334:
        /*09d0*/ 	.word	0x00000a80


	//   ....[1]....
        /*09d4*/ 	.word	0x00011560


	//   ....[2]....
        /*09d8*/ 	.word	0x000115c0


	//   ....[3]....
        /*09dc*/ 	.word	0x00016d20


	//----- nvinfo : EIATTR_MAX_THREADS
	.align		4
.L_335:
        /*09e0*/ 	.byte	0x04, 0x05
        /*09e2*/ 	.short	(.L_337 - .L_336)
.L_336:
        /*09e4*/ 	.word	0x00000180
        /*09e8*/ 	.word	0x00000001
        /*09ec*/ 	.word	0x00000001


	//----- nvinfo : EIATTR_CRS_STACK_SIZE
	.align		4
.L_337:
        /*09f0*/ 	.byte	0x04, 0x1e
        /*09f2*/ 	.short	(.L_339 - .L_338)
.L_338:
        /*09f4*/ 	.word	0x00000000


	//----- nvinfo : EIATTR_CBANK_PARAM_SIZE
	.align		4
.L_339:
        /*09f8*/ 	.byte	0x03, 0x19
        /*09fa*/ 	.short	0x0a70


	//----- nvinfo : EIATTR_PARAM_CBANK
	.align		4
        /*09fc*/ 	.byte	0x04, 0x0a
        /*09fe*/ 	.short	(.L_341 - .L_340)
	.align		4
.L_340:
        /*0a00*/ 	.word	index@(.nv.constant0._ZN7cutlass13device_kernelIN5flash11enable_sm90INS1_16FlashAttnFwdSm90INS1_25CollectiveMainloopFwdSm90ILi2EN4cute5tupleIJNS5_1CILi1EEES8_S8_EEENS6_IJNS7_ILi128EEENS7_ILi80EEENS7_ILi256EEEEEELi256ENS_10bfloat16_tEfNS_4arch4Sm90ELb1ELb0ELb0ELb1ELb0ELb0ELb0ELb1ELb1ELb0ELb0ELb0EEENS1_21CollectiveEpilogueFwdINS6_IJSA_SC_SB_EEES9_SE_SG_Li256ELb1ELb0ELb0ELb0EEENS1_36VarlenDynamicPersistentTileSchedulerILi128ELi80ELi256ELi32ELb0ELb0ELb1ELb1ELb1ELb1EEEEEEEEEvNT_6ParamsE)
        /*0a04*/ 	.short	0x0210
        /*0a06*/ 	.short	0x0a70


	//----- nvinfo : EIATTR_SW_WAR
	.align		4
.L_341:
        /*0a08*/ 	.byte	0x04, 0x36
        /*0a0a*/ 	.short	(.L_343 - .L_342)
.L_342:
        /*0a0c*/ 	.word	0x00000008
.L_343:


//--------------------- .nv.info._ZN7cutlass13device_kernelIN5flash11enable_sm90INS1_16FlashAttnFwdSm90INS1_25CollectiveMainloopFwdSm90ILi2EN4cute5tupleIJNS5_1CILi1EEES8_S8_EEENS6_IJNS7_ILi128EEENS7_ILi80EEENS7_ILi256EEEEEELi256ENS_10bfloat16_tEfNS_4arch4Sm90ELb1ELb0ELb0ELb1ELb0ELb1ELb0ELb1ELb1ELb0ELb0ELb0EEENS1_21CollectiveEpilogueFwdINS6_IJSA_SC_SB_EEES9_SE_SG_Li256ELb1ELb0ELb0ELb0EEENS1_36VarlenDynamicPersistentTileSchedulerILi128ELi80ELi256ELi32ELb0ELb0ELb1ELb1ELb1ELb1EEEEEEEEEvNT_6ParamsE --------------------------
	.section	.nv.info._ZN7cutlass13device_kernelIN5flash11enable_sm90INS1_16FlashAttnFwdSm90INS1_25CollectiveMainloopFwdSm90ILi2EN4cute5tupleIJNS5_1CILi1EEES8_S8_EEENS6_IJNS7_ILi128EEENS7_ILi80EEENS7_ILi256EEEEEELi256ENS_10bfloat16_tEfNS_4arch4Sm90ELb1ELb0ELb0ELb1ELb0ELb1ELb0ELb1ELb1ELb0ELb0ELb0EEENS1_21CollectiveEpilogueFwdINS6_IJSA_SC_SB_EEES9_SE_SG_Li256ELb1ELb0ELb0ELb0EEENS1_36VarlenDynamicPersistentTileSchedulerILi128ELi80ELi256ELi32ELb0ELb0ELb1ELb1ELb1ELb1EEEEEEEEEvNT_6ParamsE,"",@"SHT_CUDA_INFO"
	.sectionflags	@""
	.align	4


	//----- nvinfo : EIATTR_CUDA_API_VERSION
	.align		4
        /*0000*/ 	.byte	0x04, 0x37
        /*0002*/ 	.short	(.L_345 - .L_344)
.L_344:
        /*0004*/ 	.word	0x00000082


	//----- nvinfo : EIATTR_KPARAM_INFO
	.align		4
.L_345:
        /*0008*/ 	.byte	0x04, 0x17
        /*000a*/ 	.short	(.L_347 - .L_346)
.L_346:
        /*000c*/ 	.word	0x00000000
        /*0010*/ 	.short	0x0000
        /*0012*/ 	.short	0x0070
        /*0014*/ 	.byte	0x00, 0xf0, 0x01, 0x28


	//----- nvinfo : EIATTR_SPARSE_MMA_MASK
	.align		4
.L_347:
        /*0018*/ 	.byte	0x03, 0x50
        /*001a*/ 	.short	0x0000


	//----- nvinfo : EIATTR_MAXREG_COUNT
	.align		4
        /*001c*/ 	.byte	0x03, 0x1b
        /*001e*/ 	.short	0x00a8


	//----- nvinfo : EIATTR_NUM_BARRIERS
	.align		4
        /*0020*/ 	.byte	0x02, 0x4c
        /*0022*/ 	.byte	0x10
	.zero		1


	//----- nvinfo : EIATTR_EXTERNS
	.align		4
        /*0024*/ 	.byte	0x04, 0x0f
        /*0026*/ 	.short	(.L_349 - .L_348)


	//   ....[0]....
	.align		4
.L_348:
        /*0028*/ 	.word	index@(__assertfail)


	//----- nvinfo : EIATTR_ANNOTATIONS
	.align		4
.L_349:
        /*002c*/ 	.byte	0x04, 0x55
        /*002e*/ 	.short	(.L_351 - .L_350)


	//   ....[0]....
.L_350:
        /* <DEDUP_REMOVED lines=84> */


	//----- nvinfo : EIATTR_MERCURY_ISA_VERSION
	.align		4
.L_351:
        /*0558*/ 	.byte	0x03, 0x5f
        /*055a*/ 	.short	0x0101


	//----- nvinfo : EIATTR_UNUSED_LOAD_BYTE_OFFSET
	.align		4
        /*055c*/ 	.byte	0x04, 0x44
        /*055e*/ 	.short	(.L_353 - .L_352)


	//   ....[0]....
.L_352:
        /*0560*/ 	.word	0x00000ae0
        /*0564*/ 	.word	0x0000fff0


	//   ....[1]....
        /*0568*/ 	.word	0x000250b0
        /*056c*/ 	.word	0x0000fff0


	//----- nvinfo : EIATTR_INT_WARP_WIDE_INSTR_OFFSETS
	.align		4
.L_353:
        /*0570*/ 	.byte	0x04, 0x31
        /*0572*/ 	.short	(.L_355 - .L_354)


	//   ....[0]....
.L_354:
        /*0574*/ 	.word	0x000001c0


	//   ....[1]....
        /*0578*/ 	.word	0x00000200


	//   ....[2]....
        /*057c*/ 	.word	0x00000270


	//   ....[3]....
        /*0580*/ 	.word	0x00029c70


	//   ....[4]....
        /*0584*/ 	.word	0x00029d00


	//   ....[5]....
        /*0588*/ 	.word	0x0002a180


	//   ....[6]....
        /*058c*/ 	.word	0x0002a1b0


	//   ....[7]....
        /*0590*/ 	.word	0x0002a3c0


	//   ....[8]....
        /*0594*/ 	.word	0x0002a4b0


	//   ....[9]....
        /*0598*/ 	.word	0x0002a5a0


	//   ....[10]....
        /*059c*/ 	.word	0x0002cbb0


	//   ....[11]....
        /*05a0*/ 	.word	0x0002cc40


	//----- nvinfo : EIATTR_COOP_GROUP_MASK_REGIDS
	.align		4
.L_355:
        /*05a4*/ 	.byte	0x04, 0x29
        /*05a6*/ 	.short	(.L_357 - .L_356)


	//   ....[0]....
.L_356:
        /*05a8*/ 	.word	0xffffffff


	//   ....[1]....
        /*05ac*/ 	.word	0xffffffff


	//   ....[2]....
        /*05b0*/ 	.word	0xffffffff


	//   ....[3]....
        /*05b4*/ 	.word	0xffffffff


	//   ....[4]....
        /*05b8*/ 	.word	0xffffffff


	//   ....[5]....
        /*05bc*/ 	.word	0xffffffff


	//   ....[6]....
        /*05c0*/ 	.word	0xffffffff


	//   ....[7]....
        /*05c4*/ 	.word	0xffffffff


	//   ....[8]....
        /*05c8*/ 	.word	0xffffffff


	//   ....[9]....
        /*05cc*/ 	.word	0xffffffff


	//   ....[10]....
        /*05d0*/ 	.word	0xffffffff


	//   ....[11]....
        /*05d4*/ 	.word	0xffffffff


	//   ....[12]....
        /*05d8*/ 	.word	0xffffffff


	//   ....[13]....
        /*05dc*/ 	.word	0xffffffff


	//   ....[14]....
        /*05e0*/ 	.word	0xffffffff


	//   ....[15]....
        /*05e4*/ 	.word	0xffffffff


	//   ....[16]....
        /*05e8*/ 	.word	0xffffffff


	//   ....[17]....
        /*05ec*/ 	.word	0xffffffff


	//   ....[18]....
        /*05f0*/ 	.word	0xffffffff


	//   ....[19]....
        /*05f4*/ 	.word	0xffffffff


	//   ....[20]....
        /*05f8*/ 	.word	0xffffffff


	//   ....[21]....
        /*05fc*/ 	.word	0xffffffff


	//   ....[22]....
        /*0600*/ 	.word	0xffffffff


	//   ....[23]....
        /*0604*/ 	.word	0xffffffff


	//   ....[24]....
        /*0608*/ 	.word	0xffffffff


	//   ....[25]....
        /*060c*/ 	.word	0xffffffff


	//   ....[26]....
        /*0610*/ 	.word	0xffffffff


	//   ....[27]....
        /*0614*/ 	.word	0xffffffff


	//   ....[28]....
        /*0618*/ 	.word	0xffffffff


	//   ....[29]....
        /*061c*/ 	.word	0xffffffff


	//   ....[30]....
        /*0620*/ 	.word	0xffffffff


	//   ....[31]....
        /*0624*/ 	.word	0xffffffff


	//   ....[32]....
        /*0628*/ 	.word	0xffffffff


	//   ....[33]....
        /*062c*/ 	.word	0xffffffff


	//   ....[34]....
        /*0630*/ 	.word	0xffffffff


	//   ....[35]....
        /*0634*/ 	.word	0xffffffff


	//   ....[36]....
        /*0638*/ 	.word	0xffffffff


	//   ....[37]....
        /*063c*/ 	.word	0xffffffff


	//   ....[38]....
        /*0640*/ 	.word	0xffffffff


	//   ....[39]....
        /*0644*/ 	.word	0xffffffff


	//   ....[40]....
        /*0648*/ 	.word	0xffffffff


	//   ....[41]....
        /*064c*/ 	.word	0xffffffff


	//   ....[42]....
        /*0650*/ 	.word	0xffffffff


	//   ....[43]....
        /*0654*/ 	.word	0xffffffff


	//   ....[44]....
        /*0658*/ 	.word	0xffffffff


	//   ....[45]....
        /*065c*/ 	.word	0xffffffff


	//   ....[46]....
        /*0660*/ 	.word	0xffffffff


	//   ....[47]....
        /*0664*/ 	.word	0xffffffff


	//   ....[48]....
        /*0668*/ 	.word	0xffffffff


	//   ....[49]....
        /*066c*/ 	.word	0xffffffff


	//   ....[50]....
        /*0670*/ 	.word	0xffffffff


	//   ....[51]....
        /*0674*/ 	.word	0xffffffff


	//   ....[52]....
        /*0678*/ 	.word	0xffffffff


	//   ....[53]....
        /*067c*/ 	.word	0xffffffff


	//   ....[54]....
        /*0680*/ 	.word	0xffffffff


	//   ....[55]....
        /*0684*/ 	.word	0xffffffff


	//   ....[56]....
        /*0688*/ 	.word	0xffffffff


	//   ....[57]....
        /*068c*/ 	.word	0xffffffff


	//   ....[58]....
        /*0690*/ 	.word	0x0500000f


	//   ....[59]....
        /*0694*/ 	.word	0x0500000f


	//   ....[60]....
        /*0698*/ 	.word	0x0500000f


	//   ....[61]....
        /*069c*/ 	.word	0x0500000f


	//   ....[62]....
        /*06a0*/ 	.word	0x0500000f


	//   ....[63]....
        /*06a4*/ 	.word	0x0500000f


	//   ....[64]....
        /*06a8*/ 	.word	0x0500000f


	//   ....[65]....
        /*06ac*/ 	.word	0x0500000f


	//   ....[66]....
        /*06b0*/ 	.word	0x0500000f


	//   ....[67]....
        /*06b4*/ 	.word	0x0500000f


	//   ....[68]....
        /*06b8*/ 	.word	0x0500000f


	//   ....[69]....
        /*06bc*/ 	.word	0x0500000f


	//   ....[70]....
        /*06c0*/ 	.word	0x0500000f


	//   ....[71]....
        /*06c4*/ 	.word	0x0500000f


	//   ....[72]....
        /*06c8*/ 	.word	0x0500000f


	//   ....[73]....
        /*06cc*/ 	.word	0x0500000f


	//   ....[74]....
        /*06d0*/ 	.word	0x0500000f


	//   ....[75]....
        /*06d4*/ 	.word	0x0500000f


	//   ....[76]....
        /*06d8*/ 	.word	0x0500000f


	//   ....[77]....
        /*06dc*/ 	.word	0x0500000f


	//   ....[78]....
        /*06e0*/ 	.word	0x0500000f


	//   ....[79]....
        /*06e4*/ 	.word	0x0500000f


	//   ....[80]....
        /*06e8*/ 	.word	0x0500000f


	//   ....[81]....
        /*06ec*/ 	.word	0x0500000f


	//   ....[82]....
        /*06f0*/ 	.word	0x0500000f


	//   ....[83]....
        /*06f4*/ 	.word	0x0500000f


	//   ....[84]....
        /*06f8*/ 	.word	0x0500000f


	//   ....[85]....
        /*06fc*/ 	.word	0x0500000f


	//   ....[86]....
        /*0700*/ 	.word	0x0500000f


	//   ....[87]....
        /*0704*/ 	.word	0x0500000f


	//   ....[88]....
        /*0708*/ 	.word	0x0500000f


	//   ....[89]....
        /*070c*/ 	.word	0x0500000f


	//   ....[90]....
        /*0710*/ 	.word	0x0500000f


	//   ....[91]....
        /*0714*/ 	.word	0x0500000f


	//   ....[92]....
        /*0718*/ 	.word	0x0500000f


	//   ....[93]....
        /*071c*/ 	.word	0x0500000f


	//   ....[94]....
        /*0720*/ 	.word	0x0500000f


	//   ....[95]....
        /*0724*/ 	.word	0x0500000f


	//   ....[96]....
        /*0728*/ 	.word	0x0500000f


	//   ....[97]....
        /*072c*/ 	.word	0x0500000f


	//   ....[98]....
        /*0730*/ 	.word	0x0500000f


	//   ....[99]....
        /*0734*/ 	.word	0x0500000f


	//   ....[100]....
        /*0738*/ 	.word	0x0500000f


	//   ....[101]....
        /*073c*/ 	.word	0x0500000f


	//   ....[102]....
        /*0740*/ 	.word	0x0500000f


	//   ....[103]....
        /*0744*/ 	.word	0x0500000f


	//   ....[104]....
        /*0748*/ 	.word	0x0500000f


	//   ....[105]....
        /*074c*/ 	.word	0x0500000f


	//   ....[106]....
        /*0750*/ 	.word	0x0500000f


	//   ....[107]....
        /*0754*/ 	.word	0x0500000f


	//   ....[108]....
        /*0758*/ 	.word	0x0500000f


	//   ....[109]....
        /*075c*/ 	.word	0x0500000f


	//----- nvinfo : EIATTR_COOP_GROUP_INSTR_OFFSETS
	.align		4
.L_357:
        /*0760*/ 	.byte	0x04, 0x28
        /*0762*/ 	.short	(.L_359 - .L_358)


	//   ....[0]....
.L_358:
        /*0764*/ 	.word	0x00000060


	//   ....[1]....
        /*0768*/ 	.word	0x000001d0


	//   ....[2]....
        /*076c*/ 	.word	0x00000220


	//   ....[3]....
        /*0770*/ 	.word	0x00000450


	//   ....[4]....
        /*0774*/ 	.word	0x000005b0


	//   ....[5]....
        /*0778*/ 	.word	0x000006d0


	//   ....[6]....
        /*077c*/ 	.word	0x00000830


	//   ....[7]....
        /*0780*/ 	.word	0x0000b290


	//   ....[8]....
        /*0784*/ 	.word	0x00018950


	//   ....[9]....
        /*0788*/ 	.word	0x00018990


	//   ....[10]....
        /*078c*/ 	.word	0x00018db0


	//   ....[11]....
        /*0790*/ 	.word	0x00018dd0


	//   ....[12]....
        /*0794*/ 	.word	0x0001e530


	//   ....[13]....
        /*0798*/ 	.word	0x0001e6d0


	//   ....[14]....
        /*079c*/ 	.word	0x0001e7d0


	//   ....[15]....
        /*07a0*/ 	.word	0x0001e860


	//   ....[16]....
        /*07a4*/ 	.word	0x00022e80


	//   ....[17]....
        /*07a8*/ 	.word	0x00022ea0


	//   ....[18]....
        /*07ac*/ 	.word	0x00023240


	//   ....[19]....
        /*07b0*/ 	.word	0x00023300


	//   ....[20]....
        /*07b4*/ 	.word	0x00024610


	//   ....[21]....
        /*07b8*/ 	.word	0x00024690


	//   ....[22]....
        /*07bc*/ 	.word	0x000246b0


	//   ....[23]....
        /*07c0*/ 	.word	0x000246c0


	//   ....[24]....
        /*07c4*/ 	.word	0x000279c0


	//   ....[25]....
        /*07c8*/ 	.word	0x00027b40


	//   ....[26]....
        /*07cc*/ 	.word	0x00027b70


	//   ....[27]....
        /*07d0*/ 	.word	0x00027bb0


	//   ....[28]....
        /*07d4*/ 	.word	0x00027c20


	//   ....[29]....
        /*07d8*/ 	.word	0x00027c80


	//   ....[30]....
        /*07dc*/ 	.word	0x00027cc0


	//   ....[31]....
        /*07e0*/ 	.word	0x00027e60


	//   ....[32]....
        /*07e4*/ 	.word	0x00027ec0


	//   ....[33]....
        /*07e8*/ 	.word	0x00027f00


	//   ....[34]....
        /*07ec*/ 	.word	0x00027f40


	//   ....[35]....
        /*07f0*/ 	.word	0x00027f70


	//   ....[36]....
        /*07f4*/ 	.word	0x00027fa0


	//   ....[37]....
        /*07f8*/ 	.word	0x00028030


	//   ....[38]....
        /*07fc*/ 	.word	0x00028090


	//   ....[39]....
        /*0800*/ 	.word	0x00028120


	//   ....[40]....
        /*0804*/ 	.word	0x0002d0f0


	//   ....[41]....
        /*0808*/ 	.word	0x0002d100


	//   ....[42]....
        /*080c*/ 	.word	0x0002d210


	//   ....[43]....
        /*0810*/ 	.word	0x0002d270


	//   ....[44]....
        /*0814*/ 	.word	0x0002d2b0


	//   ....[45]....
        /*0818*/ 	.word	0x0002d2f0


	//   ....[46]....
        /*081c*/ 	.word	0x0002d320


	//   ....[47]....
        /*0820*/ 	.word	0x0002d350


	//   ....[48]....
        /*0824*/ 	.word	0x0002d4e0


	//   ....[49]....
        /*0828*/ 	.word	0x0002d540


	//   ....[50]....
        /*082c*/ 	.word	0x0002d580


	//   ....[51]....
        /*0830*/ 	.word	0x0002d5c0


	//   ....[52]....
        /*0834*/ 	.word	0x0002d5f0


	//   ....[53]....
        /*0838*/ 	.word	0x0002d620


	//   ....[54]....
        /*083c*/ 	.word	0x0002d6e0


	//   ....[55]....
        /*0840*/ 	.word	0x0002d700


	//   ....[56]....
        /*0844*/ 	.word	0x0002d770


	//   ....[57]....
        /*0848*/ 	.word	0x0002de00


	//   ....[58]....
        /*084c*/ 	.word	0x0002e260


	//   ....[59]....
        /*0850*/ 	.word	0x0002e300


	//   ....[60]....
        /*0854*/ 	.word	0x0002e3a0


	//   ....[61]....
        /*0858*/ 	.word	0x0002e440


	//   ....[62]....
        /*085c*/ 	.word	0x0002e4e0


	//   ....[63]....
        /*0860*/ 	.word	0x0002e580


	//   ....[64]....
        /*0864*/ 	.word	0x0002e620


	//   ....[65]....
        /*0868*/ 	.word	0x0002e6c0


	//   ....[66]....
        /*086c*/ 	.word	0x0002e760


	//   ....[67]....
        /*0870*/ 	.word	0x0002e800


	//   ....[68]....
        /*0874*/ 	.word	0x0002e8a0


	//   ....[69]....
        /*0878*/ 	.word	0x0002e940


	//   ....[70]....
        /*087c*/ 	.word	0x0002e9e0


	//   ....[71]....
        /*0880*/ 	.word	0x0002ea80


	//   ....[72]....
        /*0884*/ 	.word	0x0002eb20


	//   ....[73]....
        /*0888*/ 	.word	0x0002ebc0


	//   ....[74]....
        /*088c*/ 	.word	0x0002ecb0


	//   ....[75]....
        /*0890*/ 	.word	0x0002ed50


	//   ....[76]....
        /*0894*/ 	.word	0x0002edf0


	//   ....[77]....
        /*0898*/ 	.word	0x0002ee90


	//   ....[78]....
        /*089c*/ 	.word	0x0002ef30


	//   ....[79]....
        /*08a0*/ 	.word	0x0002efd0


	//   ....[80]....
        /*08a4*/ 	.word	0x0002f070


	//   ....[81]....
        /*08a8*/ 	.word	0x0002f110


	//   ....[82]....
        /*08ac*/ 	.word	0x0002f1b0


	//   ....[83]....
        /*08b0*/ 	.word	0x0002f250


	//   ....[84]....
        /*08b4*/ 	.word	0x0002f2f0


	//   ....[85]....
        /*08b8*/ 	.word	0x0002f390


	//   ....[86]....
        /*08bc*/ 	.word	0x0002f430


	//   ....[87]....
        /*08c0*/ 	.word	0x0002f4d0


	//   ....[88]....
        /*08c4*/ 	.word	0x0002f570


	//   ....[89]....
        /*08c8*/ 	.word	0x0002f610


	//   ....[90]....
        /*08cc*/ 	.word	0x0002f910


	//   ....[91]....
        /*08d0*/ 	.word	0x0002fbf0


	//   ....[92]....
        /*08d4*/ 	.word	0x00030010


	//   ....[93]....
        /*08d8*/ 	.word	0x000300a0


	//   ....[94]....
        /*08dc*/ 	.word	0x00030140


	//   ....[95]....
        /*08e0*/ 	.word	0x000301f0


	//   ....[96]....
        /*08e4*/ 	.word	0x00030270


	//   ....[97]....
        /*08e8*/ 	.word	0x000302f0


	//   ....[98]....
        /*08ec*/ 	.word	0x00030370


	//   ....[99]....
        /*08f0*/ 	.word	0x000303f0


	//   ....[100]....
        /*08f4*/ 	.word	0x00030480


	//   ....[101]....
        /*08f8*/ 	.word	0x00030530


	//   ....[102]....
        /*08fc*/ 	.word	0x000305b0


	//   ....[103]....
        /*0900*/ 	.word	0x00030630


	//   ....[104]....
        /*0904*/ 	.word	0x000306b0


	//   ....[105]....
        /*0908*/ 	.word	0x00030730


	//   ....[106]....
        /*090c*/ 	.word	0x000307a0


	//   ....[107]....
        /*0910*/ 	.word	0x00030840


	//   ....[108]....
        /*0914*/ 	.word	0x000308d0


	//   ....[109]....
        /*0918*/ 	.word	0x00030a00


	//----- nvinfo : EIATTR_REG_RECONFIG
	.align		4
.L_359:
        /*091c*/ 	.byte	0x01, 0x54
	.zero		2


	//----- nvinfo : EIATTR_SYSCALL_OFFSETS
	.align		4
        /*0920*/ 	.byte	0x04, 0x46
        /*0922*/ 	.short	(.L_361 - .L_360)


	//   ....[0]....
.L_360:
        /*0924*/ 	.word	0x00001970


	//   ....[1]....
        /*0928*/ 	.word	0x00001ac0


	//   ....[2]....
        /*092c*/ 	.word	0x0000b430


	//   ....[3]....
        /*0930*/ 	.word	0x0000b8e0


	//   ....[4]....
        /*0934*/ 	.word	0x00029e90


	//   ....[5]....
        /*0938*/ 	.word	0x00029fd0


	//   ....[6]....
        /*093c*/ 	.word	0x0002a0d0


	//----- nvinfo : EIATTR_MBARRIER_INSTR_OFFSETS
	.align		4
.L_361:
        /*0940*/ 	.byte	0x04, 0x39
        /*0942*/ 	.short	(.L_363 - .L_362)


	//   ....[0]....
.L_362:
        /*0944*/ 	.word	0x00000300
        /*0948*/ 	.word	0x000000ff
        /*094c*/ 	.word	0x00038800
        /*0950*/ 	.short	0x0100
        /*0952*/ 	.byte	0x08
	.zero		1


	//   ....[1]....
        /*0954*/ 	.word	0x00000310
        /*0958*/ 	.word	0x000000ff
        /*095c*/ 	.word	0x00038820
        /*0960*/ 	.short	0x0100
        /*0962*/ 	.byte	0x08
	.zero		1


	//   ....[2]....
        /*0964*/ 	.word	0x00000400
        /*0968*/ 	.word	0x000000ff
        /*096c*/ 	.word	0x00038830
        /*0970*/ 	.short	0x0100
        /*0972*/ 	.byte	0x08
	.zero		1


	//   ....[3]....
        /*0974*/ 	.word	0x00000410
        /*0978*/ 	.word	0x000000ff
        /*097c*/ 	.word	0x00038840
        /*0980*/ 	.short	0x0100
        /*0982*/ 	.byte	0x08
	.zero		1


	//   ....[4]....
        /*0984*/ 	.word	0x00000420
        /*0988*/ 	.word	0x000000ff
        /*098c*/ 	.word	0x00038838
        /*0990*/ 	.short	0x0100
        /*0992*/ 	.byte	0x08
	.zero		1


	//   ....[5]....
        /*0994*/ 	.word	0x00000430
        /*0998*/ 	.word	0x000000ff
        /*099c*/ 	.word	0x00038848
        /*09a0*/ 	.short	0x0100
        /*09a2*/ 	.byte	0x08
	.zero		1


	//   ....[6]....
        /*09a4*/ 	.word	0x00000560
        /*09a8*/ 	.word	0x000000ff
        /*09ac*/ 	.word	0x00038850
        /*09b0*/ 	.short	0x0100
        /*09b2*/ 	.byte	0x08
	.zero		1


	//   ....[7]....
        /*09b4*/ 	.word	0x00000570
        /*09b8*/ 	.word	0x000000ff
        /*09bc*/ 	.word	0x00038860
        /*09c0*/ 	.short	0x0100
        /*09c2*/ 	.byte	0x08
	.zero		1


	//   ....[8]....
        /*09c4*/ 	.word	0x00000580
        /*09c8*/ 	.word	0x000000ff
        /*09cc*/ 	.word	0x00038858
        /*09d0*/ 	.short	0x0100
        /*09d2*/ 	.byte	0x08
	.zero		1


	//   ....[9]....
        /*09d4*/ 	.word	0x00000590
        /*09d8*/ 	.word	0x000000ff
        /*09dc*/ 	.word	0x00038868
        /*09e0*/ 	.short	0x0100
        /*09e2*/ 	.byte	0x08
	.zero		1


	//   ....[10]....
        /*09e4*/ 	.word	0x00000680
        /*09e8*/ 	.word	0x000000ff
        /*09ec*/ 	.word	0x00038870
        /*09f0*/ 	.short	0x0100
        /*09f2*/ 	.byte	0x06
	.zero		1


	//   ....[11]....
        /*09f4*/ 	.word	0x00000690
        /*09f8*/ 	.word	0x000000ff
        /*09fc*/ 	.word	0x00038880
        /*0a00*/ 	.short	0x0100
        /*0a02*/ 	.byte	0x06
	.zero		1


	//   ....[12]....
        /*0a04*/ 	.word	0x000006a0
        /*0a08*/ 	.word	0x000000ff
        /*0a0c*/ 	.word	0x00038878
        /*0a10*/ 	.short	0x0100
        /*0a12*/ 	.byte	0x06
	.zero		1


	//   ....[13]....
        /*0a14*/ 	.word	0x000006b0
        /*0a18*/ 	.word	0x000000ff
        /*0a1c*/ 	.word	0x00038888
        /*0a20*/ 	.short	0x0100
        /*0a22*/ 	.byte	0x06
	.zero		1


	//   ....[14]....
        /*0a24*/ 	.word	0x000007e0
        /*0a28*/ 	.word	0x000000ff
        /*0a2c*/ 	.word	0x00038890
        /*0a30*/ 	.short	0x0100
        /*0a32*/ 	.byte	0x08
	.zero		1


	//   ....[15]....
        /*0a34*/ 	.word	0x000007f0
        /*0a38*/ 	.word	0x000000ff
        /*0a3c*/ 	.word	0x000388a0
        /*0a40*/ 	.short	0x0100
        /*0a42*/ 	.byte	0x08
	.zero		1


	//   ....[16]....
        /*0a44*/ 	.word	0x00000800
        /*0a48*/ 	.word	0x000000ff
        /*0a4c*/ 	.word	0x00038898
        /*0a50*/ 	.short	0x0100
        /*0a52*/ 	.byte	0x08
	.zero		1


	//   ....[17]....
        /*0a54*/ 	.word	0x00000810
        /*0a58*/ 	.word	0x000000ff
        /*0a5c*/ 	.word	0x000388a8
        /*0a60*/ 	.short	0x0100
        /*0a62*/ 	.byte	0x08
	.zero		1


	//   ....[18]....
        /*0a64*/ 	.word	0x00000940
        /*0a68*/ 	.word	0x000000ff
        /*0a6c*/ 	.word	0x000388b0
        /*0a70*/ 	.short	0x0100
        /*0a72*/ 	.byte	0x08
	.zero		1


	//   ....[19]....
        /*0a74*/ 	.word	0x00000950
        /*0a78*/ 	.word	0x000000ff
        /*0a7c*/ 	.word	0x000388c0
        /*0a80*/ 	.short	0x0100
        /*0a82*/ 	.byte	0x08
	.zero		1


	//   ....[20]....
        /*0a84*/ 	.word	0x00000960
        /*0a88*/ 	.word	0x000000ff
        /*0a8c*/ 	.word	0x000388b8
        /*0a90*/ 	.short	0x0100
        /*0a92*/ 	.byte	0x08
	.zero		1


	//   ....[21]....
        /*0a94*/ 	.word	0x00000970
        /*0a98*/ 	.word	0x000000ff
        /*0a9c*/ 	.word	0x000388c8
        /*0aa0*/ 	.short	0x0100
        /*0aa2*/ 	.byte	0x08
	.zero		1


	//   ....[22]....
        /*0aa4*/ 	.word	0x000036d0
        /*0aa8*/ 	.word	0x00000000
        /*0aac*/ 	.word	0x00038890
        /*0ab0*/ 	.short	0x010a
        /*0ab2*/ 	.byte	0x3f
	.zero		1


	//   ....[23]....
        /*0ab4*/ 	.word	0x00006d40
        /*0ab8*/ 	.word	0x00000000
        /*0abc*/ 	.word	0x00038890
        /*0ac0*/ 	.short	0x010a
        /*0ac2*/ 	.byte	0x3f
	.zero		1


	//   ....[24]....
        /*0ac4*/ 	.word	0x0000a060
        /*0ac8*/ 	.word	0x00000000
        /*0acc*/ 	.word	0x00038890
        /*0ad0*/ 	.short	0x010a
        /*0ad2*/ 	.byte	0x3f
	.zero		1


	//   ....[25]....
        /*0ad4*/ 	.word	0x0000a470
        /*0ad8*/ 	.word	0x00000028
        /*0adc*/ 	.word	0x00000000
        /*0ae0*/ 	.short	0x0101
        /*0ae2*/ 	.byte	0x3f
	.zero		1


	//   ....[26]....
        /*0ae4*/ 	.word	0x0000a4b0
        /*0ae8*/ 	.word	0x00000000
        /*0aec*/ 	.word	0x000388b0
        /*0af0*/ 	.short	0x010a
        /*0af2*/ 	.byte	0x3f
	.zero		1


	//   ....[27]....
        /*0af4*/ 	.word	0x0000acd0
        /*0af8*/ 	.word	0x00000000
        /*0afc*/ 	.word	0x00000000
        /*0b00*/ 	.short	0x0101
        /*0b02*/ 	.byte	0x3f
	.zero		1


	//   ....[28]....
        /*0b04*/ 	.word	0x0000b4c0
        /*0b08*/ 	.word	0x00000010
        /*0b0c*/ 	.word	0x00038800
        /*0b10*/ 	.short	0x010a
        /*0b12*/ 	.byte	0x3f
	.zero		1


	//   ....[29]....
        /*0b14*/ 	.word	0x0000b510
        /*0b18*/ 	.word	0x00000010
        /*0b1c*/ 	.word	0x00038800
        /*0b20*/ 	.short	0x010a
        /*0b22*/ 	.byte	0x3f
	.zero		1


	//   ....[30]....
        /*0b24*/ 	.word	0x0000cf80
        /*0b28*/ 	.word	0x00000010
        /*0b2c*/ 	.word	0x00038800
        /*0b30*/ 	.short	0x010a
        /*0b32*/ 	.byte	0x3f
	.zero		1


	//   ....[31]....
        /*0b34*/ 	.word	0x00011820
        /*0b38*/ 	.word	0x00000010
        /*0b3c*/ 	.word	0x00038800
        /*0b40*/ 	.short	0x010a
        /*0b42*/ 	.byte	0x3f
	.zero		1


	//   ....[32]....
        /*0b44*/ 	.word	0x00015420
        /*0b48*/ 	.word	0x00000000
        /*0b4c*/ 	.word	0x00038830
        /*0b50*/ 	.short	0x010a
        /*0b52*/ 	.byte	0x3f
	.zero		1


	//   ....[33]....
        /*0b54*/ 	.word	0x000154a0
        /*0b58*/ 	.word	0x00000000
        /*0b5c*/ 	.word	0x00038830
        /*0b60*/ 	.short	0x010a
        /*0b62*/ 	.byte	0x3f
	.zero		1


	//   ....[34]....
        /*0b64*/ 	.word	0x000192a0
        /*0b68*/ 	.word	0x00000000
        /*0b6c*/ 	.word	0x00000000
        /*0b70*/ 	.short	0x0101
        /*0b72*/ 	.byte	0x3f
	.zero		1


	//   ....[35]....
        /*0b74*/ 	.word	0x0001a460
        /*0b78*/ 	.word	0x0000000b
        /*0b7c*/ 	.word	0x00038830
        /*0b80*/ 	.short	0x010a
        /*0b82*/ 	.byte	0x3f
	.zero		1


	//   ....[36]....
        /*0b84*/ 	.word	0x0001a4e0
        /*0b88*/ 	.word	0x0000000b
        /*0b8c*/ 	.word	0x00038830
        /*0b90*/ 	.short	0x010a
        /*0b92*/ 	.byte	0x3f
	.zero		1


	//   ....[37]....
        /*0b94*/ 	.word	0x0001dbd0
        /*0b98*/ 	.word	0x00000009
        /*0b9c*/ 	.word	0x00038850
        /*0ba0*/ 	.short	0x010a
        /*0ba2*/ 	.byte	0x3f
	.zero		1


	//   ....[38]....
        /*0ba4*/ 	.word	0x0001dc20
        /*0ba8*/ 	.word	0x00000009
        /*0bac*/ 	.word	0x00038850
        /*0bb0*/ 	.short	0x010a
        /*0bb2*/ 	.byte	0x3f
	.zero		1


	//   ....[39]....
        /*0bb4*/ 	.word	0x0001edc0
        /*0bb8*/ 	.word	0x0000000b
        /*0bbc*/ 	.word	0x00000000
        /*0bc0*/ 	.short	0x0101
        /*0bc2*/ 	.byte	0x3f
	.zero		1


	//   ....[40]....
        /*0bc4*/ 	.word	0x0001ee10
        /*0bc8*/ 	.word	0x00000009
        /*0bcc*/ 	.word	0x00000000
        /*0bd0*/ 	.short	0x0101
        /*0bd2*/ 	.byte	0x3f
	.zero		1


	//   ....[41]....
        /*0bd4*/ 	.word	0x0001f300
        /*0bd8*/ 	.word	0x00000004
        /*0bdc*/ 	.word	0x00038830
        /*0be0*/ 	.short	0x010a
        /*0be2*/ 	.byte	0x3f
	.zero		1


	//   ....[42]....
        /*0be4*/ 	.word	0x0001f380
        /*0be8*/ 	.word	0x00000004
        /*0bec*/ 	.word	0x00038830
        /*0bf0*/ 	.short	0x010a
        /*0bf2*/ 	.byte	0x3f
	.zero		1


	//   ....[43]....
        /*0bf4*/ 	.word	0x00022a70
        /*0bf8*/ 	.word	0x00000009
        /*0bfc*/ 	.word	0x00038850
        /*0c00*/ 	.short	0x010a
        /*0c02*/ 	.byte	0x3f
	.zero		1


	//   ....[44]....
        /*0c04*/ 	.word	0x00022ac0
        /*0c08*/ 	.word	0x00000009
        /*0c0c*/ 	.word	0x00038850
        /*0c10*/ 	.short	0x010a
        /*0c12*/ 	.byte	0x3f
	.zero		1


	//   ....[45]....
        /*0c14*/ 	.word	0x00023510
        /*0c18*/ 	.word	0x000000a8
        /*0c1c*/ 	.word	0x00000000
        /*0c20*/ 	.short	0x0101
        /*0c22*/ 	.byte	0x3f
	.zero		1


	//   ....[46]....
        /*0c24*/ 	.word	0x00023630
        /*0c28*/ 	.word	0x00000009
        /*0c2c*/ 	.word	0x00000000
        /*0c30*/ 	.short	0x0101
        /*0c32*/ 	.byte	0x3f
	.zero		1


	//   ....[47]....
        /*0c34*/ 	.word	0x00024300
        /*0c38*/ 	.word	0x00000000
        /*0c3c*/ 	.word	0x00038850
        /*0c40*/ 	.short	0x010a
        /*0c42*/ 	.byte	0x3f
	.zero		1


	//   ....[48]....
        /*0c44*/ 	.word	0x000243a0
        /*0c48*/ 	.word	0x00000000
        /*0c4c*/ 	.word	0x00038850
        /*0c50*/ 	.short	0x010a
        /*0c52*/ 	.byte	0x3f
	.zero		1


	//   ....[49]....
        /*0c54*/ 	.word	0x00024840
        /*0c58*/ 	.word	0x0000000b
        /*0c5c*/ 	.word	0x00000000
        /*0c60*/ 	.short	0x0101
        /*0c62*/ 	.byte	0x3f
	.zero		1


	//   ....[50]....
        /*0c64*/ 	.word	0x000267f0
        /*0c68*/ 	.word	0x00000000
        /*0c6c*/ 	.word	0x00000000
        /*0c70*/ 	.short	0x0101
        /*0c72*/ 	.byte	0x3f
	.zero		1


	//   ....[51]....
        /*0c74*/ 	.word	0x00028e60
        /*0c78*/ 	.word	0x00000009
        /*0c7c*/ 	.word	0x00038820
        /*0c80*/ 	.short	0x010a
        /*0c82*/ 	.byte	0x3f
	.zero		1


	//   ....[52]....
        /*0c84*/ 	.word	0x00028ef0
        /*0c88*/ 	.word	0x00000005
        /*0c8c*/ 	.word	0x000388a0
        /*0c90*/ 	.short	0x010a
        /*0c92*/ 	.byte	0x3f
	.zero		1


	//   ....[53]....
        /*0c94*/ 	.word	0x000291c0
        /*0c98*/ 	.word	0x00000005
        /*0c9c*/ 	.word	0x000388c0
        /*0ca0*/ 	.short	0x010a
        /*0ca2*/ 	.byte	0x3f
	.zero		1


	//   ....[54]....
        /*0ca4*/ 	.word	0x000295b0
        /*0ca8*/ 	.word	0x00000006
        /*0cac*/ 	.word	0x000388a0
        /*0cb0*/ 	.short	0x010a
        /*0cb2*/ 	.byte	0x3f
	.zero		1


	//   ....[55]....
        /*0cb4*/ 	.word	0x00029860
        /*0cb8*/ 	.word	0x00000006
        /*0cbc*/ 	.word	0x000388c0
        /*0cc0*/ 	.short	0x010a
        /*0cc2*/ 	.byte	0x3f
	.zero		1


	//   ....[56]....
        /*0cc4*/ 	.word	0x0002a8d0
        /*0cc8*/ 	.word	0x00000007
        /*0ccc*/ 	.word	0x00038840
        /*0cd0*/ 	.short	0x010a
        /*0cd2*/ 	.byte	0x3f
	.zero		1


	//   ....[57]....
        /*0cd4*/ 	.word	0x0002af40
        /*0cd8*/ 	.word	0x0000000a
        /*0cdc*/ 	.word	0x00038820
        /*0ce0*/ 	.short	0x010a
        /*0ce2*/ 	.byte	0x3f
	.zero		1


	//   ....[58]....
        /*0ce4*/ 	.word	0x0002b250
        /*0ce8*/ 	.word	0x00000007
        /*0cec*/ 	.word	0x00038840
        /*0cf0*/ 	.short	0x010a
        /*0cf2*/ 	.byte	0x3f
	.zero		1


	//   ....[59]....
        /*0cf4*/ 	.word	0x0002b5a0
        /*0cf8*/ 	.word	0x00000008
        /*0cfc*/ 	.word	0x00000060
        /*0d00*/ 	.short	0x010a
        /*0d02*/ 	.byte	0x3f
	.zero		1


	//   ....[60]....
        /*0d04*/ 	.word	0x0002bc00
        /*0d08*/ 	.word	0x00000002
        /*0d0c*/ 	.word	0x00038840
        /*0d10*/ 	.short	0x010a
        /*0d12*/ 	.byte	0x3f
	.zero		1


	//   ....[61]....
        /*0d14*/ 	.word	0x0002bf50
        /*0d18*/ 	.word	0x00000003
        /*0d1c*/ 	.word	0x00000060
        /*0d20*/ 	.short	0x010a
        /*0d22*/ 	.byte	0x3f
	.zero		1


	//   ....[62]....
        /*0d24*/ 	.word	0x0002c4b0
        /*0d28*/ 	.word	0x00000002
        /*0d2c*/ 	.word	0x00038840
        /*0d30*/ 	.short	0x010a
        /*0d32*/ 	.byte	0x3f
	.zero		1


	//   ....[63]....
        /*0d34*/ 	.word	0x0002c800
        /*0d38*/ 	.word	0x00000002
        /*0d3c*/ 	.word	0x00000060
        /*0d40*/ 	.short	0x010a
        /*0d42*/ 	.byte	0x3f
	.zero		1


	//   ....[64]....
        /*0d44*/ 	.word	0x0002cd00
        /*0d48*/ 	.word	0x00000003
        /*0d4c*/ 	.word	0x00038860
        /*0d50*/ 	.short	0x010a
        /*0d52*/ 	.byte	0x3f
	.zero		1


	//   ....[65]....
        /*0d54*/ 	.word	0x0002dd80
        /*0d58*/ 	.word	0x00000000
        /*0d5c*/ 	.word	0x00038820
        /*0d60*/ 	.short	0x010a
        /*0d62*/ 	.byte	0x3f
	.zero		1


	//   ....[66]....
        /*0d64*/ 	.word	0x0002df50
        /*0d68*/ 	.word	0x00000006
        /*0d6c*/ 	.word	0x00000000
        /*0d70*/ 	.short	0x010a
        /*0d72*/ 	.byte	0x3f
	.zero		1


	//   ....[67]....
        /*0d74*/ 	.word	0x0002dfc0
        /*0d78*/ 	.word	0x00000007
        /*0d7c*/ 	.word	0x00000000
        /*0d80*/ 	.short	0x010a
        /*0d82*/ 	.byte	0x3f
	.zero		1


	//   ....[68]....
        /*0d84*/ 	.word	0x0002e030
        /*0d88*/ 	.word	0x00000004
        /*0d8c*/ 	.word	0x00000000
        /*0d90*/ 	.short	0x010a
        /*0d92*/ 	.byte	0x3f
	.zero		1


	//   ....[69]....
        /*0d94*/ 	.word	0x0002e060
        /*0d98*/ 	.word	0x00000003
        /*0d9c*/ 	.word	0x00000000
        /*0da0*/ 	.short	0x010a
        /*0da2*/ 	.byte	0x3f
	.zero		1


	//   ....[70]....
        /*0da4*/ 	.word	0x0002e0c0
        /*0da8*/ 	.word	0x00000000
        /*0dac*/ 	.word	0x00038890
        /*0db0*/ 	.short	0x010a
        /*0db2*/ 	.byte	0x3f
	.zero		1


	//   ....[71]....
        /*0db4*/ 	.word	0x0002e110
        /*0db8*/ 	.word	0x00000000
        /*0dbc*/ 	.word	0x00038890
        /*0dc0*/ 	.short	0x010a
        /*0dc2*/ 	.byte	0x3f
	.zero		1


	//   ....[72]....
        /*0dc4*/ 	.word	0x0002e160
        /*0dc8*/ 	.word	0x00000000
        /*0dcc*/ 	.word	0x00038890
        /*0dd0*/ 	.short	0x010a
        /*0dd2*/ 	.byte	0x3f
	.zero		1


	//   ....[73]....
        /*0dd4*/ 	.word	0x0002e1b0
        /*0dd8*/ 	.word	0x00000000
        /*0ddc*/ 	.word	0x000388b0
        /*0de0*/ 	.short	0x010a
        /*0de2*/ 	.byte	0x3f
	.zero		1


	//   ....[74]....
        /*0de4*/ 	.word	0x0002ec00
        /*0de8*/ 	.word	0x00000010
        /*0dec*/ 	.word	0x00038800
        /*0df0*/ 	.short	0x010a
        /*0df2*/ 	.byte	0x3f
	.zero		1


	//   ....[75]....
        /*0df4*/ 	.word	0x0002f650
        /*0df8*/ 	.word	0x00000010
        /*0dfc*/ 	.word	0x00038800
        /*0e00*/ 	.short	0x010a
        /*0e02*/ 	.byte	0x3f
	.zero		1


	//   ....[76]....
        /*0e04*/ 	.word	0x0002f6a0
        /*0e08*/ 	.word	0x00000000
        /*0e0c*/ 	.word	0x00038830
        /*0e10*/ 	.short	0x010a
        /*0e12*/ 	.byte	0x3f
	.zero		1


	//   ....[77]....
        /*0e14*/ 	.word	0x0002f6f0
        /*0e18*/ 	.word	0x0000000b
        /*0e1c*/ 	.word	0x00038830
        /*0e20*/ 	.short	0x010a
        /*0e22*/ 	.byte	0x3f
	.zero		1


	//   ....[78]....
        /*0e24*/ 	.word	0x0002f740
        /*0e28*/ 	.word	0x00000009
        /*0e2c*/ 	.word	0x00038850
        /*0e30*/ 	.short	0x010a
        /*0e32*/ 	.byte	0x3f
	.zero		1


	//   ....[79]....
        /*0e34*/ 	.word	0x0002f790
        /*0e38*/ 	.word	0x00000004
        /*0e3c*/ 	.word	0x00038830
        /*0e40*/ 	.short	0x010a
        /*0e42*/ 	.byte	0x3f
	.zero		1


	//   ....[80]....
        /*0e44*/ 	.word	0x0002f7e0
        /*0e48*/ 	.word	0x00000009
        /*0e4c*/ 	.word	0x00038850
        /*0e50*/ 	.short	0x010a
        /*0e52*/ 	.byte	0x3f
	.zero		1


	//   ....[81]....
        /*0e54*/ 	.word	0x0002f830
        /*0e58*/ 	.word	0x00000000
        /*0e5c*/ 	.word	0x00038850
        /*0e60*/ 	.short	0x010a
        /*0e62*/ 	.byte	0x3f
	.zero		1


	//   ....[82]....
        /*0e64*/ 	.word	0x0002f9d0
        /*0e68*/ 	.word	0x00000009
        /*0e6c*/ 	.word	0x00038820
        /*0e70*/ 	.short	0x010a
        /*0e72*/ 	.byte	0x3f
	.zero		1


	//   ....[83]....
        /*0e74*/ 	.word	0x0002fa20
        /*0e78*/ 	.word	0x00000005
        /*0e7c*/ 	.word	0x000388a0
        /*0e80*/ 	.short	0x010a
        /*0e82*/ 	.byte	0x3f
	.zero		1


	//   ....[84]....
        /*0e84*/ 	.word	0x0002fa70
        /*0e88*/ 	.word	0x00000005
        /*0e8c*/ 	.word	0x000388c0
        /*0e90*/ 	.short	0x010a
        /*0e92*/ 	.byte	0x3f
	.zero		1


	//   ....[85]....
        /*0e94*/ 	.word	0x0002fac0
        /*0e98*/ 	.word	0x00000006
        /*0e9c*/ 	.word	0x000388a0
        /*0ea0*/ 	.short	0x010a
        /*0ea2*/ 	.byte	0x3f
	.zero		1


	//   ....[86]....
        /*0ea4*/ 	.word	0x0002fb10
        /*0ea8*/ 	.word	0x00000006
        /*0eac*/ 	.word	0x000388c0
        /*0eb0*/ 	.short	0x010a
        /*0eb2*/ 	.byte	0x3f
	.zero		1


	//   ....[87]....
        /*0eb4*/ 	.word	0x0002fcb0
        /*0eb8*/ 	.word	0x00000007
        /*0ebc*/ 	.word	0x00038840
        /*0ec0*/ 	.short	0x010a
        /*0ec2*/ 	.byte	0x3f
	.zero		1


	//   ....[88]....
        /*0ec4*/ 	.word	0x0002fd30
        /*0ec8*/ 	.word	0x00000003
        /*0ecc*/ 	.word	0x00038820
        /*0ed0*/ 	.short	0x010a
        /*0ed2*/ 	.byte	0x3f
	.zero		1


	//   ....[89]....
        /*0ed4*/ 	.word	0x0002fd80
        /*0ed8*/ 	.word	0x00000007
        /*0edc*/ 	.word	0x00038840
        /*0ee0*/ 	.short	0x010a
        /*0ee2*/ 	.byte	0x3f
	.zero		1


	//   ....[90]....
        /*0ee4*/ 	.word	0x0002fdd0
        /*0ee8*/ 	.word	0x00000008
        /*0eec*/ 	.word	0x00000060
        /*0ef0*/ 	.short	0x010a
        /*0ef2*/ 	.byte	0x3f
	.zero		1


	//   ....[91]....
        /*0ef4*/ 	.word	0x0002fe20
        /*0ef8*/ 	.word	0x00000002
        /*0efc*/ 	.word	0x00038840
        /*0f00*/ 	.short	0x010a
        /*0f02*/ 	.byte	0x3f
	.zero		1


	//   ....[92]....
        /*0f04*/ 	.word	0x0002fe70
        /*0f08*/ 	.word	0x00000003
        /*0f0c*/ 	.word	0x00000060
        /*0f10*/ 	.short	0x010a
        /*0f12*/ 	.byte	0x3f
	.zero		1


	//   ....[93]....
        /*0f14*/ 	.word	0x0002fec0
        /*0f18*/ 	.word	0x00000002
        /*0f1c*/ 	.word	0x00038840
        /*0f20*/ 	.short	0x010a
        /*0f22*/ 	.byte	0x3f
	.zero		1


	//   ....[94]....
        /*0f24*/ 	.word	0x0002ff10
        /*0f28*/ 	.word	0x00000002
        /*0f2c*/ 	.word	0x00000060
        /*0f30*/ 	.short	0x010a
        /*0f32*/ 	.byte	0x3f
	.zero		1


	//   ....[95]....
        /*0f34*/ 	.word	0x0002ff60
        /*0f38*/ 	.word	0x00000003
        /*0f3c*/ 	.word	0x00038860
        /*0f40*/ 	.short	0x010a
        /*0f42*/ 	.byte	0x3f
	.zero		1


	//   ....[96]....
        /*0f44*/ 	.word	0x00030920
        /*0f48*/ 	.word	0x00000000
        /*0f4c*/ 	.word	0x00038820
        /*0f50*/ 	.short	0x010a
        /*0f52*/ 	.byte	0x3f
	.zero		1


	//   ....[97]....
        /*0f54*/ 	.word	0x00030ac0
        /*0f58*/ 	.word	0x00000006
        /*0f5c*/ 	.word	0x00000000
        /*0f60*/ 	.short	0x010a
        /*0f62*/ 	.byte	0x3f
	.zero		1


	//   ....[98]....
        /*0f64*/ 	.word	0x00030b10
        /*0f68*/ 	.word	0x00000007
        /*0f6c*/ 	.word	0x00000000
        /*0f70*/ 	.short	0x010a
        /*0f72*/ 	.byte	0x3f
	.zero		1


	//   ....[99]....
        /*0f74*/ 	.word	0x00030b60
        /*0f78*/ 	.word	0x00000004
        /*0f7c*/ 	.word	0x00000000
        /*0f80*/ 	.short	0x010a
        /*0f82*/ 	.byte	0x3f
	.zero		1


	//----- nvinfo : EIATTR_NUM_MBARRIERS
	.align		4
.L_363:
        /*0f84*/ 	.byte	0x03, 0x38
        /*0f86*/ 	.short	0x0016


	//----- nvinfo : EIATTR_EXIT_INSTR_OFFSETS
	.align		4
        /*0f88*/ 	.byte	0x04, 0x1c
        /*0f8a*/ 	.short	(.L_365 - .L_364)


	//   ....[0]....
.L_364:
        /*0f8c*/ 	.word	0x0002e0b0


	//----- nvinfo : EIATTR_MAX_THREADS
	.align		4
.L_365:
        /*0f90*/ 	.byte	0x04, 0x05
        /*0f92*/ 	.short	(.L_367 - .L_366)
.L_366:
        /*0f94*/ 	.word	0x00000180
        /*0f98*/ 	.word	0x00000001
        /*0f9c*/ 	.word	0x00000001


	//----- nvinfo : EIATTR_CRS_STACK_SIZE
	.align		4
.L_367:
        /*0fa0*/ 	.byte	0x04, 0x1e
        /*0fa2*/ 	.short	(.L_369 - .L_368)
.L_368:
        /*0fa4*/ 	.word	0x00000000


	//----- nvinfo : EIATTR_CBANK_PARAM_SIZE
	.align		4
.L_369:
        /*0fa8*/ 	.byte	0x03, 0x19
        /*0faa*/ 	.short	0x0a70


	//----- nvinfo : EIATTR_PARAM_CBANK
	.align		4
        /*0fac*/ 	.byte	0x04, 0x0a
        /*0fae*/ 	.short	(.L_371 - .L_370)
	.align		4
.L_370:
        /*0fb0*/ 	.word	index@(.nv.constant0._ZN7cutlass13device_kernelIN5flash11enable_sm90INS1_16FlashAttnFwdSm90INS1_25CollectiveMainloopFwdSm90ILi2EN4cute5tupleIJNS5_1CILi1EEES8_S8_EEENS6_IJNS7_ILi128EEENS7_ILi80EEENS7_ILi256EEEEEELi256ENS_10bfloat16_tEfNS_4arch4Sm90ELb1ELb0ELb0ELb1ELb0ELb1ELb0ELb1ELb1ELb0ELb0ELb0EEENS1_21CollectiveEpilogueFwdINS6_IJSA_SC_SB_EEES9_SE_SG_Li256ELb1ELb0ELb0ELb0EEENS1_36VarlenDynamicPersistentTileSchedulerILi128ELi80ELi256ELi32ELb0ELb0ELb1ELb1ELb1ELb1EEEEEEEEEvNT_6ParamsE)
        /*0fb4*/ 	.short	0x0210
        /*0fb6*/ 	.short	0x0a70


	//----- nvinfo : EIATTR_SW_WAR
	.align		4
.L_371:
        /*0fb8*/ 	.byte	0x04, 0x36
        /*0fba*/ 	.short	(.L_373 - .L_372)
.L_372:
        /*0fbc*/ 	.word	0x00000008
.L_373:


//--------------------- .nv.callgraph             --------------------------
	.section	.nv.callgraph,"",@"SHT_CUDA_CALLGRAPH"
	.align	4
	.sectionentsize	8
	.align		4
        /*0000*/ 	.word	0x00000000
	.align		4
        /*0004*/ 	.word	0xffffffff
	.align		4
        /*0008*/ 	.word	index@(_ZN7cutlass13device_kernelIN5flash11enable_sm90INS1_16FlashAttnFwdSm90INS1_25CollectiveMainloopFwdSm90ILi2EN4cute5tupleIJNS5_1CILi1EEES8_S8_EEENS6_IJNS7_ILi128EEENS7_ILi80EEENS7_ILi256EEEEEELi256ENS_10bfloat16_tEfNS_4arch4Sm90ELb0ELb0ELb0ELb0ELb0ELb0ELb0ELb1ELb1ELb0ELb0ELb0EEENS1_21CollectiveEpilogueFwdINS6_IJSA_SC_SB_EEES9_SE_SG_Li256ELb0ELb0ELb0ELb0EEENS1_29StaticPersistentTileSchedulerILb0EEEEEEEEEvNT_6ParamsE)
	.align		4
        /*000c*/ 	.word	index@(__assertfail)
	.align		4
        /*0010*/ 	.word	index@(_ZN7cutlass13device_kernelIN5flash11enable_sm90INS1_16FlashAttnFwdSm90INS1_25CollectiveMainloopFwdSm90ILi2EN4cute5tupleIJNS5_1CILi2EEENS7_ILi1EEES9_EEENS6_IJNS7_ILi128EEENS7_ILi80EEENS7_ILi256EEEEEELi256ENS_10bfloat16_tEfNS_4arch4Sm90ELb0ELb0ELb0ELb0ELb0ELb0ELb0ELb1ELb1ELb0ELb0ELb0EEENS1_21CollectiveEpilogueFwdINS6_IJSB_SD_SC_EEESA_SF_SH_Li256ELb0ELb0ELb0ELb0EEENS1_29StaticPersistentTileSchedulerILb0EEEEEEEEEvNT_6ParamsE)
	.align		4
        /*0014*/ 	.word	index@(__assertfail)
	.align		4
        /*0018*/ 	.word	index@(_ZN7cutlass13device_kernelIN5flash11enable_sm90INS1_16FlashAttnFwdSm90INS1_25CollectiveMainloopFwdSm90ILi2EN4cute5tupleIJNS5_1CILi1EEES8_S8_EEENS6_IJNS7_ILi128EEENS7_ILi80EEENS7_ILi256EEEEEELi256ENS_10bfloat16_tEfNS_4arch4Sm90ELb0ELb0ELb0ELb1ELb0ELb0ELb0ELb1ELb1ELb0ELb0ELb0EEENS1_21CollectiveEpilogueFwdINS6_IJSA_SC_SB_EEES9_SE_SG_Li256ELb1ELb0ELb0ELb0EEENS1_36VarlenDynamicPersistentTileSchedulerILi128ELi80ELi256ELi32ELb0ELb0ELb1ELb0ELb1ELb1EEEEEEEEEvNT_6ParamsE)
	.align		4
        /*001c*/ 	.word	index@(__assertfail)
	.align		4
        /*0020*/ 	.word	index@(_ZN7cutlass13device_kernelIN5flash11enable_sm90INS1_16FlashAttnFwdSm90INS1_25CollectiveMainloopFwdSm90ILi2EN4cute5tupleIJNS5_1CILi1EEES8_S8_EEENS6_IJNS7_ILi128EEENS7_ILi80EEENS7_ILi256EEEEEELi256ENS_10bfloat16_tEfNS_4arch4Sm90ELb0ELb0ELb0ELb1ELb0ELb1ELb0ELb1ELb1ELb0ELb0ELb0EEENS1_21CollectiveEpilogueFwdINS6_IJSA_SC_SB_EEES9_SE_SG_Li256ELb1ELb0ELb0ELb0EEENS1_36VarlenDynamicPersistentTileSchedulerILi128ELi80ELi256ELi32ELb0ELb0ELb1ELb0ELb1ELb1EEEEEEEEEvNT_6ParamsE)
	.align		4
        /*0024*/ 	.word	index@(__assertfail)
	.align		4
        /*0028*/ 	.word	index@(_ZN7cutlass13device_kernelIN5flash11enable_sm90INS1_16FlashAttnFwdSm90INS1_25CollectiveMainloopFwdSm90ILi2EN4cute5tupleIJNS5_1CILi1EEES8_S8_EEENS6_IJNS7_ILi128EEENS7_ILi64EEENS7_ILi256EEEEEELi256ENS_10bfloat16_tEfNS_4arch4Sm90ELb0ELb1ELb0ELb0ELb0ELb0ELb0ELb1ELb1ELb0ELb0ELb0EEENS1_21CollectiveEpilogueFwdINS6_IJSA_SC_SB_EEES9_SE_SG_Li256ELb0ELb0ELb0ELb0EEENS1_30DynamicPersistentTileSchedulerILi256ELi32ELb0ELb0ELb1EEEEEEEEEvNT_6ParamsE)
	.align		4
        /*002c*/ 	.word	index@(__assertfail)
	.align		4
        /*0030*/ 	.word	index@(_ZN7cutlass13device_kernelIN5flash11enable_sm90INS1_16FlashAttnFwdSm90INS1_25CollectiveMainloopFwdSm90ILi2EN4cute5tupleIJNS5_1CILi1EEES8_S8_EEENS6_IJNS7_ILi128EEENS7_ILi64EEENS7_ILi256EEEEEELi256ENS_10bfloat16_tEfNS_4arch4Sm90ELb0ELb1ELb0ELb1ELb0ELb0ELb0ELb1ELb1ELb0ELb0ELb0EEENS1_21CollectiveEpilogueFwdINS6_IJSA_SC_SB_EEES9_SE_SG_Li256ELb1ELb0ELb0ELb0EEENS1_36VarlenDynamicPersistentTileSchedulerILi128ELi64ELi256ELi32ELb0ELb0ELb1ELb1ELb0ELb1EEEEEEEEEvNT_6ParamsE)
	.align		4
        /*0034*/ 	.word	index@(__assertfail)
	.align		4
        /*0038*/ 	.word	index@(_ZN7cutlass13device_kernelIN5flash11enable_sm90INS1_16FlashAttnFwdSm90INS1_25CollectiveMainloopFwdSm90ILi2EN4cute5tupleIJNS5_1CILi1EEES8_S8_EEENS6_IJNS7_ILi128EEENS7_ILi64EEENS7_ILi256EEEEEELi256ENS_10bfloat16_tEfNS_4arch4Sm90ELb0ELb1ELb0ELb1ELb0ELb1ELb0ELb1ELb1ELb0ELb0ELb0EEENS1_21CollectiveEpilogueFwdINS6_IJSA_SC_SB_EEES9_SE_SG_Li256ELb1ELb0ELb0ELb0EEENS1_36VarlenDynamicPersistentTileSchedulerILi128ELi64ELi256ELi32ELb0ELb0ELb1ELb1ELb0ELb1EEEEEEEEEvNT_6ParamsE)
	.align		4
        /*003c*/ 	.word	index@(__assertfail)
	.align		4
        /*0040*/ 	.word	index@(_ZN7cutlass13device_kernelIN5flash11enable_sm90INS1_16FlashAttnFwdSm90INS1_25CollectiveMainloopFwdSm90ILi2EN4cute5tupleIJNS5_1CILi1EEES8_S8_EEENS6_IJNS7_ILi128EEENS7_ILi80EEENS7_ILi256EEEEEELi256ENS_10bfloat16_tEfNS_4arch4Sm90ELb1ELb0ELb0ELb0ELb0ELb0ELb0ELb1ELb1ELb0ELb0ELb0EEENS1_21CollectiveEpilogueFwdINS6_IJSA_SC_SB_EEES9_SE_SG_Li256ELb0ELb0ELb0ELb0EEENS1_30DynamicPersistentTileSchedulerILi256ELi32ELb0ELb0ELb1EEEEEEEEEvNT_6ParamsE)
	.align		4
        /*0044*/ 	.word	index@(__assertfail)
	.align		4
        /*0048*/ 	.word	index@(_ZN7cutlass13device_kernelIN5flash11enable_sm90INS1_16FlashAttnFwdSm90INS1_25CollectiveMainloopFwdSm90ILi2EN4cute5tupleIJNS5_1CILi1EEES8_S8_EEENS6_IJNS7_ILi128EEENS7_ILi80EEENS7_ILi256EEEEEELi256ENS_10bfloat16_tEfNS_4arch4Sm90ELb1ELb0ELb0ELb1ELb0ELb0ELb0ELb1ELb1ELb0ELb0ELb0EEENS1_21CollectiveEpilogueFwdINS6_IJSA_SC_SB_EEES9_SE_SG_Li256ELb1ELb0ELb0ELb0EEENS1_36VarlenDynamicPersistentTileSchedulerILi128ELi80ELi256ELi32ELb0ELb0ELb1ELb1ELb1ELb1EEEEEEEEEvNT_6ParamsE)
	.align		4
        /*004c*/ 	.word	index@(__assertfail)
	.align		4
        /*0050*/ 	.word	index@(_ZN7cutlass13device_kernelIN5flash11enable_sm90INS1_16FlashAttnFwdSm90INS1_25CollectiveMainloopFwdSm90ILi2EN4cute5tupleIJNS5_1CILi1EEES8_S8_EEENS6_IJNS7_ILi128EEENS7_ILi80EEENS7_ILi256EEEEEELi256ENS_10bfloat16_tEfNS_4arch4Sm90ELb1ELb0ELb0ELb1ELb0ELb1ELb0ELb1ELb1ELb0ELb0ELb0EEENS1_21CollectiveEpilogueFwdINS6_IJSA_SC_SB_EEES9_SE_SG_Li256ELb1ELb0ELb0ELb0EEENS1_36VarlenDynamicPersistentTileSchedulerILi128ELi80ELi256ELi32ELb0ELb0ELb1ELb1ELb1ELb1EEEEEEEEEvNT_6ParamsE)
	.align		4
        /*0054*/ 	.word	index@(__assertfail)
	.align		4
        /*0058*/ 	.word	0x00000000
	.align		4
        /*005c*/ 	.word	0xfffffffe
	.align		4
        /*0060*/ 	.word	0x00000000
	.align		4
        /*0064*/ 	.word	0xfffffffd
	.align		4
        /*0068*/ 	.word	0x00000000
	.align		4
        /*006c*/ 	.word	0xfffffffc


//--------------------- .nv.constant4             --------------------------
	.section	.nv.constant4,"a",@progbits
	.align	8
	.align		8
.nv.constant4:
        /*0000*/ 	.dword	__assertfail
	.align		8
        /*0008*/ 	.dword	__unnamed_1
	.align		8
        /*0010*/ 	.dword	__unnamed_2
	.align		8
        /*0018*/ 	.dword	__unnamed_3
	.align		8
        /*0020*/ 	.dword	__unnamed_4
	.align		8
        /*0028*/ 	.dword	__unnamed_5
	.align		8
        /*0030*/ 	.dword	__unnamed_6
	.align		8
        /*0038*/ 	.dword	__unnamed_7
	.align		8
        /*0040*/ 	.dword	__unnamed_8
	.align		8
        /*0048*/ 	.dword	__unnamed_9
	.align		8
        /*0050*/ 	.dword	_ZN66_INTERNAL_07c68af2_30_flash_fwd_hdim256_bf16_sm90_cu_93b96ec2_36474cuda3std3__45__cpo5beginE
	.align		8
        /*0058*/ 	.dword	_ZN66_INTERNAL_07c68af2_30_flash_fwd_hdim256_bf16_sm90_cu_93b96ec2_36474cuda3std3__45__cpo3endE
	.align		8
        /*0060*/ 	.dword	_ZN66_INTERNAL_07c68af2_30_flash_fwd_hdim256_bf16_sm90_cu_93b96ec2_36474cuda3std3__45__cpo6cbeginE
	.align		8
        /*0068*/ 	.dword	_ZN66_INTERNAL_07c68af2_30_flash_fwd_hdim256_bf16_sm90_cu_93b96ec2_36474cuda3std3__45__cpo4cendE
	.align		8
        /*0070*/ 	.dword	_ZN66_INTERNAL_07c68af2_30_flash_fwd_hdim256_bf16_sm90_cu_93b96ec2_36474cuda3std3__468_GLOBAL__N__07c68af2_30_flash_fwd_hdim256_bf16_sm90_cu_93b96ec2_36476ignoreE
	.align		8
        /*0078*/ 	.dword	_ZN66_INTERNAL_07c68af2_30_flash_fwd_hdim256_bf16_sm90_cu_93b96ec2_36474cuda3std3__419piecewise_constructE
	.align		8
        /*0080*/ 	.dword	_ZN66_INTERNAL_07c68af2_30_flash_fwd_hdim256_bf16_sm90_cu_93b96ec2_36474cuda3std3__48in_placeE
	.align		8
        /*0088*/ 	.dword	_ZN66_INTERNAL_07c68af2_30_flash_fwd_hdim256_bf16_sm90_cu_93b96ec2_36474cuda3std6ranges3__45__cpo4swapE
	.align		8
        /*0090*/ 	.dword	_ZN66_INTERNAL_07c68af2_30_flash_fwd_hdim256_bf16_sm90_cu_93b96ec2_36474cuda3std6ranges3__45__cpo9iter_moveE
	.align		8
        /*0098*/ 	.dword	_ZN66_INTERNAL_07c68af2_30_flash_fwd_hdim256_bf16_sm90_cu_93b96ec2_36474cute7productE
	.align		8
        /*00a0*/ 	.dword	_ZN66_INTERNAL_07c68af2_30_flash_fwd_hdim256_bf16_sm90_cu_93b96ec2_36474cute1_E
	.align		8
        /*00a8*/ 	.dword	$str$23
	.align		8
        /*00b0*/ 	.dword	$str$24


//--------------------- .text._ZN7cutlass13device_kernelIN5flash11enable_sm90INS1_16FlashAttnFwdSm90INS1_25CollectiveMainloopFwdSm90ILi2EN4cute5tupleIJNS5_1CILi1EEES8_S8_EEENS6_IJNS7_ILi128EEENS7_ILi80EEENS7_ILi256EEEEEELi256ENS_10bfloat16_tEfNS_4arch4Sm90ELb0ELb0ELb0ELb0ELb0ELb0ELb0ELb1ELb1ELb0ELb0ELb0EEENS1_21CollectiveEpilogueFwdINS6_IJSA_SC_SB_EEES9_SE_SG_Li256ELb0ELb0ELb0ELb0EEENS1_29StaticPersistentTileSchedulerILb0EEEEEEEEEvNT_6ParamsE --------------------------
	.section	.text._ZN7cutlass13device_kernelIN5flash11enable_sm90INS1_16FlashAttnFwdSm90INS1_25CollectiveMainloopFwdSm90ILi2EN4cute5tupleIJNS5_1CILi1EEES8_S8_EEENS6_IJNS7_ILi128EEENS7_ILi80EEENS7_ILi256EEEEEELi256ENS_10bfloat16_tEfNS_4arch4Sm90ELb0ELb0ELb0ELb0ELb0ELb0ELb0ELb1ELb1ELb0ELb0ELb0EEENS1_21CollectiveEpilogueFwdINS6_IJSA_SC_SB_EEES9_SE_SG_Li256ELb0ELb0ELb0ELb0EEENS1_29StaticPersistentTileSchedulerILb0EEEEEEEEEvNT_6ParamsE,"ax",@progbits
	.align	128
.text._ZN7cutlass13device_kernelIN5flash11enable_sm90INS1_16FlashAttnFwdSm90INS1_25CollectiveMainloopFwdSm90ILi2EN4cute5tupleIJNS5_1CILi1EEES8_S8_EEENS6_IJNS7_ILi128EEENS7_ILi80EEENS7_ILi256EEEEEELi256ENS_10bfloat16_tEfNS_4arch4Sm90ELb0ELb0ELb0ELb0ELb0ELb0ELb0ELb1ELb1ELb0ELb0ELb0EEENS1_21CollectiveEpilogueFwdINS6_IJSA_SC_SB_EEES9_SE_SG_Li256ELb0ELb0ELb0ELb0EEENS1_29StaticPersistentTileSchedulerILb0EEEEEEEEEvNT_6ParamsE:
        .type           _ZN7cutlass13device_kernelIN5flash11enable_sm90INS1_16FlashAttnFwdSm90INS1_25CollectiveMainloopFwdSm90ILi2EN4cute5tupleIJNS5_1CILi1EEES8_S8_EEENS6_IJNS7_ILi128EEENS7_ILi80EEENS7_ILi256EEEEEELi256ENS_10bfloat16_tEfNS_4arch4Sm90ELb0ELb0ELb0ELb0ELb0ELb0ELb0ELb1ELb1ELb0ELb0ELb0EEENS1_21CollectiveEpilogueFwdINS6_IJSA_SC_SB_EEES9_SE_SG_Li256ELb0ELb0ELb0ELb0EEENS1_29StaticPersistentTileSchedulerILb0EEEEEEEEEvNT_6ParamsE,@function
        .size           _ZN7cutlass13device_kernelIN5flash11enable_sm90INS1_16FlashAttnFwdSm90INS1_25CollectiveMainloopFwdSm90ILi2EN4cute5tupleIJNS5_1CILi1EEES8_S8_EEENS6_IJNS7_ILi128EEENS7_ILi80EEENS7_ILi256EEEEEELi256ENS_10bfloat16_tEfNS_4arch4Sm90ELb0ELb0ELb0ELb0ELb0ELb0ELb0ELb1ELb1ELb0ELb0ELb0EEENS1_21CollectiveEpilogueFwdINS6_IJSA_SC_SB_EEES9_SE_SG_Li256ELb0ELb0ELb0ELb0EEENS1_29StaticPersistentTileSchedulerILb0EEEEEEEEEvNT_6ParamsE,(.L_x_2837 - _ZN7cutlass13device_kernelIN5flash11enable_sm90INS1_16FlashAttnFwdSm90INS1_25CollectiveMainloopFwdSm90ILi2EN4cute5tupleIJNS5_1CILi1EEES8_S8_EEENS6_IJNS7_ILi128EEENS7_ILi80EEENS7_ILi256EEEEEELi256ENS_10bfloat16_tEfNS_4arch4Sm90ELb0ELb0ELb0ELb0ELb0ELb0ELb0ELb1ELb1ELb0ELb0ELb0EEENS1_21CollectiveEpilogueFwdINS6_IJSA_SC_SB_EEES9_SE_SG_Li256ELb0ELb0ELb0ELb0EEENS1_29StaticPersistentTileSchedulerILb0EEEEEEEEEvNT_6ParamsE)
        .other          _ZN7cutlass13device_kernelIN5flash11enable_sm90INS1_16FlashAttnFwdSm90INS1_25CollectiveMainloopFwdSm90ILi2EN4cute5tupleIJNS5_1CILi1EEES8_S8_EEENS6_IJNS7_ILi128EEENS7_ILi80EEENS7_ILi256EEEEEELi256ENS_10bfloat16_tEfNS_4arch4Sm90ELb0ELb0ELb0ELb0ELb0ELb0ELb0ELb1ELb1ELb0ELb0ELb0EEENS1_21CollectiveEpilogueFwdINS6_IJSA_SC_SB_EEES9_SE_SG_Li256ELb0ELb0ELb0ELb0EEENS1_29StaticPersistentTileSchedulerILb0EEEEEEEEEvNT_6ParamsE,@"STO_CUDA_ENTRY STV_DEFAULT"
_ZN7cutlass13device_kernelIN5flash11enable_sm90INS1_16FlashAttnFwdSm90INS1_25CollectiveMainloopFwdSm90ILi2EN4cute5tupleIJNS5_1CILi1EEES8_S8_EEENS6_IJNS7_ILi128EEENS7_ILi80EEENS7_ILi256EEEEEELi256ENS_10bfloat16_tEfNS_4arch4Sm90ELb0ELb0ELb0ELb0ELb0ELb0ELb0ELb1ELb1ELb0ELb0ELb0EEENS1_21CollectiveEpilogueFwdINS6_IJSA_SC_SB_EEES9_SE_SG_Li256ELb0ELb0ELb0ELb0EEENS1_29StaticPersistentTileSchedulerILb0EEEEEEEEEvNT_6ParamsE:
[----:B------:R-:W1:Y:S02]  /*0000*/  LDC R1, c[0x0][0x28] ;  /* 0x00000a00ff017b82 */ /* 0x000e640000000800 */
[----:B-1----:R-:W-:Y:S01]  /*0010*/  VIADD R1, R1, 0xffffffe0 ;  /* 0xffffffe001017836 */ /* 0x002fe20000000000 */
[----:B------:R-:W1:Y:S01]  /*0020*/  S2R R3, SR_TID.X ;  /* 0x0000000000037919 */ /* 0x000e620000002100 */
[----:B------:R-:W-:Y:S01]  /*0030*/  ELECT P0, URZ, PT ;  /* 0x00000000003f782f */ /* 0x000fe20003800000 */
[----:B------:R-:W-:Y:S01]  /*0040*/  BSSY B0, `(.L_x_0) ;  /* 0x0000013000007945 */ /* 0x000fe20003800000 */
[----:B-1----:R-:W-:-:S05]  /*0050*/  SHF.R.U32.HI R0, RZ, 0x5, R3 ;  /* 0x00000005ff007819 */ /* 0x002fca0000011603 */
[----:B------:R-:W1:Y:S02]  /*0060*/  SHFL.IDX PT, R2, R0, RZ, 0x1f ;  /* 0x00001fff00027589 */ /* 0x000e6400000e0000 */
[----:B-1----:R-:W-:-:S13]  /*0070*/  ISETP.EQ.AND P0, PT, R2, RZ, P0 ;  /* 0x000000ff0200720c */ /* 0x002fda0000702270 */
[----:B------:R-:W-:Y:S05]  /*0080*/  @!P0 BRA `(.L_x_1) ;  /* 0x0000000000388947 */ /* 0x000fea0003800000 */
[----:B------:R-:W-:Y:S02]  /*0090*/  ULDC.64 UR4, c[0x0][0x198] ;  /* 0x0000660000047ab9 */ /* 0x000fe40000000a00 */
[----:B------:R-:W-:Y:S02]  /*00a0*/  UIADD3 UR6, UP0, UR4, 0x270, URZ ;  /* 0x0000027004067890 */ /* 0x000fe4000ff1e03f */
[----:B------:R-:W-:Y:S02]  /*00b0*/  UIADD3 UR8, UP1, UR4, 0x370, URZ ;  /* 0x0000037004087890 */ /* 0x000fe4000ff3e03f */
[----:B------:R-:W-:Y:S02]  /*00c0*/  UIADD3 UR10, UP2, UR4, 0x470, URZ ;  /* 0x00000470040a7890 */ /* 0x000fe4000ff5e03f */
[----:B------:R-:W-:Y:S02]  /*00d0*/  UIADD3 UR4, UP3, UR4, 0x9f0, URZ ;  /* 0x000009f004047890 */ /* 0x000fe4000ff7e03f */
[----:B------:R-:W-:-:S02]  /*00e0*/  UIADD3.X UR7, URZ, UR5, URZ, UP0, !UPT ;  /* 0x000000053f077290 */ /* 0x000fc400087fe43f */
[----:B------:R-:W-:Y:S02]  /*00f0*/  UIADD3.X UR9, URZ, UR5, URZ, UP1, !UPT ;  /* 0x000000053f097290 */ /* 0x000fe40008ffe43f */
[----:B------:R-:W-:Y:S02]  /*0100*/  UIADD3.X UR11, URZ, UR5, URZ, UP2, !UPT ;  /* 0x000000053f0b7290 */ /* 0x000fe400097fe43f */
[----:B------:R-:W-:-:S03]  /*0110*/  UIADD3.X UR5, URZ, UR5, URZ, UP3, !UPT ;  /* 0x000000053f057290 */ /* 0x000fc60009ffe43f */
[----:B------:R1:W-:Y:S02]  /*0120*/  UTMACCTL.PF [UR6] ;  /* 0x00000000060079b9 */ /* 0x0003e40008040000 */
[----:B------:R1:W-:Y:S02]  /*0130*/  UTMACCTL.PF [UR8] ;  /* 0x00000000080079b9 */ /* 0x0003e40008040000 */
[----:B------:R1:W-:Y:S02]  /*0140*/  UTMACCTL.PF [UR10] ;  /* 0x000000000a0079b9 */ /* 0x0003e40008040000 */
[----:B------:R1:W-:Y:S02]  /*0150*/  UTMACCTL.PF [UR4] ;  /* 0x00000000040079b9 */ /* 0x0003e40008040000 */
[----:B-1----:R-:W-:Y:S01]  /*0160*/  NOP ;  /* 0x0000000000007918 */ /* 0x002fe20000000000 */
.L_x_1:
[----:B------:R-:W-:Y:S05]  /*0170*/  BSYNC B0 ;  /* 0x0000000000007941 */ /* 0x000fea0003800000 */
.L_x_0:
[----:B------:R-:W-:Y:S01]  /*0180*/  VOTEU.ANY UP0, P0 ;  /* 0x00000000003f7886 */ /* 0x000fe20000000100 */
[----:B------:R-:W1:Y:S01]  /*0190*/  SHFL.IDX PT, R2, R0, RZ, 0x1f ;  /* 0x00001fff00027589 */ /* 0x000e6200000e0000 */
[----:B------:R-:W-:Y:S01]  /*01a0*/  UMOV UR4, 0x1 ;  /* 0x0000000100047882 */ /* 0x000fe20000000000 */
[----:B------:R-:W-:Y:S02]  /*01b0*/  VOTEU.ANY UP1, P0 ;  /* 0x00000000003f7886 */ /* 0x000fe40000020100 */
[----:B------:R-:W2:Y:S01]  /*01c0*/  @UP0 S2UR UR7, SR_CgaCtaId ;  /* 0x00000000000709c3 */ /* 0x000ea20000008800 */
[----:B------:R-:W-:Y:S01]  /*01d0*/  @UP0 UMOV UR6, 0x400 ;  /* 0x0000040000060882 */ /* 0x000fe20000000000 */
[----:B------:R-:W-:-:S04]  /*01e0*/  @UP0 UIADD3 UR4, -UR4, 0x100000, URZ ;  /* 0x0010000004040890 */ /* 0x000fc8000fffe13f */
[----:B------:R-:W-:Y:S02]  /*01f0*/  @UP0 USHF.L.U32 UR5, UR4, 0xb, URZ ;  /* 0x0000000b04050899 */ /* 0x000fe4000800063f */
[----:B------:R-:W-:Y:S01]  /*0200*/  @UP0 USHF.L.U32 UR4, UR4, 0x1, URZ ;  /* 0x0000000104040899 */ /* 0x000fe2000800063f */
[----:B-1----:R-:W-:Y:S02]  /*0210*/  ISETP.NE.AND P1, PT, R2, RZ, PT ;  /* 0x000000ff0200720c */ /* 0x002fe40003f25270 */
[----:B------:R-:W-:Y:S01]  /*0220*/  SHF.R.U32.HI R2, RZ, 0x7, R3 ;  /* 0x00000007ff027819 */ /* 0x000fe20000011603 */
[----:B--2---:R-:W-:Y:S01]  /*0230*/  @UP0 ULEA UR6, UR7, UR6, 0x18 ;  /* 0x0000000607060291 */ /* 0x004fe2000f8ec03f */
[----:B------:R-:W-:-:S04]  /*0240*/  VOTEU.ANY UP0, P0 ;  /* 0x00000000003f7886 */ /* 0x000fc80000000100 */
[----:B------:R-:W1:Y:S04]  /*0250*/  SHFL.IDX PT, R2, R2, RZ, 0x1f ;  /* 0x00001fff02027589 */ /* 0x000e6800000e0000 */
[----:B------:R-:W2:Y:S03]  /*0260*/  FENCE.VIEW.ASYNC.S ;  /* 0x00000000000073c6 */ /* 0x000ea60000000000 */
[----:B--2---:R2:W3:Y:S01]  /*0270*/  @UP0 SYNCS.EXCH.64 URZ, [UR6+0x38800], UR4 ;  /* 0x03880004063f05b2 */ /* 0x0044e20008000100 */
[----:B------:R2:W4:Y:S01]  /*0280*/  @UP1 SYNCS.EXCH.64 URZ, [UR6+0x38820], UR4 ;  /* 0x03882004063f15b2 */ /* 0x0005220008000100 */
[----:B------:R-:W-:Y:S05]  /*0290*/  @P1 BRA `(.L_x_2) ;  /* 0x0000000000481947 */ /* 0x000fea0003800000 */
[----:B--2---:R-:W2:Y:S01]  /*02a0*/  S2UR UR5, SR_CgaCtaId ;  /* 0x00000000000579c3 */ /* 0x004ea20000008800 */
[----:B------:R-:W-:Y:S01]  /*02b0*/  UMOV UR4, 0x400 ;  /* 0x0000040000047882 */ /* 0x000fe20000000000 */
[----:B------:R-:W-:Y:S01]  /*02c0*/  UMOV UR6, 0x1 ;  /* 0x0000000100067882 */ /* 0x000fe20000000000 */
[----:B------:R-:W-:Y:S01]  /*02d0*/  UMOV UR9, 0x2 ;  /* 0x0000000200097882 */ /* 0x000fe20000000000 */
[----:B------:R-:W-:-:S04]  /*02e0*/  UIADD3 UR6, -UR6, 0x100000, URZ ;  /* 0x0010000006067890 */ /* 0x000fc8000fffe13f */
[----:B------:R-:W-:Y:S02]  /*02f0*/  USHF.L.U32 UR7, UR6, 0xb, URZ ;  /* 0x0000000b06077899 */ /* 0x000fe4000800063f */
[----:B------:R-:W-:Y:S01]  /*0300*/  USHF.L.U32 UR6, UR6, 0x1, URZ ;  /* 0x0000000106067899 */ /* 0x000fe2000800063f */
[----:B------:R-:W-:Y:S01]  /*0310*/  ELECT P0, URZ, PT ;  /* 0x00000000003f782f */ /* 0x000fe20003800000 */
[----:B--2---:R-:W-:Y:S02]  /*0320*/  ULEA UR8, UR5, UR4, 0x18 ;  /* 0x0000000405087291 */ /* 0x004fe4000f8ec03f */
[----:B------:R-:W-:-:S04]  /*0330*/  UIADD3 UR4, -UR9, 0x100000, URZ ;  /* 0x0010000009047890 */ /* 0x000fc8000fffe13f */
[----:B------:R-:W-:Y:S02]  /*0340*/  USHF.L.U32 UR5, UR4, 0xb, URZ ;  /* 0x0000000b04057899 */ /* 0x000fe4000800063f */
[----:B------:R-:W-:Y:S01]  /*0350*/  USHF.L.U32 UR4, UR4, 0x1, URZ ;  /* 0x0000000104047899 */ /* 0x000fe2000800063f */
[----:B------:R-:W2:Y:S03]  /*0360*/  FENCE.VIEW.ASYNC.S ;  /* 0x00000000000073c6 */ /* 0x000ea60000000000 */
[----:B--2---:R2:W1:Y:S08]  /*0370*/  SYNCS.EXCH.64 URZ, [UR8+0x38830], UR6 ;  /* 0x03883006083f75b2 */ /* 0x0044700008000100 */
[----:B------:R2:W1:Y:S01]  /*0380*/  SYNCS.EXCH.64 URZ, [UR8+0x38840], UR4 ;  /* 0x03884004083f75b2 */ /* 0x0004620008000100 */
[----:B------:R2:W1:Y:S01]  /*0390*/  SYNCS.EXCH.64 URZ, [UR8+0x38838], UR6 ;  /* 0x03883806083f75b2 */ /* 0x0004620008000100 */
[----:B------:R2:W1:Y:S01]  /*03a0*/  SYNCS.EXCH.64 URZ, [UR8+0x38848], UR4 ;  /* 0x03884804083f75b2 */ /* 0x0004620008000100 */
[----:B------:R-:W-:Y:S01]  /*03b0*/  NOP ;  /* 0x0000000000007918 */ /* 0x000fe20000000000 */
.L_x_2:
[----:B------:R-:W5:Y:S01]  /*03c0*/  SHFL.IDX PT, R4, R0, RZ, 0x1f ;  /* 0x00001fff00047589 */ /* 0x000f6200000e0000 */
[----:B------:R-:W-:Y:S01]  /*03d0*/  NOP ;  /* 0x0000000000007918 */ /* 0x000fe20000000000 */
[----:B-----5:R-:W-:-:S13]  /*03e0*/  ISETP.NE.AND P0, PT, R4, RZ, PT ;  /* 0x000000ff0400720c */ /* 0x020fda0003f05270 */
[----:B------:R-:W-:Y:S05]  /*03f0*/  @P0 BRA `(.L_x_3) ;  /* 0x0000000000480947 */ /* 0x000fea0003800000 */
[----:B--2---:R-:W2:Y:S01]  /*0400*/  S2UR UR5, SR_CgaCtaId ;  /* 0x00000000000579c3 */ /* 0x004ea20000008800 */
[----:B------:R-:W-:Y:S01]  /*0410*/  UMOV UR4, 0x400 ;  /* 0x0000040000047882 */ /* 0x000fe20000000000 */
[----:B------:R-:W-:Y:S01]  /*0420*/  UMOV UR6, 0x1 ;  /* 0x0000000100067882 */ /* 0x000fe20000000000 */
[----:B------:R-:W-:Y:S01]  /*0430*/  UMOV UR7, 0x2 ;  /* 0x0000000200077882 */ /* 0x000fe20000000000 */
[----:B------:R-:W-:Y:S01]  /*0440*/  ELECT P0, URZ, PT ;  /* 0x00000000003f782f */ /* 0x000fe20003800000 */
[----:B--2---:R-:W-:Y:S02]  /*0450*/  ULEA UR8, UR5, UR4, 0x18 ;  /* 0x0000000405087291 */ /* 0x004fe4000f8ec03f */
[----:B------:R-:W-:-:S04]  /*0460*/  UIADD3 UR4, -UR6, 0x100000, URZ ;  /* 0x0010000006047890 */ /* 0x000fc8000fffe13f */
[----:B------:R-:W-:Y:S02]  /*0470*/  USHF.L.U32 UR5, UR4, 0xb, URZ ;  /* 0x0000000b04057899 */ /* 0x000fe4000800063f */
[----:B------:R-:W-:Y:S02]  /*0480*/  USHF.L.U32 UR4, UR4, 0x1, URZ ;  /* 0x0000000104047899 */ /* 0x000fe4000800063f */
        /* <DEDUP_REMOVED lines=9> */
.L_x_3:
[----:B------:R-:W5:Y:S01]  /*0520*/  SHFL.IDX PT, R4, R0, RZ, 0x1f ;  /* 0x00001fff00047589 */ /* 0x000f6200000e0000 */
[----:B------:R-:W-:Y:S01]  /*0530*/  NOP ;  /* 0x0000000000007918 */ /* 0x000fe20000000000 */
[----:B-----5:R-:W-:-:S13]  /*0540*/  ISETP.NE.AND P0, PT, R4, RZ, PT ;  /* 0x000000ff0400720c */ /* 0x020fda0003f05270 */
[----:B------:R-:W-:Y:S05]  /*0550*/  @P0 BRA `(.L_x_4) ;  /* 0x0000000000380947 */ /* 0x000fea0003800000 */
[----:B--2---:R-:W2:Y:S01]  /*0560*/  S2UR UR5, SR_CgaCtaId ;  /* 0x00000000000579c3 */ /* 0x004ea20000008800 */
[----:B------:R-:W-:Y:S01]  /*0570*/  UMOV UR4, 0x400 ;  /* 0x0000040000047882 */ /* 0x000fe20000000000 */
[----:B------:R-:W-:Y:S01]  /*0580*/  UMOV UR7, 0x1 ;  /* 0x0000000100077882 */ /* 0x000fe20000000000 */
[----:B------:R-:W-:Y:S01]  /*0590*/  ELECT P0, URZ, PT ;  /* 0x00000000003f782f */ /* 0x000fe20003800000 */
[----:B--2---:R-:W-:Y:S02]  /*05a0*/  ULEA UR6, UR5, UR4, 0x18 ;  /* 0x0000000405067291 */ /* 0x004fe4000f8ec03f */
[----:B------:R-:W-:-:S04]  /*05b0*/  UIADD3 UR4, -UR7, 0x100000, URZ ;  /* 0x0010000007047890 */ /* 0x000fc8000fffe13f */
[----:B------:R-:W-:Y:S02]  /*05c0*/  USHF.L.U32 UR5, UR4, 0xb, URZ ;  /* 0x0000000b04057899 */ /* 0x000fe4000800063f */
[----:B------:R-:W-:Y:S01]  /*05d0*/  USHF.L.U32 UR4, UR4, 0x1, URZ ;  /* 0x0000000104047899 */ /* 0x000fe2000800063f */
[----:B------:R-:W2:Y:S11]  /*05e0*/  FENCE.VIEW.ASYNC.S ;  /* 0x00000000000073c6 */ /* 0x000eb60000000000 */
[----:B--2---:R2:W1:Y:S01]  /*05f0*/  SYNCS.EXCH.64 URZ, [UR6+0x38870], UR4 ;  /* 0x03887004063f75b2 */ /* 0x0044620008000100 */
[----:B------:R2:W1:Y:S01]  /*0600*/  SYNCS.EXCH.64 URZ, [UR6+0x38880], UR4 ;  /* 0x03888004063f75b2 */ /* 0x0004620008000100 */
[----:B------:R2:W1:Y:S01]  /*0610*/  SYNCS.EXCH.64 URZ, [UR6+0x38878], UR4 ;  /* 0x03887804063f75b2 */ /* 0x0004620008000100 */
[----:B------:R2:W1:Y:S01]  /*0620*/  SYNCS.EXCH.64 URZ, [UR6+0x38888], UR4 ;  /* 0x03888804063f75b2 */ /* 0x0004620008000100 */
[----:B------:R-:W-:Y:S01]  /*0630*/  NOP ;  /* 0x0000000000007918 */ /* 0x000fe20000000000 */
.L_x_4:
        /* <DEDUP_REMOVED lines=22> */
.L_x_5:
        /* <DEDUP_REMOVED lines=22> */
.L_x_6:
[----:B-1----:R-:W-:Y:S01]  /*0900*/  ISETP.NE.AND P0, PT, R2, RZ, PT ;  /* 0x000000ff0200720c */ /* 0x002fe20003f05270 */
[----:B------:R-:W-:Y:S01]  /*0910*/  IMAD.MOV.U32 R2, RZ, RZ, 0x1 ;  /* 0x00000001ff027424 */ /* 0x000fe200078e00ff */
[----:B------:R-:W-:-:S04]  /*0920*/  NOP ;  /* 0x0000000000007918 */ /* 0x000fc80000000000 */
[----:B------:R-:W-:-:S05]  /*0930*/  SEL R2, R2, 0x2, !P0 ;  /* 0x0000000202027807 */ /* 0x000fca0004000000 */
[----:B------:R1:W-:Y:S01]  /*0940*/  STL [R1+0x1c], R2 ;  /* 0x00001c0201007387 */ /* 0x0003e20000100800 */
[----:B---34-:R-:W-:Y:S06]  /*0950*/  BAR.SYNC.DEFER_BLOCKING 0x0 ;  /* 0x0000000000007b1d */ /* 0x018fec0000010000 */
[----:B------:R-:W-:Y:S05]  /*0960*/  @!P0 BRA `(.L_x_7) ;  /* 0x000000a4008c8947 */ /* 0x000fea0003800000 */
.L_x_8:
[----:B------:R-:W-:-:S08]  /*0970*/  NOP ;  /* 0x0000000000007918 */ /* 0x000fd00000000000 */
[----:B------:R-:W3:Y:S02]  /*0980*/  USETMAXREG.TRY_ALLOC.CTAPOOL UP0, 0xf0 ;  /* 0x000000f0000079c8 */ /* 0x000ee40008000600 */
[----:B---3--:R-:W-:-:S13]  /*0990*/  PLOP3.LUT P0, PT, PT, PT, UP0, 0x80, 0x0 ;  /* 0x000000000000781c */ /* 0x008fda0003f0f008 */
[----:B------:R-:W-:Y:S05]  /*09a0*/  @!P0 BRA `(.L_x_8) ;  /* 0xfffffffc00f08947 */ /* 0x000fea000383ffff */
[----:B--2---:R-:W2:Y:S08]  /*09b0*/  S2UR UR7, SR_CTAID.X ;  /* 0x00000000000779c3 */ /* 0x004eb00000002500 */
[----:B------:R-:W-:Y:S08]  /*09c0*/  BAR.ARV 0x8, 0x120 ;  /* 0x0204800000007b1d */ /* 0x000ff00000002000 */
[----:B------:R-:W2:Y:S02]  /*09d0*/  LDC R0, c[0x0][0xda4] ;  /* 0x00036900ff007b82 */ /* 0x000ea40000000800 */
[----:B--2---:R-:W-:-:S13]  /*09e0*/  ISETP.LE.AND P0, PT, R0, UR7, PT ;  /* 0x0000000700007c0c */ /* 0x004fda000bf03270 */
[----:B------:R-:W-:Y:S05]  /*09f0*/  @P0 EXIT ;  /* 0x000000000000094d */ /* 0x000fea0003800000 */
[----:B------:R-:W2:Y:S01]  /*0a00*/  LDL.LU R10, [R1+0x1c] ;  /* 0x00001c00010a7983 */ /* 0x000ea20000300800 */
[----:B------:R-:W-:Y:S01]  /*0a10*/  VIADD R0, R3, 0xffffff80 ;  /* 0xffffff8003007836 */ /* 0x000fe20000000000 */
[----:B------:R-:W3:Y:S01]  /*0a20*/  S2UR UR4, SR_CgaCtaId ;  /* 0x00000000000479c3 */ /* 0x000ee20000008800 */
[----:B------:R-:W-:Y:S01]  /*0a30*/  UMOV UR61, 0x400 ;  /* 0x00000400003d7882 */ /* 0x000fe20000000000 */
[----:B------:R-:W-:Y:S01]  /*0a40*/  IMAD.MOV.U32 R219, RZ, RZ, -0x2 ;  /* 0xfffffffeffdb7424 */ /* 0x000fe200078e00ff */
[----:B------:R-:W-:Y:S01]  /*0a50*/  UMOV UR38, URZ ;  /* 0x0000003f00267c82 */ /* 0x000fe20008000000 */
[----:B------:R-:W-:Y:S01]  /*0a60*/  SHF.R.S32.HI R3, RZ, 0x1f, R0 ;  /* 0x0000001fff037819 */ /* 0x000fe20000011400 */
[----:B------:R-:W-:Y:S02]  /*0a70*/  IMAD.U32 R23, RZ, RZ, UR7 ;  /* 0x00000007ff177e24 */ /* 0x000fe4000f8e00ff */
[----:B------:R-:W-:Y:S01]  /*0a80*/  IMAD.MOV.U32 R212, RZ, RZ, RZ ;  /* 0x000000ffffd47224 */ /* 0x000fe200078e00ff */
[CC--:B------:R-:W-:Y:S01]  /*0a90*/  LEA.HI R5, R3.reuse, R0.reuse, RZ, 0x7 ;  /* 0x0000000003057211 */ /* 0x0c0fe200078f38ff */
[----:B------:R-:W4:Y:S01]  /*0aa0*/  S2UR UR6, SR_SWINHI ;  /* 0x00000000000679c3 */ /* 0x000f220000002f00 */
[----:B------:R-:W-:-:S02]  /*0ab0*/  LEA.HI R6, R3, R0, RZ, 0x4 ;  /* 0x0000000003067211 */ /* 0x000fc400078f20ff */
[----:B------:R-:W-:Y:S02]  /*0ac0*/  LOP3.LUT R213, R5, 0xffffff80, RZ, 0xc0, !PT ;  /* 0xffffff8005d57812 */ /* 0x000fe400078ec0ff */
[----:B------:R-:W-:Y:S02]  /*0ad0*/  SHF.R.S32.HI R9, RZ, 0x4, R6 ;  /* 0x00000004ff097819 */ /* 0x000fe40000011406 */
[----:B------:R-:W-:Y:S02]  /*0ae0*/  IADD3 R213, R0, -R213, RZ ;  /* 0x800000d500d57210 */ /* 0x000fe40007ffe0ff */
[----:B------:R-:W-:Y:S02]  /*0af0*/  LOP3.LUT R7, R6, 0x3fffff0, RZ, 0xc0, !PT ;  /* 0x03fffff006077812 */ /* 0x000fe400078ec0ff */
[----:B-1----:R-:W-:Y:S02]  /*0b00*/  SHF.R.S32.HI R2, RZ, 0x1f, R213 ;  /* 0x0000001fff027819 */ /* 0x002fe400000114d5 */
[----:B------:R-:W-:Y:S01]  /*0b10*/  LEA.HI R217, R3, R0, RZ, 0x5 ;  /* 0x0000000003d97211 */ /* 0x000fe200078f28ff */
[----:B------:R-:W-:Y:S01]  /*0b20*/  IMAD.IADD R0, R0, 0x1, -R7 ;  /* 0x0000000100007824 */ /* 0x000fe200078e0a07 */
[----:B------:R-:W-:Y:S01]  /*0b30*/  LEA.HI R4, R2, R213, RZ, 0x2 ;  /* 0x000000d502047211 */ /* 0x000fe200078f10ff */
[----:B---3--:R-:W-:Y:S01]  /*0b40*/  ULEA UR61, UR4, UR61, 0x18 ;  /* 0x0000003d043d7291 */ /* 0x008fe2000f8ec03f */
[----:B------:R-:W-:-:S02]  /*0b50*/  LEA.HI R6, R6, R9, RZ, 0x1 ;  /* 0x0000000906067211 */ /* 0x000fc400078f08ff */
[--C-:B------:R-:W-:Y:S02]  /*0b60*/  SHF.R.S32.HI R3, RZ, 0x2, R4.reuse ;  /* 0x00000002ff037819 */ /* 0x100fe40000011404 */
[----:B------:R-:W-:Y:S02]  /*0b70*/  SHF.R.S32.HI R8, RZ, 0x1f, R4 ;  /* 0x0000001fff087819 */ /* 0x000fe40000011404 */
[----:B------:R-:W-:Y:S01]  /*0b80*/  LOP3.LUT R6, R6, 0x1ffffffe, RZ, 0xc0, !PT ;  /* 0x1ffffffe06067812 */ /* 0x000fe200078ec0ff */
[----:B------:R-:W-:Y:S01]  /*0b90*/  UMOV UR4, UR61 ;  /* 0x0000003d00047c82 */ /* 0x000fe20008000000 */
[----:B----4-:R-:W-:Y:S01]  /*0ba0*/  UMOV UR5, UR6 ;  /* 0x0000000600057c82 */ /* 0x010fe20008000000 */
[----:B------:R-:W-:Y:S01]  /*0bb0*/  SHF.R.S32.HI R217, RZ, 0x5, R217 ;  /* 0x00000005ffd97819 */ /* 0x000fe200000114d9 */
[----:B------:R-:W-:Y:S01]  /*0bc0*/  IMAD.U32 R16, RZ, RZ, UR4 ;  /* 0x00000004ff107e24 */ /* 0x000fe2000f8e00ff */
[----:B------:R-:W-:Y:S01]  /*0bd0*/  LEA.HI R8, R8, R3, RZ, 0x3 ;  /* 0x0000000308087211 */ /* 0x000fe200078f18ff */
[----:B------:R-:W-:Y:S01]  /*0be0*/  IMAD.IADD R6, R9, 0x1, -R6 ;  /* 0x0000000109067824 */ /* 0x000fe200078e0a06 */
[----:B------:R-:W-:Y:S01]  /*0bf0*/  SHF.R.S32.HI R216, RZ, 0x7, R5 ;  /* 0x00000007ffd87819 */ /* 0x000fe20000011405 */
[----:B------:R-:W-:Y:S01]  /*0c00*/  IMAD R7, R217, 0x10, R0 ;  /* 0x00000010d9077824 */ /* 0x000fe200078e0200 */
[----:B------:R-:W-:Y:S01]  /*0c10*/  LOP3.LUT R8, R8, 0xfffffff8, RZ, 0xc0, !PT ;  /* 0xfffffff808087812 */ /* 0x000fe200078ec0ff */
[----:B------:R-:W-:Y:S01]  /*0c20*/  UMOV UR4, URZ ;  /* 0x0000003f00047c82 */ /* 0x000fe20008000000 */
[----:B------:R-:W-:-:S02]  /*0c30*/  LEA.HI R2, R2, R213, RZ, 0x5 ;  /* 0x000000d502027211 */ /* 0x000fc400078f28ff */
[----:B------:R-:W-:Y:S02]  /*0c40*/  LEA.HI R5, R5, R216, RZ, 0x1 ;  /* 0x000000d805057211 */ /* 0x000fe400078f08ff */
[----:B------:R-:W-:Y:S01]  /*0c50*/  LEA R6, R7, R6, 0x3 ;  /* 0x0000000607067211 */ /* 0x000fe200078e18ff */
[----:B------:R-:W-:Y:S01]  /*0c60*/  IMAD.IADD R7, R3, 0x1, -R8 ;  /* 0x0000000103077824 */ /* 0x000fe200078e0a08 */
[----:B------:R-:W-:Y:S02]  /*0c70*/  LOP3.LUT R4, R4, 0x7ffffffc, RZ, 0xc0, !PT ;  /* 0x7ffffffc04047812 */ /* 0x000fe400078ec0ff */
[----:B------:R-:W-:Y:S01]  /*0c80*/  SHF.R.S32.HI R2, RZ, 0x5, R2 ;  /* 0x00000005ff027819 */ /* 0x000fe20000011402 */
[----:B------:R-:W-:Y:S01]  /*0c90*/  IMAD.SHL.U32 R3, R6, 0x8, RZ ;  /* 0x0000000806037824 */ /* 0x000fe200078e00ff */
[----:B------:R-:W-:Y:S01]  /*0ca0*/  LOP3.LUT R5, R5, 0x3fffffe, RZ, 0xc0, !PT ;  /* 0x03fffffe05057812 */ /* 0x000fe200078ec0ff */
[----:B------:R-:W-:Y:S01]  /*0cb0*/  IMAD.IADD R4, R213, 0x1, -R4 ;  /* 0x00000001d5047824 */ /* 0x000fe200078e0a04 */
[----:B------:R-:W-:Y:S01]  /*0cc0*/  MOV R17, UR5 ;  /* 0x0000000500117c02 */ /* 0x000fe20008000f00 */
[----:B------:R-:W-:Y:S01]  /*0cd0*/  IMAD R2, R2, 0x10, R7 ;  /* 0x0000001002027824 */ /* 0x000fe200078e0207 */
[----:B------:R-:W-:Y:S01]  /*0ce0*/  IADD3 R5, R216, -R5, RZ ;  /* 0x80000005d8057210 */ /* 0x000fe20007ffe0ff */
[----:B------:R-:W-:Y:S01]  /*0cf0*/  IMAD R219, R4, R219, 0x50 ;  /* 0x0000005004db7424 */ /* 0x000fe200078e02db */
[----:B------:R-:W-:Y:S01]  /*0d00*/  MOV R18, UR4 ;  /* 0x0000000400127c02 */ /* 0x000fe20008000f00 */
[----:B------:R-:W-:-:S04]  /*0d10*/  IMAD.WIDE R16, R3, 0x2, R16 ;  /* 0x0000000203107825 */ /* 0x000fc800078e0210 */
[----:B------:R-:W-:Y:S01]  /*0d20*/  IMAD R218, R5, 0x40, R2 ;  /* 0x0000004005da7824 */ /* 0x000fe200078e0202 */
[----:B--2---:R-:W-:-:S07]  /*0d30*/  LOP3.LUT R22, R10, 0x1, RZ, 0xfc, !PT ;  /* 0x000000010a167812 */ /* 0x004fce00078efcff */
.L_x_31:
[----:B------:R-:W1:Y:S01]  /*0d40*/  SHFL.IDX PT, R0, R216, RZ, 0x1f ;  /* 0x00001fffd8007589 */ /* 0x000e6200000e0000 */
[----:B------:R-:W2:Y:S01]  /*0d50*/  LDC R64, c[0x0][0x2e0] ;  /* 0x0000b800ff407b82 */ /* 0x000ea20000000800 */
[----:B------:R-:W-:Y:S01]  /*0d60*/  ULDC UR4, c[0x0][0xda8] ;  /* 0x00036a0000047ab9 */ /* 0x000fe20000000800 */
[----:B------:R-:W-:Y:S01]  /*0d70*/  ULDC.64 UR8, c[0x0][0x3f8] ;  /* 0x0000fe0000087ab9 */ /* 0x000fe20000000a00 */
[----:B------:R-:W-:Y:S01]  /*0d80*/  R2UR UR10, R23 ;  /* 0x00000000170a72ca */ /* 0x000fe200000e0000 */
[----:B------:R-:W-:Y:S02]  /*0d90*/  UISETP.NE.AND UP1, UPT, UR4, 0x1, UPT ;  /* 0x000000010400788c */ /* 0x000fe4000bf25270 */
[----:B------:R-:W-:Y:S01]  /*0da0*/  UISETP.NE.U32.AND UP0, UPT, UR8, URZ, UPT ;  /* 0x0000003f0800728c */ /* 0x000fe2000bf05070 */
[----:B------:R-:W-:Y:S01]  /*0db0*/  ULDC UR5, c[0x0][0xdb4] ;  /* 0x00036d0000057ab9 */ /* 0x000fe20000000800 */
[----:B------:R-:W-:Y:S02]  /*0dc0*/  ULDC UR6, c[0x0][0x404] ;  /* 0x0001010000067ab9 */ /* 0x000fe40000000800 */
[----:B------:R-:W-:-:S02]  /*0dd0*/  UISETP.NE.AND.EX UP0, UPT, UR9, URZ, UPT, UP0 ;  /* 0x0000003f0900728c */ /* 0x000fc4000bf05300 */
[----:B------:R-:W-:Y:S02]  /*0de0*/  UIADD3 UR9, UR61, 0x14400, URZ ;  /* 0x000144003d097890 */ /* 0x000fe4000fffe03f */
[----:B------:R-:W-:Y:S02]  /*0df0*/  UISETP.NE.AND UP2, UPT, UR5, 0x1, UPT ;  /* 0x000000010500788c */ /* 0x000fe4000bf45270 */
[----:B------:R-:W-:Y:S01]  /*0e00*/  USEL UR6, UR6, 0x1, UP0 ;  /* 0x0000000106067887 */ /* 0x000fe20008000000 */
[----:B------:R-:W-:Y:S01]  /*0e10*/  @UP1 ULDC UR5, c[0x0][0xdac] ;  /* 0x00036b0000051ab9 */ /* 0x000fe20000000800 */
[----:B------:R-:W-:Y:S01]  /*0e20*/  ULOP3.LUT UP0, URZ, UR9, 0x9f, URZ, 0xc0, !UPT ;  /* 0x0000009f093f7892 */ /* 0x000fe2000f80c03f */
[----:B------:R-:W-:Y:S01]  /*0e30*/  UMOV UR11, UR10 ;  /* 0x0000000a000b7c82 */ /* 0x000fe20008000000 */
[----:B-1----:R-:W-:Y:S02]  /*0e40*/  R2UR UR7, R0 ;  /* 0x00000000000772ca */ /* 0x002fe400000e0000 */
[----:B--2---:R-:W-:Y:S01]  /*0e50*/  IMAD R64, R64, UR6, RZ ;  /* 0x0000000640407c24 */ /* 0x004fe2000f8e02ff */
[----:B------:R-:W-:Y:S01]  /*0e60*/  @UP1 ULDC UR6, c[0x0][0xdb0] ;  /* 0x00036c0000061ab9 */ /* 0x000fe20000000800 */
[----:B------:R-:W-:-:S02]  /*0e70*/  PLOP3.LUT P0, PT, PT, PT, UP0, 0x80, 0x0 ;  /* 0x000000000000781c */ /* 0x000fc40003f0f008 */
[----:B------:R-:W-:-:S04]  /*0e80*/  VIADD R0, R64, 0x4f ;  /* 0x0000004f40007836 */ /* 0x000fc80000000000 */
[----:B------:R-:W-:-:S03]  /*0e90*/  IMAD.HI R0, R0, 0x66666667, RZ ;  /* 0x6666666700007827 */ /* 0x000fc600078e02ff */
[----:B------:R-:W-:Y:S02]  /*0ea0*/  ULEA.HI UR4, UR7, UR7, URZ, 0x1 ;  /* 0x0000000707047291 */ /* 0x000fe4000f8f083f */
[----:B------:R-:W-:Y:S02]  /*0eb0*/  SHF.R.U32.HI R3, RZ, 0x1f, R0 ;  /* 0x0000001fff037819 */ /* 0x000fe40000011600 */
[----:B------:R-:W-:Y:S02]  /*0ec0*/  ULOP3.LUT UR8, UR4, 0x1e, URZ, 0xc0, !UPT ;  /* 0x0000001e04087892 */ /* 0x000fe4000f8ec03f */
[----:B------:R-:W-:Y:S01]  /*0ed0*/  LEA.HI.SX32 R152, R0, R3, 0x1b ;  /* 0x0000000300987211 */ /* 0x000fe200078fdaff */
[----:B------:R-:W-:Y:S02]  /*0ee0*/  UIMAD.WIDE.U32 UR4, UR10, UR5, URZ ;  /* 0x000000050a0472a5 */ /* 0x000fe4000f8e003f */
[----:B------:R-:W-:Y:S02]  /*0ef0*/  UIADD3 UR8, UR7, -UR8, URZ ;  /* 0x8000000807087290 */ /* 0x000fe4000fffe03f */
[----:B------:R-:W-:-:S02]  /*0f00*/  @UP1 USHF.R.U32.HI UR11, URZ, UR6, UR5 ;  /* 0x000000063f0b1299 */ /* 0x000fc40008011605 */
[----:B------:R-:W-:Y:S01]  /*0f10*/  ULEA UR8, UR8, UR9, 0xd ;  /* 0x0000000908087291 */ /* 0x000fe2000f8e683f */
[----:B------:R-:W-:Y:S02]  /*0f20*/  @UP2 ULDC.64 UR6, c[0x0][0xdb8] ;  /* 0x00036e0000062ab9 */ /* 0x000fe40000000a00 */
[----:B------:R-:W-:Y:S02]  /*0f30*/  UIMAD.WIDE.U32 UR4, UR11, UR6, URZ ;  /* 0x000000060b0472a5 */ /* 0x000fe4000f8e003f */
[----:B------:R-:W-:Y:S01]  /*0f40*/  IMAD.U32 R215, RZ, RZ, UR11 ;  /* 0x0000000bffd77e24 */ /* 0x000fe2000f8e00ff */
[----:B------:R-:W-:Y:S01]  /*0f50*/  USHF.R.U32.HI UR8, URZ, 0x4, UR8 ;  /* 0x000000043f087899 */ /* 0x000fe20008011608 */
[----:B------:R-:W-:Y:S01]  /*0f60*/  UMOV UR36, UR11 ;  /* 0x0000000b00247c82 */ /* 0x000fe20008000000 */
[----:B------:R-:W-:Y:S02]  /*0f70*/  @UP2 USHF.R.U32.HI UR36, URZ, UR7, UR5 ;  /* 0x000000073f242299 */ /* 0x000fe40008011605 */
[----:B------:R-:W-:Y:S01]  /*0f80*/  UMOV UR4, UR10 ;  /* 0x0000000a00047c82 */ /* 0x000fe20008000000 */
[----:B------:R-:W-:Y:S01]  /*0f90*/  ULOP3.LUT UR37, UR8, 0x3fff, URZ, 0xc0, !UPT ;  /* 0x00003fff08257892 */ /* 0x000fe2000f8ec03f */
[----:B------:R-:W-:Y:S01]  /*0fa0*/  IMAD.U32 R214, RZ, RZ, UR4 ;  /* 0x00000004ffd67e24 */ /* 0x000fe2000f8e00ff */
[----:B------:R-:W-:Y:S10]  /*0fb0*/  @!P0 BRA `(.L_x_9) ;  /* 0x0000000000408947 */ /* 0x000ff40003800000 */
[----:B------:R-:W-:Y:S01]  /*0fc0*/  MOV R0, 0x0 ;  /* 0x0000000000007802 */ /* 0x000fe20000000f00 */
[----:B------:R-:W-:Y:S01]  /*0fd0*/  ULDC.64 UR4, c[0x4][0xa8] ;  /* 0x01002a0000047ab9 */ /* 0x000fe20000000a00 */
[----:B------:R-:W-:Y:S01]  /*0fe0*/  ULDC.64 UR6, c[0x4][0x20] ;  /* 0x0100080000067ab9 */ /* 0x000fe20000000a00 */
[----:B------:R-:W-:Y:S01]  /*0ff0*/  MOV R4, UR4 ;  /* 0x0000000400047c02 */ /* 0x000fe20008000f00 */
[----:B------:R1:W2:Y:S01]  /*1000*/  LDC.64 R2, c[0x4][R0] ;  /* 0x0100000000027b82 */ /* 0x0002a20000000a00 */
[----:B------:R-:W-:Y:S01]  /*1010*/  IMAD.U32 R5, RZ, RZ, UR5 ;  /* 0x00000005ff057e24 */ /* 0x000fe2000f8e00ff */
[----:B------:R-:W-:Y:S01]  /*1020*/  ULDC.64 UR4, c[0x4][0xb0] ;  /* 0x01002c0000047ab9 */ /* 0x000fe20000000a00 */
[----:B------:R-:W-:Y:S01]  /*1030*/  MOV R10, UR6 ;  /* 0x00000006000a7c02 */ /* 0x000fe20008000f00 */
[----:B------:R-:W-:Y:S01]  /*1040*/  IMAD.U32 R6, RZ, RZ, UR4 ;  /* 0x00000004ff067e24 */ /* 0x000fe2000f8e00ff */
[----:B------:R-:W-:Y:S01]  /*1050*/  MOV R13, RZ ;  /* 0x000000ff000d7202 */ /* 0x000fe20000000f00 */
[----:B------:R-:W-:-:S02]  /*1060*/  IMAD.U32 R7, RZ, RZ, UR5 ;  /* 0x00000005ff077e24 */ /* 0x000fc4000f8e00ff */
[----:B------:R-:W-:Y:S02]  /*1070*/  IMAD.U32 R11, RZ, RZ, UR7 ;  /* 0x00000007ff0b7e24 */ /* 0x000fe4000f8e00ff */
[----:B------:R-:W-:Y:S02]  /*1080*/  IMAD.MOV.U32 R8, RZ, RZ, 0x70 ;  /* 0x00000070ff087424 */ /* 0x000fe400078e00ff */
[----:B-1----:R-:W-:-:S07]  /*1090*/  IMAD.MOV.U32 R12, RZ, RZ, 0x1 ;  /* 0x00000001ff0c7424 */ /* 0x002fce00078e00ff */
[----:B------:R-:W-:-:S07]  /*10a0*/  LEPC R20, `(.L_x_9) ;  /* 0x000000001014794e */ /* 0x000fce0000000000 */
[----:B--2---:R-:W-:Y:S05]  /*10b0*/  CALL.ABS.NOINC R2 ;  /* 0x0000000002007343 */ /* 0x004fea0003c00000 */
.L_x_9:
[----:B------:R-:W-:Y:S02]  /*10c0*/  LOP3.LUT R0, R212, 0x1, RZ, 0xc0, !PT ;  /* 0x00000001d4007812 */ /* 0x000fe400078ec0ff */
[----:B------:R-:W-:Y:S02]  /*10d0*/  ISETP.NE.AND P0, PT, R22, 0x3, PT ;  /* 0x000000031600780c */ /* 0x000fe40003f05270 */
[----:B------:R-:W-:-:S04]  /*10e0*/  SHF.L.U32 R0, R0, 0x1f, RZ ;  /* 0x0000001f00007819 */ /* 0x000fc800000006ff */
[----:B------:R-:W1:Y:S02]  /*10f0*/  SYNCS.PHASECHK.TRANS64.TRYWAIT P1, [UR61+0x38800], R0 ;  /* 0x03880000ff0075a7 */ /* 0x000e64000802017d */
[----:B-1----:R-:W-:Y:S05]  /*1100*/  @!P1 BRA `(.L_x_10) ;  /* 0x000000d400409947 */ /* 0x002fea0003800000 */
.L_x_90:
[----:B------:R-:W-:Y:S05]  /*1110*/  @!P0 BRA `(.L_x_11) ;  /* 0x0000000000048947 */ /* 0x000fea0003800000 */
[----:B------:R-:W-:Y:S01]  /*1120*/  BPT.TRAP 0x1 ;  /* 0x000000040000795c */ /* 0x000fe20000300000 */
.L_x_11:
[----:B------:R-:W-:Y:S01]  /*1130*/  R2UR UR4, R18 ;  /* 0x00000000120472ca */ /* 0x000fe200000e0000 */
[----:B-1----:R-:W-:-:S05]  /*1140*/  IMAD.U32 R0, RZ, RZ, UR38 ;  /* 0x00000026ff007e24 */ /* 0x002fca000f8e00ff */
[----:B------:R-:W-:-:S07]  /*1150*/  LEA R0, R0, UR61, 0x3 ;  /* 0x0000003d00007c11 */ /* 0x000fce000f8e18ff */
[----:B------:R-:W-:-:S05]  /*1160*/  IMAD.U32 R3, RZ, RZ, UR4 ;  /* 0x00000004ff037e24 */ /* 0x000fca000f8e00ff */
[----:B------:R-:W-:-:S04]  /*1170*/  SHF.L.U32 R3, R3, 0x1f, RZ ;  /* 0x0000001f03037819 */ /* 0x000fc800000006ff */
[----:B------:R1:W2:Y:S01]  /*1180*/  SYNCS.PHASECHK.TRANS64.TRYWAIT P2, [R0+URZ+0x38830], R3 ;  /* 0x03883003000075a7 */ /* 0x0002a2000804017f */
[----:B------:R-:W-:Y:S05]  /*1190*/  @!P0 BRA `(.L_x_12) ;  /* 0x0000000000048947 */ /* 0x000fea0003800000 */
[----:B------:R-:W-:Y:S01]  /*11a0*/  BPT.TRAP 0x1 ;  /* 0x000000040000795c */ /* 0x000fe20000300000 */
.L_x_12:
[----:B------:R-:W3:Y:S01]  /*11b0*/  S2R R2, SR_TID.X ;  /* 0x0000000000027919 */ /* 0x000ee20000002100 */
[----:B------:R-:W-:Y:S01]  /*11c0*/  IMAD.MOV.U32 R151, RZ, RZ, RZ ;  /* 0x000000ffff977224 */ /* 0x000fe200078e00ff */
[----:B---3--:R-:W-:-:S04]  /*11d0*/  LOP3.LUT R2, R2, 0x7f, RZ, 0xc0, !PT ;  /* 0x0000007f02027812 */ /* 0x008fc800078ec0ff */
[----:B------:R-:W-:Y:S01]  /*11e0*/  ISETP.NE.AND P1, PT, R2, RZ, PT ;  /* 0x000000ff0200720c */ /* 0x000fe20003f25270 */
[----:B--2---:R-:W-:-:S12]  /*11f0*/  @P2 BRA `(.L_x_13) ;  /* 0x0000000000082947 */ /* 0x004fd80003800000 */
[----:B------:R-:W2:Y:S02]  /*1200*/  SYNCS.PHASECHK.TRANS64.TRYWAIT P2, [R0+URZ+0x38830], R3 ;  /* 0x03883003000075a7 */ /* 0x000ea4000804017f */
[----:B--2---:R-:W-:Y:S05]  /*1210*/  @!P2 BRA `(.L_x_14) ;  /* 0x000000d40014a947 */ /* 0x004fea0003800000 */
.L_x_13:
[----:B------:R-:W-:Y:S05]  /*1220*/  WARPSYNC.ALL ;  /* 0x0000000000007948 */ /* 0x000fea0003800000 */
[----:B------:R-:W-:Y:S01]  /*1230*/  UIADD3 UR4, UR61, 0x24400, URZ ;  /* 0x000244003d047890 */ /* 0x000fe2000fffe03f */
[----:B------:R-:W-:Y:S01]  /*1240*/  WARPGROUP.ARRIVE ;  /* 0x00000000000079c5 */ /* 0x000fe20000000000 */
[----:B------:R-:W-:Y:S01]  /*1250*/  ULOP3.LUT UR5, UR37, 0x10000, URZ, 0xfc, !UPT ;  /* 0x0001000025057892 */ /* 0x000fe2000f8efc3f */
[----:B-12---:R-:W-:Y:S01]  /*1260*/  IMAD.IADD R3, R219, 0x1, R64 ;  /* 0x00000001db037824 */ /* 0x006fe200078e0240 */
[----:B------:R-:W-:Y:S01]  /*1270*/  USHF.R.U32.HI UR4, URZ, 0x4, UR4 ;  /* 0x000000043f047899 */ /* 0x000fe20008011604 */
[----:B------:R-:W-:Y:S01]  /*1280*/  P2R R66, PR, RZ, 0x1 ;  /* 0x00000001ff427803 */ /* 0x000fe20000000000 */
[----:B------:R-:W-:Y:S01]  /*1290*/  UMOV UR9, 0x40000040 ;  /* 0x4000004000097882 */ /* 0x000fe20000000000 */
[----:B------:R-:W-:Y:S01]  /*12a0*/  UMOV UR11, 0x40000040 ;  /* 0x40000040000b7882 */ /* 0x000fe20000000000 */
[----:B------:R-:W-:Y:S01]  /*12b0*/  ULOP3.LUT UR4, UR4, 0x3fff, URZ, 0xc0, !UPT ;  /* 0x00003fff04047892 */ /* 0x000fe2000f8ec03f */
[----:B------:R-:W-:Y:S01]  /*12c0*/  IMAD.U32 R15, RZ, RZ, UR9 ;  /* 0x00000009ff0f7e24 */ /* 0x000fe2000f8e00ff */
[----:B------:R-:W-:Y:S01]  /*12d0*/  UMOV UR8, UR5 ;  /* 0x0000000500087c82 */ /* 0x000fe20008000000 */
[----:B------:R-:W-:Y:S01]  /*12e0*/  UMOV UR15, UR9 ;  /* 0x00000009000f7c82 */ /* 0x000fe20008000000 */
[----:B------:R-:W-:Y:S01]  /*12f0*/  ULOP3.LUT UR6, UR4, 0x10000, URZ, 0xfc, !UPT ;  /* 0x0001000004067892 */ /* 0x000fe2000f8efc3f */
[----:B------:R-:W-:Y:S01]  /*1300*/  IMAD.U32 R14, RZ, RZ, UR8 ;  /* 0x00000008ff0e7e24 */ /* 0x000fe2000f8e00ff */
[----:B------:R-:W-:Y:S01]  /*1310*/  UMOV UR14, UR8 ;  /* 0x00000008000e7c82 */ /* 0x000fe20008000000 */
[----:B------:R-:W-:Y:S01]  /*1320*/  UIADD3 UR7, UR5, 0x2, URZ ;  /* 0x0000000205077890 */ /* 0x000fe2000fffe03f */
[----:B------:R-:W-:Y:S01]  /*1330*/  IMAD R3, R152, -0x50, R3 ;  /* 0xffffffb098037824 */ /* 0x000fe200078e0203 */
[----:B------:R-:W-:-:S02]  /*1340*/  UIMAD UR4, UR38, 0xa00, UR6 ;  /* 0x00000a00260478a4 */ /* 0x000fc4000f8e0206 */
[----:B------:R-:W-:Y:S01]  /*1350*/  MOV R21, UR6 ;  /* 0x0000000600157c02 */ /* 0x000fe20008000f00 */
[----:B------:R-:W-:Y:S01]  /*1360*/  UMOV UR17, 0x40000040 ;  /* 0x4000004000117882 */ /* 0x000fe20000000000 */
[----:B------:R-:W-:Y:S01]  /*1370*/  UMOV UR19, 0x40000040 ;  /* 0x4000004000137882 */ /* 0x000fe20000000000 */
[----:B------:R-:W-:Y:S01]  /*1380*/  UIADD3 UR6, UR4, 0x200, URZ ;  /* 0x0000020004067890 */ /* 0x000fe2000fffe03f */
[----:B------:R-:W-:Y:S01]  /*1390*/  MOV R13, UR17 ;  /* 0x00000011000d7c02 */ /* 0x000fe20008000f00 */
[----:B------:R-:W-:Y:S01]  /*13a0*/  UIADD3 UR12, UR4, 0x2, URZ ;  /* 0x00000002040c7890 */ /* 0x000fe2000fffe03f */
[C---:B------:R-:W-:Y:S01]  /*13b0*/  ISETP.GT.AND P6, PT, R3.reuse, RZ, PT ;  /* 0x000000ff0300720c */ /* 0x040fe20003fc4270 */
[----:B------:R-:W-:Y:S01]  /*13c0*/  UMOV UR10, UR4 ;  /* 0x00000004000a7c82 */ /* 0x000fe20008000000 */
[----:B------:R-:W-:Y:S01]  /*13d0*/  UMOV UR16, UR7 ;  /* 0x0000000700107c82 */ /* 0x000fe20008000000 */
[----:B------:R-:W-:Y:S01]  /*13e0*/  HGMMA.64x16x16.F32.BF16 R56, gdesc[UR8], RZ, !UPT, gsb0 ;  /* 0x00200000083879f0 */ /* 0x000fe2000c0018ff */
[----:B------:R-:W-:Y:S01]  /*13f0*/  UIADD3 UR10, UR4, 0x80, URZ ;  /* 0x00000080040a7890 */ /* 0x000fe2000fffe03f */
[----:B------:R-:W-:Y:S01]  /*1400*/  IMAD.U32 R12, RZ, RZ, UR16 ;  /* 0x00000010ff0c7e24 */ /* 0x000fe2000f8e00ff */
[----:B------:R-:W-:Y:S01]  /*1410*/  UMOV UR8, UR14 ;  /* 0x0000000e00087c82 */ /* 0x000fe20008000000 */
[----:B------:R-:W-:Y:S01]  /*1420*/  UMOV UR9, UR15 ;  /* 0x0000000f00097c82 */ /* 0x000fe20008000000 */
[----:B------:R-:W-:Y:S01]  /*1430*/  UMOV UR11, 0x40000040 ;  /* 0x40000040000b7882 */ /* 0x000fe20000000000 */
[----:B------:R-:W-:Y:S01]  /*1440*/  UMOV UR18, UR12 ;  /* 0x0000000c00127c82 */ /* 0x000fe20008000000 */
[----:B------:R-:W-:Y:S01]  /*1450*/  UIADD3 UR7, UR5, 0x4, URZ ;  /* 0x0000000405077890 */ /* 0x000fe2000fffe03f */
[C---:B------:R-:W-:Y:S01]  /*1460*/  ISETP.GT.AND P5, PT, R3.reuse, 0x1, PT ;  /* 0x000000010300780c */ /* 0x040fe20003fa4270 */
[----:B------:R-:W-:Y:S01]  /*1470*/  UIADD3 UR12, UR4, 0x4, URZ ;  /* 0x00000004040c7890 */ /* 0x000fe2000fffe03f */
[C---:B------:R-:W-:Y:S01]  /*1480*/  ISETP.GT.AND P4, PT, R3.reuse, 0x8, PT ;  /* 0x000000080300780c */ /* 0x040fe20003f84270 */
[----:B------:R-:W-:Y:S01]  /*1490*/  UMOV UR13, 0x40000040 ;  /* 0x40000040000d7882 */ /* 0x000fe20000000000 */
[----:B------:R-:W-:Y:S01]  /*14a0*/  UIADD3 UR20, UR5, 0x406, URZ ;  /* 0x0000040605147890 */ /* 0x000fe2000fffe03f */
[C---:B------:R-:W-:Y:S01]  /*14b0*/  ISETP.GT.AND P3, PT, R3.reuse, 0x9, PT ;  /* 0x000000090300780c */ /* 0x040fe20003f64270 */
[----:B------:R-:W-:Y:S01]  /*14c0*/  UIADD3 UR22, UR4, 0x286, URZ ;  /* 0x0000028604167890 */ /* 0x000fe2000fffe03f */
[----:B------:R-:W-:Y:S01]  /*14d0*/  ISETP.GT.AND P2, PT, R3, 0x10, PT ;  /* 0x000000100300780c */ /* 0x000fe20003f44270 */
[----:B------:R-:W-:Y:S01]  /*14e0*/  UMOV UR21, 0x40000040 ;  /* 0x4000004000157882 */ /* 0x000fe20000000000 */
[----:B------:R-:W-:Y:S01]  /*14f0*/  UMOV UR23, 0x40000040 ;  /* 0x4000004000177882 */ /* 0x000fe20000000000 */
[----:B------:R-:W-:Y:S01]  /*1500*/  UIADD3 UR24, UR5, 0x800, URZ ;  /* 0x0000080005187890 */ /* 0x000fe2000fffe03f */
[----:B------:R-:W-:Y:S01]  /*1510*/  @!P1 VIADD R0, R0, 0x38840 ;  /* 0x0003884000009836 */ /* 0x000fe20000000000 */
[----:B------:R-:W-:Y:S01]  /*1520*/  UIADD3 UR26, UR4, 0x500, URZ ;  /* 0x00000500041a7890 */ /* 0x000fe2000fffe03f */
[-C--:B------:R-:W-:Y:S01]  /*1530*/  MOV R150, R151.reuse ;  /* 0x0000009700967202 */ /* 0x080fe20000000f00 */
[----:B------:R-:W-:Y:S01]  /*1540*/  UMOV UR25, 0x40000040 ;  /* 0x4000004000197882 */ /* 0x000fe20000000000 */
[----:B------:R-:W-:Y:S01]  /*1550*/  UMOV UR27, 0x40000040 ;  /* 0x40000040001b7882 */ /* 0x000fe20000000000 */
[----:B------:R-:W-:Y:S01]  /*1560*/  UIADD3 UR28, UR5, 0x802, URZ ;  /* 0x00000802051c7890 */ /* 0x000fe2000fffe03f */
[----:B------:R-:W-:Y:S01]  /*1570*/  @!P1 PRMT R0, RZ, 0x654, R0 ;  /* 0x00000654ff009816 */ /* 0x000fe20000000000 */
[----:B------:R-:W-:Y:S01]  /*1580*/  UIADD3 UR30, UR4, 0x502, URZ ;  /* 0x00000502041e7890 */ /* 0x000fe2000fffe03f */
[--C-:B------:R-:W-:Y:S01]  /*1590*/  IMAD.MOV.U32 R149, RZ, RZ, R151.reuse ;  /* 0x000000ffff957224 */ /* 0x100fe200078e0097 */
[----:B------:R-:W-:Y:S01]  /*15a0*/  UMOV UR29, 0x40000040 ;  /* 0x40000040001d7882 */ /* 0x000fe20000000000 */
[----:B------:R-:W-:Y:S01]  /*15b0*/  UMOV UR31, 0x40000040 ;  /* 0x40000040001f7882 */ /* 0x000fe20000000000 */
[----:B------:R-:W-:Y:S01]  /*15c0*/  UIADD3 UR32, UR5, 0x804, URZ ;  /* 0x0000080405207890 */ /* 0x000fe2000fffe03f */
[--C-:B------:R-:W-:Y:S01]  /*15d0*/  IMAD.MOV.U32 R148, RZ, RZ, R151.reuse ;  /* 0x000000ffff947224 */ /* 0x100fe200078e0097 */
[----:B------:R-:W-:Y:S01]  /*15e0*/  UIADD3 UR34, UR4, 0x504, URZ ;  /* 0x0000050404227890 */ /* 0x000fe2000fffe03f */
[--C-:B------:R-:W-:Y:S01]  /*15f0*/  IMAD.MOV.U32 R147, RZ, RZ, R151.reuse ;  /* 0x000000ffff937224 */ /* 0x100fe200078e0097 */
[----:B------:R-:W-:Y:S01]  /*1600*/  UMOV UR33, 0x40000040 ;  /* 0x4000004000217882 */ /* 0x000fe20000000000 */
[----:B------:R-:W-:Y:S01]  /*1610*/  UMOV UR35, 0x40000040 ;  /* 0x4000004000237882 */ /* 0x000fe20000000000 */
[----:B------:R-:W-:Y:S01]  /*1620*/  UIADD3 UR40, UR5, 0x806, URZ ;  /* 0x0000080605287890 */ /* 0x000fe2000fffe03f */
[-C--:B------:R-:W-:Y:S01]  /*1630*/  MOV R146, R151.reuse ;  /* 0x0000009700927202 */ /* 0x080fe20000000f00 */
        /* <DEDUP_REMOVED lines=11> */
[----:B------:R-:W-:Y:S01]  /*16f0*/  MOV R142, R151 ;  /* 0x00000097008e7202 */ /* 0x000fe20000000f00 */
[----:B------:R-:W-:Y:S01]  /*1700*/  UIADD3 UR50, UR4, 0x782, URZ ;  /* 0x0000078204327890 */ /* 0x000fe2000fffe03f */
[----:B------:R-:W-:Y:S01]  /*1710*/  IMAD.MOV.U32 R141, RZ, RZ, R151 ;  /* 0x000000ffff8d7224 */ /* 0x000fe200078e0097 */
[----:B------:R-:W-:-:S02]  /*1720*/  WARPGROUP.DEPBAR.LE gsb0, 0x0 ;  /* 0x00008000000079c5 */ /* 0x000fc40000010000 */
[----:B------:R-:W-:Y:S01]  /*1730*/  WARPGROUP.ARRIVE ;  /* 0x00000000000079c5 */ /* 0x000fe20000000000 */
[----:B------:R-:W-:Y:S01]  /*1740*/  UMOV UR49, 0x40000040 ;  /* 0x4000004000317882 */ /* 0x000fe20000000000 */
[----:B------:R-:W-:Y:S01]  /*1750*/  UMOV UR51, 0x40000040 ;  /* 0x4000004000337882 */ /* 0x000fe20000000000 */
[----:B------:R-:W-:Y:S01]  /*1760*/  UIADD3 UR52, UR5, 0xc04, URZ ;  /* 0x00000c0405347890 */ /* 0x000fe2000fffe03f */
[--C-:B------:R-:W-:Y:S01]  /*1770*/  IMAD.MOV.U32 R140, RZ, RZ, R151.reuse ;  /* 0x000000ffff8c7224 */ /* 0x100fe200078e0097 */
[----:B------:R-:W-:Y:S01]  /*1780*/  UIADD3 UR54, UR4, 0x784, URZ ;  /* 0x0000078404367890 */ /* 0x000fe2000fffe03f */
[----:B------:R-:W-:Y:S01]  /*1790*/  HGMMA.64x16x16.F32.BF16 R48, gdesc[UR8], RZ, !UPT, gsb0 ;  /* 0x00200000083079f0 */ /* 0x000fe2000c0018ff */
[----:B------:R-:W-:Y:S01]  /*17a0*/  UIADD3 UR10, UR4, 0x100, URZ ;  /* 0x00000100040a7890 */ /* 0x000fe2000fffe03f */
[--C-:B------:R-:W-:Y:S01]  /*17b0*/  IMAD.MOV.U32 R139, RZ, RZ, R151.reuse ;  /* 0x000000ffff8b7224 */ /* 0x100fe200078e0097 */
[----:B------:R-:W-:Y:S01]  /*17c0*/  UMOV UR8, UR14 ;  /* 0x0000000e00087c82 */ /* 0x000fe20008000000 */
[----:B------:R-:W-:Y:S01]  /*17d0*/  UMOV UR9, UR15 ;  /* 0x0000000f00097c82 */ /* 0x000fe20008000000 */
[----:B------:R-:W-:Y:S01]  /*17e0*/  UMOV UR11, 0x40000040 ;  /* 0x40000040000b7882 */ /* 0x000fe20000000000 */
[----:B------:R-:W-:Y:S01]  /*17f0*/  UMOV UR53, 0x40000040 ;  /* 0x4000004000357882 */ /* 0x000fe20000000000 */
[----:B------:R-:W-:Y:S01]  /*1800*/  UMOV UR55, 0x40000040 ;  /* 0x4000004000377882 */ /* 0x000fe20000000000 */
[----:B------:R-:W-:Y:S01]  /*1810*/  UMOV UR57, 0x40000040 ;  /* 0x4000004000397882 */ /* 0x000fe20000000000 */
[----:B------:R-:W-:Y:S01]  /*1820*/  UMOV UR59, 0x40000040 ;  /* 0x40000040003b7882 */ /* 0x000fe20000000000 */
[----:B------:R-:W-:Y:S01]  /*1830*/  IMAD.U32 R7, RZ, RZ, UR57 ;  /* 0x00000039ff077e24 */ /* 0x000fe2000f8e00ff */
[-C--:B------:R-:W-:Y:S01]  /*1840*/  MOV R138, R151.reuse ;  /* 0x00000097008a7202 */ /* 0x080fe20000000f00 */
[--C-:B------:R-:W-:Y:S01]  /*1850*/  IMAD.MOV.U32 R137, RZ, RZ, R151.reuse ;  /* 0x000000ffff897224 */ /* 0x100fe200078e0097 */
        /* <DEDUP_REMOVED lines=34> */
[----:B------:R-:W-:Y:S01]  /*1a80*/  MOV R68, R151 ;  /* 0x0000009700447202 */ /* 0x000fe20000000f00 */
[----:B------:R-:W-:-:S02]  /*1a90*/  IMAD.MOV.U32 R111, RZ, RZ, R151 ;  /* 0x000000ffff6f7224 */ /* 0x000fc400078e0097 */
[--C-:B------:R-:W-:Y:S01]  /*1aa0*/  IMAD.MOV.U32 R109, RZ, RZ, R151.reuse ;  /* 0x000000ffff6d7224 */ /* 0x100fe200078e0097 */
[----:B------:R-:W-:Y:S02]  /*1ab0*/  WARPGROUP.DEPBAR.LE gsb0, 0x0 ;  /* 0x00008000000079c5 */ /* 0x000fe40000010000 */
[----:B------:R-:W-:Y:S01]  /*1ac0*/  WARPGROUP.ARRIVE ;  /* 0x00000000000079c5 */ /* 0x000fe20000000000 */
[--C-:B------:R-:W-:Y:S02]  /*1ad0*/  IMAD.MOV.U32 R108, RZ, RZ, R151.reuse ;  /* 0x000000ffff6c7224 */ /* 0x100fe400078e0097 */
[--C-:B------:R-:W-:Y:S02]  /*1ae0*/  IMAD.MOV.U32 R106, RZ, RZ, R151.reuse ;  /* 0x000000ffff6a7224 */ /* 0x100fe400078e0097 */
[--C-:B------:R-:W-:Y:S01]  /*1af0*/  IMAD.MOV.U32 R105, RZ, RZ, R151.reuse ;  /* 0x000000ffff697224 */ /* 0x100fe200078e0097 */
[----:B------:R-:W-:Y:S01]  /*1b00*/  HGMMA.64x16x16.F32.BF16 R40, gdesc[UR8], RZ, !UPT, gsb0 ;  /* 0x00200000082879f0 */ /* 0x000fe2000c0018ff */
[----:B------:R-:W-:Y:S01]  /*1b10*/  UIADD3 UR10, UR4, 0x180, URZ ;  /* 0x00000180040a7890 */ /* 0x000fe2000fffe03f */
[--C-:B------:R-:W-:Y:S01]  /*1b20*/  IMAD.MOV.U32 R103, RZ, RZ, R151.reuse ;  /* 0x000000ffff677224 */ /* 0x100fe200078e0097 */
[----:B------:R-:W-:Y:S01]  /*1b30*/  UMOV UR8, UR14 ;  /* 0x0000000e00087c82 */ /* 0x000fe20008000000 */
[----:B------:R-:W-:Y:S01]  /*1b40*/  UMOV UR9, UR15 ;  /* 0x0000000f00097c82 */ /* 0x000fe20008000000 */
[----:B------:R-:W-:Y:S01]  /*1b50*/  UMOV UR11, 0x40000040 ;  /* 0x40000040000b7882 */ /* 0x000fe20000000000 */
[----:B------:R-:W-:-:S02]  /*1b60*/  IMAD.MOV.U32 R102, RZ, RZ, R151 ;  /* 0x000000ffff667224 */ /* 0x000fc400078e0097 */
[--C-:B------:R-:W-:Y:S02]  /*1b70*/  IMAD.MOV.U32 R100, RZ, RZ, R151.reuse ;  /* 0x000000ffff647224 */ /* 0x100fe400078e0097 */
[--C-:B------:R-:W-:Y:S02]  /*1b80*/  IMAD.MOV.U32 R96, RZ, RZ, R151.reuse ;  /* 0x000000ffff607224 */ /* 0x100fe400078e0097 */
[--C-:B------:R-:W-:Y:S02]  /*1b90*/  IMAD.MOV.U32 R94, RZ, RZ, R151.reuse ;  /* 0x000000ffff5e7224 */ /* 0x100fe400078e0097 */
[--C-:B------:R-:W-:Y:S02]  /*1ba0*/  IMAD.MOV.U32 R90, RZ, RZ, R151.reuse ;  /* 0x000000ffff5a7224 */ /* 0x100fe400078e0097 */
[--C-:B------:R-:W-:Y:S02]  /*1bb0*/  IMAD.MOV.U32 R88, RZ, RZ, R151.reuse ;  /* 0x000000ffff587224 */ /* 0x100fe400078e0097 */
[----:B------:R-:W-:-:S02]  /*1bc0*/  IMAD.MOV.U32 R84, RZ, RZ, R151 ;  /* 0x000000ffff547224 */ /* 0x000fc400078e0097 */
[--C-:B------:R-:W-:Y:S02]  /*1bd0*/  IMAD.MOV.U32 R82, RZ, RZ, R151.reuse ;  /* 0x000000ffff527224 */ /* 0x100fe400078e0097 */
[--C-:B------:R-:W-:Y:S02]  /*1be0*/  IMAD.MOV.U32 R78, RZ, RZ, R151.reuse ;  /* 0x000000ffff4e7224 */ /* 0x100fe400078e0097 */
[--C-:B------:R-:W-:Y:S02]  /*1bf0*/  IMAD.MOV.U32 R76, RZ, RZ, R151.reuse ;  /* 0x000000ffff4c7224 */ /* 0x100fe400078e0097 */
[--C-:B------:R-:W-:Y:S02]  /*1c00*/  IMAD.MOV.U32 R72, RZ, RZ, R151.reuse ;  /* 0x000000ffff487224 */ /* 0x100fe400078e0097 */
[----:B------:R-:W-:Y:S01]  /*1c10*/  IMAD.MOV.U32 R70, RZ, RZ, R151 ;  /* 0x000000ffff467224 */ /* 0x000fe200078e0097 */
[----:B------:R-:W-:Y:S02]  /*1c20*/  WARPGROUP.DEPBAR.LE gsb0, 0x0 ;  /* 0x00008000000079c5 */ /* 0x000fe40000010000 */
[----:B------:R-:W-:-:S06]  /*1c30*/  WARPGROUP.ARRIVE ;  /* 0x00000000000079c5 */ /* 0x000fcc0000000000 */
[----:B------:R-:W-:Y:S01]  /*1c40*/  HGMMA.64x16x16.F32.BF16 R32, gdesc[UR8], RZ, !UPT, gsb0 ;  /* 0x00200000082079f0 */ /* 0x000fe2000c0018ff */
[----:B------:R-:W-:Y:S01]  /*1c50*/  UMOV UR8, UR14 ;  /* 0x0000000e00087c82 */ /* 0x000fe20008000000 */
[----:B------:R-:W-:Y:S01]  /*1c60*/  UMOV UR9, UR15 ;  /* 0x0000000f00097c82 */ /* 0x000fe20008000000 */
[----:B------:R-:W-:Y:S01]  /*1c70*/  UMOV UR10, UR6 ;  /* 0x00000006000a7c82 */ /* 0x000fe20008000000 */
[----:B------:R-:W-:Y:S01]  /*1c80*/  UMOV UR11, 0x40000040 ;  /* 0x40000040000b7882 */ /* 0x000fe20000000000 */
[----:B------:R-:W-:Y:S01]  /*1c90*/  UMOV UR14, UR16 ;  /* 0x00000010000e7c82 */ /* 0x000fe20008000000 */
[----:B------:R-:W-:Y:S01]  /*1ca0*/  UMOV UR15, UR17 ;  /* 0x00000011000f7c82 */ /* 0x000fe20008000000 */
[----:B------:R-:W-:Y:S01]  /*1cb0*/  UIADD3 UR6, UR4, 0x202, URZ ;  /* 0x0000020204067890 */ /* 0x000fe2000fffe03f */
[----:B------:R-:W-:Y:S02]  /*1cc0*/  WARPGROUP.DEPBAR.LE gsb0, 0x0 ;  /* 0x00008000000079c5 */ /* 0x000fe40000010000 */
[----:B------:R-:W-:-:S06]  /*1cd0*/  WARPGROUP.ARRIVE ;  /* 0x00000000000079c5 */ /* 0x000fcc0000000000 */
[----:B------:R-:W-:Y:S01]  /*1ce0*/  HGMMA.64x16x16.F32.BF16 R24, gdesc[UR8], RZ, !UPT, gsb0 ;  /* 0x00200000081879f0 */ /* 0x000fe2000c0018ff */
[----:B------:R-:W-:Y:S01]  /*1cf0*/  UIADD3 UR10, UR4, 0x82, URZ ;  /* 0x00000082040a7890 */ /* 0x000fe2000fffe03f */
[----:B------:R-:W-:Y:S01]  /*1d00*/  UMOV UR8, UR14 ;  /* 0x0000000e00087c82 */ /* 0x000fe20008000000 */
[----:B------:R-:W-:Y:S01]  /*1d10*/  UMOV UR9, UR15 ;  /* 0x0000000f00097c82 */ /* 0x000fe20008000000 */
[----:B------:R-:W-:Y:S01]  /*1d20*/  UMOV UR11, 0x40000040 ;  /* 0x40000040000b7882 */ /* 0x000fe20000000000 */
[----:B------:R-:W-:Y:S02]  /*1d30*/  WARPGROUP.DEPBAR.LE gsb0, 0x0 ;  /* 0x00008000000079c5 */ /* 0x000fe40000010000 */
[----:B------:R-:W-:-:S06]  /*1d40*/  WARPGROUP.ARRIVE ;  /* 0x00000000000079c5 */ /* 0x000fcc0000000000 */
[----:B------:R-:W-:Y:S01]  /*1d50*/  HGMMA.64x16x16.F32.BF16 R56, gdesc[UR16], R56, gsb0 ;  /* 0x00200000103879f0 */ /* 0x000fe20008001838 */
[----:B------:R-:W-:Y:S01]  /*1d60*/  UMOV UR16, UR7 ;  /* 0x0000000700107c82 */ /* 0x000fe20008000000 */
[----:B------:R-:W-:Y:S01]  /*1d70*/  UMOV UR17, 0x40000040 ;  /* 0x4000004000117882 */ /* 0x000fe20000000000 */
[----:B------:R-:W-:Y:S01]  /*1d80*/  UMOV UR18, UR12 ;  /* 0x0000000c00127c82 */ /* 0x000fe20008000000 */
[----:B------:R-:W-:Y:S01]  /*1d90*/  UMOV UR19, 0x40000040 ;  /* 0x4000004000137882 */ /* 0x000fe20000000000 */
[----:B------:R-:W-:Y:S01]  /*1da0*/  UIADD3 UR7, UR5, 0x6, URZ ;  /* 0x0000000605077890 */ /* 0x000fe2000fffe03f */
[----:B------:R-:W-:Y:S01]  /*1db0*/  IMAD.U32 R10, RZ, RZ, UR16 ;  /* 0x00000010ff0a7e24 */ /* 0x000fe2000f8e00ff */
[----:B------:R-:W-:Y:S01]  /*1dc0*/  UIADD3 UR12, UR4, 0x6, URZ ;  /* 0x00000006040c7890 */ /* 0x000fe2000fffe03f */
[----:B------:R-:W-:Y:S01]  /*1dd0*/  IMAD.U32 R11, RZ, RZ, UR17 ;  /* 0x00000011ff0b7e24 */ /* 0x000fe2000f8e00ff */
[----:B------:R-:W-:Y:S02]  /*1de0*/  WARPGROUP.DEPBAR.LE gsb0, 0x0 ;  /* 0x00008000000079c5 */ /* 0x000fe40000010000 */
[----:B------:R-:W-:-:S06]  /*1df0*/  WARPGROUP.ARRIVE ;  /* 0x00000000000079c5 */ /* 0x000fcc0000000000 */
[----:B------:R-:W-:Y:S01]  /*1e00*/  HGMMA.64x16x16.F32.BF16 R48, gdesc[UR8], R48, gsb0 ;  /* 0x00200000083079f0 */ /* 0x000fe20008001830 */
[----:B------:R-:W-:Y:S01]  /*1e10*/  UIADD3 UR10, UR4, 0x102, URZ ;  /* 0x00000102040a7890 */ /* 0x000fe2000fffe03f */
[----:B------:R-:W-:Y:S01]  /*1e20*/  UMOV UR8, UR14 ;  /* 0x0000000e00087c82 */ /* 0x000fe20008000000 */
[----:B------:R-:W-:Y:S01]  /*1e30*/  UMOV UR9, UR15 ;  /* 0x0000000f00097c82 */ /* 0x000fe20008000000 */
[----:B------:R-:W-:Y:S01]  /*1e40*/  UMOV UR11, 0x40000040 ;  /* 0x40000040000b7882 */ /* 0x000fe20000000000 */
        /* <DEDUP_REMOVED lines=34> */
[----:B------:R-:W-:Y:S01]  /*2070*/  MOV R9, UR17 ;  /* 0x0000001100097c02 */ /* 0x000fe20008000f00 */
        /* <DEDUP_REMOVED lines=34> */
[----:B------:R-:W-:Y:S02]  /*22a0*/  UIADD3 UR16, UR5, 0x404, URZ ;  /* 0x0000040405107890 */ /* 0x000fe4000fffe03f */
[----:B------:R-:W-:Y:S01]  /*22b0*/  UIADD3 UR18, UR4, 0x284, URZ ;  /* 0x0000028404127890 */ /* 0x000fe2000fffe03f */
[----:B------:R-:W-:Y:S01]  /*22c0*/  UMOV UR17, 0x40000040 ;  /* 0x4000004000117882 */ /* 0x000fe20000000000 */
        /* <DEDUP_REMOVED lines=22> */
[----:B------:R-:W-:Y:S02]  /*2430*/  UIADD3 UR6, UR4, 0x480, URZ ;  /* 0x0000048004067890 */ /* 0x000fe4000fffe03f */
[----:B------:R-:W-:Y:S01]  /*2440*/  UIADD3 UR14, UR4, 0x282, URZ ;  /* 0x00000282040e7890 */ /* 0x000fe2000fffe03f */
        /* <DEDUP_REMOVED lines=8> */
[----:B------:R-:W-:Y:S02]  /*24d0*/  UIADD3 UR12, UR5, 0x402, URZ ;  /* 0x00000402050c7890 */ /* 0x000fe4000fffe03f */
[----:B------:R-:W-:-:S07]  /*24e0*/  UIADD3 UR7, UR4, 0x786, URZ ;  /* 0x0000078604077890 */ /* 0x000fce000fffe03f */
[----:B------:R-:W-:Y:S01]  /*24f0*/  UMOV UR58, UR7 ;  /* 0x00000007003a7c82 */ /* 0x000fe20008000000 */
[----:B------:R-:W-:Y:S01]  /*2500*/  UMOV UR7, 0x40000040 ;  /* 0x4000004000077882 */ /* 0x000fe20000000000 */
[----:B------:R-:W-:Y:S02]  /*2510*/  WARPGROUP.DEPBAR.LE gsb0, 0x0 ;  /* 0x00008000000079c5 */ /* 0x000fe40000010000 */
[----:B------:R-:W-:-:S06]  /*2520*/  WARPGROUP.ARRIVE ;  /* 0x00000000000079c5 */ /* 0x000fcc0000000000 */
[----:B------:R-:W-:Y:S01]  /*2530*/  HGMMA.64x16x16.F32.BF16 R56, gdesc[UR8], R56, gsb0 ;  /* 0x00200000083879f0 */ /* 0x000fe20008001838 */
[----:B------:R-:W-:Y:S01]  /*2540*/  UIADD3 UR10, UR4, 0x300, URZ ;  /* 0x00000300040a7890 */ /* 0x000fe2000fffe03f */
        /* <DEDUP_REMOVED lines=14> */
[----:B------:R-:W-:Y:S01]  /*2630*/  UMOV UR10, UR6 ;  /* 0x00000006000a7c82 */ /* 0x000fe20008000000 */
[----:B------:R-:W-:Y:S01]  /*2640*/  UMOV UR11, 0x40000040 ;  /* 0x40000040000b7882 */ /* 0x000fe20000000000 */
[----:B------:R-:W-:Y:S01]  /*2650*/  UIADD3 UR6, UR4, 0x482, URZ ;  /* 0x0000048204067890 */ /* 0x000fe2000fffe03f */
[----:B------:R-:W-:Y:S02]  /*2660*/  WARPGROUP.DEPBAR.LE gsb0, 0x0 ;  /* 0x00008000000079c5 */ /* 0x000fe40000010000 */
[----:B------:R-:W-:-:S06]  /*2670*/  WARPGROUP.ARRIVE ;  /* 0x00000000000079c5 */ /* 0x000fcc0000000000 */
[----:B------:R-:W-:Y:S01]  /*2680*/  HGMMA.64x16x16.F32.BF16 R24, gdesc[UR8], R24, gsb0 ;  /* 0x00200000081879f0 */ /* 0x000fe20008001818 */
[----:B------:R-:W-:Y:S02]  /*2690*/  UMOV UR11, UR57 ;  /* 0x00000039000b7c82 */ /* 0x000fe40008000000 */
        /* <DEDUP_REMOVED lines=23> */
[----:B------:R-:W-:Y:S03]  /*2810*/  HGMMA.64x16x16.F32.BF16 R24, gdesc[UR12], R24, gsb0 ;  /* 0x002000000c1879f0 */ /* 0x000fe60008001818 */
        /* <DEDUP_REMOVED lines=188> */
[----:B------:R-:W-:Y:S02]  /*33e0*/  UIADD3 UR6, UR5, 0xc06, URZ ;  /* 0x00000c0605067890 */ /* 0x000fe4000fffe03f */
[----:B------:R-:W-:-:S05]  /*33f0*/  UIADD3 UR5, UR4, 0x984, URZ ;  /* 0x0000098404057890 */ /* 0x000fca000fffe03f */
[----:B------:R-:W-:Y:S01]  /*3400*/  UMOV UR56, UR6 ;  /* 0x0000000600387c82 */ /* 0x000fe20008000000 */
[----:B------:R-:W-:Y:S01]  /*3410*/  UIADD3 UR6, UR4, 0x986, URZ ;  /* 0x0000098604067890 */ /* 0x000fe2000fffe03f */
[----:B------:R-:W-:Y:S01]  /*3420*/  IMAD.U32 R6, RZ, RZ, UR56 ;  /* 0x00000038ff067e24 */ /* 0x000fe2000f8e00ff */
[----:B------:R-:W-:Y:S01]  /*3430*/  UMOV UR10, UR56 ;  /* 0x00000038000a7c82 */ /* 0x000fe20008000000 */
        /* <DEDUP_REMOVED lines=35> */
[----:B------:R-:W-:Y:S01]  /*3670*/  WARPGROUP.ARRIVE ;  /* 0x00000000000079c5 */ /* 0x000fe20000000000 */
[----:B------:R-:W-:Y:S02]  /*3680*/  FSEL R65, R56, -INF , P6 ;  /* 0xff80000038417808 */ /* 0x000fe40003000000 */
[----:B------:R-:W-:-:S02]  /*3690*/  FSEL R57, R57, -INF , P5 ;  /* 0xff80000039397808 */ /* 0x000fc40002800000 */
[----:B------:R-:W-:Y:S01]  /*36a0*/  FSEL R67, R60, -INF , P4 ;  /* 0xff8000003c437808 */ /* 0x000fe20002000000 */
[----:B------:R-:W-:Y:S01]  /*36b0*/  HGMMA.64x16x16.F32.BF16 R48, gdesc[UR56], R48, gsb0 ;  /* 0x00200000383079f0 */ /* 0x000fe20008001830 */
[----:B------:R-:W-:Y:S01]  /*36c0*/  UIADD3 UR58, UR4, 0x886, URZ ;  /* 0x00000886043a7890 */ /* 0x000fe2000fffe03f */
[----:B------:R-:W-:Y:S01]  /*36d0*/  FMNMX.FTZ R2, R65, R57, !PT ;  /* 0x0000003941027209 */ /* 0x000fe20007810000 */
[----:B------:R-:W-:Y:S01]  /*36e0*/  UMOV UR56, UR10 ;  /* 0x0000000a00387c82 */ /* 0x000fe20008000000 */
[----:B------:R-:W-:Y:S01]  /*36f0*/  UMOV UR57, UR11 ;  /* 0x0000000b00397c82 */ /* 0x000fe20008000000 */
[----:B------:R-:W-:Y:S01]  /*3700*/  UMOV UR59, 0x40000040 ;  /* 0x40000040003b7882 */ /* 0x000fe20000000000 */
[----:B------:R-:W-:Y:S01]  /*3710*/  FSEL R61, R61, -INF , P3 ;  /* 0xff8000003d3d7808 */ /* 0x000fe20001800000 */
[--C-:B------:R-:W-:Y:S01]  /*3720*/  IMAD.MOV.U32 R60, RZ, RZ, R151.reuse ;  /* 0x000000ffff3c7224 */ /* 0x100fe200078e0097 */
[----:B------:R-:W-:Y:S02]  /*3730*/  FMNMX.FTZ R2, R67, R2, !PT ;  /* 0x0000000243027209 */ /* 0x000fe40007810000 */
[----:B------:R-:W-:Y:S01]  /*3740*/  FSEL R19, R58, -INF , P6 ;  /* 0xff8000003a137808 */ /* 0x000fe20003000000 */
[----:B------:R-:W-:Y:S01]  /*3750*/  IMAD.MOV.U32 R58, RZ, RZ, R151 ;  /* 0x000000ffff3a7224 */ /* 0x000fe200078e0097 */
[----:B------:R-:W-:-:S02]  /*3760*/  ISETP.GT.AND P6, PT, R3, 0x11, PT ;  /* 0x000000110300780c */ /* 0x000fc40003fc4270 */
[----:B------:R-:W-:Y:S02]  /*3770*/  FMNMX.FTZ R2, R61, R2, !PT ;  /* 0x000000023d027209 */ /* 0x000fe40007810000 */
[----:B------:R-:W-:Y:S02]  /*3780*/  FSEL R59, R59, -INF , P5 ;  /* 0xff8000003b3b7808 */ /* 0x000fe40002800000 */
[----:B------:R-:W-:Y:S02]  /*3790*/  ISETP.GT.AND P5, PT, R3, 0x18, PT ;  /* 0x000000180300780c */ /* 0x000fe40003fa4270 */
[----:B------:R-:W-:Y:S02]  /*37a0*/  FSEL R63, R63, -INF , P3 ;  /* 0xff8000003f3f7808 */ /* 0x000fe40001800000 */
[----:B------:R-:W-:Y:S02]  /*37b0*/  ISETP.GT.AND P3, PT, R3, 0x20, PT ;  /* 0x000000200300780c */ /* 0x000fe40003f64270 */
[----:B------:R-:W-:Y:S01]  /*37c0*/  MOV R56, R151 ;  /* 0x0000009700387202 */ /* 0x000fe20000000f00 */
[----:B------:R-:W-:-:S02]  /*37d0*/  WARPGROUP.DEPBAR.LE gsb0, 0x0 ;  /* 0x00008000000079c5 */ /* 0x000fc40000010000 */
[----:B------:R-:W-:Y:S01]  /*37e0*/  WARPGROUP.ARRIVE ;  /* 0x00000000000079c5 */ /* 0x000fe20000000000 */
[----:B------:R-:W-:Y:S01]  /*37f0*/  FSEL R69, R48, -INF , P2 ;  /* 0xff80000030457808 */ /* 0x000fe20001000000 */
[----:B------:R-:W-:Y:S01]  /*3800*/  IMAD.MOV.U32 R48, RZ, RZ, R151 ;  /* 0x000000ffff307224 */ /* 0x000fe200078e0097 */
[----:B------:R-:W-:Y:S02]  /*3810*/  FSEL R71, R49, -INF , P6 ;  /* 0xff80000031477808 */ /* 0x000fe40003000000 */
[----:B------:R-:W-:Y:S01]  /*3820*/  FMNMX.FTZ R2, R69, R2, !PT ;  /* 0x0000000245027209 */ /* 0x000fe20007810000 */
[----:B------:R-:W-:Y:S01]  /*3830*/  HGMMA.64x16x16.F32.BF16 R40, gdesc[UR56], R40, gsb0 ;  /* 0x00200000382879f0 */ /* 0x000fe20008001828 */
[----:B------:R-:W-:Y:S01]  /*3840*/  UIADD3 UR58, UR4, 0x906, URZ ;  /* 0x00000906043a7890 */ /* 0x000fe2000fffe03f */
[----:B------:R-:W-:Y:S01]  /*3850*/  FSEL R49, R62, -INF , P4 ;  /* 0xff8000003e317808 */ /* 0x000fe20002000000 */
[----:B------:R-:W-:Y:S01]  /*3860*/  UMOV UR56, UR10 ;  /* 0x0000000a00387c82 */ /* 0x000fe20008000000 */
[----:B------:R-:W-:Y:S01]  /*3870*/  UMOV UR57, UR11 ;  /* 0x0000000b00397c82 */ /* 0x000fe20008000000 */
[----:B------:R-:W-:Y:S01]  /*3880*/  UMOV UR59, 0x40000040 ;  /* 0x40000040003b7882 */ /* 0x000fe20000000000 */
[----:B------:R-:W-:Y:S01]  /*3890*/  UMOV UR4, UR10 ;  /* 0x0000000a00047c82 */ /* 0x000fe20008000000 */
[----:B------:R-:W-:-:S02]  /*38a0*/  ISETP.GT.AND P4, PT, R3, 0x19, PT ;  /* 0x000000190300780c */ /* 0x000fc40003f84270 */
[----:B------:R-:W-:Y:S01]  /*38b0*/  FSEL R73, R52, -INF , P5 ;  /* 0xff80000034497808 */ /* 0x000fe20002800000 */
[----:B------:R-:W-:Y:S01]  /*38c0*/  IMAD.MOV.U32 R52, RZ, RZ, R151 ;  /* 0x000000ffff347224 */ /* 0x000fe200078e0097 */
[----:B------:R-:W-:Y:S02]  /*38d0*/  FMNMX.FTZ R2, R71, R2, !PT ;  /* 0x0000000247027209 */ /* 0x000fe40007810000 */
[----:B------:R-:W-:Y:S02]  /*38e0*/  FSEL R75, R53, -INF , P4 ;  /* 0xff800000354b7808 */ /* 0x000fe40002000000 */
[----:B------:R-:W-:Y:S02]  /*38f0*/  FMNMX.FTZ R2, R73, R2, !PT ;  /* 0x0000000249027209 */ /* 0x000fe40007810000 */
[----:B------:R-:W-:Y:S02]  /*3900*/  FSEL R53, R50, -INF , P2 ;  /* 0xff80000032357808 */ /* 0x000fe40001000000 */
[----:B------:R-:W-:-:S02]  /*3910*/  ISETP.GT.AND P2, PT, R3, 0x21, PT ;  /* 0x000000210300780c */ /* 0x000fc40003f44270 */
[----:B------:R-:W-:Y:S02]  /*3920*/  FMNMX.FTZ R2, R75, R2, !PT ;  /* 0x000000024b027209 */ /* 0x000fe40007810000 */
[----:B------:R-:W-:Y:S02]  /*3930*/  FSEL R51, R51, -INF , P6 ;  /* 0xff80000033337808 */ /* 0x000fe40003000000 */
[----:B------:R-:W-:Y:S02]  /*3940*/  ISETP.GT.AND P6, PT, R3, 0x28, PT ;  /* 0x000000280300780c */ /* 0x000fe40003fc4270 */
[----:B------:R-:W-:Y:S02]  /*3950*/  FSEL R55, R55, -INF , P4 ;  /* 0xff80000037377808 */ /* 0x000fe40002000000 */
[----:B------:R-:W-:Y:S02]  /*3960*/  ISETP.GT.AND P4, PT, R3, 0x30, PT ;  /* 0x000000300300780c */ /* 0x000fe40003f84270 */
[----:B------:R-:W-:-:S02]  /*3970*/  MOV R62, R151 ;  /* 0x00000097003e7202 */ /* 0x000fc40000000f00 */
[----:B------:R-:W-:Y:S01]  /*3980*/  MOV R50, R151 ;  /* 0x0000009700327202 */ /* 0x000fe20000000f00 */
[----:B------:R-:W-:Y:S02]  /*3990*/  WARPGROUP.DEPBAR.LE gsb0, 0x0 ;  /* 0x00008000000079c5 */ /* 0x000fe40000010000 */
[----:B------:R-:W-:Y:S01]  /*39a0*/  WARPGROUP.ARRIVE ;  /* 0x00000000000079c5 */ /* 0x000fe20000000000 */
[----:B------:R-:W-:Y:S02]  /*39b0*/  FSEL R77, R40, -INF , P3 ;  /* 0xff800000284d7808 */ /* 0x000fe40001800000 */
[----:B------:R-:W-:Y:S02]  /*39c0*/  FSEL R79, R41, -INF , P2 ;  /* 0xff800000294f7808 */ /* 0x000fe40001000000 */
[----:B------:R-:W-:Y:S01]  /*39d0*/  FMNMX.FTZ R2, R77, R2, !PT ;  /* 0x000000024d027209 */ /* 0x000fe20007810000 */
[----:B------:R-:W-:Y:S01]  /*39e0*/  HGMMA.64x16x16.F32.BF16 R32, gdesc[UR56], R32, gsb0 ;  /* 0x00200000382079f0 */ /* 0x000fe20008001820 */
[----:B------:R-:W-:Y:S01]  /*39f0*/  FSEL R41, R54, -INF , P5 ;  /* 0xff80000036297808 */ /* 0x000fe20002800000 */
[----:B------:R-:W-:Y:S01]  /*3a00*/  IMAD.MOV.U32 R54, RZ, RZ, R151 ;  /* 0x000000ffff367224 */ /* 0x000fe200078e0097 */
[----:B------:R-:W-:-:S02]  /*3a10*/  ISETP.GT.AND P5, PT, R3, 0x29, PT ;  /* 0x000000290300780c */ /* 0x000fc40003fa4270 */
[----:B------:R-:W-:Y:S02]  /*3a20*/  FSEL R81, R44, -INF , P6 ;  /* 0xff8000002c517808 */ /* 0x000fe40003000000 */
        /* <DEDUP_REMOVED lines=9> */
[----:B------:R-:W-:Y:S01]  /*3ac0*/  ISETP.GT.AND P5, PT, R3, 0x40, PT ;  /* 0x000000400300780c */ /* 0x000fe20003fa4270 */
[----:B------:R-:W-:Y:S02]  /*3ad0*/  WARPGROUP.DEPBAR.LE gsb0, 0x0 ;  /* 0x00008000000079c5 */ /* 0x000fe40000010000 */
[----:B------:R-:W-:Y:S01]  /*3ae0*/  WARPGROUP.ARRIVE ;  /* 0x00000000000079c5 */ /* 0x000fe20000000000 */
[----:B------:R-:W-:-:S02]  /*3af0*/  FSEL R85, R32, -INF , P4 ;  /* 0xff80000020557808 */ /* 0x000fc40002000000 */
[----:B------:R-:W-:Y:S02]  /*3b00*/  FSEL R87, R33, -INF , P3 ;  /* 0xff80000021577808 */ /* 0x000fe40001800000 */
[----:B------:R-:W-:Y:S01]  /*3b10*/  FMNMX.FTZ R2, R85, R2, !PT ;  /* 0x0000000255027209 */ /* 0x000fe20007810000 */
[----:B------:R-:W-:Y:S01]  /*3b20*/  HGMMA.64x16x16.F32.BF16 R24, gdesc[UR4], R24, gsb0 ;  /* 0x00200000041879f0 */ /* 0x000fe20008001818 */
[----:B------:R-:W-:Y:S01]  /*3b30*/  FSEL R33, R46, -INF , P6 ;  /* 0xff8000002e217808 */ /* 0x000fe20003000000 */
[----:B------:R-:W-:Y:S01]  /*3b40*/  ULDC UR4, c[0x0][0x988] ;  /* 0x0002620000047ab9 */ /* 0x000fe20000000800 */
[----:B------:R-:W-:Y:S01]  /*3b50*/  ISETP.GT.AND P6, PT, R3, 0x39, PT ;  /* 0x000000390300780c */ /* 0x000fe20003fc4270 */
[----:B------:R-:W-:Y:S01]  /*3b60*/  IMAD.MOV.U32 R46, RZ, RZ, R151 ;  /* 0x000000ffff2e7224 */ /* 0x000fe200078e0097 */
[----:B------:R-:W-:Y:S02]  /*3b70*/  FSEL R89, R36, -INF , P2 ;  /* 0xff80000024597808 */ /* 0x000fe40001000000 */
[----:B------:R-:W-:-:S02]  /*3b80*/  FMNMX.FTZ R2, R87, R2, !PT ;  /* 0x0000000257027209 */ /* 0x000fc40007810000 */
[----:B------:R-:W-:Y:S02]  /*3b90*/  FSEL R91, R37, -INF , P6 ;  /* 0xff800000255b7808 */ /* 0x000fe40003000000 */
[----:B------:R-:W-:Y:S02]  /*3ba0*/  FMNMX.FTZ R2, R89, R2, !PT ;  /* 0x0000000259027209 */ /* 0x000fe40007810000 */
[----:B------:R-:W-:Y:S02]  /*3bb0*/  FSEL R37, R34, -INF , P4 ;  /* 0xff80000022257808 */ /* 0x000fe40002000000 */
[----:B------:R-:W-:Y:S02]  /*3bc0*/  ISETP.GT.AND P4, PT, R3, 0x41, PT ;  /* 0x000000410300780c */ /* 0x000fe40003f84270 */
[----:B------:R-:W-:Y:S02]  /*3bd0*/  FMNMX.FTZ R2, R91, R2, !PT ;  /* 0x000000025b027209 */ /* 0x000fe40007810000 */
[----:B------:R-:W-:-:S02]  /*3be0*/  FSEL R35, R35, -INF , P3 ;  /* 0xff80000023237808 */ /* 0x000fc40001800000 */
[----:B------:R-:W-:Y:S02]  /*3bf0*/  ISETP.GT.AND P3, PT, R3, 0x48, PT ;  /* 0x000000480300780c */ /* 0x000fe40003f64270 */
[----:B------:R-:W-:Y:S01]  /*3c00*/  FSEL R39, R39, -INF , P6 ;  /* 0xff80000027277808 */ /* 0x000fe20003000000 */
[----:B------:R-:W-:Y:S02]  /*3c10*/  WARPGROUP.DEPBAR.LE gsb0, 0x0 ;  /* 0x00008000000079c5 */ /* 0x000fe40000010000 */
[----:B------:R-:W-:Y:S01]  /*3c20*/  FSEL R93, R24, -INF , P5 ;  /* 0xff800000185d7808 */ /* 0x000fe20002800000 */
[----:B------:R1:W-:Y:S01]  /*3c30*/  @!P1 SYNCS.ARRIVE.TRANS64.RED.A1T0 RZ, [R0+URZ], RZ ;  /* 0x000000ff00ff99a7 */ /* 0x0003e2000810043f */
[----:B------:R-:W-:Y:S02]  /*3c40*/  FSEL R95, R25, -INF , P4 ;  /* 0xff800000195f7808 */ /* 0x000fe40002000000 */
[----:B------:R-:W-:Y:S02]  /*3c50*/  FMNMX.FTZ R2, R93, R2, !PT ;  /* 0x000000025d027209 */ /* 0x000fe40007810000 */
[----:B------:R-:W-:-:S02]  /*3c60*/  FSEL R25, R38, -INF , P2 ;  /* 0xff80000026197808 */ /* 0x000fc40001000000 */
[----:B------:R-:W-:Y:S02]  /*3c70*/  ISETP.GT.AND P2, PT, R3, 0x49, PT ;  /* 0x000000490300780c */ /* 0x000fe40003f44270 */
[----:B------:R-:W-:Y:S02]  /*3c80*/  FSEL R97, R28, -INF , P3 ;  /* 0xff8000001c617808 */ /* 0x000fe40001800000 */
[----:B------:R-:W-:Y:S02]  /*3c90*/  FMNMX.FTZ R2, R95, R2, !PT ;  /* 0x000000025f027209 */ /* 0x000fe40007810000 */
[----:B------:R-:W-:Y:S02]  /*3ca0*/  FSEL R99, R29, -INF , P2 ;  /* 0xff8000001d637808 */ /* 0x000fe40001000000 */
[----:B------:R-:W-:Y:S02]  /*3cb0*/  FMNMX.FTZ R2, R97, R2, !PT ;  /* 0x0000000261027209 */ /* 0x000fe40007810000 */
[----:B------:R-:W-:-:S02]  /*3cc0*/  FSEL R27, R27, -INF , P4 ;  /* 0xff8000001b1b7808 */ /* 0x000fc40002000000 */
[----:B------:R-:W-:Y:S02]  /*3cd0*/  FMNMX.FTZ R3, R99, R2, !PT ;  /* 0x0000000263037209 */ /* 0x000fe40007810000 */
[----:B------:R-:W-:Y:S02]  /*3ce0*/  FSEL R29, R30, -INF , P3 ;  /* 0xff8000001e1d7808 */ /* 0x000fe40001800000 */
[----:B------:R-:W-:Y:S01]  /*3cf0*/  FSEL R31, R31, -INF , P2 ;  /* 0xff8000001f1f7808 */ /* 0x000fe20001000000 */
[----:B------:R-:W2:Y:S02]  /*3d00*/  SHFL.BFLY PT, R2, R3, 0x2, 0x1f ;  /* 0x0c401f0003027f89 */ /* 0x000ea400000e0000 */
[----:B--2---:R-:W-:Y:S02]  /*3d10*/  FMNMX.FTZ R20, R3, R2, !PT ;  /* 0x0000000203147209 */ /* 0x004fe40007810000 */
[----:B------:R-:W-:Y:S02]  /*3d20*/  MOV R2, UR4 ;  /* 0x0000000400027c02 */ /* 0x000fe40008000f00 */
[----:B------:R-:W-:Y:S01]  /*3d30*/  FSEL R3, R26, -INF , P5 ;  /* 0xff8000001a037808 */ /* 0x000fe20002800000 */
[----:B------:R-:W2:Y:S02]  /*3d40*/  SHFL.BFLY PT, R5, R20, 0x1, 0x1f ;  /* 0x0c201f0014057f89 */ /* 0x000ea400000e0000 */
[----:B--2---:R-:W-:-:S04]  /*3d50*/  FMNMX.FTZ R5, R20, R5, !PT ;  /* 0x0000000514057209 */ /* 0x004fc80007810000 */
[C---:B------:R-:W-:Y:S01]  /*3d60*/  FSETP.NEU.FTZ.AND P0, PT, R5.reuse, -INF , PT ;  /* 0xff8000000500780b */ /* 0x040fe20003f1d000 */
[----:B------:R-:W-:-:S05]  /*3d70*/  FMUL.FTZ R4, R5, R2 ;  /* 0x0000000205047220 */ /* 0x000fca0000410000 */
[----:B------:R-:W-:Y:S02]  /*3d80*/  FSEL R24, R4, RZ, P0 ;  /* 0x000000ff04187208 */ /* 0x000fe40000000000 */
[----:B------:R-:W-:Y:S02]  /*3d90*/  FMNMX.FTZ R4, R19, R59, !PT ;  /* 0x0000003b13047209 */ /* 0x000fe40007810000 */
[----:B------:R-:W-:Y:S01]  /*3da0*/  ISETP.NE.AND P0, PT, R66, RZ, PT ;  /* 0x000000ff4200720c */ /* 0x000fe20003f05270 */
[--C-:B------:R-:W-:Y:S01]  /*3db0*/  FFMA.FTZ R57, R57, R2, -R24.reuse ;  /* 0x0000000239397223 */ /* 0x100fe20000010818 */
[----:B------:R-:W-:Y:S01]  /*3dc0*/  FMNMX.FTZ R4, R49, R4, !PT ;  /* 0x0000000431047209 */ /* 0x000fe20007810000 */
[-CC-:B------:R-:W-:Y:S01]  /*3dd0*/  FFMA.FTZ R65, R65, R2.reuse, -R24.reuse ;  /* 0x0000000241417223 */ /* 0x180fe20000010818 */
[--C-:B------:R-:W-:Y:S01]  /*3de0*/  FFMA.FTZ R67, R67, R2, -R24.reuse ;  /* 0x0000000243437223 */ /* 0x100fe20000010818 */
[----:B------:R-:W-:Y:S01]  /*3df0*/  MUFU.EX2 R208, R57 ;  /* 0x0000003900d07308 */ /* 0x000fe20000000800 */
[----:B------:R-:W-:Y:S01]  /*3e00*/  FMNMX.FTZ R4, R63, R4, !PT ;  /* 0x000000043f047209 */ /* 0x000fe20007810000 */
[-CC-:B------:R-:W-:Y:S01]  /*3e10*/  FFMA.FTZ R61, R61, R2.reuse, -R24.reuse ;  /* 0x000000023d3d7223 */ /* 0x180fe20000010818 */
[-CC-:B------:R-:W-:Y:S01]  /*3e20*/  FFMA.FTZ R69, R69, R2.reuse, -R24.reuse ;  /* 0x0000000245457223 */ /* 0x180fe20000010818 */
[--C-:B------:R-:W-:Y:S01]  /*3e30*/  FFMA.FTZ R71, R71, R2, -R24.reuse ;  /* 0x0000000247477223 */ /* 0x100fe20000010818 */
[----:B------:R-:W-:Y:S01]  /*3e40*/  FMNMX.FTZ R4, R53, R4, !PT ;  /* 0x0000000435047209 */ /* 0x000fe20007810000 */
[-CC-:B------:R-:W-:Y:S01]  /*3e50*/  FFMA.FTZ R73, R73, R2.reuse, -R24.reuse ;  /* 0x0000000249497223 */ /* 0x180fe20000010818 */
[--C-:B------:R-:W-:Y:S01]  /*3e60*/  FFMA.FTZ R75, R75, R2, -R24.reuse ;  /* 0x000000024b4b7223 */ /* 0x100fe20000010818 */
[----:B------:R-:W2:Y:S01]  /*3e70*/  MUFU.EX2 R65, R65 ;  /* 0x0000004100417308 */ /* 0x000ea20000000800 */
[----:B------:R-:W-:Y:S01]  /*3e80*/  FMNMX.FTZ R4, R51, R4, !PT ;  /* 0x0000000433047209 */ /* 0x000fe20007810000 */
[-CC-:B------:R-:W-:Y:S01]  /*3e90*/  FFMA.FTZ R77, R77, R2.reuse, -R24.reuse ;  /* 0x000000024d4d7223 */ /* 0x180fe20000010818 */
[-CC-:B------:R-:W-:Y:S01]  /*3ea0*/  FFMA.FTZ R79, R79, R2.reuse, -R24.reuse ;  /* 0x000000024f4f7223 */ /* 0x180fe20000010818 */
        /* <DEDUP_REMOVED lines=11> */
[----:B------:R-:W-:Y:S01]  /*3f60*/  FFMA.FTZ R95, R95, R2, -R24 ;  /* 0x000000025f5f7223 */ /* 0x000fe20000010818 */
[----:B------:R3:W-:Y:S01]  /*3f70*/  MUFU.EX2 R210, R61 ;  /* 0x0000003d00d27308 */ /* 0x0007e20000000800 */
[----:B------:R-:W-:Y:S01]  /*3f80*/  FMNMX.FTZ R4, R43, R4, !PT ;  /* 0x000000042b047209 */ /* 0x000fe20007810000 */
[----:B--2---:R-:W-:Y:S01]  /*3f90*/  FADD.FTZ R36, R65, R208 ;  /* 0x000000d041247221 */ /* 0x004fe20000010000 */
[-CC-:B------:R-:W-:Y:S01]  /*3fa0*/  FFMA.FTZ R97, R97, R2.reuse, -R24.reuse ;  /* 0x0000000261617223 */ /* 0x180fe20000010818 */
[----:B------:R-:W-:Y:S01]  /*3fb0*/  FFMA.FTZ R24, R99, R2, -R24 ;  /* 0x0000000263187223 */ /* 0x000fe20000010818 */
[----:B------:R-:W-:Y:S01]  /*3fc0*/  FMNMX.FTZ R4, R33, R4, !PT ;  /* 0x0000000421047209 */ /* 0x000fe20007810000 */
[--C-:B------:R-:W-:Y:S01]  /*3fd0*/  IMAD.MOV.U32 R99, RZ, RZ, R151.reuse ;  /* 0x000000ffff637224 */ /* 0x100fe200078e0097 */
[----:B------:R-:W-:Y:S01]  /*3fe0*/  F2FP.BF16.F32.PACK_AB R208, R208, R65 ;  /* 0x00000041d0d0723e */ /* 0x000fe200000010ff */
[----:B------:R-:W-:Y:S01]  /*3ff0*/  MUFU.EX2 R69, R69 ;  /* 0x0000004500457308 */ /* 0x000fe20000000800 */
[----:B------:R-:W-:Y:S01]  /*4000*/  FMNMX.FTZ R4, R47, R4, !PT ;  /* 0x000000042f047209 */ /* 0x000fe20007810000 */
[--C-:B------:R-:W-:Y:S01]  /*4010*/  IMAD.MOV.U32 R66, RZ, RZ, R151.reuse ;  /* 0x000000ffff427224 */ /* 0x100fe200078e0097 */
[----:B------:R-:W-:Y:S01]  /*4020*/  MOV R65, R151 ;  /* 0x0000009700417202 */ /* 0x000fe20000000f00 */
[----:B---3--:R-:W-:Y:S01]  /*4030*/  IMAD.MOV.U32 R61, RZ, RZ, R151 ;  /* 0x000000ffff3d7224 */ /* 0x008fe200078e0097 */
[----:B------:R-:W-:-:S03]  /*4040*/  FMNMX.FTZ R4, R37, R4, !PT ;  /* 0x0000000425047209 */ /* 0x000fc60007810000 */
[----:B------:R2:W-:Y:S01]  /*4050*/  MUFU.EX2 R204, R71 ;  /* 0x0000004700cc7308 */ /* 0x0005e20000000800 */
[----:B------:R-:W-:-:S04]  /*4060*/  FMNMX.FTZ R4, R35, R4, !PT ;  /* 0x0000000423047209 */ /* 0x000fc80007810000 */
[----:B------:R-:W-:-:S03]  /*4070*/  FMNMX.FTZ R4, R25, R4, !PT ;  /* 0x0000000419047209 */ /* 0x000fc60007810000 */
[----:B------:R-:W-:Y:S01]  /*4080*/  MUFU.EX2 R73, R73 ;  /* 0x0000004900497308 */ /* 0x000fe20000000800 */
[----:B------:R-:W-:Y:S02]  /*4090*/  FMNMX.FTZ R4, R39, R4, !PT ;  /* 0x0000000427047209 */ /* 0x000fe40007810000 */
[----:B--2---:R-:W-:Y:S02]  /*40a0*/  MOV R71, R151 ;  /* 0x0000009700477202 */ /* 0x004fe40000000f00 */
[----:B------:R-:W-:-:S03]  /*40b0*/  FMNMX.FTZ R4, R3, R4, !PT ;  /* 0x0000000403047209 */ /* 0x000fc60007810000 */
[----:B------:R2:W-:Y:S01]  /*40c0*/  MUFU.EX2 R206, R75 ;  /* 0x0000004b00ce7308 */ /* 0x0005e20000000800 */
[----:B------:R-:W-:-:S04]  /*40d0*/  FMNMX.FTZ R4, R27, R4, !PT ;  /* 0x000000041b047209 */ /* 0x000fc80007810000 */
[----:B------:R-:W-:-:S03]  /*40e0*/  FMNMX.FTZ R4, R29, R4, !PT ;  /* 0x000000041d047209 */ /* 0x000fc60007810000 */
[----:B------:R-:W-:Y:S01]  /*40f0*/  MUFU.EX2 R77, R77 ;  /* 0x0000004d004d7308 */ /* 0x000fe20000000800 */
[----:B------:R-:W-:Y:S01]  /*4100*/  FMNMX.FTZ R4, R31, R4, !PT ;  /* 0x000000041f047209 */ /* 0x000fe20007810000 */
[----:B--2---:R-:W-:-:S04]  /*4110*/  IMAD.MOV.U32 R75, RZ, RZ, R151 ;  /* 0x000000ffff4b7224 */ /* 0x004fc800078e0097 */
[----:B------:R-:W2:Y:S02]  /*4120*/  SHFL.BFLY PT, R57, R4, 0x2, 0x1f ;  /* 0x0c401f0004397f89 */ /* 0x000ea400000e0000 */
[----:B------:R3:W-:Y:S08]  /*4130*/  MUFU.EX2 R200, R79 ;  /* 0x0000004f00c87308 */ /* 0x0007f00000000800 */
[----:B------:R-:W-:Y:S01]  /*4140*/  MUFU.EX2 R81, R81 ;  /* 0x0000005100517308 */ /* 0x000fe20000000800 */
[----:B---3--:R-:W-:-:S07]  /*4150*/  IMAD.MOV.U32 R79, RZ, RZ, R151 ;  /* 0x000000ffff4f7224 */ /* 0x008fce00078e0097 */
[----:B------:R3:W-:Y:S01]  /*4160*/  MUFU.EX2 R202, R83 ;  /* 0x0000005300ca7308 */ /* 0x0007e20000000800 */
[----:B--2---:R-:W-:-:S07]  /*4170*/  FMNMX.FTZ R57, R4, R57, !PT ;  /* 0x0000003904397209 */ /* 0x004fce0007810000 */
[----:B------:R-:W-:Y:S01]  /*4180*/  MUFU.EX2 R85, R85 ;  /* 0x0000005500557308 */ /* 0x000fe20000000800 */
[----:B---3--:R-:W-:Y:S01]  /*4190*/  MOV R83, R151 ;  /* 0x0000009700537202 */ /* 0x008fe20000000f00 */
[----:B------:R-:W2:Y:S06]  /*41a0*/  SHFL.BFLY PT, R4, R57, 0x1, 0x1f ;  /* 0x0c201f0039047f89 */ /* 0x000eac00000e0000 */
[----:B------:R3:W-:Y:S08]  /*41b0*/  MUFU.EX2 R196, R87 ;  /* 0x0000005700c47308 */ /* 0x0007f00000000800 */
[----:B------:R-:W-:Y:S01]  /*41c0*/  MUFU.EX2 R89, R89 ;  /* 0x0000005900597308 */ /* 0x000fe20000000800 */
[----:B---3--:R-:W-:-:S07]  /*41d0*/  IMAD.MOV.U32 R87, RZ, RZ, R151 ;  /* 0x000000ffff577224 */ /* 0x008fce00078e0097 */
[----:B------:R3:W-:Y:S01]  /*41e0*/  MUFU.EX2 R198, R91 ;  /* 0x0000005b00c67308 */ /* 0x0007e20000000800 */
[----:B--2---:R-:W-:Y:S01]  /*41f0*/  FMNMX.FTZ R4, R57, R4, !PT ;  /* 0x0000000439047209 */ /* 0x004fe20007810000 */
[----:B------:R-:W-:-:S03]  /*4200*/  IMAD.MOV.U32 R57, RZ, RZ, R151 ;  /* 0x000000ffff397224 */ /* 0x000fc600078e0097 */
[C---:B------:R-:W-:Y:S01]  /*4210*/  FSETP.NEU.FTZ.AND P2, PT, R4.reuse, -INF , PT ;  /* 0xff8000000400780b */ /* 0x040fe20003f5d000 */
[-C--:B------:R-:W-:Y:S02]  /*4220*/  FMUL.FTZ R20, R4, R2.reuse ;  /* 0x0000000204147220 */ /* 0x080fe40000410000 */
[----:B------:R-:W-:Y:S01]  /*4230*/  MUFU.EX2 R93, R93 ;  /* 0x0000005d005d7308 */ /* 0x000fe20000000800 */
[--C-:B---3--:R-:W-:Y:S02]  /*4240*/  IMAD.MOV.U32 R91, RZ, RZ, R151.reuse ;  /* 0x000000ffff5b7224 */ /* 0x108fe400078e0097 */
[----:B------:R-:W-:Y:S02]  /*4250*/  FSEL R20, R20, RZ, P2 ;  /* 0x000000ff14147208 */ /* 0x000fe40001000000 */
[----:B------:R-:W-:Y:S01]  /*4260*/  ISETP.GE.AND P2, PT, R64, 0x51, PT ;  /* 0x000000514000780c */ /* 0x000fe20003f46270 */
[----:B------:R-:W-:Y:S02]  /*4270*/  IMAD.MOV.U32 R64, RZ, RZ, R151 ;  /* 0x000000ffff407224 */ /* 0x000fe400078e0097 */
[----:B------:R2:W-:Y:S01]  /*4280*/  MUFU.EX2 R192, R95 ;  /* 0x0000005f00c07308 */ /* 0x0005e20000000800 */
[-CC-:B------:R-:W-:Y:S01]  /*4290*/  FFMA.FTZ R19, R19, R2.reuse, -R20.reuse ;  /* 0x0000000213137223 */ /* 0x180fe20000010814 */
[-CC-:B------:R-:W-:Y:S01]  /*42a0*/  FFMA.FTZ R59, R59, R2.reuse, -R20.reuse ;  /* 0x000000023b3b7223 */ /* 0x180fe20000010814 */
[-CC-:B------:R-:W-:Y:S01]  /*42b0*/  FFMA.FTZ R49, R49, R2.reuse, -R20.reuse ;  /* 0x0000000231317223 */ /* 0x180fe20000010814 */
[-CC-:B------:R-:W-:Y:S01]  /*42c0*/  FFMA.FTZ R51, R51, R2.reuse, -R20.reuse ;  /* 0x0000000233337223 */ /* 0x180fe20000010814 */
[-CC-:B------:R-:W-:Y:S01]  /*42d0*/  FFMA.FTZ R63, R63, R2.reuse, -R20.reuse ;  /* 0x000000023f3f7223 */ /* 0x180fe20000010814 */
[-CC-:B------:R-:W-:Y:S01]  /*42e0*/  FFMA.FTZ R53, R53, R2.reuse, -R20.reuse ;  /* 0x0000000235357223 */ /* 0x180fe20000010814 */
[-CC-:B------:R-:W-:Y:S01]  /*42f0*/  FFMA.FTZ R41, R41, R2.reuse, -R20.reuse ;  /* 0x0000000229297223 */ /* 0x180fe20000010814 */
[----:B------:R-:W-:Y:S01]  /*4300*/  MUFU.EX2 R19, R19 ;  /* 0x0000001300137308 */ /* 0x000fe20000000800 */
[-CC-:B------:R-:W-:Y:S01]  /*4310*/  FFMA.FTZ R43, R43, R2.reuse, -R20.reuse ;  /* 0x000000022b2b7223 */ /* 0x180fe20000010814 */
[-CC-:B------:R-:W-:Y:S01]  /*4320*/  FFMA.FTZ R55, R55, R2.reuse, -R20.reuse ;  /* 0x0000000237377223 */ /* 0x180fe20000010814 */
[-CC-:B------:R-:W-:Y:S01]  /*4330*/  FFMA.FTZ R45, R45, R2.reuse, -R20.reuse ;  /* 0x000000022d2d7223 */ /* 0x180fe20000010814 */
[-CC-:B------:R-:W-:Y:S01]  /*4340*/  FFMA.FTZ R47, R47, R2.reuse, -R20.reuse ;  /* 0x000000022f2f7223 */ /* 0x180fe20000010814 */
[-CC-:B------:R-:W-:Y:S01]  /*4350*/  FFMA.FTZ R33, R33, R2.reuse, -R20.reuse ;  /* 0x0000000221217223 */ /* 0x180fe20000010814 */
[-CC-:B------:R-:W-:Y:S01]  /*4360*/  FFMA.FTZ R35, R35, R2.reuse, -R20.reuse ;  /* 0x0000000223237223 */ /* 0x180fe20000010814 */
[-CC-:B------:R-:W-:Y:S01]  /*4370*/  FFMA.FTZ R37, R37, R2.reuse, -R20.reuse ;  /* 0x0000000225257223 */ /* 0x180fe20000010814 */
[----:B------:R3:W4:Y:S01]  /*4380*/  MUFU.EX2 R26, R59 ;  /* 0x0000003b001a7308 */ /* 0x0007220000000800 */
[-CC-:B------:R-:W-:Y:S01]  /*4390*/  FFMA.FTZ R25, R25, R2.reuse, -R20.reuse ;  /* 0x0000000219197223 */ /* 0x180fe20000010814 */
[-CC-:B------:R-:W-:Y:S01]  /*43a0*/  FFMA.FTZ R39, R39, R2.reuse, -R20.reuse ;  /* 0x0000000227277223 */ /* 0x180fe20000010814 */
[-CC-:B------:R-:W-:Y:S01]  /*43b0*/  FFMA.FTZ R3, R3, R2.reuse, -R20.reuse ;  /* 0x0000000203037223 */ /* 0x180fe20000010814 */
[-CC-:B------:R-:W-:Y:S01]  /*43c0*/  FFMA.FTZ R27, R27, R2.reuse, -R20.reuse ;  /* 0x000000021b1b7223 */ /* 0x180fe20000010814 */
[-CC-:B------:R-:W-:Y:S01]  /*43d0*/  FFMA.FTZ R29, R29, R2.reuse, -R20.reuse ;  /* 0x000000021d1d7223 */ /* 0x180fe20000010814 */
[----:B------:R-:W-:Y:S01]  /*43e0*/  FFMA.FTZ R31, R31, R2, -R20 ;  /* 0x000000021f1f7223 */ /* 0x000fe20000010814 */
[-C--:B--2---:R-:W-:Y:S01]  /*43f0*/  MOV R95, R151.reuse ;  /* 0x00000097005f7202 */ /* 0x084fe20000000f00 */
[----:B------:R-:W-:Y:S01]  /*4400*/  MUFU.EX2 R49, R49 ;  /* 0x0000003100317308 */ /* 0x000fe20000000800 */
[----:B---3--:R-:W-:-:S07]  /*4410*/  MOV R59, R151 ;  /* 0x00000097003b7202 */ /* 0x008fce0000000f00 */
[----:B------:R2:W-:Y:S01]  /*4420*/  MUFU.EX2 R30, R51 ;  /* 0x00000033001e7308 */ /* 0x0005e20000000800 */
[----:B----4-:R-:W-:-:S07]  /*4430*/  F2FP.BF16.F32.PACK_AB R209, R26, R19 ;  /* 0x000000131ad1723e */ /* 0x010fce00000010ff */
[----:B------:R3:W4:Y:S01]  /*4440*/  MUFU.EX2 R28, R63 ;  /* 0x0000003f001c7308 */ /* 0x0007220000000800 */
[----:B--2---:R-:W-:-:S04]  /*4450*/  FADD.FTZ R51, R67, R36 ;  /* 0x0000002443337221 */ /* 0x004fc80000010000 */
[C---:B------:R-:W-:Y:S01]  /*4460*/  FADD.FTZ R38, R210.reuse, R51 ;  /* 0x00000033d2267221 */ /* 0x040fe20000010000 */
[----:B------:R-:W-:Y:S01]  /*4470*/  F2FP.BF16.F32.PACK_AB R210, R210, R67 ;  /* 0x00000043d2d2723e */ /* 0x000fe200000010ff */
[--C-:B------:R-:W-:Y:S01]  /*4480*/  IMAD.MOV.U32 R67, RZ, RZ, R151.reuse ;  /* 0x000000ffff437224 */ /* 0x100fe200078e0097 */
[----:B------:R-:W2:Y:S01]  /*4490*/  MUFU.EX2 R53, R53 ;  /* 0x0000003500357308 */ /* 0x000ea20000000800 */
[----:B------:R-:W-:Y:S01]  /*44a0*/  FADD.FTZ R51, R69, R38 ;  /* 0x0000002645337221 */ /* 0x000fe20000010000 */
[----:B------:R-:W-:Y:S01]  /*44b0*/  FADD.FTZ R38, R19, R26 ;  /* 0x0000001a13267221 */ /* 0x000fe20000010000 */
[----:B---3--:R-:W-:Y:S01]  /*44c0*/  IMAD.MOV.U32 R63, RZ, RZ, R151 ;  /* 0x000000ffff3f7224 */ /* 0x008fe200078e0097 */
[----:B------:R-:W-:Y:S01]  /*44d0*/  MOV R26, R151 ;  /* 0x00000097001a7202 */ /* 0x000fe20000000f00 */
[C---:B------:R-:W-:Y:S01]  /*44e0*/  FADD.FTZ R40, R204.reuse, R51 ;  /* 0x00000033cc287221 */ /* 0x040fe20000010000 */
[----:B------:R-:W-:Y:S01]  /*44f0*/  F2FP.BF16.F32.PACK_AB R204, R204, R69 ;  /* 0x00000045cccc723e */ /* 0x000fe200000010ff */
[----:B------:R-:W-:Y:S01]  /*4500*/  IMAD.MOV.U32 R69, RZ, RZ, R151 ;  /* 0x000000ffff457224 */ /* 0x000fe200078e0097 */
[----:B------:R-:W-:Y:S01]  /*4510*/  MUFU.EX2 R41, R41 ;  /* 0x0000002900297308 */ /* 0x000fe20000000800 */
[----:B------:R-:W-:Y:S01]  /*4520*/  FADD.FTZ R51, R73, R40 ;  /* 0x0000002849337221 */ /* 0x000fe20000010000 */
[----:B----4-:R-:W-:-:S03]  /*4530*/  F2FP.BF16.F32.PACK_AB R211, R28, R49 ;  /* 0x000000311cd3723e */ /* 0x010fc600000010ff */
[C---:B------:R-:W-:Y:S01]  /*4540*/  FADD.FTZ R42, R206.reuse, R51 ;  /* 0x00000033ce2a7221 */ /* 0x040fe20000010000 */
[----:B------:R-:W-:Y:S01]  /*4550*/  F2FP.BF16.F32.PACK_AB R206, R206, R73 ;  /* 0x00000049cece723e */ /* 0x000fe200000010ff */
[--C-:B------:R-:W-:Y:S01]  /*4560*/  IMAD.MOV.U32 R73, RZ, RZ, R151.reuse ;  /* 0x000000ffff497224 */ /* 0x100fe200078e0097 */
[----:B------:R3:W-:Y:S01]  /*4570*/  MUFU.EX2 R34, R43 ;  /* 0x0000002b00227308 */ /* 0x0007e20000000800 */
[----:B--2---:R-:W-:Y:S01]  /*4580*/  F2FP.BF16.F32.PACK_AB R205, R30, R53 ;  /* 0x000000351ecd723e */ /* 0x004fe200000010ff */
[----:B------:R-:W-:-:S06]  /*4590*/  IMAD.MOV.U32 R51, RZ, RZ, R151 ;  /* 0x000000ffff337224 */ /* 0x000fcc00078e0097 */
[----:B------:R2:W4:Y:S01]  /*45a0*/  MUFU.EX2 R32, R55 ;  /* 0x0000003700207308 */ /* 0x0005220000000800 */
[----:B---3--:R-:W-:Y:S01]  /*45b0*/  FADD.FTZ R43, R49, R38 ;  /* 0x00000026312b7221 */ /* 0x008fe20000010000 */
[----:B------:R-:W-:-:S03]  /*45c0*/  IMAD.MOV.U32 R49, RZ, RZ, R151 ;  /* 0x000000ffff317224 */ /* 0x000fc600078e0097 */
[----:B------:R-:W-:Y:S01]  /*45d0*/  FADD.FTZ R40, R28, R43 ;  /* 0x0000002b1c287221 */ /* 0x000fe20000010000 */
[--C-:B------:R-:W-:Y:S02]  /*45e0*/  IMAD.MOV.U32 R28, RZ, RZ, R151.reuse ;  /* 0x000000ffff1c7224 */ /* 0x100fe400078e0097 */
[----:B------:R-:W3:Y:S01]  /*45f0*/  MUFU.EX2 R45, R45 ;  /* 0x0000002d002d7308 */ /* 0x000ee20000000800 */
[----:B------:R-:W-:Y:S01]  /*4600*/  FADD.FTZ R43, R53, R40 ;  /* 0x00000028352b7221 */ /* 0x000fe20000010000 */
[----:B--2---:R-:W-:Y:S01]  /*4610*/  IMAD.MOV.U32 R55, RZ, RZ, R151 ;  /* 0x000000ffff377224 */ /* 0x004fe200078e0097 */
[----:B------:R-:W-:Y:S02]  /*4620*/  MOV R53, R151 ;  /* 0x0000009700357202 */ /* 0x000fe40000000f00 */
[----:B------:R-:W-:Y:S01]  /*4630*/  FADD.FTZ R40, R30, R43 ;  /* 0x0000002b1e287221 */ /* 0x000fe20000010000 */
[----:B------:R-:W-:Y:S02]  /*4640*/  IMAD.MOV.U32 R30, RZ, RZ, R151 ;  /* 0x000000ffff1e7224 */ /* 0x000fe400078e0097 */
[----:B------:R2:W-:Y:S01]  /*4650*/  MUFU.EX2 R36, R47 ;  /* 0x0000002f00247308 */ /* 0x0005e20000000800 */
[----:B----4-:R-:W-:-:S07]  /*4660*/  F2FP.BF16.F32.PACK_AB R207, R32, R41 ;  /* 0x0000002920cf723e */ /* 0x010fce00000010ff */
[----:B------:R-:W4:Y:S01]  /*4670*/  MUFU.EX2 R33, R33 ;  /* 0x0000002100217308 */ /* 0x000f220000000800 */
[----:B--2---:R-:W-:Y:S01]  /*4680*/  FADD.FTZ R47, R77, R42 ;  /* 0x0000002a4d2f7221 */ /* 0x004fe20000010000 */
[----:B---3--:R-:W-:-:S03]  /*4690*/  F2FP.BF16.F32.PACK_AB R201, R34, R45 ;  /* 0x0000002d22c9723e */ /* 0x008fc600000010ff */
[C---:B------:R-:W-:Y:S01]  /*46a0*/  FADD.FTZ R42, R200.reuse, R47 ;  /* 0x0000002fc82a7221 */ /* 0x040fe20000010000 */
[----:B------:R-:W-:Y:S02]  /*46b0*/  F2FP.BF16.F32.PACK_AB R200, R200, R77 ;  /* 0x0000004dc8c8723e */ /* 0x000fe400000010ff */
[----:B------:R2:W-:Y:S01]  /*46c0*/  MUFU.EX2 R38, R35 ;  /* 0x0000002300267308 */ /* 0x0005e20000000800 */
[----:B------:R-:W-:Y:S01]  /*46d0*/  FADD.FTZ R43, R81, R42 ;  /* 0x0000002a512b7221 */ /* 0x000fe20000010000 */
[-C--:B------:R-:W-:Y:S02]  /*46e0*/  MOV R77, R151.reuse ;  /* 0x00000097004d7202 */ /* 0x080fe40000000f00 */
[----:B------:R-:W-:Y:S01]  /*46f0*/  MOV R47, R151 ;  /* 0x00000097002f7202 */ /* 0x000fe20000000f00 */
[C---:B------:R-:W-:Y:S01]  /*4700*/  FADD.FTZ R42, R202.reuse, R43 ;  /* 0x0000002bca2a7221 */ /* 0x040fe20000010000 */
[----:B------:R-:W-:Y:S01]  /*4710*/  F2FP.BF16.F32.PACK_AB R202, R202, R81 ;  /* 0x00000051caca723e */ /* 0x000fe200000010ff */
[----:B------:R-:W-:Y:S01]  /*4720*/  IMAD.MOV.U32 R81, RZ, RZ, R151 ;  /* 0x000000ffff517224 */ /* 0x000fe200078e0097 */
[----:B------:R-:W3:Y:S01]  /*4730*/  MUFU.EX2 R37, R37 ;  /* 0x0000002500257308 */ /* 0x000ee20000000800 */
[----:B--2---:R-:W-:Y:S01]  /*4740*/  FADD.FTZ R35, R41, R40 ;  /* 0x0000002829237221 */ /* 0x004fe20000010000 */
[----:B------:R-:W-:Y:S01]  /*4750*/  FADD.FTZ R43, R85, R42 ;  /* 0x0000002a552b7221 */ /* 0x000fe20000010000 */
[----:B----4-:R-:W-:-:S02]  /*4760*/  F2FP.BF16.F32.PACK_AB R203, R36, R33 ;  /* 0x0000002124cb723e */ /* 0x010fc400000010ff */
[----:B------:R-:W-:Y:S01]  /*4770*/  FADD.FTZ R40, R32, R35 ;  /* 0x0000002320287221 */ /* 0x000fe20000010000 */
[C---:B------:R-:W-:Y:S01]  /*4780*/  FADD.FTZ R20, R196.reuse, R43 ;  /* 0x0000002bc4147221 */ /* 0x040fe20000010000 */
[----:B------:R-:W-:Y:S01]  /*4790*/  F2FP.BF16.F32.PACK_AB R196, R196, R85 ;  /* 0x00000055c4c4723e */ /* 0x000fe200000010ff */
[----:B------:R-:W-:Y:S01]  /*47a0*/  MUFU.EX2 R25, R25 ;  /* 0x0000001900197308 */ /* 0x000fe20000000800 */
[----:B------:R-:W-:Y:S01]  /*47b0*/  FADD.FTZ R35, R45, R40 ;  /* 0x000000282d237221 */ /* 0x000fe20000010000 */
[--C-:B------:R-:W-:Y:S01]  /*47c0*/  IMAD.MOV.U32 R85, RZ, RZ, R151.reuse ;  /* 0x000000ffff557224 */ /* 0x100fe200078e0097 */
[-C--:B------:R-:W-:Y:S01]  /*47d0*/  MOV R41, R151.reuse ;  /* 0x0000009700297202 */ /* 0x080fe20000000f00 */
[----:B------:R-:W-:Y:S02]  /*47e0*/  IMAD.MOV.U32 R45, RZ, RZ, R151 ;  /* 0x000000ffff2d7224 */ /* 0x000fe400078e0097 */
[----:B------:R-:W-:Y:S01]  /*47f0*/  FADD.FTZ R40, R34, R35 ;  /* 0x0000002322287221 */ /* 0x000fe20000010000 */
[--C-:B------:R-:W-:Y:S01]  /*4800*/  IMAD.MOV.U32 R43, RZ, RZ, R151.reuse ;  /* 0x000000ffff2b7224 */ /* 0x100fe200078e0097 */
[----:B------:R-:W-:Y:S01]  /*4810*/  MOV R32, R151 ;  /* 0x0000009700207202 */ /* 0x000fe20000000f00 */
[----:B-1----:R1:W2:Y:S01]  /*4820*/  MUFU.EX2 R0, R39 ;  /* 0x0000002700007308 */ /* 0x0022a20000000800 */
[----:B------:R-:W-:Y:S01]  /*4830*/  FADD.FTZ R35, R33, R40 ;  /* 0x0000002821237221 */ /* 0x000fe20000010000 */
[----:B---3--:R-:W-:Y:S01]  /*4840*/  F2FP.BF16.F32.PACK_AB R197, R38, R37 ;  /* 0x0000002526c5723e */ /* 0x008fe200000010ff */
[----:B------:R-:W-:-:S02]  /*4850*/  IMAD.MOV.U32 R34, RZ, RZ, R151 ;  /* 0x000000ffff227224 */ /* 0x000fc400078e0097 */
[----:B------:R-:W-:-:S03]  /*4860*/  IMAD.MOV.U32 R33, RZ, RZ, R151 ;  /* 0x000000ffff217224 */ /* 0x000fc600078e0097 */
[----:B------:R-:W3:Y:S01]  /*4870*/  MUFU.EX2 R97, R97 ;  /* 0x0000006100617308 */ /* 0x000ee20000000800 */
[----:B-1----:R-:W-:Y:S01]  /*4880*/  FADD.FTZ R39, R89, R20 ;  /* 0x0000001459277221 */ /* 0x002fe20000010000 */
[----:B------:R-:W-:Y:S01]  /*4890*/  FADD.FTZ R20, R36, R35 ;  /* 0x0000002324147221 */ /* 0x000fe20000010000 */
[----:B------:R-:W-:Y:S02]  /*48a0*/  IMAD.MOV.U32 R36, RZ, RZ, R151 ;  /* 0x000000ffff247224 */ /* 0x000fe400078e0097 */
[C---:B------:R-:W-:Y:S01]  /*48b0*/  FADD.FTZ R42, R198.reuse, R39 ;  /* 0x00000027c62a7221 */ /* 0x040fe20000010000 */
[----:B------:R-:W-:Y:S01]  /*48c0*/  FADD.FTZ R35, R37, R20 ;  /* 0x0000001425237221 */ /* 0x000fe20000010000 */
[----:B------:R-:W-:Y:S01]  /*48d0*/  F2FP.BF16.F32.PACK_AB R198, R198, R89 ;  /* 0x00000059c6c6723e */ /* 0x000fe200000010ff */
[----:B------:R-:W-:Y:S01]  /*48e0*/  MUFU.EX2 R3, R3 ;  /* 0x0000000300037308 */ /* 0x000fe20000000800 */
[----:B------:R-:W-:Y:S01]  /*48f0*/  FADD.FTZ R39, R93, R42 ;  /* 0x0000002a5d277221 */ /* 0x000fe20000010000 */
[----:B------:R-:W-:Y:S01]  /*4900*/  FADD.FTZ R20, R38, R35 ;  /* 0x0000002326147221 */ /* 0x000fe20000010000 */
[----:B--2---:R-:W-:Y:S01]  /*4910*/  F2FP.BF16.F32.PACK_AB R199, R0, R25 ;  /* 0x0000001900c7723e */ /* 0x004fe200000010ff */
[----:B------:R-:W-:-:S02]  /*4920*/  IMAD.MOV.U32 R37, RZ, RZ, R151 ;  /* 0x000000ffff257224 */ /* 0x000fc400078e0097 */
[C---:B------:R-:W-:Y:S01]  /*4930*/  FADD.FTZ R42, R192.reuse, R39 ;  /* 0x00000027c02a7221 */ /* 0x040fe20000010000 */
[----:B------:R-:W-:Y:S01]  /*4940*/  F2FP.BF16.F32.PACK_AB R192, R192, R93 ;  /* 0x0000005dc0c0723e */ /* 0x000fe200000010ff */
[--C-:B------:R-:W-:Y:S01]  /*4950*/  IMAD.MOV.U32 R93, RZ, RZ, R151.reuse ;  /* 0x000000ffff5d7224 */ /* 0x100fe200078e0097 */
[----:B------:R-:W1:Y:S01]  /*4960*/  MUFU.EX2 R24, R24 ;  /* 0x0000001800187308 */ /* 0x000e620000000800 */
[----:B---3--:R-:W-:Y:S01]  /*4970*/  FADD.FTZ R35, R97, R42 ;  /* 0x0000002a61237221 */ /* 0x008fe20000010000 */
[-C--:B------:R-:W-:Y:S01]  /*4980*/  MOV R89, R151.reuse ;  /* 0x0000009700597202 */ /* 0x080fe20000000f00 */
[----:B------:R-:W-:Y:S01]  /*4990*/  IMAD.MOV.U32 R39, RZ, RZ, R151 ;  /* 0x000000ffff277224 */ /* 0x000fe200078e0097 */
[----:B------:R-:W-:-:S04]  /*49a0*/  MOV R38, R151 ;  /* 0x0000009700267202 */ /* 0x000fc80000000f00 */
[----:B------:R2:W3:Y:S08]  /*49b0*/  MUFU.EX2 R40, R27 ;  /* 0x0000001b00287308 */ /* 0x0004f00000000800 */
[----:B------:R-:W4:Y:S01]  /*49c0*/  MUFU.EX2 R29, R29 ;  /* 0x0000001d001d7308 */ /* 0x000f220000000800 */
[----:B--2---:R-:W-:Y:S01]  /*49d0*/  FADD.FTZ R27, R25, R20 ;  /* 0x00000014191b7221 */ /* 0x004fe20000010000 */
[C---:B-1----:R-:W-:Y:S01]  /*49e0*/  FADD.FTZ R20, R24.reuse, R35 ;  /* 0x0000002318147221 */ /* 0x042fe20000010000 */
[----:B------:R-:W-:Y:S01]  /*49f0*/  F2FP.BF16.F32.PACK_AB R194, R24, R97 ;  /* 0x0000006118c2723e */ /* 0x000fe200000010ff */
[----:B------:R-:W-:-:S02]  /*4a00*/  IMAD.MOV.U32 R97, RZ, RZ, R151 ;  /* 0x000000ffff617224 */ /* 0x000fc400078e0097 */
[----:B------:R-:W-:Y:S01]  /*4a10*/  FADD.FTZ R44, R0, R27 ;  /* 0x0000001b002c7221 */ /* 0x000fe20000010000 */
[----:B------:R-:W-:Y:S01]  /*4a20*/  IMAD.MOV.U32 R0, RZ, RZ, 0x3f800000 ;  /* 0x3f800000ff007424 */ /* 0x000fe200078e00ff */
[----:B------:R-:W-:Y:S01]  /*4a30*/  MOV R35, R151 ;  /* 0x0000009700237202 */ /* 0x000fe20000000f00 */
[----:B------:R1:W2:Y:S01]  /*4a40*/  MUFU.EX2 R42, R31 ;  /* 0x0000001f002a7308 */ /* 0x0002a20000000800 */
[----:B------:R-:W-:Y:S01]  /*4a50*/  FADD.FTZ R27, R3, R44 ;  /* 0x0000002c031b7221 */ /* 0x000fe20000010000 */
[C---:B---3--:R-:W-:Y:S01]  /*4a60*/  F2FP.BF16.F32.PACK_AB R193, R40.reuse, R3 ;  /* 0x0000000328c1723e */ /* 0x048fe200000010ff */
[----:B------:R-:W-:Y:S01]  /*4a70*/  IMAD.MOV.U32 R3, RZ, RZ, 0x3f800000 ;  /* 0x3f800000ff037424 */ /* 0x000fe200078e00ff */
[----:B------:R-:W-:Y:S01]  /*4a80*/  MOV R44, R151 ;  /* 0x00000097002c7202 */ /* 0x000fe20000000f00 */
[----:B------:R-:W-:Y:S01]  /*4a90*/  FADD.FTZ R24, R40, R27 ;  /* 0x0000001b28187221 */ /* 0x000fe20000010000 */
[--C-:B------:R-:W-:Y:S02]  /*4aa0*/  IMAD.MOV.U32 R40, RZ, RZ, R151.reuse ;  /* 0x000000ffff287224 */ /* 0x100fe400078e0097 */
[----:B------:R-:W-:-:S02]  /*4ab0*/  IMAD.MOV.U32 R27, RZ, RZ, R151 ;  /* 0x000000ffff1b7224 */ /* 0x000fc400078e0097 */
[----:B----4-:R-:W-:Y:S01]  /*4ac0*/  FADD.FTZ R19, R29, R24 ;  /* 0x000000181d137221 */ /* 0x010fe20000010000 */
[--C-:B-1----:R-:W-:Y:S02]  /*4ad0*/  IMAD.MOV.U32 R31, RZ, RZ, R151.reuse ;  /* 0x000000ffff1f7224 */ /* 0x102fe400078e0097 */
[--C-:B------:R-:W-:Y:S02]  /*4ae0*/  IMAD.MOV.U32 R25, RZ, RZ, R151.reuse ;  /* 0x000000ffff197224 */ /* 0x100fe400078e0097 */
[----:B------:R-:W-:Y:S02]  /*4af0*/  IMAD.MOV.U32 R24, RZ, RZ, R151 ;  /* 0x000000ffff187224 */ /* 0x000fe400078e0097 */
[C---:B--2---:R-:W-:Y:S01]  /*4b00*/  FADD.FTZ R19, R42.reuse, R19 ;  /* 0x000000132a137221 */ /* 0x044fe20000010000 */
[----:B------:R-:W-:Y:S01]  /*4b10*/  F2FP.BF16.F32.PACK_AB R195, R42, R29 ;  /* 0x0000001d2ac3723e */ /* 0x000fe200000010ff */
[----:B------:R-:W-:Y:S01]  /*4b20*/  IMAD.MOV.U32 R42, RZ, RZ, R151 ;  /* 0x000000ffff2a7224 */ /* 0x000fe200078e0097 */
[----:B------:R-:W-:Y:S01]  /*4b30*/  MOV R29, R151 ;  /* 0x00000097001d7202 */ /* 0x000fe20000000f00 */
[----:B------:R-:W-:Y:S06]  /*4b40*/  @!P2 BRA `(.L_x_15) ;  /* 0x0000003c0098a947 */ /* 0x000fec0003800000 */
[----:B------:R-:W-:Y:S01]  /*4b50*/  R2UR UR60, R18 ;  /* 0x00000000123c72ca */ /* 0x000fe200000e0000 */
[----:B------:R-:W-:Y:S01]  /*4b60*/  IMAD.MOV.U32 R221, RZ, RZ, R4 ;  /* 0x000000ffffdd7224 */ /* 0x000fe200078e0004 */
[----:B------:R-:W-:Y:S01]  /*4b70*/  IADD3 R220, R152, -0x2, RZ ;  /* 0xfffffffe98dc7810 */ /* 0x000fe20007ffe0ff */
[----:B------:R-:W-:Y:S01]  /*4b80*/  IMAD.MOV.U32 R222, RZ, RZ, R5 ;  /* 0x000000ffffde7224 */ /* 0x000fe200078e0005 */
[----:B------:R-:W-:Y:S02]  /*4b90*/  MOV R0, 0x3f800000 ;  /* 0x3f80000000007802 */ /* 0x000fe40000000f00 */
[----:B------:R-:W-:Y:S02]  /*4ba0*/  CS2R R150, SRZ ;  /* 0x0000000000967805 */ /* 0x000fe4000001ff00 */
[----:B------:R-:W-:Y:S02]  /*4bb0*/  CS2R R146, SRZ ;  /* 0x0000000000927805 */ /* 0x000fe4000001ff00 */
[----:B------:R-:W-:-:S02]  /*4bc0*/  CS2R R142, SRZ ;  /* 0x00000000008e7805 */ /* 0x000fc4000001ff00 */
[----:B------:R-:W-:Y:S02]  /*4bd0*/  CS2R R138, SRZ ;  /* 0x00000000008a7805 */ /* 0x000fe4000001ff00 */
[----:B------:R-:W-:Y:S02]  /*4be0*/  CS2R R134, SRZ ;  /* 0x0000000000867805 */ /* 0x000fe4000001ff00 */
[----:B------:R-:W-:Y:S02]  /*4bf0*/  CS2R R130, SRZ ;  /* 0x0000000000827805 */ /* 0x000fe4000001ff00 */
        /* <DEDUP_REMOVED lines=57> */
[----:B------:R-:W-:Y:S01]  /*4f90*/  CS2R R24, SRZ ;  /* 0x0000000000187805 */ /* 0x000fe2000001ff00 */
[----:B------:R-:W-:-:S06]  /*4fa0*/  UMOV UR37, UR38 ;  /* 0x0000002600257c82 */ /* 0x000fcc0008000000 */
.L_x_24:
[----:B------:R-:W-:-:S04]  /*4fb0*/  UIADD3 UR4, UR37, 0x1, URZ ;  /* 0x0000000125047890 */ /* 0x000fc8000fffe03f */
[----:B------:R-:W-:-:S04]  /*4fc0*/  UISETP.NE.AND UP0, UPT, UR4, 0x2, UPT ;  /* 0x000000020400788c */ /* 0x000fc8000bf05270 */
[----:B------:R-:W-:Y:S02]  /*4fd0*/  USEL UR5, URZ, 0x1, UP0 ;  /* 0x000000013f057887 */ /* 0x000fe40008000000 */
[----:B------:R-:W-:Y:S02]  /*4fe0*/  USEL UR38, UR4, URZ, UP0 ;  /* 0x0000003f04267287 */ /* 0x000fe40008000000 */
[----:B------:R-:W-:-:S06]  /*4ff0*/  ULOP3.LUT UR4, UR60, UR5, URZ, 0x3c, !UPT ;  /* 0x000000053c047292 */ /* 0x000fcc000f8e3c3f */
[----:B------:R-:W-:Y:S01]  /*5000*/  IMAD.U32 R18, RZ, RZ, UR4 ;  /* 0x00000004ff127e24 */ /* 0x000fe2000f8e00ff */
[----:B------:R-:W-:Y:S06]  /*5010*/  @!P0 BRA `(.L_x_16) ;  /* 0x0000000000048947 */ /* 0x000fec0003800000 */
[----:B------:R-:W-:Y:S01]  /*5020*/  BPT.TRAP 0x1 ;  /* 0x000000040000795c */ /* 0x000fe20000300000 */
.L_x_16:
[----:B------:R-:W-:Y:S01]  /*5030*/  R2UR UR4, R18 ;  /* 0x00000000120472ca */ /* 0x000fe200000e0000 */
[----:B------:R-:W-:-:S12]  /*5040*/  ULEA UR39, UR38, UR61, 0x3 ;  /* 0x0000003d26277291 */ /* 0x000fd8000f8e183f */
[----:B------:R-:W-:-:S05]  /*5050*/  IMAD.U32 R2, RZ, RZ, UR4 ;  /* 0x00000004ff027e24 */ /* 0x000fca000f8e00ff */
[----:B------:R-:W-:-:S04]  /*5060*/  SHF.L.U32 R2, R2, 0x1f, RZ ;  /* 0x0000001f02027819 */ /* 0x000fc800000006ff */
[----:B------:R1:W2:Y:S01]  /*5070*/  SYNCS.PHASECHK.TRANS64.TRYWAIT P2, [UR39+0x38830], R2 ;  /* 0x03883002ff0075a7 */ /* 0x0002a20008040167 */
[----:B------:R-:W-:Y:S05]  /*5080*/  @!P0 BRA `(.L_x_17) ;  /* 0x0000000000048947 */ /* 0x000fea0003800000 */
[----:B------:R-:W-:Y:S01]  /*5090*/  BPT.TRAP 0x1 ;  /* 0x000000040000795c */ /* 0x000fe20000300000 */
.L_x_17:
[----:B--2---:R-:W-:Y:S05]  /*50a0*/  @P2 BRA `(.L_x_18) ;  /* 0x0000000000082947 */ /* 0x004fea0003800000 */
[----:B------:R-:W2:Y:S02]  /*50b0*/  SYNCS.PHASECHK.TRANS64.TRYWAIT P2, [UR39+0x38830], R2 ;  /* 0x03883002ff0075a7 */ /* 0x000ea40008040167 */
[----:B--2---:R-:W-:Y:S05]  /*50c0*/  @!P2 BRA `(.L_x_19) ;  /* 0x00000094007ca947 */ /* 0x004fea0003800000 */
.L_x_18:
[----:B------:R-:W-:Y:S01]  /*50d0*/  R2UR UR4, R21 ;  /* 0x00000000150472ca */ /* 0x000fe200000e0000 */
[----:B------:R-:W-:Y:S01]  /*50e0*/  WARPGROUP.ARRIVE ;  /* 0x00000000000079c5 */ /* 0x000fe20000000000 */
[----:B------:R-:W-:Y:S01]  /*50f0*/  R2UR UR10, R14 ;  /* 0x000000000e0a72ca */ /* 0x000fe200000e0000 */
[----:B------:R-:W-:Y:S01]  /*5100*/  UMOV UR59, 0x40000040 ;  /* 0x40000040003b7882 */ /* 0x000fe20000000000 */
        /* <DEDUP_REMOVED lines=9> */
[----:B------:R-:W-:Y:S01]  /*51a0*/  UIMAD UR4, UR38, 0xa00, UR4 ;  /* 0x00000a00260478a4 */ /* 0x000fe2000f8e0204 */
[-C--:B------:R-:W-:Y:S01]  /*51b0*/  FMUL.FTZ R24, R24, R3.reuse ;  /* 0x0000000318187220 */ /* 0x080fe20000410000 */
[----:B------:R-:W-:Y:S01]  /*51c0*/  UMOV UR56, UR10 ;  /* 0x0000000a00387c82 */ /* 0x000fe20008000000 */
[----:B------:R-:W-:Y:S01]  /*51d0*/  UMOV UR43, 0x40000040 ;  /* 0x40000040002b7882 */ /* 0x000fe20000000000 */
[----:B------:R-:W-:Y:S01]  /*51e0*/  UMOV UR57, UR11 ;  /* 0x0000000b00397c82 */ /* 0x000fe20008000000 */
[----:B------:R-:W-:Y:S01]  /*51f0*/  UIADD3 UR5, UR4, 0x80, URZ ;  /* 0x0000008004057890 */ /* 0x000fe2000fffe03f */
[-C--:B------:R-:W-:Y:S01]  /*5200*/  FMUL.FTZ R25, R25, R3.reuse ;  /* 0x0000000319197220 */ /* 0x080fe20000410000 */
[----:B------:R-:W-:Y:S01]  /*5210*/  UMOV UR58, UR4 ;  /* 0x00000004003a7c82 */ /* 0x000fe20008000000 */
[----:B------:R-:W-:Y:S01]  /*5220*/  UIADD3 UR6, UR4, 0x100, URZ ;  /* 0x0000010004067890 */ /* 0x000fe2000fffe03f */
[----:B------:R-:W-:Y:S01]  /*5230*/  HGMMA.64x16x16.F32.BF16 R184, gdesc[UR56], RZ, !UPT, gsb0 ;  /* 0x0020000038b879f0 */ /* 0x000fe2000c0018ff */
[----:B------:R-:W-:Y:S01]  /*5240*/  UMOV UR56, UR10 ;  /* 0x0000000a00387c82 */ /* 0x000fe20008000000 */
[----:B------:R-:W-:Y:S01]  /*5250*/  UMOV UR57, UR11 ;  /* 0x0000000b00397c82 */ /* 0x000fe20008000000 */
[----:B------:R-:W-:Y:S01]  /*5260*/  UMOV UR58, UR5 ;  /* 0x00000005003a7c82 */ /* 0x000fe20008000000 */
[----:B------:R-:W-:Y:S01]  /*5270*/  UMOV UR59, 0x40000040 ;  /* 0x40000040003b7882 */ /* 0x000fe20000000000 */
[----:B------:R-:W-:Y:S01]  /*5280*/  UIADD3 UR5, UR4, 0x180, URZ ;  /* 0x0000018004057890 */ /* 0x000fe2000fffe03f */
[-C--:B------:R-:W-:Y:S01]  /*5290*/  FMUL.FTZ R28, R28, R3.reuse ;  /* 0x000000031c1c7220 */ /* 0x080fe20000410000 */
        /* <DEDUP_REMOVED lines=12> */
[----:B------:R-:W-:Y:S01]  /*5360*/  UMOV UR47, 0x40000040 ;  /* 0x40000040002f7882 */ /* 0x000fe20000000000 */
[----:B------:R-:W-:Y:S01]  /*5370*/  UIADD3 UR50, UR4, 0x782, URZ ;  /* 0x0000078204327890 */ /* 0x000fe2000fffe03f */
[-C--:B------:R-:W-:Y:S01]  /*5380*/  FMUL.FTZ R41, R41, R3.reuse ;  /* 0x0000000329297220 */ /* 0x080fe20000410000 */
[----:B------:R-:W-:Y:S01]  /*5390*/  UMOV UR51, 0x40000040 ;  /* 0x4000004000337882 */ /* 0x000fe20000000000 */
[----:B------:R-:W-:Y:S01]  /*53a0*/  UIADD3 UR54, UR4, 0x784, URZ ;  /* 0x0000078404367890 */ /* 0x000fe2000fffe03f */
[-C--:B------:R-:W-:Y:S01]  /*53b0*/  FMUL.FTZ R44, R44, R3.reuse ;  /* 0x000000032c2c7220 */ /* 0x080fe20000410000 */
[----:B------:R-:W-:Y:S01]  /*53c0*/  UMOV UR55, 0x40000040 ;  /* 0x4000004000377882 */ /* 0x000fe20000000000 */
[----:B------:R-:W-:Y:S01]  /*53d0*/  UMOV UR7, 0x40000040 ;  /* 0x4000004000077882 */ /* 0x000fe20000000000 */
[-C--:B------:R-:W-:Y:S01]  /*53e0*/  FMUL.FTZ R45, R45, R3.reuse ;  /* 0x000000032d2d7220 */ /* 0x080fe20000410000 */
        /* <DEDUP_REMOVED lines=23> */
[----:B------:R-:W-:Y:S01]  /*5560*/  FMUL.FTZ R93, R93, R3 ;  /* 0x000000035d5d7220 */ /* 0x000fe20000410000 */
[----:B------:R-:W-:-:S02]  /*5570*/  WARPGROUP.DEPBAR.LE gsb0, 0x0 ;  /* 0x00008000000079c5 */ /* 0x000fc40000010000 */
[----:B------:R-:W-:Y:S01]  /*5580*/  WARPGROUP.ARRIVE ;  /* 0x00000000000079c5 */ /* 0x000fe20000000000 */
[-C--:B------:R-:W-:Y:S01]  /*5590*/  FMUL.FTZ R96, R96, R3.reuse ;  /* 0x0000000360607220 */ /* 0x080fe20000410000 */
[-C--:B------:R-:W-:Y:S01]  /*55a0*/  FMUL.FTZ R97, R97, R3.reuse ;  /* 0x0000000361617220 */ /* 0x080fe20000410000 */
[-C--:B------:R-:W-:Y:S01]  /*55b0*/  FMUL.FTZ R100, R100, R3.reuse ;  /* 0x0000000364647220 */ /* 0x080fe20000410000 */
[-C--:B------:R-:W-:Y:S01]  /*55c0*/  FMUL.FTZ R101, R101, R3.reuse ;  /* 0x0000000365657220 */ /* 0x080fe20000410000 */
[-C--:B------:R-:W-:Y:S01]  /*55d0*/  FMUL.FTZ R104, R104, R3.reuse ;  /* 0x0000000368687220 */ /* 0x080fe20000410000 */
[----:B------:R-:W-:Y:S01]  /*55e0*/  HGMMA.64x16x16.F32.BF16 R176, gdesc[UR56], RZ, !UPT, gsb0 ;  /* 0x0020000038b079f0 */ /* 0x000fe2000c0018ff */
[----:B------:R-:W-:Y:S01]  /*55f0*/  UMOV UR56, UR10 ;  /* 0x0000000a00387c82 */ /* 0x000fe20008000000 */
[----:B------:R-:W-:Y:S01]  /*5600*/  UMOV UR57, UR11 ;  /* 0x0000000b00397c82 */ /* 0x000fe20008000000 */
[----:B------:R-:W-:Y:S01]  /*5610*/  UMOV UR58, UR6 ;  /* 0x00000006003a7c82 */ /* 0x000fe20008000000 */
[----:B------:R-:W-:Y:S01]  /*5620*/  UMOV UR59, 0x40000040 ;  /* 0x40000040003b7882 */ /* 0x000fe20000000000 */
[----:B------:R-:W-:Y:S01]  /*5630*/  UIADD3 UR6, UR4, 0x200, URZ ;  /* 0x0000020004067890 */ /* 0x000fe2000fffe03f */
        /* <DEDUP_REMOVED lines=96> */
[----:B------:R-:W-:-:S06]  /*5c40*/  WARPGROUP.ARRIVE ;  /* 0x00000000000079c5 */ /* 0x000fcc0000000000 */
[----:B------:R-:W-:Y:S01]  /*5c50*/  HGMMA.64x16x16.F32.BF16 R160, gdesc[UR56], RZ, !UPT, gsb0 ;  /* 0x0020000038a079f0 */ /* 0x000fe2000c0018ff */
[----:B------:R-:W-:Y:S01]  /*5c60*/  UMOV UR56, UR10 ;  /* 0x0000000a00387c82 */ /* 0x000fe20008000000 */
[----:B------:R-:W-:Y:S01]  /*5c70*/  UMOV UR57, UR11 ;  /* 0x0000000b00397c82 */ /* 0x000fe20008000000 */
[----:B------:R-:W-:Y:S01]  /*5c80*/  UMOV UR58, UR6 ;  /* 0x00000006003a7c82 */ /* 0x000fe20008000000 */
[----:B------:R-:W-:Y:S01]  /*5c90*/  UMOV UR59, 0x40000040 ;  /* 0x40000040003b7882 */ /* 0x000fe20000000000 */
[----:B------:R-:W-:Y:S01]  /*5ca0*/  UIADD3 UR6, UR4, 0x102, URZ ;  /* 0x0000010204067890 */ /* 0x000fe2000fffe03f */
[----:B------:R-:W-:Y:S02]  /*5cb0*/  R2UR UR10, R8 ;  /* 0x00000000080a72ca */ /* 0x000fe400000e0000 */
[----:B------:R-:W-:Y:S01]  /*5cc0*/  R2UR UR11, R9 ;  /* 0x00000000090b72ca */ /* 0x000fe200000e0000 */
        /* <DEDUP_REMOVED lines=14> */
[----:B------:R-:W-:Y:S01]  /*5db0*/  UIADD3 UR5, UR4, 0x182, URZ ;  /* 0x0000018204057890 */ /* 0x000fe2000fffe03f */
        /* <DEDUP_REMOVED lines=106> */
[----:B------:R-:W-:Y:S01]  /*6460*/  UMOV UR11, 0x40000040 ;  /* 0x40000040000b7882 */ /* 0x000fe20000000000 */
[----:B------:R-:W-:Y:S01]  /*6470*/  UIADD3 UR6, UR4, 0x380, URZ ;  /* 0x0000038004067890 */ /* 0x000fe2000fffe03f */
        /* <DEDUP_REMOVED lines=32> */
[----:B------:R-:W-:Y:S02]  /*6680*/  UIADD3 UR10, UR4, 0x906, URZ ;  /* 0x00000906040a7890 */ /* 0x000fe4000fffe03f */
        /* <DEDUP_REMOVED lines=28> */
[----:B------:R-:W-:Y:S02]  /*6850*/  R2UR UR14, R6 ;  /* 0x00000000060e72ca */ /* 0x000fe400000e0000 */
[----:B------:R-:W-:-:S11]  /*6860*/  R2UR UR15, R7 ;  /* 0x00000000070f72ca */ /* 0x000fd600000e0000 */
[----:B------:R-:W-:Y:S02]  /*6870*/  UMOV UR56, UR14 ;  /* 0x0000000e00387c82 */ /* 0x000fe40008000000 */
[----:B------:R-:W-:Y:S01]  /*6880*/  UMOV UR57, UR15 ;  /* 0x0000000f00397c82 */ /* 0x000fe20008000000 */
        /* <DEDUP_REMOVED lines=239> */
[----:B------:R-:W-:-:S03]  /*7780*/  UIADD3 UR6, UR4, 0x886, URZ ;  /* 0x0000088604067890 */ /* 0x000fc6000fffe03f */
[----:B------:R-:W-:Y:S01]  /*7790*/  UMOV UR4, UR14 ;  /* 0x0000000e00047c82 */ /* 0x000fe20008000000 */
[----:B------:R-:W-:Y:S02]  /*77a0*/  WARPGROUP.DEPBAR.LE gsb0, 0x0 ;  /* 0x00008000000079c5 */ /* 0x000fe40000010000 */
[----:B------:R-:W-:-:S06]  /*77b0*/  WARPGROUP.ARRIVE ;  /* 0x00000000000079c5 */ /* 0x000fcc0000000000 */
[----:B------:R-:W-:Y:S03]  /*77c0*/  HGMMA.64x16x16.F32.BF16 R152, gdesc[UR52], R152, gsb0 ;  /* 0x00200000349879f0 */ /* 0x000fe60008001898 */
        /* <DEDUP_REMOVED lines=26> */
[----:B------:R-:W-:Y:S02]  /*7970*/  WARPGROUP.DEPBAR.LE gsb0, 0x0 ;  /* 0x00008000000079c5 */ /* 0x000fe40000010000 */
[----:B------:R-:W-:-:S06]  /*7980*/  WARPGROUP.ARRIVE ;  /* 0x00000000000079c5 */ /* 0x000fcc0000000000 */
[----:B------:R-:W-:Y:S03]  /*7990*/  HGMMA.64x16x16.F32.BF16 R152, gdesc[UR4], R152, gsb0 ;  /* 0x00200000049879f0 */ /* 0x000fe60008001898 */
[----:B------:R-:W-:Y:S02]  /*79a0*/  WARPGROUP.DEPBAR.LE gsb0, 0x0 ;  /* 0x00008000000079c5 */ /* 0x000fe40000010000 */
[----:B------:R-:W-:Y:S05]  /*79b0*/  @!P0 BRA `(.L_x_20) ;  /* 0x0000000000048947 */ /* 0x000fea0003800000 */
[----:B------:R-:W-:Y:S01]  /*79c0*/  BPT.TRAP 0x1 ;  /* 0x000000040000795c */ /* 0x000fe20000300000 */
.L_x_20:
[----:B------:R-:W-:Y:S01]  /*79d0*/  ULEA UR5, UR37, UR61, 0x3 ;  /* 0x0000003d25057291 */ /* 0x000fe2000f8e183f */
[----:B------:R-:W-:-:S04]  /*79e0*/  MOV R0, UR60 ;  /* 0x0000003c00007c02 */ /* 0x000fc80008000f00 */
[----:B------:R-:W-:-:S04]  /*79f0*/  SHF.L.U32 R0, R0, 0x1f, RZ ;  /* 0x0000001f00007819 */ /* 0x000fc800000006ff */
[----:B------:R3:W4:Y:S01]  /*7a00*/  SYNCS.PHASECHK.TRANS64.TRYWAIT P2, [UR5+0x38850], R0 ;  /* 0x03885000ff0075a7 */ /* 0x0007220008040145 */
[----:B------:R-:W-:Y:S05]  /*7a10*/  @!P0 BRA `(.L_x_21) ;  /* 0x0000000000048947 */ /* 0x000fea0003800000 */
[----:B------:R-:W-:Y:S01]  /*7a20*/  BPT.TRAP 0x1 ;  /* 0x000000040000795c */ /* 0x000fe20000300000 */
.L_x_21:
[----:B----4-:R-:W-:Y:S05]  /*7a30*/  @P2 BRA `(.L_x_22) ;  /* 0x0000000000082947 */ /* 0x010fea0003800000 */
[----:B------:R-:W4:Y:S02]  /*7a40*/  SYNCS.PHASECHK.TRANS64.TRYWAIT P2, [UR5+0x38850], R0 ;  /* 0x03885000ff0075a7 */ /* 0x000f240008040145 */
[----:B----4-:R-:W-:Y:S05]  /*7a50*/  @!P2 BRA `(.L_x_23) ;  /* 0x0000006c0030a947 */ /* 0x010fea0003800000 */
.L_x_22:
[----:B------:R-:W-:Y:S01]  /*7a60*/  UIADD3 UR4, UR61, 0x400, URZ ;  /* 0x000004003d047890 */ /* 0x000fe2000fffe03f */
[----:B------:R-:W-:Y:S01]  /*7a70*/  WARPGROUP.ARRIVE ;  /* 0x00000000000079c5 */ /* 0x000fe20000000000 */
[----:B------:R-:W-:Y:S01]  /*7a80*/  UMOV UR7, 0x40000040 ;  /* 0x4000004000077882 */ /* 0x000fe20000000000 */
[----:B---34-:R-:W-:Y:S01]  /*7a90*/  FMNMX.FTZ R0, R184, R222, !PT ;  /* 0x000000deb8007209 */ /* 0x018fe20007810000 */
[----:B------:R-:W-:Y:S01]  /*7aa0*/  USHF.R.U32.HI UR4, URZ, 0x4, UR4 ;  /* 0x000000043f047899 */ /* 0x000fe20008011604 */
[----:B-12---:R-:W1:Y:S01]  /*7ab0*/  LDC R2, c[0x0][0x988] ;  /* 0x00026200ff027b82 */ /* 0x006e620000000800 */
[C---:B------:R-:W-:Y:S01]  /*7ac0*/  ISETP.GT.AND P2, PT, R220.reuse, RZ, PT ;  /* 0x000000ffdc00720c */ /* 0x040fe20003f44270 */
[----:B------:R-:W-:Y:S01]  /*7ad0*/  VIADD R220, R220, 0xffffffff ;  /* 0xffffffffdcdc7836 */ /* 0x000fe20000000000 */
[----:B------:R-:W-:Y:S01]  /*7ae0*/  ULOP3.LUT UR4, UR4, 0x3fff, URZ, 0xc0, !UPT ;  /* 0x00003fff04047892 */ /* 0x000fe2000f8ec03f */
[----:B------:R-:W-:Y:S02]  /*7af0*/  FMNMX.FTZ R3, R185, R0, !PT ;  /* 0x00000000b9037209 */ /* 0x000fe40007810000 */
[----:B------:R-:W-:Y:S01]  /*7b00*/  R2UR UR60, R18 ;  /* 0x00000000123c72ca */ /* 0x000fe200000e0000 */
[----:B------:R-:W-:Y:S01]  /*7b10*/  ULOP3.LUT UR4, UR4, 0x2800000, URZ, 0xfc, !UPT ;  /* 0x0280000004047892 */ /* 0x000fe2000f8efc3f */
[----:B------:R-:W-:-:S03]  /*7b20*/  FMNMX.FTZ R0, R188, R3, !PT ;  /* 0x00000003bc007209 */ /* 0x000fc60007810000 */
[----:B------:R-:W-:Y:S01]  /*7b30*/  UIMAD UR4, UR37, 0xa00, UR4 ;  /* 0x00000a00250478a4 */ /* 0x000fe2000f8e0204 */
[----:B------:R-:W-:Y:S02]  /*7b40*/  FMNMX.FTZ R3, R189, R0, !PT ;  /* 0x00000000bd037209 */ /* 0x000fe40007810000 */
[----:B------:R-:W-:Y:S02]  /*7b50*/  UMOV UR37, UR38 ;  /* 0x0000002600257c82 */ /* 0x000fe40008000000 */
[----:B------:R-:W-:Y:S02]  /*7b60*/  FMNMX.FTZ R0, R176, R3, !PT ;  /* 0x00000003b0007209 */ /* 0x000fe40007810000 */
[----:B------:R-:W-:Y:S02]  /*7b70*/  UMOV UR6, UR4 ;  /* 0x0000000400067c82 */ /* 0x000fe40008000000 */
[----:B------:R-:W-:Y:S01]  /*7b80*/  HGMMA.64x256x16.F32.BF16 R24, R208, gdesc[UR4].tnspB, R24, gsb0 ;  /* 0x43e00004d0187df0 */ /* 0x000fe20008001818 */
[----:B------:R-:W-:Y:S01]  /*7b90*/  UIADD3 UR6, UR4, 0x80, URZ ;  /* 0x0000008004067890 */ /* 0x000fe2000fffe03f */
[----:B------:R-:W-:Y:S01]  /*7ba0*/  FMNMX.FTZ R3, R177, R0, !PT ;  /* 0x00000000b1037209 */ /* 0x000fe20007810000 */
[----:B------:R-:W-:-:S03]  /*7bb0*/  UMOV UR7, 0x40000040 ;  /* 0x4000004000077882 */ /* 0x000fc60000000000 */
[----:B------:R-:W-:-:S04]  /*7bc0*/  FMNMX.FTZ R0, R180, R3, !PT ;  /* 0x00000003b4007209 */ /* 0x000fc80007810000 */
        /* <DEDUP_REMOVED lines=12> */
[----:B------:R-:W-:Y:S02]  /*7c90*/  FMNMX.FTZ R4, R157, R0, !PT ;  /* 0x000000009d047209 */ /* 0x000fe40007810000 */
[----:B------:R-:W-:-:S03]  /*7ca0*/  FMNMX.FTZ R0, R186, R221, !PT ;  /* 0x000000ddba007209 */ /* 0x000fc60007810000 */
[----:B------:R-:W2:Y:S01]  /*7cb0*/  SHFL.BFLY PT, R3, R4, 0x2, 0x1f ;  /* 0x0c401f0004037f89 */ /* 0x000ea200000e0000 */
[----:B------:R-:W-:Y:S02]  /*7cc0*/  WARPGROUP.DEPBAR.LE gsb0, 0x0 ;  /* 0x00008000000079c5 */ /* 0x000fe40000010000 */
[----:B------:R-:W-:-:S06]  /*7cd0*/  WARPGROUP.ARRIVE ;  /* 0x00000000000079c5 */ /* 0x000fcc0000000000 */
[----:B------:R-:W-:Y:S01]  /*7ce0*/  HGMMA.64x256x16.F32.BF16 R24, R204, gdesc[UR4].tnspB, R24, gsb0 ;  /* 0x43e00004cc187df0 */ /* 0x000fe20008001818 */
[----:B------:R-:W-:Y:S01]  /*7cf0*/  UIADD3 UR6, UR4, 0x100, URZ ;  /* 0x0000010004067890 */ /* 0x000fe2000fffe03f */
[----:B------:R-:W-:Y:S01]  /*7d00*/  UMOV UR7, 0x40000040 ;  /* 0x4000004000077882 */ /* 0x000fe20000000000 */
[----:B------:R-:W-:Y:S02]  /*7d10*/  WARPGROUP.DEPBAR.LE gsb0, 0x0 ;  /* 0x00008000000079c5 */ /* 0x000fe40000010000 */
[----:B------:R-:W-:-:S15]  /*7d20*/  WARPGROUP.ARRIVE ;  /* 0x00000000000079c5 */ /* 0x000fde0000000000 */
[----:B------:R-:W-:-:S08]  /*7d30*/  NOP ;  /* 0x0000000000007918 */ /* 0x000fd00000000000 */
[----:B------:R-:W-:Y:S01]  /*7d40*/  HGMMA.64x256x16.F32.BF16 R24, R200, gdesc[UR4].tnspB, R24, gsb0 ;  /* 0x43e00004c8187df0 */ /* 0x000fe20008001818 */
[----:B------:R-:W-:Y:S01]  /*7d50*/  UIADD3 UR6, UR4, 0x180, URZ ;  /* 0x0000018004067890 */ /* 0x000fe2000fffe03f */
[----:B------:R-:W-:Y:S01]  /*7d60*/  UMOV UR7, 0x40000040 ;  /* 0x4000004000077882 */ /* 0x000fe20000000000 */
[----:B------:R-:W-:Y:S01]  /*7d70*/  UIADD3 UR4, UR4, 0x200, URZ ;  /* 0x0000020004047890 */ /* 0x000fe2000fffe03f */
[----:B------:R-:W-:Y:S02]  /*7d80*/  WARPGROUP.DEPBAR.LE gsb0, 0x0 ;  /* 0x00008000000079c5 */ /* 0x000fe40000010000 */
[----:B------:R-:W-:Y:S01]  /*7d90*/  WARPGROUP.ARRIVE ;  /* 0x00000000000079c5 */ /* 0x000fe20000000000 */
[----:B--2---:R-:W-:Y:S02]  /*7da0*/  FMNMX.FTZ R200, R4, R3, !PT ;  /* 0x0000000304c87209 */ /* 0x004fe40007810000 */
[----:B------:R-:W-:-:S15]  /*7db0*/  FMNMX.FTZ R3, R187, R0, !PT ;  /* 0x00000000bb037209 */ /* 0x000fde0007810000 */
[----:B------:R-:W-:-:S04]  /*7dc0*/  NOP ;  /* 0x0000000000007918 */ /* 0x000fc80000000000 */
[----:B------:R-:W-:Y:S01]  /*7dd0*/  HGMMA.64x256x16.F32.BF16 R24, R196, gdesc[UR4].tnspB, R24, gsb0 ;  /* 0x43e00004c4187df0 */ /* 0x000fe20008001818 */
[----:B------:R-:W2:Y:S01]  /*7de0*/  SHFL.BFLY PT, R5, R200, 0x1, 0x1f ;  /* 0x0c201f00c8057f89 */ /* 0x000ea200000e0000 */
[----:B------:R-:W-:Y:S01]  /*7df0*/  UMOV UR6, UR4 ;  /* 0x0000000400067c82 */ /* 0x000fe20008000000 */
[----:B------:R-:W-:Y:S01]  /*7e00*/  UMOV UR7, 0x40000040 ;  /* 0x4000004000077882 */ /* 0x000fe20000000000 */
[----:B------:R-:W-:Y:S02]  /*7e10*/  FMNMX.FTZ R0, R190, R3, !PT ;  /* 0x00000003be007209 */ /* 0x000fe40007810000 */
[----:B--2---:R-:W-:Y:S01]  /*7e20*/  FMNMX.FTZ R5, R200, R5, !PT ;  /* 0x00000005c8057209 */ /* 0x004fe20007810000 */
[----:B------:R-:W-:Y:S02]  /*7e30*/  WARPGROUP.DEPBAR.LE gsb0, 0x0 ;  /* 0x00008000000079c5 */ /* 0x000fe40000010000 */
[----:B------:R-:W-:Y:S02]  /*7e40*/  WARPGROUP.ARRIVE ;  /* 0x00000000000079c5 */ /* 0x000fe40000000000 */
[C---:B------:R-:W-:Y:S01]  /*7e50*/  FADD.FTZ R197, -R5.reuse, R222 ;  /* 0x000000de05c57221 */ /* 0x040fe20000010100 */
[----:B-1----:R-:W-:Y:S01]  /*7e60*/  FMUL.FTZ R199, R5, R2 ;  /* 0x0000000205c77220 */ /* 0x002fe20000410000 */
[----:B------:R-:W-:-:S02]  /*7e70*/  IMAD.MOV.U32 R222, RZ, RZ, R5 ;  /* 0x000000ffffde7224 */ /* 0x000fc400078e0005 */
[----:B------:R-:W-:-:S13]  /*7e80*/  FMUL.FTZ R4, R197, R2 ;  /* 0x00000002c5047220 */ /* 0x000fda0000410000 */
[----:B------:R-:W-:Y:S01]  /*7e90*/  HGMMA.64x256x16.F32.BF16 R24, R192, gdesc[UR4].tnspB, R24, gsb0 ;  /* 0x43e00004c0187df0 */ /* 0x000fe20008001818 */
[----:B------:R-:W-:Y:S01]  /*7ea0*/  FMNMX.FTZ R197, R191, R0, !PT ;  /* 0x00000000bfc57209 */ /* 0x000fe20007810000 */
[-CC-:B------:R-:W-:Y:S01]  /*7eb0*/  FFMA.FTZ R196, R160, R2.reuse, -R199.reuse ;  /* 0x00000002a0c47223 */ /* 0x180fe200000108c7 */
[----:B------:R1:W-:Y:S01]  /*7ec0*/  MUFU.EX2 R3, R4 ;  /* 0x0000000400037308 */ /* 0x0003e20000000800 */
[-CC-:B------:R-:W-:Y:S01]  /*7ed0*/  FFMA.FTZ R160, R161, R2.reuse, -R199.reuse ;  /* 0x00000002a1a07223 */ /* 0x180fe200000108c7 */
[----:B------:R-:W-:Y:S01]  /*7ee0*/  FMNMX.FTZ R0, R178, R197, !PT ;  /* 0x000000c5b2007209 */ /* 0x000fe20007810000 */
[-CC-:B------:R-:W-:Y:S01]  /*7ef0*/  FFMA.FTZ R161, R165, R2.reuse, -R199.reuse ;  /* 0x00000002a5a17223 */ /* 0x180fe200000108c7 */
[-CC-:B------:R-:W-:Y:S01]  /*7f00*/  FFMA.FTZ R208, R184, R2.reuse, -R199.reuse ;  /* 0x00000002b8d07223 */ /* 0x180fe200000108c7 */
[--C-:B------:R-:W-:Y:S01]  /*7f10*/  FFMA.FTZ R185, R185, R2, -R199.reuse ;  /* 0x00000002b9b97223 */ /* 0x100fe200000108c7 */
[----:B------:R-:W-:Y:S01]  /*7f20*/  FMNMX.FTZ R197, R179, R0, !PT ;  /* 0x00000000b3c57209 */ /* 0x000fe20007810000 */
[-CC-:B------:R-:W-:Y:S01]  /*7f30*/  FFMA.FTZ R210, R188, R2.reuse, -R199.reuse ;  /* 0x00000002bcd27223 */ /* 0x180fe200000108c7 */
[-CC-:B------:R-:W-:Y:S01]  /*7f40*/  FFMA.FTZ R189, R189, R2.reuse, -R199.reuse ;  /* 0x00000002bdbd7223 */ /* 0x180fe200000108c7 */
[-CC-:B-1----:R-:W-:Y:S01]  /*7f50*/  FFMA.FTZ R4, R177, R2.reuse, -R199.reuse ;  /* 0x00000002b1047223 */ /* 0x182fe200000108c7 */
[----:B------:R-:W-:Y:S01]  /*7f60*/  FMNMX.FTZ R0, R182, R197, !PT ;  /* 0x000000c5b6007209 */ /* 0x000fe20007810000 */
[----:B------:R-:W1:Y:S01]  /*7f70*/  MUFU.EX2 R208, R208 ;  /* 0x000000d000d07308 */ /* 0x000e620000000800 */
[-CC-:B------:R-:W-:Y:S01]  /*7f80*/  FFMA.FTZ R198, R164, R2.reuse, -R199.reuse ;  /* 0x00000002a4c67223 */ /* 0x180fe200000108c7 */
[--C-:B------:R-:W-:Y:S01]  /*7f90*/  FFMA.FTZ R204, R176, R2, -R199.reuse ;  /* 0x00000002b0cc7223 */ /* 0x100fe200000108c7 */
[----:B------:R-:W-:Y:S01]  /*7fa0*/  FMNMX.FTZ R197, R183, R0, !PT ;  /* 0x00000000b7c57209 */ /* 0x000fe20007810000 */
[-CC-:B------:R-:W-:Y:S01]  /*7fb0*/  FFMA.FTZ R200, R168, R2.reuse, -R199.reuse ;  /* 0x00000002a8c87223 */ /* 0x180fe200000108c7 */
[-CC-:B------:R-:W-:Y:S01]  /*7fc0*/  FFMA.FTZ R206, R180, R2.reuse, -R199.reuse ;  /* 0x00000002b4ce7223 */ /* 0x180fe200000108c7 */
[-CC-:B------:R-:W-:Y:S01]  /*7fd0*/  FFMA.FTZ R181, R181, R2.reuse, -R199.reuse ;  /* 0x00000002b5b57223 */ /* 0x180fe200000108c7 */
[----:B------:R-:W-:Y:S01]  /*7fe0*/  FMNMX.FTZ R0, R170, R197, !PT ;  /* 0x000000c5aa007209 */ /* 0x000fe20007810000 */
[----:B------:R-:W2:Y:S01]  /*7ff0*/  MUFU.EX2 R185, R185 ;  /* 0x000000b900b97308 */ /* 0x000ea20000000800 */
[-CC-:B------:R-:W-:Y:S01]  /*8000*/  FFMA.FTZ R202, R172, R2.reuse, -R199.reuse ;  /* 0x00000002acca7223 */ /* 0x180fe200000108c7 */
[--C-:B------:R-:W-:Y:S01]  /*8010*/  FFMA.FTZ R169, R169, R2, -R199.reuse ;  /* 0x00000002a9a97223 */ /* 0x100fe200000108c7 */
[----:B------:R-:W-:Y:S01]  /*8020*/  FMNMX.FTZ R197, R171, R0, !PT ;  /* 0x00000000abc57209 */ /* 0x000fe20007810000 */
[-CC-:B------:R-:W-:Y:S01]  /*8030*/  FFMA.FTZ R173, R173, R2.reuse, -R199.reuse ;  /* 0x00000002adad7223 */ /* 0x180fe200000108c7 */
[-CC-:B------:R-:W-:Y:S01]  /*8040*/  FFMA.FTZ R152, R152, R2.reuse, -R199.reuse ;  /* 0x0000000298987223 */ /* 0x180fe200000108c7 */
[--C-:B------:R-:W-:Y:S01]  /*8050*/  FFMA.FTZ R153, R153, R2, -R199.reuse ;  /* 0x0000000299997223 */ /* 0x100fe200000108c7 */
[----:B------:R-:W-:Y:S01]  /*8060*/  FMNMX.FTZ R0, R174, R197, !PT ;  /* 0x000000c5ae007209 */ /* 0x000fe20007810000 */
[----:B------:R-:W-:Y:S01]  /*8070*/  MUFU.EX2 R210, R210 ;  /* 0x000000d200d27308 */ /* 0x000fe20000000800 */
[----:B-1----:R-:W-:Y:S01]  /*8080*/  FFMA.FTZ R20, R3, R20, R208 ;  /* 0x0000001403147223 */ /* 0x002fe200000100d0 */
[--C-:B------:R-:W-:Y:S01]  /*8090*/  FFMA.FTZ R156, R156, R2, -R199.reuse ;  /* 0x000000029c9c7223 */ /* 0x100fe200000108c7 */
[----:B------:R-:W-:Y:S01]  /*80a0*/  FMNMX.FTZ R197, R175, R0, !PT ;  /* 0x00000000afc57209 */ /* 0x000fe20007810000 */
[----:B------:R-:W-:-:S03]  /*80b0*/  FFMA.FTZ R157, R157, R2, -R199 ;  /* 0x000000029d9d7223 */ /* 0x000fc600000108c7 */
[----:B------:R-:W-:Y:S01]  /*80c0*/  FMNMX.FTZ R0, R162, R197, !PT ;  /* 0x000000c5a2007209 */ /* 0x000fe20007810000 */
[----:B------:R-:W-:Y:S01]  /*80d0*/  MUFU.EX2 R189, R189 ;  /* 0x000000bd00bd7308 */ /* 0x000fe20000000800 */
[----:B--2---:R-:W-:Y:S02]  /*80e0*/  F2FP.BF16.F32.PACK_AB R208, R185, R208 ;  /* 0x000000d0b9d0723e */ /* 0x004fe400000010ff */
[----:B------:R-:W-:-:S04]  /*80f0*/  FMNMX.FTZ R197, R163, R0, !PT ;  /* 0x00000000a3c57209 */ /* 0x000fc80007810000 */
[----:B------:R-:W-:Y:S01]  /*8100*/  FMNMX.FTZ R0, R166, R197, !PT ;  /* 0x000000c5a6007209 */ /* 0x000fe20007810000 */
[----:B------:R-:W-:Y:S03]  /*8110*/  MUFU.EX2 R204, R204 ;  /* 0x000000cc00cc7308 */ /* 0x000fe60000000800 */
[----:B------:R-:W-:-:S04]  /*8120*/  FMNMX.FTZ R177, R167, R0, !PT ;  /* 0x00000000a7b17209 */ /* 0x000fc80007810000 */
[----:B------:R-:W-:Y:S01]  /*8130*/  FMNMX.FTZ R0, R154, R177, !PT ;  /* 0x000000b19a007209 */ /* 0x000fe20007810000 */
[----:B------:R1:W-:Y:S03]  /*8140*/  MUFU.EX2 R197, R4 ;  /* 0x0000000400c57308 */ /* 0x0003e60000000800 */
[----:B------:R-:W-:-:S04]  /*8150*/  FMNMX.FTZ R177, R155, R0, !PT ;  /* 0x000000009bb17209 */ /* 0x000fc80007810000 */
[----:B------:R-:W-:Y:S01]  /*8160*/  FMNMX.FTZ R0, R158, R177, !PT ;  /* 0x000000b19e007209 */ /* 0x000fe20007810000 */
[----:B------:R-:W-:Y:S03]  /*8170*/  MUFU.EX2 R206, R206 ;  /* 0x000000ce00ce7308 */ /* 0x000fe60000000800 */
[----:B------:R-:W-:-:S05]  /*8180*/  FMNMX.FTZ R0, R159, R0, !PT ;  /* 0x000000009f007209 */ /* 0x000fca0007810000 */
[----:B------:R-:W1:Y:S01]  /*8190*/  SHFL.BFLY PT, R177, R0, 0x2, 0x1f ;  /* 0x0c401f0000b17f89 */ /* 0x000e6200000e0000 */
[----:B------:R-:W-:Y:S08]  /*81a0*/  MUFU.EX2 R181, R181 ;  /* 0x000000b500b57308 */ /* 0x000ff00000000800 */
[----:B------:R-:W-:Y:S08]  /*81b0*/  MUFU.EX2 R200, R200 ;  /* 0x000000c800c87308 */ /* 0x000ff00000000800 */
[----:B------:R-:W-:Y:S01]  /*81c0*/  MUFU.EX2 R169, R169 ;  /* 0x000000a900a97308 */ /* 0x000fe20000000800 */
[----:B-1----:R-:W-:-:S07]  /*81d0*/  FMNMX.FTZ R4, R0, R177, !PT ;  /* 0x000000b100047209 */ /* 0x002fce0007810000 */
[----:B------:R-:W-:Y:S01]  /*81e0*/  MUFU.EX2 R202, R202 ;  /* 0x000000ca00ca7308 */ /* 0x000fe20000000800 */
[----:B------:R-:W1:Y:S07]  /*81f0*/  SHFL.BFLY PT, R201, R4, 0x1, 0x1f ;  /* 0x0c201f0004c97f89 */ /* 0x000e6e00000e0000 */
[----:B------:R2:W-:Y:S08]  /*8200*/  MUFU.EX2 R177, R160 ;  /* 0x000000a000b17308 */ /* 0x0005f00000000800 */
[----:B------:R-:W-:Y:S08]  /*8210*/  MUFU.EX2 R173, R173 ;  /* 0x000000ad00ad7308 */ /* 0x000ff00000000800 */
[----:B------:R-:W-:Y:S01]  /*8220*/  MUFU.EX2 R196, R196 ;  /* 0x000000c400c47308 */ /* 0x000fe20000000800 */
[----:B-1----:R-:W-:-:S07]  /*8230*/  FMNMX.FTZ R4, R4, R201, !PT ;  /* 0x000000c904047209 */ /* 0x002fce0007810000 */
[----:B------:R-:W-:Y:S01]  /*8240*/  MUFU.EX2 R198, R198 ;  /* 0x000000c600c67308 */ /* 0x000fe20000000800 */
[----:B------:R-:W-:Y:S01]  /*8250*/  FADD.FTZ R165, -R4, R221 ;  /* 0x000000dd04a57221 */ /* 0x000fe20000010100 */
[----:B------:R-:W-:-:S03]  /*8260*/  MOV R221, R4 ;  /* 0x0000000400dd7202 */ /* 0x000fc60000000f00 */
[-C--:B------:R-:W-:Y:S01]  /*8270*/  FMUL.FTZ R0, R165, R2.reuse ;  /* 0x00000002a5007220 */ /* 0x080fe20000410000 */
[-C--:B------:R-:W-:Y:S02]  /*8280*/  FMUL.FTZ R165, R4, R2.reuse ;  /* 0x0000000204a57220 */ /* 0x080fe40000410000 */
[----:B------:R-:W-:Y:S02]  /*8290*/  MUFU.EX2 R161, R161 ;  /* 0x000000a100a17308 */ /* 0x000fe40000000800 */
[-CC-:B------:R-:W-:Y:S01]  /*82a0*/  FFMA.FTZ R209, R186, R2.reuse, -R165.reuse ;  /* 0x00000002bad17223 */ /* 0x180fe200000108a5 */
[-CC-:B--2---:R-:W-:Y:S01]  /*82b0*/  FFMA.FTZ R160, R187, R2.reuse, -R165.reuse ;  /* 0x00000002bba07223 */ /* 0x184fe200000108a5 */
[-CC-:B------:R-:W-:Y:S01]  /*82c0*/  FFMA.FTZ R201, R170, R2.reuse, -R165.reuse ;  /* 0x00000002aac97223 */ /* 0x180fe200000108a5 */
[-CC-:B------:R-:W-:Y:S01]  /*82d0*/  FFMA.FTZ R211, R190, R2.reuse, -R165.reuse ;  /* 0x00000002bed37223 */ /* 0x180fe200000108a5 */
[-CC-:B------:R-:W-:Y:S01]  /*82e0*/  FFMA.FTZ R170, R171, R2.reuse, -R165.reuse ;  /* 0x00000002abaa7223 */ /* 0x180fe200000108a5 */
[----:B------:R-:W-:Y:S01]  /*82f0*/  IMAD.U32 R171, RZ, RZ, UR39 ;  /* 0x00000027ffab7e24 */ /* 0x000fe2000f8e00ff */
[----:B------:R-:W-:Y:S01]  /*8300*/  MUFU.EX2 R0, R0 ;  /* 0x0000000000007308 */ /* 0x000fe20000000800 */
[-CC-:B------:R-:W-:Y:S01]  /*8310*/  FFMA.FTZ R164, R191, R2.reuse, -R165.reuse ;  /* 0x00000002bfa47223 */ /* 0x180fe200000108a5 */
[----:B------:R-:W-:Y:S01]  /*8320*/  FFMA.FTZ R203, R174, R2, -R165 ;  /* 0x00000002aecb7223 */ /* 0x000fe200000108a5 */
[----:B------:R-:W-:-:S02]  /*8330*/  @!P1 VIADD R171, R171, 0x38840 ;  /* 0x00038840abab9836 */ /* 0x000fc40000000000 */
[-CC-:B------:R-:W-:Y:S01]  /*8340*/  FFMA.FTZ R174, R175, R2.reuse, -R165.reuse ;  /* 0x00000002afae7223 */ /* 0x180fe200000108a5 */
[----:B------:R-:W-:Y:S01]  /*8350*/  MOV R175, UR5 ;  /* 0x0000000500af7c02 */ /* 0x000fe20008000f00 */
[-CC-:B------:R-:W-:Y:S01]  /*8360*/  FFMA.FTZ R205, R178, R2.reuse, -R165.reuse ;  /* 0x00000002b2cd7223 */ /* 0x180fe200000108a5 */
[-C--:B------:R-:W-:Y:S01]  /*8370*/  FFMA.FTZ R168, R179, R2.reuse, -R165 ;  /* 0x00000002b3a87223 */ /* 0x080fe200000108a5 */
[----:B------:R-:W1:Y:S01]  /*8380*/  MUFU.EX2 R209, R209 ;  /* 0x000000d100d17308 */ /* 0x000e620000000800 */
[----:B------:R-:W-:Y:S01]  /*8390*/  @!P1 PRMT R171, RZ, 0x654, R171 ;  /* 0x00000654ffab9816 */ /* 0x000fe200000000ab */
[----:B------:R-:W-:Y:S02]  /*83a0*/  @!P1 VIADD R175, R175, 0x38860 ;  /* 0x00038860afaf9836 */ /* 0x000fe40000000000 */
[-CC-:B------:R-:W-:Y:S01]  /*83b0*/  FFMA.FTZ R207, R182, R2.reuse, -R165.reuse ;  /* 0x00000002b6cf7223 */ /* 0x180fe200000108a5 */
[-CC-:B------:R-:W-:Y:S01]  /*83c0*/  FFMA.FTZ R172, R183, R2.reuse, -R165.reuse ;  /* 0x00000002b7ac7223 */ /* 0x180fe200000108a5 */
[-CC-:B------:R-:W-:Y:S01]  /*83d0*/  FFMA.FTZ R162, R162, R2.reuse, -R165.reuse ;  /* 0x00000002a2a27223 */ /* 0x180fe200000108a5 */
[-C--:B------:R-:W-:Y:S01]  /*83e0*/  FFMA.FTZ R199, R166, R2.reuse, -R165 ;  /* 0x00000002a6c77223 */ /* 0x080fe200000108a5 */
[----:B------:R-:W-:Y:S01]  /*83f0*/  @!P1 PRMT R178, RZ, 0x654, R175 ;  /* 0x00000654ffb29816 */ /* 0x000fe200000000af */
[----:B------:R-:W2:Y:S01]  /*8400*/  MUFU.EX2 R160, R160 ;  /* 0x000000a000a07308 */ /* 0x000ea20000000800 */
[----:B------:R-:W-:Y:S01]  /*8410*/  FADD.FTZ R175, R185, R20 ;  /* 0x00000014b9af7221 */ /* 0x000fe20000010000 */
[-CC-:B------:R-:W-:Y:S01]  /*8420*/  FFMA.FTZ R20, R163, R2.reuse, -R165.reuse ;  /* 0x00000002a3147223 */ /* 0x180fe200000108a5 */
[-CC-:B------:R-:W-:Y:S01]  /*8430*/  FFMA.FTZ R167, R167, R2.reuse, -R165.reuse ;  /* 0x00000002a7a77223 */ /* 0x180fe200000108a5 */
[-CC-:B------:R-:W-:Y:S01]  /*8440*/  FFMA.FTZ R154, R154, R2.reuse, -R165.reuse ;  /* 0x000000029a9a7223 */ /* 0x180fe200000108a5 */
[-CC-:B------:R-:W-:Y:S01]  /*8450*/  FFMA.FTZ R155, R155, R2.reuse, -R165.reuse ;  /* 0x000000029b9b7223 */ /* 0x180fe200000108a5 */
[-CC-:B------:R-:W-:Y:S01]  /*8460*/  FFMA.FTZ R158, R158, R2.reuse, -R165.reuse ;  /* 0x000000029e9e7223 */ /* 0x180fe200000108a5 */
[----:B------:R-:W-:Y:S01]  /*8470*/  FFMA.FTZ R159, R159, R2, -R165 ;  /* 0x000000029f9f7223 */ /* 0x000fe200000108a5 */
[----:B------:R-:W3:Y:S08]  /*8480*/  MUFU.EX2 R211, R211 ;  /* 0x000000d300d37308 */ /* 0x000ef00000000800 */
[----:B------:R-:W4:Y:S08]  /*8490*/  MUFU.EX2 R164, R164 ;  /* 0x000000a400a47308 */ /* 0x000f300000000800 */
[----:B------:R-:W5:Y:S08]  /*84a0*/  MUFU.EX2 R205, R205 ;  /* 0x000000cd00cd7308 */ /* 0x000f700000000800 */
[----:B------:R-:W5:Y:S08]  /*84b0*/  MUFU.EX2 R168, R168 ;  /* 0x000000a800a87308 */ /* 0x000f700000000800 */
[----:B------:R-:W-:Y:S08]  /*84c0*/  MUFU.EX2 R207, R207 ;  /* 0x000000cf00cf7308 */ /* 0x000ff00000000800 */
[----:B------:R-:W-:Y:S08]  /*84d0*/  MUFU.EX2 R172, R172 ;  /* 0x000000ac00ac7308 */ /* 0x000ff00000000800 */
[----:B------:R-:W-:Y:S08]  /*84e0*/  MUFU.EX2 R201, R201 ;  /* 0x000000c900c97308 */ /* 0x000ff00000000800 */
[----:B------:R-:W-:Y:S08]  /*84f0*/  MUFU.EX2 R170, R170 ;  /* 0x000000aa00aa7308 */ /* 0x000ff00000000800 */
[----:B------:R-:W-:Y:S08]  /*8500*/  MUFU.EX2 R203, R203 ;  /* 0x000000cb00cb7308 */ /* 0x000ff00000000800 */
[----:B------:R-:W-:Y:S08]  /*8510*/  MUFU.EX2 R174, R174 ;  /* 0x000000ae00ae7308 */ /* 0x000ff00000000800 */
[----:B------:R-:W-:Y:S08]  /*8520*/  MUFU.EX2 R20, R20 ;  /* 0x0000001400147308 */ /* 0x000ff00000000800 */
[----:B------:R-:W-:Y:S08]  /*8530*/  MUFU.EX2 R199, R199 ;  /* 0x000000c700c77308 */ /* 0x000ff00000000800 */
[----:B------:R-:W-:Y:S01]  /*8540*/  MUFU.EX2 R167, R167 ;  /* 0x000000a700a77308 */ /* 0x000fe20000000800 */
[----:B------:R-:W-:-:S02]  /*8550*/  WARPGROUP.DEPBAR.LE gsb0, 0x0 ;  /* 0x00008000000079c5 */ /* 0x000fc40000010000 */
[----:B------:R1:W-:Y:S05]  /*8560*/  @!P1 SYNCS.ARRIVE.TRANS64.RED.A1T0 RZ, [R171+URZ], RZ ;  /* 0x000000ffabff99a7 */ /* 0x0003ea000810043f */
[----:B------:R-:W-:Y:S01]  /*8570*/  MUFU.EX2 R193, R154 ;  /* 0x0000009a00c17308 */ /* 0x000fe20000000800 */
[----:B-1----:R-:W-:Y:S01]  /*8580*/  FFMA.FTZ R171, R0, R19, R209 ;  /* 0x0000001300ab7223 */ /* 0x002fe200000100d1 */
[----:B------:R1:W-:Y:S06]  /*8590*/  @!P1 SYNCS.ARRIVE.TRANS64.RED.A1T0 RZ, [R178+URZ], RZ ;  /* 0x000000ffb2ff99a7 */ /* 0x0003ec000810043f */
[----:B------:R5:W5:Y:S01]  /*85a0*/  MUFU.EX2 R19, R162 ;  /* 0x000000a200137308 */ /* 0x000b620000000800 */
[C---:B--2---:R-:W-:Y:S01]  /*85b0*/  F2FP.BF16.F32.PACK_AB R209, R160.reuse, R209 ;  /* 0x000000d1a0d1723e */ /* 0x044fe200000010ff */
[----:B------:R-:W-:-:S04]  /*85c0*/  FADD.FTZ R176, R160, R171 ;  /* 0x000000aba0b07221 */ /* 0x000fc80000010000 */
[----:B---3--:R-:W-:Y:S01]  /*85d0*/  FADD.FTZ R163, R211, R176 ;  /* 0x000000b0d3a37221 */ /* 0x008fe20000010000 */
[----:B-1----:R-:W-:Y:S01]  /*85e0*/  FADD.FTZ R178, R210, R175 ;  /* 0x000000afd2b27221 */ /* 0x002fe20000010000 */
[----:B------:R-:W1:Y:S01]  /*85f0*/  MUFU.EX2 R152, R152 ;  /* 0x0000009800987308 */ /* 0x000e620000000800 */
[C---:B------:R-:W-:Y:S01]  /*8600*/  F2FP.BF16.F32.PACK_AB R210, R189.reuse, R210 ;  /* 0x000000d2bdd2723e */ /* 0x040fe200000010ff */
[C---:B----4-:R-:W-:Y:S01]  /*8610*/  FADD.FTZ R166, R164.reuse, R163 ;  /* 0x000000a3a4a67221 */ /* 0x050fe20000010000 */
[----:B------:R-:W-:Y:S01]  /*8620*/  FADD.FTZ R171, R189, R178 ;  /* 0x000000b2bdab7221 */ /* 0x000fe20000010000 */
[----:B------:R-:W-:Y:S02]  /*8630*/  F2FP.BF16.F32.PACK_AB R211, R164, R211 ;  /* 0x000000d3a4d3723e */ /* 0x000fe400000010ff */
[----:B-----5:R-:W-:Y:S01]  /*8640*/  FADD.FTZ R163, R205, R166 ;  /* 0x000000a6cda37221 */ /* 0x020fe20000010000 */
[----:B------:R-:W-:Y:S01]  /*8650*/  FADD.FTZ R162, R204, R171 ;  /* 0x000000abcca27221 */ /* 0x000fe20000010000 */
[----:B------:R-:W2:Y:S01]  /*8660*/  MUFU.EX2 R153, R153 ;  /* 0x0000009900997308 */ /* 0x000ea20000000800 */
[----:B------:R-:W-:-:S02]  /*8670*/  F2FP.BF16.F32.PACK_AB R204, R197, R204 ;  /* 0x000000ccc5cc723e */ /* 0x000fc400000010ff */
[----:B------:R-:W-:Y:S01]  /*8680*/  FADD.FTZ R171, R197, R162 ;  /* 0x000000a2c5ab7221 */ /* 0x000fe20000010000 */
[----:B------:R-:W-:Y:S01]  /*8690*/  FADD.FTZ R162, R168, R163 ;  /* 0x000000a3a8a27221 */ /* 0x000fe20000010000 */
[----:B------:R-:W-:Y:S02]  /*86a0*/  F2FP.BF16.F32.PACK_AB R197, R20, R19 ;  /* 0x0000001314c5723e */ /* 0x000fe400000010ff */
[----:B------:R-:W-:Y:S01]  /*86b0*/  FADD.FTZ R166, R206, R171 ;  /* 0x000000abcea67221 */ /* 0x000fe20000010000 */
[----:B------:R-:W-:Y:S01]  /*86c0*/  FADD.FTZ R163, R207, R162 ;  /* 0x000000a2cfa37221 */ /* 0x000fe20000010000 */
[----:B------:R-:W-:Y:S01]  /*86d0*/  MUFU.EX2 R156, R156 ;  /* 0x0000009c009c7308 */ /* 0x000fe20000000800 */
[----:B------:R-:W-:Y:S01]  /*86e0*/  F2FP.BF16.F32.PACK_AB R205, R168, R205 ;  /* 0x000000cda8cd723e */ /* 0x000fe200000010ff */
[C---:B------:R-:W-:Y:S01]  /*86f0*/  FADD.FTZ R165, R181.reuse, R166 ;  /* 0x000000a6b5a57221 */ /* 0x040fe20000010000 */
[----:B------:R-:W-:Y:S01]  /*8700*/  FADD.FTZ R162, R172, R163 ;  /* 0x000000a3aca27221 */ /* 0x000fe20000010000 */
[----:B------:R-:W-:-:S02]  /*8710*/  F2FP.BF16.F32.PACK_AB R206, R181, R206 ;  /* 0x000000ceb5ce723e */ /* 0x000fc400000010ff */
[----:B------:R-:W-:Y:S01]  /*8720*/  FADD.FTZ R166, R200, R165 ;  /* 0x000000a5c8a67221 */ /* 0x000fe20000010000 */
[----:B------:R-:W-:Y:S01]  /*8730*/  FADD.FTZ R163, R201, R162 ;  /* 0x000000a2c9a37221 */ /* 0x000fe20000010000 */
[----:B------:R-:W-:Y:S01]  /*8740*/  MUFU.EX2 R195, R158 ;  /* 0x0000009e00c37308 */ /* 0x000fe20000000800 */
[----:B------:R-:W-:Y:S01]  /*8750*/  F2FP.BF16.F32.PACK_AB R207, R172, R207 ;  /* 0x000000cfaccf723e */ /* 0x000fe200000010ff */
[C---:B------:R-:W-:Y:S01]  /*8760*/  FADD.FTZ R165, R169.reuse, R166 ;  /* 0x000000a6a9a57221 */ /* 0x040fe20000010000 */
        /* <DEDUP_REMOVED lines=11> */
[----:B------:R3:W4:Y:S01]  /*8820*/  MUFU.EX2 R162, R155 ;  /* 0x0000009b00a27308 */ /* 0x0007220000000800 */
[----:B------:R-:W-:Y:S01]  /*8830*/  F2FP.BF16.F32.PACK_AB R203, R174, R203 ;  /* 0x000000cbaecb723e */ /* 0x000fe200000010ff */
[C---:B------:R-:W-:Y:S01]  /*8840*/  FADD.FTZ R165, R177.reuse, R154 ;  /* 0x0000009ab1a57221 */ /* 0x040fe20000010000 */
[----:B------:R-:W-:Y:S01]  /*8850*/  FADD.FTZ R154, R20, R163 ;  /* 0x000000a3149a7221 */ /* 0x000fe20000010000 */
[----:B------:R-:W-:Y:S02]  /*8860*/  F2FP.BF16.F32.PACK_AB R196, R177, R196 ;  /* 0x000000c4b1c4723e */ /* 0x000fe400000010ff */
[----:B------:R-:W-:Y:S01]  /*8870*/  FADD.FTZ R160, R198, R165 ;  /* 0x000000a5c6a07221 */ /* 0x000fe20000010000 */
[----:B------:R-:W-:Y:S01]  /*8880*/  FADD.FTZ R154, R199, R154 ;  /* 0x0000009ac79a7221 */ /* 0x000fe20000010000 */
[----:B------:R-:W5:Y:S01]  /*8890*/  MUFU.EX2 R159, R159 ;  /* 0x0000009f009f7308 */ /* 0x000f620000000800 */
[C---:B------:R-:W-:Y:S01]  /*88a0*/  F2FP.BF16.F32.PACK_AB R198, R161.reuse, R198 ;  /* 0x000000c6a1c6723e */ /* 0x040fe200000010ff */
[----:B---3--:R-:W-:Y:S01]  /*88b0*/  FADD.FTZ R155, R161, R160 ;  /* 0x000000a0a19b7221 */ /* 0x008fe20000010000 */
[C---:B------:R-:W-:Y:S01]  /*88c0*/  FADD.FTZ R154, R167.reuse, R154 ;  /* 0x0000009aa79a7221 */ /* 0x040fe20000010000 */
[----:B------:R-:W-:-:S02]  /*88d0*/  F2FP.BF16.F32.PACK_AB R199, R167, R199 ;  /* 0x000000c7a7c7723e */ /* 0x000fc400000010ff */
[----:B-1----:R-:W-:Y:S01]  /*88e0*/  FADD.FTZ R20, R152, R155 ;  /* 0x0000009b98147221 */ /* 0x002fe20000010000 */
[----:B------:R-:W-:Y:S01]  /*88f0*/  FADD.FTZ R154, R193, R154 ;  /* 0x0000009ac19a7221 */ /* 0x000fe20000010000 */
[C---:B--2---:R-:W-:Y:S02]  /*8900*/  F2FP.BF16.F32.PACK_AB R192, R153.reuse, R152 ;  /* 0x0000009899c0723e */ /* 0x044fe400000010ff */
[----:B------:R-:W-:Y:S01]  /*8910*/  FADD.FTZ R19, R153, R20 ;  /* 0x0000001499137221 */ /* 0x000fe20000010000 */
[C---:B----4-:R-:W-:Y:S01]  /*8920*/  FADD.FTZ R154, R162.reuse, R154 ;  /* 0x0000009aa29a7221 */ /* 0x050fe20000010000 */
[----:B------:R-:W-:Y:S02]  /*8930*/  F2FP.BF16.F32.PACK_AB R193, R162, R193 ;  /* 0x000000c1a2c1723e */ /* 0x000fe400000010ff */
[----:B------:R-:W-:Y:S01]  /*8940*/  FADD.FTZ R20, R156, R19 ;  /* 0x000000139c147221 */ /* 0x000fe20000010000 */
[----:B------:R-:W-:Y:S01]  /*8950*/  FADD.FTZ R154, R195, R154 ;  /* 0x0000009ac39a7221 */ /* 0x000fe20000010000 */
[----:B------:R-:W-:-:S02]  /*8960*/  F2FP.BF16.F32.PACK_AB R194, R157, R156 ;  /* 0x0000009c9dc2723e */ /* 0x000fc400000010ff */
[----:B------:R-:W-:Y:S01]  /*8970*/  FADD.FTZ R20, R157, R20 ;  /* 0x000000149d147221 */ /* 0x000fe20000010000 */
[C---:B-----5:R-:W-:Y:S01]  /*8980*/  FADD.FTZ R19, R159.reuse, R154 ;  /* 0x0000009a9f137221 */ /* 0x060fe20000010000 */
[----:B------:R-:W-:Y:S01]  /*8990*/  F2FP.BF16.F32.PACK_AB R195, R159, R195 ;  /* 0x000000c39fc3723e */ /* 0x000fe200000010ff */
[----:B------:R-:W-:Y:S06]  /*89a0*/  @P2 BRA `(.L_x_24) ;  /* 0xffffffc400802947 */ /* 0x000fec000383ffff */
.L_x_15:
[----:B------:R-:W-:Y:S06]  /*89b0*/  BAR.ARV 0x8, 0x120 ;  /* 0x0204800000007b1d */ /* 0x000fec0000002000 */
        /* <DEDUP_REMOVED lines=128> */
[----:B------:R-:W-:Y:S06]  /*91c0*/  @!P0 BRA `(.L_x_25) ;  /* 0x0000000000048947 */ /* 0x000fec0003800000 */
[----:B------:R-:W-:Y:S01]  /*91d0*/  BPT.TRAP 0x1 ;  /* 0x000000040000795c */ /* 0x000fe20000300000 */
.L_x_25:
[----:B------:R-:W-:Y:S01]  /*91e0*/  R2UR UR4, R18 ;  /* 0x00000000120472ca */ /* 0x000fe200000e0000 */
[----:B------:R-:W-:-:S12]  /*91f0*/  ULEA UR7, UR38, UR61, 0x3 ;  /* 0x0000003d26077291 */ /* 0x000fd8000f8e183f */
[----:B------:R-:W-:-:S05]  /*9200*/  IMAD.U32 R0, RZ, RZ, UR4 ;  /* 0x00000004ff007e24 */ /* 0x000fca000f8e00ff */
[----:B------:R-:W-:-:S04]  /*9210*/  SHF.L.U32 R0, R0, 0x1f, RZ ;  /* 0x0000001f00007819 */ /* 0x000fc800000006ff */
[----:B------:R1:W2:Y:S01]  /*9220*/  SYNCS.PHASECHK.TRANS64.TRYWAIT P2, [UR7+0x38850], R0 ;  /* 0x03885000ff0075a7 */ /* 0x0002a20008040147 */
[----:B------:R-:W-:Y:S05]  /*9230*/  @!P0 BRA `(.L_x_26) ;  /* 0x0000000000048947 */ /* 0x000fea0003800000 */
[----:B------:R-:W-:Y:S01]  /*9240*/  BPT.TRAP 0x1 ;  /* 0x000000040000795c */ /* 0x000fe20000300000 */
.L_x_26:
[----:B--2---:R-:W-:Y:S05]  /*9250*/  @P2 BRA `(.L_x_27) ;  /* 0x0000000000082947 */ /* 0x004fea0003800000 */
[----:B------:R-:W2:Y:S02]  /*9260*/  SYNCS.PHASECHK.TRANS64.TRYWAIT P0, [UR7+0x38850], R0 ;  /* 0x03885000ff0075a7 */ /* 0x000ea40008000147 */
[----:B--2---:R-:W-:Y:S05]  /*9270*/  @!P0 BRA `(.L_x_28) ;  /* 0x0000005400408947 */ /* 0x004fea0003800000 */
.L_x_27:
[----:B------:R-:W-:Y:S01]  /*9280*/  UIADD3 UR4, UR61, 0x400, URZ ;  /* 0x000004003d047890 */ /* 0x000fe2000fffe03f */
[----:B------:R-:W-:Y:S01]  /*9290*/  WARPGROUP.ARRIVE ;  /* 0x00000000000079c5 */ /* 0x000fe20000000000 */
[----:B------:R-:W-:Y:S01]  /*92a0*/  UMOV UR11, 0x40000040 ;  /* 0x40000040000b7882 */ /* 0x000fe20000000000 */
[----:B--2---:R-:W2:Y:S01]  /*92b0*/  SHFL.BFLY PT, R3, R20, 0x2, 0x1f ;  /* 0x0c401f0014037f89 */ /* 0x004ea200000e0000 */
[----:B------:R-:W-:Y:S01]  /*92c0*/  USHF.R.U32.HI UR4, URZ, 0x4, UR4 ;  /* 0x000000043f047899 */ /* 0x000fe20008011604 */
[C---:B------:R-:W-:Y:S01]  /*92d0*/  IADD3 R11, P3, R16.reuse, 0x60, RZ ;  /* 0x00000060100b7810 */ /* 0x040fe20007f7e0ff */
[----:B------:R-:W-:Y:S01]  /*92e0*/  UIADD3 UR35, -UR36, URZ, URZ ;  /* 0x0000003f24237290 */ /* 0x000fe2000fffe13f */
[----:B------:R-:W3:Y:S01]  /*92f0*/  SHFL.BFLY PT, R152, R19, 0x2, 0x1f ;  /* 0x0c401f0013987f89 */ /* 0x000ee200000e0000 */
[----:B------:R-:W-:Y:S01]  /*9300*/  ULOP3.LUT UR4, UR4, 0x3fff, URZ, 0xc0, !UPT ;  /* 0x00003fff04047892 */ /* 0x000fe2000f8ec03f */
[----:B------:R-:W-:Y:S01]  /*9310*/  LOP3.LUT R10, R11, 0x380, RZ, 0xc0, !PT ;  /* 0x000003800b0a7812 */ /* 0x000fe200078ec0ff */
[----:B------:R-:W-:Y:S01]  /*9320*/  ULDC.64 UR8, c[0x0][0xb70] ;  /* 0x0002dc0000087ab9 */ /* 0x000fe20000000a00 */
[----:B------:R-:W-:Y:S01]  /*9330*/  IADD3 R9, P4, R16, 0x4000, RZ ;  /* 0x0000400010097810 */ /* 0x000fe20007f9e0ff */
[----:B------:R-:W-:Y:S01]  /*9340*/  ULOP3.LUT UR4, UR4, 0x2800000, URZ, 0xfc, !UPT ;  /* 0x0280000004047892 */ /* 0x000fe2000f8efc3f */
[----:B------:R-:W-:-:S02]  /*9350*/  SHF.R.U64 R10, R10, 0x3, RZ ;  /* 0x000000030a0a7819 */ /* 0x000fc400000012ff */
[----:B------:R-:W-:Y:S01]  /*9360*/  IADD3 R7, P2, R16, 0x40, RZ ;  /* 0x0000004010077810 */ /* 0x000fe20007f5e0ff */
[----:B------:R-:W-:Y:S01]  /*9370*/  UIMAD UR4, UR38, 0xa00, UR4 ;  /* 0x00000a00260478a4 */ /* 0x000fe2000f8e0204 */
[----:B------:R-:W-:Y:S01]  /*9380*/  LOP3.LUT R10, R10, R11, RZ, 0x3c, !PT ;  /* 0x0000000b0a0a7212 */ /* 0x000fe200078e3cff */
[----:B------:R-:W-:Y:S01]  /*9390*/  IMAD.X R11, RZ, RZ, R17, P3 ;  /* 0x000000ffff0b7224 */ /* 0x000fe200018e0611 */
[----:B------:R-:W-:Y:S01]  /*93a0*/  LOP3.LUT R8, R9, 0x380, RZ, 0xc0, !PT ;  /* 0x0000038009087812 */ /* 0x000fe200078ec0ff */
[----:B------:R-:W-:Y:S01]  /*93b0*/  UIADD3 UR6, UR4, 0x80, URZ ;  /* 0x0000008004067890 */ /* 0x000fe2000fffe03f */
[----:B------:R-:W-:Y:S02]  /*93c0*/  IADD3 R13, P5, R16, 0x4020, RZ ;  /* 0x00004020100d7810 */ /* 0x000fe40007fbe0ff */
[----:B------:R-:W-:Y:S01]  /*93d0*/  UMOV UR10, UR4 ;  /* 0x00000004000a7c82 */ /* 0x000fe20008000000 */
[----:B------:R-:W-:Y:S01]  /*93e0*/  MOV R163, R10 ;  /* 0x0000000a00a37202 */ /* 0x000fe20000000f00 */
[----:B------:R-:W-:Y:S01]  /*93f0*/  HGMMA.64x256x16.F32.BF16 R24, R208, gdesc[UR8].tnspB, R24, gsb0 ;  /* 0x43e00008d0187df0 */ /* 0x000fe20008001818 */
[----:B------:R-:W-:Y:S01]  /*9400*/  UMOV UR11, 0x40000040 ;  /* 0x40000040000b7882 */ /* 0x000fe20000000000 */
[----:B------:R-:W-:Y:S01]  /*9410*/  UMOV UR10, UR6 ;  /* 0x00000006000a7c82 */ /* 0x000fe20008000000 */
[----:B------:R-:W-:Y:S01]  /*9420*/  UIADD3 UR6, UR4, 0x100, URZ ;  /* 0x0000010004067890 */ /* 0x000fe2000fffe03f */
[----:B--2---:R-:W-:Y:S01]  /*9430*/  FADD.FTZ R3, R3, R20 ;  /* 0x0000001403037221 */ /* 0x004fe20000010000 */
[----:B------:R-:W-:Y:S01]  /*9440*/  LOP3.LUT R6, R7, 0x380, RZ, 0xc0, !PT ;  /* 0x0000038007067812 */ /* 0x000fe200078ec0ff */
[----:B---3--:R-:W-:Y:S01]  /*9450*/  FADD.FTZ R19, R152, R19 ;  /* 0x0000001398137221 */ /* 0x008fe20000010000 */
[----:B------:R-:W-:-:S02]  /*9460*/  SHF.R.U64 R8, R8, 0x3, RZ ;  /* 0x0000000308087819 */ /* 0x000fc400000012ff */
[----:B-1----:R-:W1:Y:S01]  /*9470*/  SHFL.BFLY PT, R0, R3, 0x1, 0x1f ;  /* 0x0c201f0003007f89 */ /* 0x002e6200000e0000 */
[----:B------:R-:W-:Y:S02]  /*9480*/  IADD3 R161, P0, R16, 0x20, RZ ;  /* 0x0000002010a17810 */ /* 0x000fe40007f1e0ff */
[----:B------:R-:W-:Y:S01]  /*9490*/  LOP3.LUT R12, R13, 0x380, RZ, 0xc0, !PT ;  /* 0x000003800d0c7812 */ /* 0x000fe200078ec0ff */
[----:B------:R-:W2:Y:S01]  /*94a0*/  SHFL.BFLY PT, R10, R19, 0x1, 0x1f ;  /* 0x0c201f00130a7f89 */ /* 0x000ea200000e0000 */
[----:B------:R-:W-:Y:S02]  /*94b0*/  SHF.R.U64 R6, R6, 0x3, RZ ;  /* 0x0000000306067819 */ /* 0x000fe400000012ff */
[----:B------:R-:W-:Y:S02]  /*94c0*/  LOP3.LUT R8, R8, R9, RZ, 0x3c, !PT ;  /* 0x0000000908087212 */ /* 0x000fe400078e3cff */
[----:B------:R-:W-:Y:S02]  /*94d0*/  IADD3.X R9, RZ, R17, RZ, P4, !PT ;  /* 0x00000011ff097210 */ /* 0x000fe400027fe4ff */
[----:B------:R-:W-:-:S02]  /*94e0*/  LOP3.LUT R160, R161, 0x380, RZ, 0xc0, !PT ;  /* 0x00000380a1a07812 */ /* 0x000fc400078ec0ff */
[----:B------:R-:W-:Y:S02]  /*94f0*/  SHF.R.U64 R12, R12, 0x3, RZ ;  /* 0x000000030c0c7819 */ /* 0x000fe400000012ff */
[----:B------:R-:W-:Y:S02]  /*9500*/  IADD3 R169, P4, R16, 0x8040, RZ ;  /* 0x0000804010a97810 */ /* 0x000fe40007f9e0ff */
[----:B------:R-:W-:Y:S01]  /*9510*/  LOP3.LUT R6, R6, R7, RZ, 0x3c, !PT ;  /* 0x0000000706067212 */ /* 0x000fe200078e3cff */
[--C-:B------:R-:W-:Y:S01]  /*9520*/  IMAD.X R7, RZ, RZ, R17.reuse, P2 ;  /* 0x000000ffff077224 */ /* 0x100fe200010e0611 */
[----:B------:R-:W-:Y:S02]  /*9530*/  SHF.R.U64 R160, R160, 0x3, RZ ;  /* 0x00000003a0a07819 */ /* 0x000fe400000012ff */
[----:B------:R-:W-:Y:S01]  /*9540*/  LOP3.LUT R12, R12, R13, RZ, 0x3c, !PT ;  /* 0x0000000d0c0c7212 */ /* 0x000fe200078e3cff */
[----:B------:R-:W-:Y:S01]  /*9550*/  IMAD.X R13, RZ, RZ, R17, P5 ;  /* 0x000000ffff0d7224 */ /* 0x000fe200028e0611 */
[----:B------:R-:W-:-:S02]  /*9560*/  LOP3.LUT R168, R169, 0x380, RZ, 0xc0, !PT ;  /* 0x00000380a9a87812 */ /* 0x000fc400078ec0ff */
[----:B------:R-:W-:Y:S02]  /*9570*/  IADD3 R173, P5, R16, 0x8060, RZ ;  /* 0x0000806010ad7810 */ /* 0x000fe40007fbe0ff */
[----:B------:R-:W-:Y:S02]  /*9580*/  LOP3.LUT R160, R160, R161, RZ, 0x3c, !PT ;  /* 0x000000a1a0a07212 */ /* 0x000fe400078e3cff */
[----:B------:R-:W-:Y:S02]  /*9590*/  SHF.R.U64 R168, R168, 0x3, RZ ;  /* 0x00000003a8a87819 */ /* 0x000fe400000012ff */
[----:B------:R-:W-:Y:S01]  /*95a0*/  MOV R164, R6 ;  /* 0x0000000600a47202 */ /* 0x000fe20000000f00 */
[----:B-1----:R-:W-:Y:S01]  /*95b0*/  FADD.FTZ R7, R3, R0 ;  /* 0x0000000003077221 */ /* 0x002fe20000010000 */
[----:B------:R-:W-:Y:S01]  /*95c0*/  IADD3.X R161, RZ, R17, RZ, P0, !PT ;  /* 0x00000011ffa17210 */ /* 0x000fe200007fe4ff */
[----:B------:R-:W-:Y:S01]  /*95d0*/  IMAD.MOV.U32 R6, RZ, RZ, RZ ;  /* 0x000000ffff067224 */ /* 0x000fe200078e00ff */
[----:B------:R-:W-:-:S02]  /*95e0*/  LOP3.LUT R172, R173, 0x380, RZ, 0xc0, !PT ;  /* 0x00000380adac7812 */ /* 0x000fc400078ec0ff */
[----:B------:R-:W-:Y:S01]  /*95f0*/  LOP3.LUT R168, R168, R169, RZ, 0x3c, !PT ;  /* 0x000000a9a8a87212 */ /* 0x000fe200078e3cff */
[----:B------:R-:W-:Y:S01]  /*9600*/  IMAD.X R169, RZ, RZ, R17, P4 ;  /* 0x000000ffffa97224 */ /* 0x000fe200020e0611 */
[----:B------:R-:W-:Y:S02]  /*9610*/  MOV R160, R160 ;  /* 0x000000a000a07202 */ /* 0x000fe40000000f00 */
[----:B------:R-:W-:Y:S02]  /*9620*/  SHF.R.U64 R172, R172, 0x3, RZ ;  /* 0x00000003acac7819 */ /* 0x000fe400000012ff */
[----:B------:R-:W-:Y:S01]  /*9630*/  MOV R161, R12 ;  /* 0x0000000c00a17202 */ /* 0x000fe20000000f00 */
[----:B--2---:R-:W-:Y:S01]  /*9640*/  FADD.FTZ R12, R19, R10 ;  /* 0x0000000a130c7221 */ /* 0x004fe20000010000 */
[----:B------:R-:W-:Y:S02]  /*9650*/  FSETP.NE.FTZ.AND P4, PT, R7, RZ, PT ;  /* 0x000000ff0700720b */ /* 0x000fe40003f95000 */
[----:B------:R-:W-:-:S02]  /*9660*/  IADD3 R167, P3, R16, 0x8020, RZ ;  /* 0x0000802010a77810 */ /* 0x000fc40007f7e0ff */
[----:B------:R-:W-:Y:S01]  /*9670*/  LOP3.LUT R172, R172, R173, RZ, 0x3c, !PT ;  /* 0x000000adacac7212 */ /* 0x000fe200078e3cff */
[----:B------:R-:W-:Y:S01]  /*9680*/  IMAD.X R173, RZ, RZ, R17, P5 ;  /* 0x000000ffffad7224 */ /* 0x000fe200028e0611 */
[----:B------:R-:W-:Y:S02]  /*9690*/  LOP3.LUT R166, R167, 0x380, RZ, 0xc0, !PT ;  /* 0x00000380a7a67812 */ /* 0x000fe400078ec0ff */
[----:B------:R-:W-:Y:S02]  /*96a0*/  FSETP.NE.FTZ.AND P5, PT, R12, RZ, PT ;  /* 0x000000ff0c00720b */ /* 0x000fe40003fb5000 */
[----:B------:R-:W-:Y:S02]  /*96b0*/  R2UR UR5, R215 ;  /* 0x00000000d70572ca */ /* 0x000fe400000e0000 */
[----:B------:R-:W-:Y:S01]  /*96c0*/  SHF.R.U64 R166, R166, 0x3, RZ ;  /* 0x00000003a6a67819 */ /* 0x000fe200000012ff */
[----:B------:R-:W1:Y:S01]  /*96d0*/  @P4 MUFU.LG2 R3, R7 ;  /* 0x0000000700034308 */ /* 0x000e620000000c00 */
[----:B------:R-:W-:-:S02]  /*96e0*/  IADD3 R155, P6, R16, 0x4040, RZ ;  /* 0x00004040109b7810 */ /* 0x000fc40007fde0ff */
[----:B------:R-:W-:Y:S02]  /*96f0*/  R2UR UR12, R214 ;  /* 0x00000000d60c72ca */ /* 0x000fe400000e0000 */
[C---:B------:R-:W-:Y:S02]  /*9700*/  IADD3 R15, P0, R16.reuse, 0x4060, RZ ;  /* 0x00004060100f7810 */ /* 0x040fe40007f1e0ff */
[----:B------:R-:W-:Y:S01]  /*9710*/  IADD3 R157, P2, R16, 0x8000, RZ ;  /* 0x00008000109d7810 */ /* 0x000fe20007f5e0ff */
[----:B------:R1:W-:Y:S01]  /*9720*/  @P4 MUFU.RCP R6, R7 ;  /* 0x0000000700064308 */ /* 0x0003e20000001000 */
[----:B------:R-:W-:Y:S01]  /*9730*/  LOP3.LUT R166, R166, R167, RZ, 0x3c, !PT ;  /* 0x000000a7a6a67212 */ /* 0x000fe200078e3cff */
[----:B------:R-:W-:Y:S01]  /*9740*/  IMAD.X R167, RZ, RZ, R17, P3 ;  /* 0x000000ffffa77224 */ /* 0x000fe200018e0611 */
[----:B------:R-:W-:Y:S01]  /*9750*/  LOP3.LUT R154, R155, 0x380, RZ, 0xc0, !PT ;  /* 0x000003809b9a7812 */ /* 0x000fe200078ec0ff */
[----:B------:R-:W-:Y:S01]  /*9760*/  UIADD3 UR34, -UR5, URZ, URZ ;  /* 0x0000003f05227290 */ /* 0x000fe2000fffe13f */
[----:B------:R-:W-:-:S02]  /*9770*/  LOP3.LUT R14, R15, 0x380, RZ, 0xc0, !PT ;  /* 0x000003800f0e7812 */ /* 0x000fc400078ec0ff */
[----:B------:R-:W-:Y:S02]  /*9780*/  IADD3 R159, P3, R16, 0xc060, RZ ;  /* 0x0000c060109f7810 */ /* 0x000fe40007f7e0ff */
[----:B------:R-:W-:Y:S01]  /*9790*/  MOV R13, UR7 ;  /* 0x00000007000d7c02 */ /* 0x000fe20008000f00 */
[----:B-1----:R-:W-:Y:S01]  /*97a0*/  @P4 FMUL.FTZ R7, R3, 0.69314718246459960938 ;  /* 0x3f31721803074820 */ /* 0x002fe20000410000 */
[----:B------:R-:W-:Y:S01]  /*97b0*/  LOP3.LUT R156, R157, 0x380, RZ, 0xc0, !PT ;  /* 0x000003809d9c7812 */ /* 0x000fe200078ec0ff */
[----:B------:R-:W-:Y:S01]  /*97c0*/  ULDC UR7, c[0x0][0xa88] ;  /* 0x0002a20000077ab9 */ /* 0x000fe20000000800 */
[----:B------:R-:W-:Y:S01]  /*97d0*/  MOV R162, R8 ;  /* 0x0000000800a27202 */ /* 0x000fe20000000f00 */
[----:B------:R-:W-:Y:S01]  /*97e0*/  IMAD.MOV.U32 R8, RZ, RZ, RZ ;  /* 0x000000ffff087224 */ /* 0x000fe200078e00ff */
[----:B------:R-:W-:Y:S01]  /*97f0*/  SHF.R.U64 R154, R154, 0x3, RZ ;  /* 0x000000039a9a7819 */ /* 0x000fe200000012ff */
[----:B------:R-:W1:Y:S01]  /*9800*/  @P5 MUFU.LG2 R9, R12 ;  /* 0x0000000c00095308 */ /* 0x000e620000000c00 */
[----:B------:R-:W-:-:S02]  /*9810*/  SHF.R.U64 R14, R14, 0x3, RZ ;  /* 0x000000030e0e7819 */ /* 0x000fc400000012ff */
[----:B------:R-:W-:Y:S02]  /*9820*/  LOP3.LUT R158, R159, 0x380, RZ, 0xc0, !PT ;  /* 0x000003809f9e7812 */ /* 0x000fe400078ec0ff */
[----:B------:R-:W-:Y:S02]  /*9830*/  @!P1 IADD3 R13, R13, 0x38860, RZ ;  /* 0x000388600d0d9810 */ /* 0x000fe40007ffe0ff */
[----:B------:R-:W-:Y:S01]  /*9840*/  SHF.R.U64 R156, R156, 0x3, RZ ;  /* 0x000000039c9c7819 */ /* 0x000fe200000012ff */
[----:B------:R2:W3:Y:S01]  /*9850*/  @P5 MUFU.RCP R8, R12 ;  /* 0x0000000c00085308 */ /* 0x0004e20000001000 */
[----:B------:R-:W-:Y:S01]  /*9860*/  LOP3.LUT R154, R154, R155, RZ, 0x3c, !PT ;  /* 0x0000009b9a9a7212 */ /* 0x000fe200078e3cff */
[----:B------:R-:W-:Y:S01]  /*9870*/  IMAD.X R155, RZ, RZ, R17, P6 ;  /* 0x000000ffff9b7224 */ /* 0x000fe200030e0611 */
[----:B------:R-:W-:Y:S02]  /*9880*/  LOP3.LUT R14, R14, R15, RZ, 0x3c, !PT ;  /* 0x0000000f0e0e7212 */ /* 0x000fe400078e3cff */
[----:B------:R-:W-:-:S02]  /*9890*/  SHF.R.U64 R158, R158, 0x3, RZ ;  /* 0x000000039e9e7819 */ /* 0x000fc400000012ff */
[----:B------:R-:W-:Y:S02]  /*98a0*/  @!P1 PRMT R13, RZ, 0x654, R13 ;  /* 0x00000654ff0d9816 */ /* 0x000fe4000000000d */
[----:B------:R-:W-:Y:S01]  /*98b0*/  IADD3 R171, P6, R16, 0xc000, RZ ;  /* 0x0000c00010ab7810 */ /* 0x000fe20007fde0ff */
[C---:B--2---:R-:W-:Y:S01]  /*98c0*/  @P4 FMUL.FTZ R12, R2.reuse, 0.69314718246459960938 ;  /* 0x3f317218020c4820 */ /* 0x044fe20000410000 */
[----:B------:R-:W-:Y:S01]  /*98d0*/  IADD3.X R15, RZ, R17, RZ, P0, !PT ;  /* 0x00000011ff0f7210 */ /* 0x000fe200007fe4ff */
[----:B------:R-:W-:Y:S01]  /*98e0*/  @P5 FMUL.FTZ R2, R2, 0.69314718246459960938 ;  /* 0x3f31721802025820 */ /* 0x000fe20000410000 */
[----:B------:R-:W-:Y:S01]  /*98f0*/  LOP3.LUT R156, R156, R157, RZ, 0x3c, !PT ;  /* 0x0000009d9c9c7212 */ /* 0x000fe200078e3cff */
[----:B------:R-:W-:Y:S01]  /*9900*/  IMAD.X R157, RZ, RZ, R17, P2 ;  /* 0x000000ffff9d7224 */ /* 0x000fe200010e0611 */
[C---:B------:R-:W-:Y:S01]  /*9910*/  IADD3 R177, P0, R16.reuse, 0xc020, RZ ;  /* 0x0000c02010b17810 */ /* 0x040fe20007f1e0ff */
[----:B-1----:R-:W-:Y:S01]  /*9920*/  @P5 FMUL.FTZ R9, R9, 0.69314718246459960938 ;  /* 0x3f31721809095820 */ /* 0x002fe20000410000 */
[----:B------:R-:W-:-:S02]  /*9930*/  LOP3.LUT R21, R16, 0x380, RZ, 0xc0, !PT ;  /* 0x0000038010157812 */ /* 0x000fc400078ec0ff */
[----:B------:R-:W-:Y:S01]  /*9940*/  LOP3.LUT R158, R158, R159, RZ, 0x3c, !PT ;  /* 0x0000009f9e9e7212 */ /* 0x000fe200078e3cff */
[----:B------:R-:W-:Y:S01]  /*9950*/  IMAD.X R159, RZ, RZ, R17, P3 ;  /* 0x000000ffff9f7224 */ /* 0x000fe200018e0611 */
[----:B------:R-:W-:Y:S02]  /*9960*/  LOP3.LUT R170, R171, 0x380, RZ, 0xc0, !PT ;  /* 0x00000380abaa7812 */ /* 0x000fe400078ec0ff */
[----:B------:R-:W-:Y:S02]  /*9970*/  IADD3 R175, P2, R16, 0xc040, RZ ;  /* 0x0000c04010af7810 */ /* 0x000fe40007f5e0ff */
[----:B------:R-:W-:Y:S02]  /*9980*/  LOP3.LUT R176, R177, 0x380, RZ, 0xc0, !PT ;  /* 0x00000380b1b07812 */ /* 0x000fe400078ec0ff */
[----:B------:R-:W-:Y:S02]  /*9990*/  SHF.R.U64 R21, R21, 0x3, RZ ;  /* 0x0000000315157819 */ /* 0x000fe400000012ff */
[----:B------:R-:W-:Y:S01]  /*99a0*/  MOV R156, R156 ;  /* 0x0000009c009c7202 */ /* 0x000fe20000000f00 */
[----:B------:R-:W-:Y:S01]  /*99b0*/  IMAD.MOV.U32 R157, RZ, RZ, -0x800000 ;  /* 0xff800000ff9d7424 */ /* 0x000fe200078e00ff */
[----:B------:R-:W-:Y:S01]  /*99c0*/  SHF.R.U64 R170, R170, 0x3, RZ ;  /* 0x00000003aaaa7819 */ /* 0x000fe200000012ff */
[----:B------:R-:W-:Y:S01]  /*99d0*/  @P4 FFMA.FTZ R157, R12, R5, R7 ;  /* 0x000000050c9d4223 */ /* 0x000fe20000010007 */
[----:B------:R-:W-:-:S02]  /*99e0*/  LOP3.LUT R174, R175, 0x380, RZ, 0xc0, !PT ;  /* 0x00000380afae7812 */ /* 0x000fc400078ec0ff */
[----:B------:R-:W-:Y:S02]  /*99f0*/  SHF.R.U64 R176, R176, 0x3, RZ ;  /* 0x00000003b0b07819 */ /* 0x000fe400000012ff */
[----:B------:R-:W-:Y:S02]  /*9a00*/  MOV R158, R158 ;  /* 0x0000009e009e7202 */ /* 0x000fe40000000f00 */
[----:B------:R-:W-:Y:S02]  /*9a10*/  LOP3.LUT R20, R21, R16, RZ, 0x3c, !PT ;  /* 0x0000001015147212 */ /* 0x000fe400078e3cff */
[----:B------:R-:W-:Y:S02]  /*9a20*/  MOV R21, R17 ;  /* 0x0000001100157202 */ /* 0x000fe40000000f00 */
[----:B------:R-:W-:Y:S02]  /*9a30*/  LOP3.LUT R170, R170, R171, RZ, 0x3c, !PT ;  /* 0x000000abaaaa7212 */ /* 0x000fe400078e3cff */
[----:B------:R-:W-:-:S02]  /*9a40*/  SHF.R.U64 R174, R174, 0x3, RZ ;  /* 0x00000003aeae7819 */ /* 0x000fc400000012ff */
[----:B------:R-:W-:Y:S01]  /*9a50*/  LOP3.LUT R176, R176, R177, RZ, 0x3c, !PT ;  /* 0x000000b1b0b07212 */ /* 0x000fe200078e3cff */
[----:B------:R-:W-:Y:S01]  /*9a60*/  IMAD.X R177, RZ, RZ, R17, P0 ;  /* 0x000000ffffb17224 */ /* 0x000fe200000e0611 */
[----:B------:R-:W-:Y:S02]  /*9a70*/  IADD3.X R171, RZ, R17, RZ, P6, !PT ;  /* 0x00000011ffab7210 */ /* 0x000fe400037fe4ff */
[----:B------:R-:W-:Y:S02]  /*9a80*/  MOV R165, R20 ;  /* 0x0000001400a57202 */ /* 0x000fe40000000f00 */
[----:B------:R-:W-:Y:S02]  /*9a90*/  LOP3.LUT P0, RZ, R213, 0x3, RZ, 0xc0, !PT ;  /* 0x00000003d5ff7812 */ /* 0x000fe4000780c0ff */
[----:B------:R-:W-:Y:S02]  /*9aa0*/  MOV R154, R154 ;  /* 0x0000009a009a7202 */ /* 0x000fe40000000f00 */
[----:B------:R-:W-:-:S02]  /*9ab0*/  MOV R20, R168 ;  /* 0x000000a800147202 */ /* 0x000fc40000000f00 */
[----:B------:R-:W-:Y:S02]  /*9ac0*/  LOP3.LUT R174, R174, R175, RZ, 0x3c, !PT ;  /* 0x000000afaeae7212 */ /* 0x000fe400078e3cff */
[----:B------:R-:W-:Y:S02]  /*9ad0*/  MOV R155, R166 ;  /* 0x000000a6009b7202 */ /* 0x000fe40000000f00 */
[----:B------:R-:W-:Y:S02]  /*9ae0*/  MOV R152, R172 ;  /* 0x000000ac00987202 */ /* 0x000fe40000000f00 */
[----:B------:R-:W-:Y:S02]  /*9af0*/  MOV R21, R170 ;  /* 0x000000aa00157202 */ /* 0x000fe40000000f00 */
[----:B------:R-:W-:Y:S02]  /*9b00*/  IADD3.X R175, RZ, R17, RZ, P2, !PT ;  /* 0x00000011ffaf7210 */ /* 0x000fe400017fe4ff */
[----:B------:R-:W-:-:S02]  /*9b10*/  MOV R153, R14 ;  /* 0x0000000e00997202 */ /* 0x000fc40000000f00 */
[----:B------:R-:W-:Y:S02]  /*9b20*/  MOV R0, R176 ;  /* 0x000000b000007202 */ /* 0x000fe40000000f00 */
[----:B------:R-:W-:Y:S01]  /*9b30*/  MOV R19, R174 ;  /* 0x000000ae00137202 */ /* 0x000fe20000000f00 */
[----:B------:R-:W-:Y:S02]  /*9b40*/  WARPGROUP.DEPBAR.LE gsb0, 0x0 ;  /* 0x00008000000079c5 */ /* 0x000fe40000010000 */
[----:B------:R-:W-:-:S06]  /*9b50*/  WARPGROUP.ARRIVE ;  /* 0x00000000000079c5 */ /* 0x000fcc0000000000 */
[----:B------:R-:W-:Y:S01]  /*9b60*/  HGMMA.64x256x16.F32.BF16 R24, R204, gdesc[UR8].tnspB, R24, gsb0 ;  /* 0x43e00008cc187df0 */ /* 0x000fe20008001818 */
[----:B------:R-:W-:Y:S01]  /*9b70*/  UMOV UR10, UR6 ;  /* 0x00000006000a7c82 */ /* 0x000fe20008000000 */
[----:B------:R-:W-:Y:S01]  /*9b80*/  UMOV UR11, 0x40000040 ;  /* 0x40000040000b7882 */ /* 0x000fe20000000000 */
[----:B------:R-:W-:Y:S02]  /*9b90*/  UIADD3 UR6, UR4, 0x180, URZ ;  /* 0x0000018004067890 */ /* 0x000fe4000fffe03f */
[----:B------:R-:W-:Y:S01]  /*9ba0*/  UIADD3 UR4, UR4, 0x200, URZ ;  /* 0x0000020004047890 */ /* 0x000fe2000fffe03f */
[----:B------:R-:W-:Y:S02]  /*9bb0*/  WARPGROUP.DEPBAR.LE gsb0, 0x0 ;  /* 0x00008000000079c5 */ /* 0x000fe40000010000 */
[----:B------:R-:W-:-:S15]  /*9bc0*/  WARPGROUP.ARRIVE ;  /* 0x00000000000079c5 */ /* 0x000fde0000000000 */
[----:B------:R-:W-:-:S05]  /*9bd0*/  NOP ;  /* 0x0000000000007918 */ /* 0x000fca0000000000 */
[----:B------:R-:W-:Y:S01]  /*9be0*/  HGMMA.64x256x16.F32.BF16 R24, R200, gdesc[UR8].tnspB, R24, gsb0 ;  /* 0x43e00008c8187df0 */ /* 0x000fe20008001818 */
[----:B------:R-:W-:Y:S01]  /*9bf0*/  UMOV UR10, UR6 ;  /* 0x00000006000a7c82 */ /* 0x000fe20008000000 */
[----:B------:R-:W-:Y:S01]  /*9c00*/  UMOV UR11, 0x40000040 ;  /* 0x40000040000b7882 */ /* 0x000fe20000000000 */
[----:B------:R-:W-:Y:S02]  /*9c10*/  WARPGROUP.DEPBAR.LE gsb0, 0x0 ;  /* 0x00008000000079c5 */ /* 0x000fe40000010000 */
[----:B------:R-:W-:-:S15]  /*9c20*/  WARPGROUP.ARRIVE ;  /* 0x00000000000079c5 */ /* 0x000fde0000000000 */
[----:B------:R-:W-:-:S08]  /*9c30*/  NOP ;  /* 0x0000000000007918 */ /* 0x000fd00000000000 */
[----:B------:R-:W-:Y:S01]  /*9c40*/  HGMMA.64x256x16.F32.BF16 R24, R196, gdesc[UR8].tnspB, R24, gsb0 ;  /* 0x43e00008c4187df0 */ /* 0x000fe20008001818 */
[----:B------:R-:W-:Y:S01]  /*9c50*/  UMOV UR10, UR4 ;  /* 0x00000004000a7c82 */ /* 0x000fe20008000000 */
[----:B------:R-:W-:Y:S01]  /*9c60*/  UMOV UR11, 0x40000040 ;  /* 0x40000040000b7882 */ /* 0x000fe20000000000 */
[----:B------:R-:W-:Y:S02]  /*9c70*/  ULDC UR4, c[0x0][0xdb4] ;  /* 0x00036d0000047ab9 */ /* 0x000fe40000000800 */
[----:B------:R-:W-:-:S03]  /*9c80*/  UIMAD UR35, UR4, UR35, UR5 ;  /* 0x00000023042372a4 */ /* 0x000fc6000f8e0205 */
[----:B------:R-:W-:Y:S01]  /*9c90*/  ULDC UR5, c[0x0][0xda8] ;  /* 0x00036a0000057ab9 */ /* 0x000fe20000000800 */
[----:B------:R-:W-:Y:S02]  /*9ca0*/  USHF.R.S32.HI UR4, URZ, 0x1f, UR35 ;  /* 0x0000001f3f047899 */ /* 0x000fe40008011423 */
[----:B------:R-:W-:Y:S02]  /*9cb0*/  UIMAD UR34, UR5, UR34, UR12 ;  /* 0x00000022052272a4 */ /* 0x000fe4000f8e020c */
[----:B------:R-:W-:Y:S02]  /*9cc0*/  UIMAD UR6, UR4, UR8, URZ ;  /* 0x00000008040672a4 */ /* 0x000fe4000f8e023f */
[----:B------:R-:W-:Y:S02]  /*9cd0*/  USHF.L.U32 UR34, UR34, 0x7, URZ ;  /* 0x0000000722227899 */ /* 0x000fe4000800063f */
[----:B------:R-:W-:Y:S02]  /*9ce0*/  UIMAD.WIDE.U32 UR4, UR35, UR8, URZ ;  /* 0x00000008230472a5 */ /* 0x000fe4000f8e003f */
[----:B------:R-:W-:-:S02]  /*9cf0*/  UIMAD UR6, UR35, UR9, UR6 ;  /* 0x00000009230672a4 */ /* 0x000fc4000f8e0206 */
[----:B------:R-:W-:Y:S01]  /*9d00*/  VIADD R159, R218, UR34 ;  /* 0x00000022da9f7c36 */ /* 0x000fe20008000000 */
[----:B------:R-:W-:Y:S01]  /*9d10*/  ULDC.64 UR12, c[0x0][0x208] ;  /* 0x00008200000c7ab9 */ /* 0x000fe20000000a00 */
[----:B------:R-:W-:Y:S01]  /*9d20*/  MOV R11, UR5 ;  /* 0x00000005000b7c02 */ /* 0x000fe20008000f00 */
[----:B------:R-:W-:Y:S01]  /*9d30*/  IMAD.U32 R10, RZ, RZ, UR4 ;  /* 0x00000004ff0a7e24 */ /* 0x000fe2000f8e00ff */
[----:B------:R-:W-:Y:S01]  /*9d40*/  UIADD3 UR4, UR5, UR6, URZ ;  /* 0x0000000605047290 */ /* 0x000fe2000fffe03f */
[----:B------:R-:W-:-:S05]  /*9d50*/  VIADD R11, R159, 0x8 ;  /* 0x000000089f0b7836 */ /* 0x000fca0000000000 */
[----:B------:R-:W-:Y:S01]  /*9d60*/  ISETP.GE.OR P2, PT, R11, UR7, P0 ;  /* 0x000000070b007c0c */ /* 0x000fe20008746670 */
[----:B------:R-:W-:Y:S01]  /*9d70*/  IMAD.U32 R3, RZ, RZ, UR4 ;  /* 0x00000004ff037e24 */ /* 0x000fe2000f8e00ff */
[----:B------:R-:W-:Y:S01]  /*9d80*/  USHF.R.S32.HI UR4, URZ, 0x1f, UR36 ;  /* 0x0000001f3f047899 */ /* 0x000fe20008011424 */
[----:B------:R-:W-:Y:S01]  /*9d90*/  ISETP.GE.OR P0, PT, R159, UR7, P0 ;  /* 0x000000079f007c0c */ /* 0x000fe20008706670 */
[----:B------:R-:W-:Y:S02]  /*9da0*/  WARPGROUP.DEPBAR.LE gsb0, 0x0 ;  /* 0x00008000000079c5 */ /* 0x000fe40000010000 */
[----:B------:R-:W-:-:S06]  /*9db0*/  WARPGROUP.ARRIVE ;  /* 0x00000000000079c5 */ /* 0x000fcc0000000000 */
[----:B------:R-:W-:Y:S01]  /*9dc0*/  HGMMA.64x256x16.F32.BF16 R24, R192, gdesc[UR8].tnspB, R24, gsb0 ;  /* 0x43e00008c0187df0 */ /* 0x000fe20008001818 */
[----:B------:R-:W-:Y:S01]  /*9dd0*/  R2UR UR10, R23 ;  /* 0x00000000170a72ca */ /* 0x000fe200000e0000 */
[----:B------:R-:W-:Y:S02]  /*9de0*/  IMAD.MOV.U32 R23, RZ, RZ, -0x800000 ;  /* 0xff800000ff177424 */ /* 0x000fe400078e00ff */
[----:B------:R-:W-:Y:S01]  /*9df0*/  @P5 FFMA.FTZ R23, R2, R4, R9 ;  /* 0x0000000402175223 */ /* 0x000fe20000010009 */
[----:B------:R-:W-:Y:S01]  /*9e00*/  MOV R2, R10 ;  /* 0x0000000a00027202 */ /* 0x000fe20000000f00 */
[----:B------:R-:W-:Y:S02]  /*9e10*/  WARPGROUP.DEPBAR.LE gsb0, 0x0 ;  /* 0x00008000000079c5 */ /* 0x000fe40000010000 */
[----:B------:R1:W-:Y:S01]  /*9e20*/  @!P1 SYNCS.ARRIVE.TRANS64.RED.A1T0 RZ, [R13+URZ], RZ ;  /* 0x000000ff0dff99a7 */ /* 0x0003e2000810043f */
[-C--:B------:R-:W-:Y:S01]  /*9e30*/  FMUL.FTZ R12, R41, R6.reuse ;  /* 0x00000006290c7220 */ /* 0x080fe20000410000 */
[-C--:B------:R-:W-:Y:S01]  /*9e40*/  FMUL.FTZ R4, R25, R6.reuse ;  /* 0x0000000619047220 */ /* 0x080fe20000410000 */
[----:B------:R-:W-:Y:S01]  /*9e50*/  FMUL.FTZ R5, R24, R6 ;  /* 0x0000000618057220 */ /* 0x000fe20000410000 */
[-C--:B---3--:R-:W-:Y:S01]  /*9e60*/  FMUL.FTZ R7, R27, R8.reuse ;  /* 0x000000081b077220 */ /* 0x088fe20000410000 */
[----:B------:R-:W-:Y:S01]  /*9e70*/  FMUL.FTZ R168, R26, R8 ;  /* 0x000000081aa87220 */ /* 0x000fe20000410000 */
[-C--:B------:R-:W-:Y:S01]  /*9e80*/  FMUL.FTZ R167, R29, R6.reuse ;  /* 0x000000061da77220 */ /* 0x080fe20000410000 */
[-C--:B------:R-:W-:Y:S01]  /*9e90*/  FMUL.FTZ R170, R28, R6.reuse ;  /* 0x000000061caa7220 */ /* 0x080fe20000410000 */
[----:B-1----:R-:W-:Y:S01]  /*9ea0*/  FMUL.FTZ R13, R40, R6 ;  /* 0x00000006280d7220 */ /* 0x002fe20000410000 */
[-C--:B------:R-:W-:Y:S01]  /*9eb0*/  FMUL.FTZ R169, R31, R8.reuse ;  /* 0x000000081fa97220 */ /* 0x080fe20000410000 */
[----:B------:R-:W1:Y:S01]  /*9ec0*/  LDC.64 R40, c[0x0][0xb78] ;  /* 0x0002de00ff287b82 */ /* 0x000e620000000a00 */
[----:B------:R-:W-:Y:S01]  /*9ed0*/  FMUL.FTZ R172, R30, R8 ;  /* 0x000000081eac7220 */ /* 0x000fe20000410000 */
[-C--:B------:R-:W-:Y:S01]  /*9ee0*/  FMUL.FTZ R9, R33, R6.reuse ;  /* 0x0000000621097220 */ /* 0x080fe20000410000 */
[-C--:B------:R-:W-:Y:S01]  /*9ef0*/  FMUL.FTZ R166, R32, R6.reuse ;  /* 0x0000000620a67220 */ /* 0x080fe20000410000 */
[-C--:B------:R-:W-:Y:S01]  /*9f00*/  FMUL.FTZ R10, R37, R6.reuse ;  /* 0x00000006250a7220 */ /* 0x080fe20000410000 */
[-C--:B------:R-:W-:Y:S01]  /*9f10*/  FMUL.FTZ R11, R36, R6.reuse ;  /* 0x00000006240b7220 */ /* 0x080fe20000410000 */
[-C--:B------:R-:W-:Y:S01]  /*9f20*/  FMUL.FTZ R14, R45, R6.reuse ;  /* 0x000000062d0e7220 */ /* 0x080fe20000410000 */
[----:B------:R-:W-:Y:S01]  /*9f30*/  FMUL.FTZ R15, R44, R6 ;  /* 0x000000062c0f7220 */ /* 0x000fe20000410000 */
[----:B------:R-:W-:Y:S01]  /*9f40*/  F2FP.BF16.F32.PACK_AB R4, R4, R5 ;  /* 0x000000050404723e */ /* 0x000fe200000010ff */
        /* <DEDUP_REMOVED lines=61> */
[----:B------:R-:W-:Y:S01]  /*a320*/  F2FP.BF16.F32.PACK_AB R6, R167, R170 ;  /* 0x000000aaa706723e */ /* 0x000fe200000010ff */
[----:B------:R-:W-:Y:S01]  /*a330*/  FMUL.FTZ R51, R51, R8 ;  /* 0x0000000833337220 */ /* 0x000fe20000410000 */
[----:B------:R-:W-:Y:S01]  /*a340*/  F2FP.BF16.F32.PACK_AB R7, R169, R172 ;  /* 0x000000aca907723e */ /* 0x000fe200000010ff */
[----:B------:R-:W-:Y:S01]  /*a350*/  BAR.SYNC.DEFER_BLOCKING 0x1, 0x100 ;  /* 0x0044000000007b1d */ /* 0x000fe20000010000 */
        /* <DEDUP_REMOVED lines=52> */
[----:B------:R2:W-:Y:S01]  /*a6a0*/  STSM.16.M88.4 [R165], R4 ;  /* 0x00000004a5007844 */ /* 0x0005e20000000200 */
[----:B------:R-:W-:Y:S01]  /*a6b0*/  F2FP.BF16.F32.PACK_AB R10, R10, R11 ;  /* 0x0000000b0a0a723e */ /* 0x000fe200000010ff */
[----:B-1----:R-:W-:Y:S01]  /*a6c0*/  IMAD.WIDE.U32 R2, R40, UR36, R2 ;  /* 0x0000002428027c25 */ /* 0x002fe2000f8e0002 */
[----:B------:R-:W-:-:S02]  /*a6d0*/  F2FP.BF16.F32.PACK_AB R9, R35, R34 ;  /* 0x000000222309723e */ /* 0x000fc400000010ff */
[----:B------:R-:W-:Y:S02]  /*a6e0*/  F2FP.BF16.F32.PACK_AB R11, R39, R38 ;  /* 0x00000026270b723e */ /* 0x000fe400000010ff */
[----:B------:R-:W-:Y:S02]  /*a6f0*/  F2FP.BF16.F32.PACK_AB R12, R12, R13 ;  /* 0x0000000d0c0c723e */ /* 0x000fe400000010ff */
[----:B------:R-:W-:Y:S01]  /*a700*/  F2FP.BF16.F32.PACK_AB R14, R14, R15 ;  /* 0x0000000f0e0e723e */ /* 0x000fe200000010ff */
[----:B------:R-:W-:Y:S01]  /*a710*/  STSM.16.M88.4 [R160], R8 ;  /* 0x00000008a0007844 */ /* 0x000fe20000000200 */
[----:B------:R-:W-:Y:S02]  /*a720*/  F2FP.BF16.F32.PACK_AB R13, R43, R42 ;  /* 0x0000002a2b0d723e */ /* 0x000fe400000010ff */
[----:B------:R-:W-:Y:S02]  /*a730*/  F2FP.BF16.F32.PACK_AB R15, R47, R46 ;  /* 0x0000002e2f0f723e */ /* 0x000fe400000010ff */
[----:B------:R-:W-:-:S02]  /*a740*/  F2FP.BF16.F32.PACK_AB R24, R24, R25 ;  /* 0x000000191818723e */ /* 0x000fc400000010ff */
[----:B------:R-:W-:Y:S01]  /*a750*/  F2FP.BF16.F32.PACK_AB R26, R26, R27 ;  /* 0x0000001b1a1a723e */ /* 0x000fe200000010ff */
[----:B------:R-:W-:Y:S01]  /*a760*/  STSM.16.M88.4 [R164], R12 ;  /* 0x0000000ca4007844 */ /* 0x000fe20000000200 */
[----:B------:R-:W-:Y:S02]  /*a770*/  F2FP.BF16.F32.PACK_AB R25, R51, R50 ;  /* 0x000000323319723e */ /* 0x000fe400000010ff */
[----:B------:R-:W-:Y:S02]  /*a780*/  F2FP.BF16.F32.PACK_AB R27, R55, R54 ;  /* 0x00000036371b723e */ /* 0x000fe400000010ff */
[----:B--2---:R-:W-:Y:S02]  /*a790*/  F2FP.BF16.F32.PACK_AB R4, R57, R56 ;  /* 0x000000383904723e */ /* 0x004fe400000010ff */
[----:B------:R-:W-:Y:S01]  /*a7a0*/  F2FP.BF16.F32.PACK_AB R5, R59, R58 ;  /* 0x0000003a3b05723e */ /* 0x000fe200000010ff */
[----:B------:R-:W-:Y:S01]  /*a7b0*/  STSM.16.M88.4 [R163], R24 ;  /* 0x00000018a3007844 */ /* 0x000fe20000000200 */
[----:B------:R-:W-:-:S02]  /*a7c0*/  F2FP.BF16.F32.PACK_AB R6, R61, R60 ;  /* 0x0000003c3d06723e */ /* 0x000fc400000010ff */
[----:B------:R-:W-:Y:S02]  /*a7d0*/  F2FP.BF16.F32.PACK_AB R7, R63, R62 ;  /* 0x0000003e3f07723e */ /* 0x000fe400000010ff */
[----:B------:R-:W-:Y:S02]  /*a7e0*/  F2FP.BF16.F32.PACK_AB R28, R28, R29 ;  /* 0x0000001d1c1c723e */ /* 0x000fe400000010ff */
[----:B------:R-:W-:Y:S01]  /*a7f0*/  F2FP.BF16.F32.PACK_AB R30, R30, R31 ;  /* 0x0000001f1e1e723e */ /* 0x000fe200000010ff */
[----:B------:R1:W-:Y:S01]  /*a800*/  STSM.16.M88.4 [R162], R4 ;  /* 0x00000004a2007844 */ /* 0x0003e20000000200 */
[----:B------:R-:W-:Y:S02]  /*a810*/  F2FP.BF16.F32.PACK_AB R29, R67, R66 ;  /* 0x00000042431d723e */ /* 0x000fe400000010ff */
[----:B------:R-:W-:Y:S02]  /*a820*/  F2FP.BF16.F32.PACK_AB R31, R71, R70 ;  /* 0x00000046471f723e */ /* 0x000fe400000010ff */
[----:B------:R-:W-:-:S02]  /*a830*/  F2FP.BF16.F32.PACK_AB R32, R32, R33 ;  /* 0x000000212020723e */ /* 0x000fc400000010ff */
[----:B------:R-:W-:Y:S01]  /*a840*/  F2FP.BF16.F32.PACK_AB R33, R75, R74 ;  /* 0x0000004a4b21723e */ /* 0x000fe200000010ff */
[----:B------:R-:W-:Y:S01]  /*a850*/  STSM.16.M88.4 [R161], R28 ;  /* 0x0000001ca1007844 */ /* 0x000fe20000000200 */
[----:B------:R-:W-:Y:S02]  /*a860*/  F2FP.BF16.F32.PACK_AB R34, R77, R76 ;  /* 0x0000004c4d22723e */ /* 0x000fe400000010ff */
[----:B------:R-:W-:Y:S02]  /*a870*/  F2FP.BF16.F32.PACK_AB R35, R79, R78 ;  /* 0x0000004e4f23723e */ /* 0x000fe400000010ff */
[----:B------:R-:W-:Y:S02]  /*a880*/  F2FP.BF16.F32.PACK_AB R36, R36, R37 ;  /* 0x000000252424723e */ /* 0x000fe400000010ff */
[----:B------:R-:W-:Y:S01]  /*a890*/  F2FP.BF16.F32.PACK_AB R37, R83, R82 ;  /* 0x000000525325723e */ /* 0x000fe200000010ff */
[----:B-1----:R-:W-:Y:S01]  /*a8a0*/  IMAD R4, R40, UR4, RZ ;  /* 0x0000000428047c24 */ /* 0x002fe2000f8e02ff */
[----:B------:R-:W-:Y:S01]  /*a8b0*/  F2FP.BF16.F32.PACK_AB R38, R85, R84 ;  /* 0x000000545526723e */ /* 0x000fe200000010ff */
[----:B------:R-:W-:Y:S01]  /*a8c0*/  STSM.16.M88.4 [R154], R32 ;  /* 0x000000209a007844 */ /* 0x000fe20000000200 */
[----:B------:R-:W-:Y:S01]  /*a8d0*/  F2FP.BF16.F32.PACK_AB R39, R87, R86 ;  /* 0x000000565727723e */ /* 0x000fe200000010ff */
[----:B------:R-:W-:Y:S01]  /*a8e0*/  IMAD R4, R41, UR36, R4 ;  /* 0x0000002429047c24 */ /* 0x000fe2000f8e0204 */
[----:B------:R-:W-:Y:S01]  /*a8f0*/  F2FP.BF16.F32.PACK_AB R96, R97, R96 ;  /* 0x000000606160723e */ /* 0x000fe200000010ff */
[----:B------:R-:W-:Y:S01]  /*a900*/  ULDC.64 UR4, c[0x0][0xb40] ;  /* 0x0002d00000047ab9 */ /* 0x000fe20000000a00 */
[----:B------:R-:W-:Y:S01]  /*a910*/  F2FP.BF16.F32.PACK_AB R8, R89, R88 ;  /* 0x000000585908723e */ /* 0x000fe200000010ff */
[----:B------:R-:W-:Y:S01]  /*a920*/  STSM.16.M88.4 [R153], R36 ;  /* 0x0000002499007844 */ /* 0x000fe20000000200 */
[----:B------:R-:W-:-:S02]  /*a930*/  F2FP.BF16.F32.PACK_AB R9, R91, R90 ;  /* 0x0000005a5b09723e */ /* 0x000fc400000010ff */
[----:B------:R-:W-:Y:S02]  /*a940*/  F2FP.BF16.F32.PACK_AB R10, R93, R92 ;  /* 0x0000005c5d0a723e */ /* 0x000fe400000010ff */
[----:B------:R-:W-:Y:S02]  /*a950*/  F2FP.BF16.F32.PACK_AB R11, R95, R94 ;  /* 0x0000005e5f0b723e */ /* 0x000fe400000010ff */
[----:B------:R-:W-:Y:S02]  /*a960*/  F2FP.BF16.F32.PACK_AB R97, R99, R98 ;  /* 0x000000626361723e */ /* 0x000fe400000010ff */
[----:B------:R-:W-:Y:S01]  /*a970*/  F2FP.BF16.F32.PACK_AB R104, R105, R104 ;  /* 0x000000686968723e */ /* 0x000fe200000010ff */
[----:B------:R-:W-:Y:S01]  /*a980*/  STSM.16.M88.4 [R156], R8 ;  /* 0x000000089c007844 */ /* 0x000fe20000000200 */
[----:B------:R-:W-:Y:S02]  /*a990*/  F2FP.BF16.F32.PACK_AB R98, R101, R100 ;  /* 0x000000646562723e */ /* 0x000fe400000010ff */
[----:B------:R-:W-:-:S02]  /*a9a0*/  F2FP.BF16.F32.PACK_AB R99, R103, R102 ;  /* 0x000000666763723e */ /* 0x000fc400000010ff */
[----:B------:R-:W-:Y:S02]  /*a9b0*/  F2FP.BF16.F32.PACK_AB R105, R107, R106 ;  /* 0x0000006a6b69723e */ /* 0x000fe400000010ff */
[----:B------:R-:W-:Y:S01]  /*a9c0*/  F2FP.BF16.F32.PACK_AB R112, R113, R112 ;  /* 0x000000707170723e */ /* 0x000fe200000010ff */
[----:B------:R-:W-:Y:S01]  /*a9d0*/  STSM.16.M88.4 [R155], R96 ;  /* 0x000000609b007844 */ /* 0x000fe20000000200 */
[----:B------:R-:W-:Y:S02]  /*a9e0*/  F2FP.BF16.F32.PACK_AB R106, R109, R108 ;  /* 0x0000006c6d6a723e */ /* 0x000fe400000010ff */
[----:B------:R-:W-:Y:S02]  /*a9f0*/  F2FP.BF16.F32.PACK_AB R107, R111, R110 ;  /* 0x0000006e6f6b723e */ /* 0x000fe400000010ff */
[----:B------:R-:W-:Y:S02]  /*aa00*/  F2FP.BF16.F32.PACK_AB R113, R115, R114 ;  /* 0x000000727371723e */ /* 0x000fe400000010ff */
[----:B------:R-:W-:Y:S01]  /*aa10*/  F2FP.BF16.F32.PACK_AB R120, R121, R120 ;  /* 0x000000787978723e */ /* 0x000fe200000010ff */
[----:B------:R-:W-:Y:S01]  /*aa20*/  STSM.16.M88.4 [R20], R104 ;  /* 0x0000006814007844 */ /* 0x000fe20000000200 */
[----:B------:R-:W-:-:S02]  /*aa30*/  F2FP.BF16.F32.PACK_AB R114, R117, R116 ;  /* 0x000000747572723e */ /* 0x000fc400000010ff */
[----:B------:R-:W-:Y:S02]  /*aa40*/  F2FP.BF16.F32.PACK_AB R115, R119, R118 ;  /* 0x000000767773723e */ /* 0x000fe400000010ff */
[----:B------:R-:W-:Y:S02]  /*aa50*/  F2FP.BF16.F32.PACK_AB R121, R123, R122 ;  /* 0x0000007a7b79723e */ /* 0x000fe400000010ff */
[----:B------:R-:W-:Y:S01]  /*aa60*/  F2FP.BF16.F32.PACK_AB R128, R129, R128 ;  /* 0x000000808180723e */ /* 0x000fe200000010ff */
[----:B------:R-:W-:Y:S01]  /*aa70*/  STSM.16.M88.4 [R152], R112 ;  /* 0x0000007098007844 */ /* 0x000fe20000000200 */
[----:B------:R-:W-:Y:S02]  /*aa80*/  F2FP.BF16.F32.PACK_AB R122, R125, R124 ;  /* 0x0000007c7d7a723e */ /* 0x000fe400000010ff */
[----:B------:R-:W-:Y:S02]  /*aa90*/  F2FP.BF16.F32.PACK_AB R123, R127, R126 ;  /* 0x0000007e7f7b723e */ /* 0x000fe400000010ff */
[----:B------:R-:W-:-:S02]  /*aaa0*/  SHF.R.S32.HI R5, RZ, 0x1f, R159 ;  /* 0x0000001fff057819 */ /* 0x000fc4000001149f */
[----:B------:R-:W-:Y:S01]  /*aab0*/  F2FP.BF16.F32.PACK_AB R129, R131, R130 ;  /* 0x000000828381723e */ /* 0x000fe200000010ff */
[----:B------:R-:W-:Y:S01]  /*aac0*/  STSM.16.M88.4 [R21], R120 ;  /* 0x0000007815007844 */ /* 0x000fe20000000200 */
[----:B------:R-:W-:Y:S02]  /*aad0*/  F2FP.BF16.F32.PACK_AB R136, R137, R136 ;  /* 0x000000888988723e */ /* 0x000fe400000010ff */
[----:B------:R-:W-:Y:S02]  /*aae0*/  IADD3 R159, P1, R159, R2, RZ ;  /* 0x000000029f9f7210 */ /* 0x000fe40007f3e0ff */
        /* <DEDUP_REMOVED lines=11> */
[----:B------:R-:W-:Y:S02]  /*aba0*/  IADD3.X R4, R5, R3, R4, P1, !PT ;  /* 0x0000000305047210 */ /* 0x000fe40000ffe404 */
[C---:B------:R-:W-:Y:S01]  /*abb0*/  LEA R2, P1, R159.reuse, UR4, 0x2 ;  /* 0x000000049f027c11 */ /* 0x040fe2000f8210ff */
[----:B------:R-:W-:Y:S01]  /*abc0*/  STSM.16.M88.4 [R158], R144 ;  /* 0x000000909e007844 */ /* 0x000fe20000000200 */
[----:B------:R-:W-:Y:S02]  /*abd0*/  ULDC UR4, c[0x0][0xc] ;  /* 0x0000030000047ab9 */ /* 0x000fe40000000800 */
[----:B------:R-:W-:Y:S01]  /*abe0*/  LEA.HI.X R3, R159, UR5, R4, 0x2, P1 ;  /* 0x000000059f037c11 */ /* 0x000fe200088f1404 */
[----:B------:R-:W-:Y:S01]  /*abf0*/  @!PT LDS RZ, [RZ] ;  /* 0x00000000fffff984 */ /* 0x000fe20000000800 */
[----:B------:R-:W-:Y:S01]  /*ac00*/  @!PT LDS RZ, [RZ] ;  /* 0x00000000fffff984 */ /* 0x000fe20000000800 */
[----:B------:R-:W-:Y:S01]  /*ac10*/  @!PT LDS RZ, [RZ] ;  /* 0x00000000fffff984 */ /* 0x000fe20000000800 */
[----:B------:R-:W-:Y:S01]  /*ac20*/  @!PT LDS RZ, [RZ] ;  /* 0x00000000fffff984 */ /* 0x000fe20000000800 */
[----:B------:R1:W-:Y:S06]  /*ac30*/  MEMBAR.ALL.CTA ;  /* 0x0000000000007992 */ /* 0x0003ec0000008000 */
[----:B-1----:R-:W1:Y:S01]  /*ac40*/  FENCE.VIEW.ASYNC.S ;  /* 0x00000000000073c6 */ /* 0x002e620000000000 */
[----:B------:R-:W-:-:S03]  /*ac50*/  UIADD3 UR10, UR4, UR10, URZ ;  /* 0x0000000a040a7290 */ /* 0x000fc6000fffe03f */
[----:B-1----:R-:W1:Y:S01]  /*ac60*/  SHFL.IDX PT, R4, R217, RZ, 0x1f ;  /* 0x00001fffd9047589 */ /* 0x002e6200000e0000 */
[----:B------:R-:W-:Y:S06]  /*ac70*/  BAR.ARV 0x1, 0x120 ;  /* 0x0044800000007b1d */ /* 0x000fec0000002000 */
[----:B------:R-:W-:Y:S01]  /*ac80*/  @!P0 STG.E desc[UR12][R2.64], R157 ;  /* 0x0000009d02008986 */ /* 0x000fe2000c10190c */
[----:B-1----:R-:W-:-:S03]  /*ac90*/  ISETP.NE.AND P0, PT, R4, 0x7, PT ;  /* 0x000000070400780c */ /* 0x002fc60003f05270 */
[----:B------:R1:W-:Y:S02]  /*aca0*/  @!P2 STG.E desc[UR12][R2.64+0x20], R23 ;  /* 0x000020170200a986 */ /* 0x0003e4000c10190c */
[----:B-1----:R-:W-:-:S08]  /*acb0*/  IMAD.U32 R23, RZ, RZ, UR10 ;  /* 0x0000000aff177e24 */ /* 0x002fd0000f8e00ff */
[----:B------:R-:W-:Y:S05]  /*acc0*/  @P0 BRA `(.L_x_29) ;  /* 0x0000000000800947 */ /* 0x000fea0003800000 */
[----:B------:R-:W-:Y:S01]  /*acd0*/  BAR.SYNC.DEFER_BLOCKING 0x1, 0x120 ;  /* 0x0044800000007b1d */ /* 0x000fe20000010000 */
[----:B------:R-:W-:-:S05]  /*ace0*/  ELECT P0, URZ, PT ;  /* 0x00000000003f782f */ /* 0x000fca0003800000 */
[----:B------:R-:W-:Y:S08]  /*acf0*/  BSSY B0, `(.L_x_29) ;  /* 0x000001d000007945 */ /* 0x000ff00003800000 */
[----:B------:R-:W-:Y:S05]  /*ad00*/  @!P0 BRA `(.L_x_30) ;  /* 0x00000000006c8947 */ /* 0x000fea0003800000 */
[----:B------:R-:W-:Y:S01]  /*ad10*/  ULDC.64 UR10, c[0x0][0x198] ;  /* 0x00006600000a7ab9 */ /* 0x000fe20000000a00 */
[----:B------:R-:W-:Y:S02]  /*ad20*/  UIADD3 UR6, UR61, 0x4000, URZ ;  /* 0x000040003d067890 */ /* 0x000fe4000fffe03f */
[----:B------:R-:W-:Y:S02]  /*ad30*/  UIADD3 UR4, UP0, UR10, 0x9f0, URZ ;  /* 0x000009f00a047890 */ /* 0x000fe4000ff1e03f */
[----:B------:R-:W-:Y:S02]  /*ad40*/  UIADD3 UR8, UR61, 0x8000, URZ ;  /* 0x000080003d087890 */ /* 0x000fe4000fffe03f */
[----:B------:R-:W-:Y:S01]  /*ad50*/  UIADD3.X UR5, URZ, UR11, URZ, UP0, !UPT ;  /* 0x0000000b3f057290 */ /* 0x000fe200087fe43f */
[----:B------:R-:W-:Y:S01]  /*ad60*/  UMOV UR33, URZ ;  /* 0x0000003f00217c82 */ /* 0x000fe20008000000 */
[----:B------:R-:W-:Y:S01]  /*ad70*/  UMOV UR37, URZ ;  /* 0x0000003f00257c82 */ /* 0x000fe20008000000 */
[----:B------:R-:W-:Y:S01]  /*ad80*/  UMOV UR32, UR61 ;  /* 0x0000003d00207c82 */ /* 0x000fe20008000000 */
[----:B------:R-:W-:Y:S01]  /*ad90*/  UMOV UR7, 0x40 ;  /* 0x0000004000077882 */ /* 0x000fe20000000000 */
[----:B------:R-:W-:-:S04]  /*ada0*/  UIADD3 UR9, UR61, 0xc000, URZ ;  /* 0x0000c0003d097890 */ /* 0x000fc8000fffe03f */
[----:B------:R1:W-:Y:S02]  /*adb0*/  UTMASTG.5D [UR32], [UR4] ;  /* 0x00000020040073b5 */ /* 0x0003e40008020000 */
[----:B-1----:R-:W-:Y:S01]  /*adc0*/  UMOV UR32, UR6 ;  /* 0x0000000600207c82 */ /* 0x002fe20008000000 */
[----:B------:R-:W-:Y:S01]  /*add0*/  UMOV UR33, UR7 ;  /* 0x0000000700217c82 */ /* 0x000fe20008000000 */
[----:B------:R-:W-:Y:S01]  /*ade0*/  UMOV UR6, 0x80 ;  /* 0x0000008000067882 */ /* 0x000fe20000000000 */
[----:B------:R1:W-:Y:S02]  /*adf0*/  UTMASTG.5D [UR32], [UR4] ;  /* 0x00000020040073b5 */ /* 0x0003e40008020000 */
[----:B-1----:R-:W-:Y:S01]  /*ae00*/  UMOV UR32, UR8 ;  /* 0x0000000800207c82 */ /* 0x002fe20008000000 */
[----:B------:R-:W-:Y:S01]  /*ae10*/  UMOV UR33, UR6 ;  /* 0x0000000600217c82 */ /* 0x000fe20008000000 */
[----:B------:R-:W-:Y:S01]  /*ae20*/  UMOV UR6, 0xc0 ;  /* 0x000000c000067882 */ /* 0x000fe20000000000 */
[----:B------:R1:W-:Y:S02]  /*ae30*/  UTMASTG.5D [UR32], [UR4] ;  /* 0x00000020040073b5 */ /* 0x0003e40008020000 */
[----:B-1----:R-:W-:Y:S01]  /*ae40*/  UMOV UR32, UR9 ;  /* 0x0000000900207c82 */ /* 0x002fe20008000000 */
[----:B------:R-:W-:Y:S01]  /*ae50*/  UMOV UR33, UR6 ;  /* 0x0000000600217c82 */ /* 0x000fe20008000000 */
[----:B------:R-:W-:Y:S01]  /*ae60*/  UIADD3 UR6, UR61, 0x38820, URZ ;  /* 0x000388203d067890 */ /* 0x000fe2000fffe03f */
[----:B------:R1:W-:Y:S03]  /*ae70*/  UTMASTG.5D [UR32], [UR4] ;  /* 0x00000020040073b5 */ /* 0x0003e60008020000 */
[----:B------:R-:W-:Y:S01]  /*ae80*/  UPRMT UR6, URZ, 0x654, UR6 ;  /* 0x000006543f067896 */ /* 0x000fe20008000006 */
[----:B------:R0:W-:Y:S01]  /*ae90*/  UTMACMDFLUSH ;  /* 0x00000000000079b7 */ /* 0x0001e20000000000 */
[----:B------:R-:W-:-:S07]  /*aea0*/  DEPBAR.LE SB0, 0x0 ;  /* 0x000080000000791a */ /* 0x000fce0000000000 */
[----:B-1----:R-:W-:Y:S03]  /*aeb0*/  SYNCS.ARRIVE.TRANS64.RED.A1T0 RZ, [UR6], RZ ;  /* 0x000000ffffff79a7 */ /* 0x002fe60008100406 */
.L_x_30:
[----:B------:R-:W-:Y:S05]  /*aec0*/  BSYNC B0 ;  /* 0x0000000000007941 */ /* 0x000fea0003800000 */
.L_x_29:
[----:B------:R-:W1:Y:S01]  /*aed0*/  LDC R0, c[0x0][0xda4] ;  /* 0x00036900ff007b82 */ /* 0x000e620000000800 */
[----:B------:R-:W-:Y:S01]  /*aee0*/  R2UR UR6, R23 ;  /* 0x00000000170672ca */ /* 0x000fe200000e0000 */
[----:B------:R-:W-:Y:S01]  /*aef0*/  UIADD3 UR38, UR38, 0x1, URZ ;  /* 0x0000000126267890 */ /* 0x000fe2000fffe03f */
[----:B------:R-:W-:Y:S01]  /*af00*/  R2UR UR5, R18 ;  /* 0x00000000120572ca */ /* 0x000fe200000e0000 */
[----:B------:R-:W-:Y:S02]  /*af10*/  VIADD R212, R212, 0x1 ;  /* 0x00000001d4d47836 */ /* 0x000fe40000000000 */
[----:B------:R-:W-:-:S04]  /*af20*/  UISETP.NE.AND UP0, UPT, UR38, 0x2, UPT ;  /* 0x000000022600788c */ /* 0x000fc8000bf05270 */
[----:B------:R-:W-:Y:S02]  /*af30*/  USEL UR4, URZ, 0x1, UP0 ;  /* 0x000000013f047887 */ /* 0x000fe40008000000 */
[----:B------:R-:W-:-:S04]  /*af40*/  USEL UR38, UR38, URZ, UP0 ;  /* 0x0000003f26267287 */ /* 0x000fc80008000000 */
[----:B------:R-:W-:-:S06]  /*af50*/  ULOP3.LUT UR5, UR5, UR4, URZ, 0x3c, !UPT ;  /* 0x0000000405057292 */ /* 0x000fcc000f8e3c3f */
[----:B------:R-:W-:Y:S02]  /*af60*/  MOV R18, UR5 ;  /* 0x0000000500127c02 */ /* 0x000fe40008000f00 */
[----:B-1----:R-:W-:-:S13]  /*af70*/  ISETP.LE.AND P0, PT, R0, UR6, PT ;  /* 0x0000000600007c0c */ /* 0x002fda000bf03270 */
[----:B------:R-:W-:Y:S05]  /*af80*/  @!P0 BRA `(.L_x_31) ;  /* 0xffffff5c006c8947 */ /* 0x000fea000383ffff */
[----:B------:R-:W-:Y:S05]  /*af90*/  EXIT ;  /* 0x000000000000794d */ /* 0x000fea0003800000 */
.L_x_7:
[----:B------:R-:W-:-:S08]  /*afa0*/  NOP ;  /* 0x0000000000007918 */ /* 0x000fd00000000000 */
[----:B-1----:R-:W1:-:S00]  /*afb0*/  USETMAXREG.DEALLOC.CTAPOOL 0x18 ;  /* 0x00000018000079c8 */ /* 0x002e4000080e0500 */
[----:B-1----:R-:W-:-:S06]  /*afc0*/  LOP3.LUT R0, R0, 0x3, RZ, 0xc0, !PT ;  /* 0x0000000300007812 */ /* 0x002fcc00078ec0ff */
[----:B------:R-:W1:Y:S02]  /*afd0*/  SHFL.IDX PT, R0, R0, RZ, 0x1f ;  /* 0x00001fff00007589 */ /* 0x000e6400000e0000 */
[----:B-1----:R-:W-:-:S13]  /*afe0*/  ISETP.NE.AND P0, PT, R0, RZ, PT ;  /* 0x000000ff0000720c */ /* 0x002fda0003f05270 */
[----:B--2---:R-:W-:Y:S05]  /*aff0*/  @P0 EXIT ;  /* 0x000000000000094d */ /* 0x004fea0003800000 */
[----:B------:R-:W1:Y:S01]  /*b000*/  S2UR UR4, SR_CTAID.X ;  /* 0x00000000000479c3 */ /* 0x000e620000002500 */
[----:B------:R-:W-:Y:S01]  /*b010*/  IMAD.MOV.U32 R16, RZ, RZ, RZ ;  /* 0x000000ffff107224 */ /* 0x000fe200078e00ff */
[----:B------:R-:W-:Y:S01]  /*b020*/  MOV R19, 0x1 ;  /* 0x0000000100137802 */ /* 0x000fe20000000f00 */
[----:B------:R-:W-:-:S05]  /*b030*/  IMAD.MOV.U32 R2, RZ, RZ, 0x1 ;  /* 0x00000001ff027424 */ /* 0x000fca00078e00ff */
[----:B------:R-:W1:Y:S02]  /*b040*/  LDC R0, c[0x0][0xda4] ;  /* 0x00036900ff007b82 */ /* 0x000e640000000800 */
[----:B-1----:R-:W-:-:S13]  /*b050*/  ISETP.LE.AND P0, PT, R0, UR4, PT ;  /* 0x0000000400007c0c */ /* 0x002fda000bf03270 */
[----:B------:R-:W-:Y:S05]  /*b060*/  @P0 BRA `(.L_x_32) ;  /* 0x0000003000940947 */ /* 0x000fea0003800000 */
[----:B------:R-:W-:Y:S01]  /*b070*/  IMAD.U32 R0, RZ, RZ, UR4 ;  /* 0x00000004ff007e24 */ /* 0x000fe2000f8e00ff */
[----:B------:R-:W-:Y:S01]  /*b080*/  MOV R19, 0x1 ;  /* 0x0000000100137802 */ /* 0x000fe20000000f00 */
[----:B------:R-:W-:Y:S01]  /*b090*/  IMAD.MOV.U32 R16, RZ, RZ, RZ ;  /* 0x000000ffff107224 */ /* 0x000fe200078e00ff */
[----:B------:R-:W-:Y:S01]  /*b0a0*/  ULDC.64 UR36, c[0x0][0x198] ;  /* 0x0000660000247ab9 */ /* 0x000fe20000000a00 */
[----:B------:R-:W-:Y:S01]  /*b0b0*/  ULDC UR38, c[0x0][0xc] ;  /* 0x0000030000267ab9 */ /* 0x000fe20000000800 */
[----:B------:R1:W-:Y:S04]  /*b0c0*/  STL [R1+0x10], R0 ;  /* 0x0000100001007387 */ /* 0x0003e80000100800 */
[----:B------:R1:W-:Y:S02]  /*b0d0*/  STL [R1+0x18], RZ ;  /* 0x000018ff01007387 */ /* 0x0003e40000100800 */
.L_x_77:
[----:B------:R-:W2:Y:S01]  /*b0e0*/  LDL R2, [R1+0x10] ;  /* 0x0000100001027983 */ /* 0x000ea20000100800 */
[----:B-1----:R-:W1:Y:S01]  /*b0f0*/  LDC R0, c[0x0][0xda8] ;  /* 0x00036a00ff007b82 */ /* 0x002e620000000800 */
[----:B------:R-:W-:Y:S05]  /*b100*/  YIELD ;  /* 0x0000000000007946 */ /* 0x000fea0003800000 */
[----:B------:R-:W3:Y:S01]  /*b110*/  S2R R5, SR_CgaCtaId ;  /* 0x0000000000057919 */ /* 0x000ee20000008800 */
[----:B------:R-:W-:Y:S01]  /*b120*/  ULDC.64 UR4, c[0x0][0x3f8] ;  /* 0x0000fe0000047ab9 */ /* 0x000fe20000000a00 */
[----:B------:R-:W4:Y:S01]  /*b130*/  LDC R18, c[0x0][0xdb4] ;  /* 0x00036d00ff127b82 */ /* 0x000f220000000800 */
[----:B------:R-:W-:-:S03]  /*b140*/  UISETP.NE.U32.AND UP0, UPT, UR4, URZ, UPT ;  /* 0x0000003f0400728c */ /* 0x000fc6000bf05070 */
[----:B------:R-:W-:Y:S01]  /*b150*/  ULDC UR4, c[0x0][0x404] ;  /* 0x0001010000047ab9 */ /* 0x000fe20000000800 */
[----:B------:R-:W-:-:S04]  /*b160*/  UISETP.NE.AND.EX UP0, UPT, UR5, URZ, UPT, UP0 ;  /* 0x0000003f0500728c */ /* 0x000fc8000bf05300 */
[----:B------:R-:W-:Y:S01]  /*b170*/  USEL UR4, UR4, 0x1, UP0 ;  /* 0x0000000104047887 */ /* 0x000fe20008000000 */
[----:B-1----:R-:W-:Y:S02]  /*b180*/  ISETP.NE.AND P0, PT, R0, 0x1, PT ;  /* 0x000000010000780c */ /* 0x002fe40003f05270 */
[----:B----4-:R-:W-:-:S11]  /*b190*/  ISETP.NE.AND P1, PT, R18, 0x1, PT ;  /* 0x000000011200780c */ /* 0x010fd60003f25270 */
[----:B------:R-:W2:Y:S08]  /*b1a0*/  @P0 LDC R0, c[0x0][0xdac] ;  /* 0x00036b00ff000b82 */ /* 0x000eb00000000800 */
[----:B------:R-:W1:Y:S01]  /*b1b0*/  @P0 LDC R3, c[0x0][0xdb0] ;  /* 0x00036c00ff030b82 */ /* 0x000e620000000800 */
[----:B--2---:R-:W-:-:S04]  /*b1c0*/  @P0 IMAD.HI.U32 R0, R2, R0, RZ ;  /* 0x0000000002000227 */ /* 0x004fc800078e00ff */
[----:B------:R-:W-:Y:S01]  /*b1d0*/  IMAD.MOV.U32 R4, RZ, RZ, R2 ;  /* 0x000000ffff047224 */ /* 0x000fe200078e0002 */
[----:B-1----:R-:W-:Y:S02]  /*b1e0*/  @P0 SHF.R.U32.HI R4, RZ, R3, R0 ;  /* 0x00000003ff040219 */ /* 0x002fe40000011600 */
[----:B------:R-:W1:Y:S03]  /*b1f0*/  LDC R0, c[0x0][0x2e0] ;  /* 0x0000b800ff007b82 */ /* 0x000e660000000800 */
[----:B------:R-:W-:Y:S01]  /*b200*/  IMAD.MOV.U32 R17, RZ, RZ, R4 ;  /* 0x000000ffff117224 */ /* 0x000fe200078e0004 */
[----:B------:R2:W-:Y:S04]  /*b210*/  STL [R1+0x8], R4 ;  /* 0x0000080401007387 */ /* 0x0005e80000100800 */
[----:B------:R-:W4:Y:S01]  /*b220*/  @P1 LDC.64 R2, c[0x0][0xdb8] ;  /* 0x00036e00ff021b82 */ /* 0x000f220000000a00 */
[----:B-1----:R-:W-:Y:S01]  /*b230*/  IMAD R7, R0, UR4, RZ ;  /* 0x0000000400077c24 */ /* 0x002fe2000f8e02ff */
[----:B------:R-:W-:-:S04]  /*b240*/  MOV R0, 0x400 ;  /* 0x0000040000007802 */ /* 0x000fc80000000f00 */
[----:B---3--:R-:W-:Y:S01]  /*b250*/  LEA R6, R5, R0, 0x18 ;  /* 0x0000000005067211 */ /* 0x008fe200078ec0ff */
[----:B------:R2:W-:Y:S01]  /*b260*/  STL [R1+0x14], R7 ;  /* 0x0000140701007387 */ /* 0x0005e20000100800 */
[----:B------:R-:W-:Y:S01]  /*b270*/  IADD3 R0, R7, 0x4f, RZ ;  /* 0x0000004f07007810 */ /* 0x000fe20007ffe0ff */
[----:B----4-:R-:W-:Y:S02]  /*b280*/  @P1 IMAD.HI.U32 R2, R4, R2, RZ ;  /* 0x0000000204021227 */ /* 0x010fe400078e00ff */
[----:B------:R2:W-:Y:S02]  /*b290*/  STL [R1+0x4], R6 ;  /* 0x0000040601007387 */ /* 0x0005e40000100800 */
[----:B------:R-:W-:Y:S01]  /*b2a0*/  IMAD.HI R0, R0, 0x66666667, RZ ;  /* 0x6666666700007827 */ /* 0x000fe200078e02ff */
[----:B------:R-:W-:-:S03]  /*b2b0*/  @P1 SHF.R.U32.HI R17, RZ, R3, R2 ;  /* 0x00000003ff111219 */ /* 0x000fc60000011602 */
[----:B------:R-:W-:Y:S02]  /*b2c0*/  VIADD R2, R6, 0x24400 ;  /* 0x0002440006027836 */ /* 0x000fe40000000000 */
[----:B------:R-:W-:-:S03]  /*b2d0*/  IMAD.MOV R3, RZ, RZ, -R17 ;  /* 0x000000ffff037224 */ /* 0x000fc600078e0a11 */
[----:B------:R-:W-:Y:S01]  /*b2e0*/  LOP3.LUT P0, RZ, R2, 0x3ff, RZ, 0xc0, !PT ;  /* 0x000003ff02ff7812 */ /* 0x000fe2000780c0ff */
[----:B------:R-:W-:Y:S01]  /*b2f0*/  IMAD R18, R18, R3, R4 ;  /* 0x0000000312127224 */ /* 0x000fe200078e0204 */
[----:B------:R-:W-:-:S04]  /*b300*/  SHF.R.U32.HI R3, RZ, 0x1f, R0 ;  /* 0x0000001fff037819 */ /* 0x000fc80000011600 */
[----:B------:R-:W-:-:S05]  /*b310*/  LEA.HI.SX32 R0, R0, R3, 0x1b ;  /* 0x0000000300007211 */ /* 0x000fca00078fdaff */
[----:B------:R2:W-:Y:S02]  /*b320*/  STL [R1+0xc], R0 ;  /* 0x00000c0001007387 */ /* 0x0005e40000100800 */
[----:B------:R-:W-:Y:S05]  /*b330*/  @!P0 BRA `(.L_x_33) ;  /* 0x0000000000408947 */ /* 0x000fea0003800000 */
[----:B------:R-:W-:Y:S01]  /*b340*/  MOV R2, 0x0 ;  /* 0x0000000000027802 */ /* 0x000fe20000000f00 */
[----:B------:R-:W-:Y:S01]  /*b350*/  ULDC.64 UR6, c[0x4][0xa8] ;  /* 0x01002a0000067ab9 */ /* 0x000fe20000000a00 */
[----:B------:R-:W-:Y:S01]  /*b360*/  ULDC.64 UR8, c[0x4][0xb0] ;  /* 0x01002c0000087ab9 */ /* 0x000fe20000000a00 */
[----:B------:R-:W-:Y:S01]  /*b370*/  ULDC.64 UR4, c[0x4][0x8] ;  /* 0x0100020000047ab9 */ /* 0x000fe20000000a00 */
[----:B--2---:R-:W-:Y:S01]  /*b380*/  MOV R4, UR6 ;  /* 0x0000000600047c02 */ /* 0x004fe20008000f00 */
[----:B------:R-:W-:Y:S01]  /*b390*/  IMAD.U32 R5, RZ, RZ, UR7 ;  /* 0x00000007ff057e24 */ /* 0x000fe2000f8e00ff */
[----:B------:R-:W1:Y:S01]  /*b3a0*/  LDC.64 R2, c[0x4][R2] ;  /* 0x0100000002027b82 */ /* 0x000e620000000a00 */
[----:B------:R-:W-:Y:S01]  /*b3b0*/  IMAD.U32 R6, RZ, RZ, UR8 ;  /* 0x00000008ff067e24 */ /* 0x000fe2000f8e00ff */
[----:B------:R-:W-:Y:S01]  /*b3c0*/  MOV R7, UR9 ;  /* 0x0000000900077c02 */ /* 0x000fe20008000f00 */
[----:B------:R-:W-:Y:S01]  /*b3d0*/  IMAD.U32 R10, RZ, RZ, UR4 ;  /* 0x00000004ff0a7e24 */ /* 0x000fe2000f8e00ff */
[----:B------:R-:W-:Y:S01]  /*b3e0*/  MOV R8, 0x70 ;  /* 0x0000007000087802 */ /* 0x000fe20000000f00 */
[----:B------:R-:W-:-:S02]  /*b3f0*/  IMAD.U32 R11, RZ, RZ, UR5 ;  /* 0x00000005ff0b7e24 */ /* 0x000fc4000f8e00ff */
[----:B------:R-:W-:Y:S02]  /*b400*/  IMAD.MOV.U32 R12, RZ, RZ, 0x1 ;  /* 0x00000001ff0c7424 */ /* 0x000fe400078e00ff */
[----:B------:R-:W-:-:S07]  /*b410*/  IMAD.MOV.U32 R13, RZ, RZ, RZ ;  /* 0x000000ffff0d7224 */ /* 0x000fce00078e00ff */
[----:B------:R-:W-:-:S07]  /*b420*/  LEPC R20, `(.L_x_33) ;  /* 0x000000001014794e */ /* 0x000fce0000000000 */
[----:B-1----:R-:W-:Y:S05]  /*b430*/  CALL.ABS.NOINC R2 ;  /* 0x0000000002007343 */ /* 0x002fea0003c00000 */
.L_x_33:
[----:B------:R-:W2:Y:S02]  /*b440*/  LDL R2, [R1+0x4] ;  /* 0x0000040001027983 */ /* 0x000ea40000100800 */
[----:B--2---:R-:W-:-:S04]  /*b450*/  IADD3 R0, R2, 0x400, RZ ;  /* 0x0000040002007810 */ /* 0x004fc80007ffe0ff */
[----:B------:R-:W-:-:S13]  /*b460*/  LOP3.LUT P0, RZ, R0, 0x3ff, RZ, 0xc0, !PT ;  /* 0x000003ff00ff7812 */ /* 0x000fda000780c0ff */
[----:B------:R-:W-:Y:S05]  /*b470*/  @!P0 BRA `(.L_x_34) ;  /* 0x0000000000808947 */ /* 0x000fea0003800000 */
[----:B------:R-:W-:Y:S01]  /*b480*/  MOV R0, 0x0 ;  /* 0x0000000000007802 */ /* 0x000fe20000000f00 */
[----:B------:R-:W-:Y:S01]  /*b490*/  ULDC.64 UR6, c[0x4][0xa8] ;  /* 0x01002a0000067ab9 */ /* 0x000fe20000000a00 */
[----:B------:R-:W-:Y:S01]  /*b4a0*/  ULDC.64 UR8, c[0x4][0xb0] ;  /* 0x01002c0000087ab9 */ /* 0x000fe20000000a00 */
[----:B------:R-:W-:Y:S01]  /*b4b0*/  ULDC.64 UR4, c[0x4][0x10] ;  /* 0x0100040000047ab9 */ /* 0x000fe20000000a00 */
[----:B------:R1:W2:Y:S01]  /*b4c0*/  LDC.64 R2, c[0x4][R0] ;  /* 0x0100000000027b82 */ /* 0x0002a20000000a00 */
[----:B------:R-:W-:Y:S01]  /*b4d0*/  IMAD.U32 R4, RZ, RZ, UR6 ;  /* 0x00000006ff047e24 */ /* 0x000fe2000f8e00ff */
[----:B------:R-:W-:Y:S01]  /*b4e0*/  MOV R6, UR8 ;  /* 0x0000000800067c02 */ /* 0x000fe20008000f00 */
[----:B------:R-:W-:Y:S01]  /*b4f0*/  IMAD.U32 R5, RZ, RZ, UR7 ;  /* 0x00000007ff057e24 */ /* 0x000fe2000f8e00ff */
[----:B------:R-:W-:Y:S01]  /*b500*/  MOV R11, UR5 ;  /* 0x00000005000b7c02 */ /* 0x000fe20008000f00 */
[----:B------:R-:W-:Y:S01]  /*b510*/  IMAD.U32 R7, RZ, RZ, UR9 ;  /* 0x00000009ff077e24 */ /* 0x000fe2000f8e00ff */
[----:B------:R-:W-:Y:S01]  /*b520*/  MOV R13, RZ ;  /* 0x000000ff000d7202 */ /* 0x000fe20000000f00 */
[----:B------:R-:W-:-:S02]  /*b530*/  IMAD.U32 R10, RZ, RZ, UR4 ;  /* 0x00000004ff0a7e24 */ /* 0x000fc4000f8e00ff */
[----:B------:R-:W-:Y:S02]  /*b540*/  IMAD.MOV.U32 R8, RZ, RZ, 0x70 ;  /* 0x00000070ff087424 */ /* 0x000fe400078e00ff */
[----:B-1----:R-:W-:-:S07]  /*b550*/  IMAD.MOV.U32 R12, RZ, RZ, 0x1 ;  /* 0x00000001ff0c7424 */ /* 0x002fce00078e00ff */
[----:B------:R-:W-:-:S07]  /*b560*/  LEPC R20, `(.L_x_35) ;  /* 0x000000001014794e */ /* 0x000fce0000000000 */
[----:B--2---:R-:W-:Y:S05]  /*b570*/  CALL.ABS.NOINC R2 ;  /* 0x0000000002007343 */ /* 0x004fea0003c00000 */
.L_x_35:
[----:B------:R-:W-:Y:S01]  /*b580*/  MOV R2, 0x0 ;  /* 0x0000000000027802 */ /* 0x000fe20000000f00 */
[----:B------:R-:W-:Y:S01]  /*b590*/  ULDC.64 UR6, c[0x4][0xa8] ;  /* 0x01002a0000067ab9 */ /* 0x000fe20000000a00 */
[----:B------:R-:W-:Y:S01]  /*b5a0*/  ULDC.64 UR8, c[0x4][0xb0] ;  /* 0x01002c0000087ab9 */ /* 0x000fe20000000a00 */
[----:B------:R-:W-:Y:S01]  /*b5b0*/  ULDC.64 UR4, c[0x4][0x18] ;  /* 0x0100060000047ab9 */ /* 0x000fe20000000a00 */
[----:B------:R-:W-:Y:S01]  /*b5c0*/  IMAD.U32 R4, RZ, RZ, UR6 ;  /* 0x00000006ff047e24 */ /* 0x000fe2000f8e00ff */
[----:B------:R-:W-:Y:S01]  /*b5d0*/  MOV R6, UR8 ;  /* 0x0000000800067c02 */ /* 0x000fe20008000f00 */
[----:B------:R-:W1:Y:S01]  /*b5e0*/  LDC.64 R2, c[0x4][R2] ;  /* 0x0100000002027b82 */ /* 0x000e620000000a00 */
[----:B------:R-:W-:Y:S01]  /*b5f0*/  IMAD.U32 R5, RZ, RZ, UR7 ;  /* 0x00000007ff057e24 */ /* 0x000fe2000f8e00ff */
[----:B------:R-:W-:Y:S01]  /*b600*/  MOV R11, UR5 ;  /* 0x00000005000b7c02 */ /* 0x000fe20008000f00 */
[----:B------:R-:W-:Y:S01]  /*b610*/  IMAD.U32 R7, RZ, RZ, UR9 ;  /* 0x00000009ff077e24 */ /* 0x000fe2000f8e00ff */
[----:B------:R-:W-:Y:S01]  /*b620*/  MOV R13, RZ ;  /* 0x000000ff000d7202 */ /* 0x000fe20000000f00 */
[----:B------:R-:W-:-:S02]  /*b630*/  IMAD.U32 R10, RZ, RZ, UR4 ;  /* 0x00000004ff0a7e24 */ /* 0x000fc4000f8e00ff */
[----:B------:R-:W-:Y:S02]  /*b640*/  IMAD.MOV.U32 R8, RZ, RZ, 0x70 ;  /* 0x00000070ff087424 */ /* 0x000fe400078e00ff */
[----:B------:R-:W-:-:S07]  /*b650*/  IMAD.MOV.U32 R12, RZ, RZ, 0x1 ;  /* 0x00000001ff0c7424 */ /* 0x000fce00078e00ff */
[----:B------:R-:W-:-:S07]  /*b660*/  LEPC R20, `(.L_x_34) ;  /* 0x000000001014794e */ /* 0x000fce0000000000 */
[----:B-1----:R-:W-:Y:S05]  /*b670*/  CALL.ABS.NOINC R2 ;  /* 0x0000000002007343 */ /* 0x002fea0003c00000 */
.L_x_34:
[----:B------:R-:W1:Y:S01]  /*b680*/  LDC R0, c[0x0][0x428] ;  /* 0x00010a00ff007b82 */ /* 0x000e620000000800 */
[----:B------:R-:W-:Y:S01]  /*b690*/  ULDC.64 UR4, c[0x0][0x9f8] ;  /* 0x00027e0000047ab9 */ /* 0x000fe20000000a00 */
[----:B------:R-:W2:Y:S01]  /*b6a0*/  LDL.LU R7, [R1+0x8] ;  /* 0x0000080001077983 */ /* 0x000ea20000300800 */
[----:B------:R-:W-:Y:S01]  /*b6b0*/  ISETP.NE.U32.AND P0, PT, RZ, UR4, PT ;  /* 0x00000004ff007c0c */ /* 0x000fe2000bf05070 */
[----:B------:R-:W-:Y:S01]  /*b6c0*/  IMAD.MOV.U32 R4, RZ, RZ, R18 ;  /* 0x000000ffff047224 */ /* 0x000fe200078e0012 */
[----:B------:R-:W-:Y:S01]  /*b6d0*/  ULDC.64 UR6, c[0x0][0x208] ;  /* 0x0000820000067ab9 */ /* 0x000fe20000000a00 */
[----:B------:R-:W3:Y:S01]  /*b6e0*/  LDL R6, [R1+0x10] ;  /* 0x0000100001067983 */ /* 0x000ee20000100800 */
[----:B------:R-:W-:Y:S01]  /*b6f0*/  ISETP.NE.AND.EX P0, PT, RZ, UR5, PT, P0 ;  /* 0x00000005ff007c0c */ /* 0x000fe2000bf05300 */
[----:B------:R-:W-:Y:S01]  /*b700*/  ULDC UR4, c[0x0][0xda8] ;  /* 0x00036a0000047ab9 */ /* 0x000fe20000000800 */
[----:B------:R-:W4:Y:S01]  /*b710*/  S2R R8, SR_TID.X ;  /* 0x0000000000087919 */ /* 0x000f220000002100 */
[----:B-1----:R-:W-:-:S13]  /*b720*/  ISETP.NE.AND P1, PT, R0, 0x1, PT ;  /* 0x000000010000780c */ /* 0x002fda0003f25270 */
[----:B------:R-:W1:Y:S01]  /*b730*/  @P1 LDC R3, c[0x0][0x42c] ;  /* 0x00010b00ff031b82 */ /* 0x000e620000000800 */
[----:B----4-:R-:W-:-:S07]  /*b740*/  LOP3.LUT R8, R8, 0x1f, RZ, 0xc0, !PT ;  /* 0x0000001f08087812 */ /* 0x010fce00078ec0ff */
[----:B------:R-:W4:Y:S01]  /*b750*/  @P1 LDC R5, c[0x0][0x430] ;  /* 0x00010c00ff051b82 */ /* 0x000f220000000800 */
[----:B-1----:R-:W-:-:S07]  /*b760*/  @P1 IMAD.HI.U32 R0, R18, R3, RZ ;  /* 0x0000000312001227 */ /* 0x002fce00078e00ff */
[----:B------:R-:W1:Y:S01]  /*b770*/  @P0 LDC.64 R2, c[0x0][0x9f8] ;  /* 0x00027e00ff020b82 */ /* 0x000e620000000a00 */
[----:B----4-:R-:W-:Y:S01]  /*b780*/  @P1 SHF.R.U32.HI R4, RZ, R5, R0 ;  /* 0x00000005ff041219 */ /* 0x010fe20000011600 */
[----:B------:R-:W-:Y:S02]  /*b790*/  IMAD.MOV.U32 R0, RZ, RZ, R17 ;  /* 0x000000ffff007224 */ /* 0x000fe400078e0011 */
[----:B-1----:R-:W-:-:S05]  /*b7a0*/  @P0 IMAD.WIDE R2, R17, 0x4, R2 ;  /* 0x0000000411020825 */ /* 0x002fca00078e0202 */
[----:B------:R1:W5:Y:S01]  /*b7b0*/  @P0 LDG.E R0, desc[UR6][R2.64] ;  /* 0x0000000602000981 */ /* 0x000362000c1e1900 */
[----:B------:R-:W-:-:S04]  /*b7c0*/  ISETP.NE.AND P1, PT, R8, RZ, PT ;  /* 0x000000ff0800720c */ /* 0x000fc80003f25270 */
[----:B------:R-:W-:-:S09]  /*b7d0*/  PLOP3.LUT P2, PT, P1, PT, PT, 0x8, 0x0 ;  /* 0x000000000000781c */ /* 0x000fd20000f4e170 */
[----:B------:R-:W-:-:S05]  /*b7e0*/  VOTEU.ALL UP1, P1 ;  /* 0x00000000003f7886 */ /* 0x000fca0000820000 */
[----:B------:R-:W-:-:S04]  /*b7f0*/  @!UP1 UIADD3 UR8, UP0, UR36, 0x270, URZ ;  /* 0x0000027024089890 */ /* 0x000fc8000ff1e03f */
[----:B------:R-:W-:-:S03]  /*b800*/  @!UP1 UIADD3.X UR9, URZ, UR37, URZ, UP0, !UPT ;  /* 0x000000253f099290 */ /* 0x000fc600087fe43f */
[----:B------:R-:W-:Y:S01]  /*b810*/  VOTEU.ALL UP0, P1 ;  /* 0x00000000003f7886 */ /* 0x000fe20000800000 */
[----:B--2---:R-:W-:-:S05]  /*b820*/  IADD3 R8, -R7, RZ, RZ ;  /* 0x000000ff07087210 */ /* 0x004fca0007ffe1ff */
[----:B---3--:R-:W-:-:S04]  /*b830*/  IMAD R8, R8, UR4, R6 ;  /* 0x0000000408087c24 */ /* 0x008fc8000f8e0206 */
[----:B-1----:R-:W-:-:S07]  /*b840*/  IMAD.SHL.U32 R8, R8, 0x80, RZ ;  /* 0x0000008008087824 */ /* 0x002fce00078e00ff */
.L_x_36:
[----:B------:R-:W-:Y:S02]  /*b850*/  PLOP3.LUT P0, PT, P0, P2, PT, 0xa2, 0x0 ;  /* 0x000000000000781c */ /* 0x000fe40000705472 */
[----:B------:R-:W-:Y:S01]  /*b860*/  @P2 R2UR P0, UR7, R17 ;  /* 0x00000000110722ca */ /* 0x000fe20000000000 */
[----:B------:R-:W-:-:S07]  /*b870*/  UMOV UR4, URZ ;  /* 0x0000003f00047c82 */ /* 0x000fce0008000000 */
[----:B------:R-:W-:Y:S02]  /*b880*/  PLOP3.LUT P0, PT, P0, P2, PT, 0xa2, 0x0 ;  /* 0x000000000000781c */ /* 0x000fe40000705472 */
[----:B------:R-:W-:-:S08]  /*b890*/  @P2 R2UR.OR P0, UR6, R18 ;  /* 0x00000000120622ca */ /* 0x000fd00000100000 */
[----:B------:R-:W-:Y:S02]  /*b8a0*/  PLOP3.LUT P0, PT, P0, P2, PT, 0xa2, 0x0 ;  /* 0x000000000000781c */ /* 0x000fe40000705472 */
[----:B------:R-:W-:-:S08]  /*b8b0*/  @P2 R2UR.OR P0, UR5, R8 ;  /* 0x00000000080522ca */ /* 0x000fd00000100000 */
[----:B------:R-:W-:-:S05]  /*b8c0*/  @P2 PLOP3.LUT P2, PT, P0, PT, PT, 0x80, 0x0 ;  /* 0x000000000000281c */ /* 0x000fca000074f070 */
[----:B------:R1:W-:Y:S08]  /*b8d0*/  @!UP0 UTMAPF.L2.4D [UR4], [UR8] ;  /* 0x00000004080085b8 */ /* 0x0003f00008018000 */
[----:B-1----:R-:W-:Y:S05]  /*b8e0*/  @P2 BRA.U.ANY `(.L_x_36) ;  /* 0xfffffffd00d82947 */ /* 0x002fea000393ffff */
[----:B------:R-:W-:Y:S01]  /*b8f0*/  PLOP3.LUT P2, PT, P1, PT, PT, 0x8, 0x0 ;  /* 0x000000000000781c */ /* 0x000fe20000f4e170 */
[----:B------:R-:W-:Y:S01]  /*b900*/  VOTEU.ALL UP0, P1 ;  /* 0x00000000003f7886 */ /* 0x000fe20000800000 */
[----:B------:R-:W-:-:S11]  /*b910*/  UMOV UR4, 0x40 ;  /* 0x0000004000047882 */ /* 0x000fd60000000000 */
.L_x_37:
[----:B------:R-:W-:Y:S02]  /*b920*/  PLOP3.LUT P0, PT, P0, P2, PT, 0xa2, 0x0 ;  /* 0x000000000000781c */ /* 0x000fe40000705472 */
[----:B------:R-:W-:-:S08]  /*b930*/  @P2 R2UR P0, UR7, R17 ;  /* 0x00000000110722ca */ /* 0x000fd00000000000 */
        /* <DEDUP_REMOVED lines=10> */
.L_x_38:
        /* <DEDUP_REMOVED lines=12> */
.L_x_39:
        /* <DEDUP_REMOVED lines=9> */
[----:B------:R-:W1:Y:S01]  /*bb30*/  LDC.64 R2, c[0x0][0x3f8] ;  /* 0x0000fe00ff027b82 */ /* 0x000e620000000a00 */
[----:B------:R-:W-:Y:S01]  /*bb40*/  UMOV UR4, 0xffffffff ;  /* 0xffffffff00047882 */ /* 0x000fe20000000000 */
[----:B-1----:R-:W-:-:S04]  /*bb50*/  ISETP.NE.U32.AND P0, PT, R2, RZ, PT ;  /* 0x000000ff0200720c */ /* 0x002fc80003f05070 */
[----:B------:R-:W-:-:S04]  /*bb60*/  ISETP.NE.AND.EX P0, PT, R3, RZ, PT, P0 ;  /* 0x000000ff0300720c */ /* 0x000fc80003f05300 */
[----:B-----5:R-:W-:Y:S01]  /*bb70*/  SEL R5, R0, RZ, !P0 ;  /* 0x000000ff00057207 */ /* 0x020fe20004000000 */
[----:B------:R-:W-:Y:S08]  /*bb80*/  BRA.DIV UR4, `(.L_x_40) ;  /* 0x0000002e04147947 */ /* 0x000ff0000b800000 */
.L_x_93:
[----:B------:R-:W2:Y:S01]  /*bb90*/  LDL R6, [R1+0xc] ;  /* 0x00000c0001067983 */ /* 0x000ea20000100800 */
[----:B------:R-:W-:Y:S01]  /*bba0*/  UMOV UR4, 0xffffffff ;  /* 0xffffffff00047882 */ /* 0x000fe20000000000 */
[----:B------:R-:W-:Y:S01]  /*bbb0*/  SHF.R.S32.HI R11, RZ, 0x1f, R0 ;  /* 0x0000001fff0b7819 */ /* 0x000fe20000011400 */
[----:B--2---:R-:W-:Y:S01]  /*bbc0*/  VIADD R10, R6, 0xffffffff ;  /* 0xffffffff060a7836 */ /* 0x004fe20000000000 */
[----:B------:R-:W-:Y:S06]  /*bbd0*/  BRA.DIV UR4, `(.L_x_41) ;  /* 0x0000002e04347947 */ /* 0x000fec000b800000 */
[----:B------:R-:W-:-:S13]  /*bbe0*/  ELECT P6, URZ, PT ;  /* 0x00000000003f782f */ /* 0x000fda00038c0000 */
.L_x_96:
[----:B------:R-:W-:Y:S05]  /*bbf0*/  @!P6 BRA `(.L_x_42) ;  /* 0x000000040030e947 */ /* 0x000fea0003800000 */
[----:B------:R1:W-:Y:S01]  /*bc00*/  STL [R1], R10 ;  /* 0x0000000a01007387 */ /* 0x0003e20000100800 */
[----:B------:R-:W-:Y:S01]  /*bc10*/  MOV R5, R0 ;  /* 0x0000000000057202 */ /* 0x000fe20000000f00 */
[----:B------:R-:W-:Y:S06]  /*bc20*/  @!P0 BRA `(.L_x_43) ;  /* 0x0000000000508947 */ /* 0x000fec0003800000 */
[----:B------:R-:W2:Y:S01]  /*bc30*/  LDC R9, c[0x0][0x41c] ;  /* 0x00010700ff097b82 */ /* 0x000ea20000000800 */
[----:B------:R-:W-:Y:S01]  /*bc40*/  IMAD.MOV.U32 R5, RZ, RZ, R10 ;  /* 0x000000ffff057224 */ /* 0x000fe200078e000a */
[----:B------:R-:W-:Y:S01]  /*bc50*/  ULDC.64 UR4, c[0x0][0x408] ;  /* 0x0001020000047ab9 */ /* 0x000fe20000000a00 */
[----:B------:R-:W-:Y:S01]  /*bc60*/  ULDC.64 UR6, c[0x0][0x208] ;  /* 0x0000820000067ab9 */ /* 0x000fe20000000a00 */
[----:B--2---:R-:W-:-:S13]  /*bc70*/  ISETP.NE.AND P1, PT, R9, 0x1, PT ;  /* 0x000000010900780c */ /* 0x004fda0003f25270 */
[----:B------:R-:W2:Y:S02]  /*bc80*/  @P1 LDC.64 R6, c[0x0][0x420] ;  /* 0x00010800ff061b82 */ /* 0x000ea40000000a00 */
[----:B--2---:R-:W-:-:S05]  /*bc90*/  @P1 IMAD.HI.U32 R6, R10, R6, RZ ;  /* 0x000000060a061227 */ /* 0x004fca00078e00ff */
[----:B------:R-:W-:-:S05]  /*bca0*/  @P1 SHF.R.U32.HI R5, RZ, R7, R6 ;  /* 0x00000007ff051219 */ /* 0x000fca0000011606 */
[----:B------:R-:W-:-:S04]  /*bcb0*/  IMAD.MOV R6, RZ, RZ, -R5 ;  /* 0x000000ffff067224 */ /* 0x000fc800078e0a05 */
[----:B------:R-:W-:Y:S02]  /*bcc0*/  IMAD R7, R9, R6, R10 ;  /* 0x0000000609077224 */ /* 0x000fe400078e020a */
[----:B------:R-:W-:-:S03]  /*bcd0*/  IMAD R6, R11, UR4, RZ ;  /* 0x000000040b067c24 */ /* 0x000fc6000f8e02ff */
[----:B------:R2:W-:Y:S01]  /*bce0*/  STL [R1], R7 ;  /* 0x0000000701007387 */ /* 0x0005e20000100800 */
[----:B------:R-:W-:Y:S01]  /*bcf0*/  IMAD R9, R0, UR5, R6 ;  /* 0x0000000500097c24 */ /* 0x000fe2000f8e0206 */
[----:B------:R-:W-:Y:S02]  /*bd00*/  MOV R6, R5 ;  /* 0x0000000500067202 */ /* 0x000fe40000000f00 */
[----:B--2---:R-:W-:-:S03]  /*bd10*/  SHF.R.S32.HI R7, RZ, 0x1f, R5 ;  /* 0x0000001fff077819 */ /* 0x004fc60000011405 */
[----:B------:R-:W-:-:S04]  /*bd20*/  IMAD.WIDE.U32 R6, R0, UR4, R6 ;  /* 0x0000000400067c25 */ /* 0x000fc8000f8e0006 */
[----:B------:R-:W-:Y:S01]  /*bd30*/  IMAD.IADD R5, R7, 0x1, R9 ;  /* 0x0000000107057824 */ /* 0x000fe200078e0209 */
[----:B------:R-:W-:-:S04]  /*bd40*/  LEA R12, P1, R6, R2, 0x2 ;  /* 0x00000002060c7211 */ /* 0x000fc800078210ff */
[----:B------:R-:W-:-:S05]  /*bd50*/  LEA.HI.X R13, R6, R3, R5, 0x2, P1 ;  /* 0x00000003060d7211 */ /* 0x000fca00008f1405 */
[----:B------:R2:W5:Y:S04]  /*bd60*/  LDG.E R5, desc[UR6][R12.64] ;  /* 0x000000060c057981 */ /* 0x000568000c1e1900 */
.L_x_43:
[----:B------:R-:W3:Y:S01]  /*bd70*/  S2R R7, SR_CgaCtaId ;  /* 0x0000000000077919 */ /* 0x000ee20000008800 */
[----:B------:R-:W-:-:S04]  /*bd80*/  MOV R6, 0x400 ;  /* 0x0000040000067802 */ /* 0x000fc80000000f00 */
[----:B---3--:R-:W-:Y:S02]  /*bd90*/  LEA R6, R7, R6, 0x18 ;  /* 0x0000000607067211 */ /* 0x008fe400078ec0ff */
[----:B------:R-:W-:-:S03]  /*bda0*/  SHF.L.U32 R7, R19, 0x1f, RZ ;  /* 0x0000001f13077819 */ /* 0x000fc600000006ff */
[----:B------:R-:W-:-:S04]  /*bdb0*/  IMAD R6, R16, 0x8, R6 ;  /* 0x0000000810067824 */ /* 0x000fc800078e0206 */
[----:B------:R-:W3:Y:S02]  /*bdc0*/  SYNCS.PHASECHK.TRANS64.TRYWAIT P1, [R6+URZ+0x38840], R7 ;  /* 0x03884007060075a7 */ /* 0x000ee4000802017f */
[----:B---3--:R-:W-:Y:S05]  /*bdd0*/  @!P1 BRA `(.L_x_44) ;  /* 0x0000002800d49947 */ /* 0x008fea0003800000 */
.L_x_97:
[----:B------:R-:W4:Y:S02]  /*bde0*/  S2R R9, SR_TID.X ;  /* 0x0000000000097919 */ /* 0x000f240000002100 */
[----:B----4-:R-:W-:-:S04]  /*bdf0*/  LOP3.LUT R9, R9, 0x7f, RZ, 0xc0, !PT ;  /* 0x0000007f09097812 */ /* 0x010fc800078ec0ff */
[----:B------:R-:W-:-:S13]  /*be00*/  ISETP.NE.AND P1, PT, R9, RZ, PT ;  /* 0x000000ff0900720c */ /* 0x000fda0003f25270 */
[----:B------:R-:W-:Y:S05]  /*be10*/  @P1 BRA `(.L_x_45) ;  /* 0x00000000001c1947 */ /* 0x000fea0003800000 */
[----:B------:R-:W4:Y:S01]  /*be20*/  S2R R9, SR_TID.X ;  /* 0x0000000000097919 */ /* 0x000f220000002100 */
[----:B---3--:R-:W-:-:S04]  /*be30*/  MOV R7, 0xa000 ;  /* 0x0000a00000077802 */ /* 0x008fc80000000f00 */
[----:B------:R3:W-:Y:S01]  /*be40*/  SYNCS.ARRIVE.TRANS64 RZ, [R6+URZ+0x38830], R7 ;  /* 0x0388300706ff79a7 */ /* 0x0007e2000800003f */
[----:B----4-:R-:W-:-:S04]  /*be50*/  LOP3.LUT R9, R9, 0x1f, RZ, 0xc0, !PT ;  /* 0x0000001f09097812 */ /* 0x010fc800078ec0ff */
[----:B------:R-:W-:-:S13]  /*be60*/  ISETP.NE.AND P1, PT, R9, RZ, PT ;  /* 0x000000ff0900720c */ /* 0x000fda0003f25270 */
[----:B---3--:R-:W-:Y:S05]  /*be70*/  @!P1 BRA `(.L_x_45) ;  /* 0x0000000000049947 */ /* 0x008fea0003800000 */
[----:B------:R-:W-:Y:S01]  /*be80*/  BPT.TRAP 0x1 ;  /* 0x000000040000795c */ /* 0x000fe20000300000 */
.L_x_45:
[----:B---3--:R-:W3:Y:S01]  /*be90*/  LDL R7, [R1] ;  /* 0x0000000001077983 */ /* 0x008ee20000100800 */
[----:B------:R-:W-:Y:S01]  /*bea0*/  MOV R9, 0x400 ;  /* 0x0000040000097802 */ /* 0x000fe20000000f00 */
[----:B--2---:R-:W2:Y:S01]  /*beb0*/  S2R R12, SR_CgaCtaId ;  /* 0x00000000000c7919 */ /* 0x004ea20000008800 */
[----:B------:R-:W-:Y:S01]  /*bec0*/  R2UR UR9, R6 ;  /* 0x00000000060972ca */ /* 0x000fe200000e0000 */
[----:B------:R-:W-:Y:S01]  /*bed0*/  UIADD3 UR4, UP0, UR36, 0x370, URZ ;  /* 0x0000037024047890 */ /* 0x000fe2000ff1e03f */
[----:B------:R-:W-:Y:S02]  /*bee0*/  R2UR UR12, R4 ;  /* 0x00000000040c72ca */ /* 0x000fe400000e0000 */
[----:B-----5:R-:W-:Y:S01]  /*bef0*/  R2UR UR13, R5 ;  /* 0x00000000050d72ca */ /* 0x020fe200000e0000 */
[----:B------:R-:W-:Y:S01]  /*bf00*/  UIADD3.X UR5, URZ, UR37, URZ, UP0, !UPT ;  /* 0x000000253f057290 */ /* 0x000fe200087fe43f */
[----:B--2---:R-:W-:-:S05]  /*bf10*/  LEA R9, R12, R9, 0x18 ;  /* 0x000000090c097211 */ /* 0x004fca00078ec0ff */
[----:B------:R-:W-:-:S05]  /*bf20*/  IMAD R6, R16, 0xa000, R9 ;  /* 0x0000a00010067824 */ /* 0x000fca00078e0209 */
[----:B------:R-:W-:Y:S01]  /*bf30*/  R2UR UR14, R6 ;  /* 0x00000000060e72ca */ /* 0x000fe200000e0000 */
[----:B------:R-:W-:Y:S01]  /*bf40*/  UIADD3 UR9, UR9, 0x38830, URZ ;  /* 0x0003883009097890 */ /* 0x000fe2000fffe03f */
[----:B------:R-:W-:Y:S01]  /*bf50*/  UMOV UR10, URZ ;  /* 0x0000003f000a7c82 */ /* 0x000fe20008000000 */
[----:B------:R-:W-:Y:S01]  /*bf60*/  UMOV UR6, 0x0 ;  /* 0x0000000000067882 */ /* 0x000fe20000000000 */
[----:B------:R-:W-:-:S09]  /*bf70*/  UMOV UR7, 0x14f00000 ;  /* 0x14f0000000077882 */ /* 0x000fd20000000000 */
[----:B------:R-:W-:Y:S02]  /*bf80*/  UIADD3 UR8, UR14, 0x24400, URZ ;  /* 0x000244000e087890 */ /* 0x000fe4000fffe03f */
[----:B------:R-:W-:Y:S02]  /*bf90*/  UIADD3 UR15, UR14, 0x26c00, URZ ;  /* 0x00026c000e0f7890 */ /* 0x000fe4000fffe03f */
[----:B------:R-:W-:Y:S01]  /*bfa0*/  UIADD3 UR17, UR14, 0x29400, URZ ;  /* 0x000294000e117890 */ /* 0x000fe2000fffe03f */
[----:B------:R-:W-:Y:S01]  /*bfb0*/  UMOV UR16, 0x40 ;  /* 0x0000004000107882 */ /* 0x000fe20000000000 */
[----:B------:R-:W-:-:S03]  /*bfc0*/  UIADD3 UR18, UR14, 0x2bc00, URZ ;  /* 0x0002bc000e127890 */ /* 0x000fc6000fffe03f */
[----:B------:R-:W-:Y:S01]  /*bfd0*/  UMOV UR14, 0x80 ;  /* 0x00000080000e7882 */ /* 0x000fe20000000000 */
[----:B---3--:R-:W-:-:S13]  /*bfe0*/  R2UR UR11, R7 ;  /* 0x00000000070b72ca */ /* 0x008fda00000e0000 */
[----:B------:R-:W-:-:S09]  /*bff0*/  UIMAD UR11, UR11, 0x50, URZ ;  /* 0x000000500b0b78a4 */ /* 0x000fd2000f8e023f */
[----:B------:R2:W-:Y:S02]  /*c000*/  UTMALDG.4D [UR8], [UR4], desc[UR6] ;  /* 0x00000608040075b4 */ /* 0x0005e40008019000 */
[----:B--2---:R-:W-:Y:S01]  /*c010*/  UMOV UR8, UR15 ;  /* 0x0000000f00087c82 */ /* 0x004fe20008000000 */
[----:B------:R-:W-:Y:S02]  /*c020*/  UMOV UR10, UR16 ;  /* 0x00000010000a7c82 */ /* 0x000fe40008000000 */
[----:B------:R2:W-:Y:S02]  /*c030*/  UTMALDG.4D [UR8], [UR4], desc[UR6] ;  /* 0x00000608040075b4 */ /* 0x0005e40008019000 */
[----:B--2---:R-:W-:Y:S01]  /*c040*/  UMOV UR8, UR17 ;  /* 0x0000001100087c82 */ /* 0x004fe20008000000 */
[----:B------:R-:W-:Y:S01]  /*c050*/  UMOV UR10, UR14 ;  /* 0x0000000e000a7c82 */ /* 0x000fe20008000000 */
[----:B------:R-:W-:Y:S01]  /*c060*/  UMOV UR14, 0xc0 ;  /* 0x000000c0000e7882 */ /* 0x000fe20000000000 */
[----:B------:R2:W-:Y:S02]  /*c070*/  UTMALDG.4D [UR8], [UR4], desc[UR6] ;  /* 0x00000608040075b4 */ /* 0x0005e40008019000 */
[----:B--2---:R-:W-:Y:S01]  /*c080*/  UMOV UR8, UR18 ;  /* 0x0000001200087c82 */ /* 0x004fe20008000000 */
[----:B------:R-:W-:-:S02]  /*c090*/  UMOV UR10, UR14 ;  /* 0x0000000e000a7c82 */ /* 0x000fc40008000000 */
[----:B------:R2:W-:Y:S02]  /*c0a0*/  UTMALDG.4D [UR8], [UR4], desc[UR6] ;  /* 0x00000608040075b4 */ /* 0x0005e40008019000 */
[----:B--2---:R-:W-:Y:S01]  /*c0b0*/  NOP ;  /* 0x0000000000007918 */ /* 0x004fe20000000000 */
.L_x_42:
[----:B------:R-:W2:Y:S01]  /*c0c0*/  LDL R13, [R1+0x18] ;  /* 0x00001800010d7983 */ /* 0x000ea20000100800 */
[----:B------:R-:W-:-:S03]  /*c0d0*/  MOV R9, 0x400 ;  /* 0x0000040000097802 */ /* 0x000fc60000000f00 */
[----:B------:R-:W3:Y:S01]  /*c0e0*/  LDL.LU R7, [R1+0x14] ;  /* 0x0000140001077983 */ /* 0x000ee20000300800 */
[----:B------:R-:W4:Y:S01]  /*c0f0*/  S2R R12, SR_CgaCtaId ;  /* 0x00000000000c7919 */ /* 0x000f220000008800 */
[----:B------:R-:W-:Y:S05]  /*c100*/  WARPSYNC.ALL ;  /* 0x0000000000007948 */ /* 0x000fea0003800000 */
[----:B------:R-:W-:-:S13]  /*c110*/  ELECT P1, URZ, PT ;  /* 0x00000000003f782f */ /* 0x000fda0003820000 */
[----:B------:R-:W-:Y:S01]  /*c120*/  @P1 R2UR UR13, R17 ;  /* 0x00000000110d12ca */ /* 0x000fe200000e0000 */
[----:B------:R-:W-:Y:S01]  /*c130*/  UIADD3 UR4, UP0, UR36, 0x270, URZ ;  /* 0x0000027024047890 */ /* 0x000fe2000ff1e03f */
[----:B------:R-:W-:Y:S02]  /*c140*/  @P1 R2UR UR12, R18 ;  /* 0x00000000120c12ca */ /* 0x000fe400000e0000 */
[----:B------:R-:W-:Y:S01]  /*c150*/  @P1 R2UR UR11, R8 ;  /* 0x00000000080b12ca */ /* 0x000fe200000e0000 */
[----:B------:R-:W-:Y:S01]  /*c160*/  UIADD3.X UR5, URZ, UR37, URZ, UP0, !UPT ;  /* 0x000000253f057290 */ /* 0x000fe200087fe43f */
[----:B----4-:R-:W-:-:S04]  /*c170*/  LEA R9, R12, R9, 0x18 ;  /* 0x000000090c097211 */ /* 0x010fc800078ec0ff */
[----:B------:R-:W-:Y:S01]  /*c180*/  R2UR UR30, R9 ;  /* 0x00000000091e72ca */ /* 0x000fe200000e0000 */
[----:B------:R-:W-:Y:S01]  /*c190*/  @P1 IMAD.MOV.U32 R6, RZ, RZ, 0x10000 ;  /* 0x00010000ff061424 */ /* 0x000fe200078e00ff */
[----:B------:R-:W-:Y:S01]  /*c1a0*/  BAR.SYNC.DEFER_BLOCKING 0x8, 0x120 ;  /* 0x0204800000007b1d */ /* 0x000fe20000010000 */
[----:B------:R-:W-:Y:S02]  /*c1b0*/  @P1 R2UR UR29, R17 ;  /* 0x00000000111d12ca */ /* 0x000fe400000e0000 */
[----:B------:R-:W-:-:S08]  /*c1c0*/  @P1 R2UR UR28, R18 ;  /* 0x00000000121c12ca */ /* 0x000fd000000e0000 */
[----:B------:R-:W-:Y:S02]  /*c1d0*/  UIADD3 UR8, UR30, 0x14400, URZ ;  /* 0x000144001e087890 */ /* 0x000fe4000fffe03f */
[----:B------:R-:W-:Y:S01]  /*c1e0*/  UIADD3 UR9, UR30, 0x38800, URZ ;  /* 0x000388001e097890 */ /* 0x000fe2000fffe03f */
[----:B------:R-:W-:Y:S01]  /*c1f0*/  @P1 R2UR UR27, R8 ;  /* 0x00000000081b12ca */ /* 0x000fe200000e0000 */
[----:B------:R-:W-:Y:S01]  /*c200*/  UMOV UR6, 0x0 ;  /* 0x0000000000067882 */ /* 0x000fe20000000000 */
[----:B------:R-:W-:Y:S01]  /*c210*/  UMOV UR7, 0x12f00000 ;  /* 0x12f0000000077882 */ /* 0x000fe20000000000 */
[----:B------:R-:W-:Y:S01]  /*c220*/  UMOV UR10, URZ ;  /* 0x0000003f000a7c82 */ /* 0x000fe20008000000 */
[----:B------:R-:W-:Y:S02]  /*c230*/  @P1 R2UR UR21, R17 ;  /* 0x00000000111512ca */ /* 0x000fe400000e0000 */
[----:B------:R-:W-:Y:S02]  /*c240*/  @P1 R2UR UR20, R18 ;  /* 0x00000000121412ca */ /* 0x000fe400000e0000 */
[----:B------:R-:W-:Y:S01]  /*c250*/  @P1 R2UR UR19, R8 ;  /* 0x00000000081312ca */ /* 0x000fe200000e0000 */
[----:B------:R2:W-:Y:S01]  /*c260*/  @P1 SYNCS.ARRIVE.TRANS64 RZ, [R9+URZ+0x38800], R6 ;  /* 0x0388000609ff19a7 */ /* 0x0005e2000800003f */
[----:B------:R4:W-:Y:S01]  /*c270*/  UTMALDG.4D [UR8], [UR4], desc[UR6] ;  /* 0x00000608040075b4 */ /* 0x0009e20008019000 */
[----:B------:R-:W-:-:S02]  /*c280*/  UIADD3 UR24, UR30, 0x18400, URZ ;  /* 0x000184001e187890 */ /* 0x000fc4000fffe03f */
[----:B------:R-:W-:Y:S01]  /*c290*/  UIADD3 UR16, UR30, 0x1c400, URZ ;  /* 0x0001c4001e107890 */ /* 0x000fe2000fffe03f */
[----:B------:R-:W-:Y:S01]  /*c2a0*/  UMOV UR14, 0x0 ;  /* 0x00000000000e7882 */ /* 0x000fe20000000000 */
[----:B------:R-:W-:Y:S01]  /*c2b0*/  UMOV UR15, 0x12f00000 ;  /* 0x12f00000000f7882 */ /* 0x000fe20000000000 */
[----:B------:R-:W-:Y:S01]  /*c2c0*/  UMOV UR26, 0x40 ;  /* 0x00000040001a7882 */ /* 0x000fe20000000000 */
[----:B------:R-:W-:Y:S01]  /*c2d0*/  UMOV UR25, UR9 ;  /* 0x0000000900197c82 */ /* 0x000fe20008000000 */
[----:B------:R-:W-:Y:S01]  /*c2e0*/  UMOV UR22, 0x0 ;  /* 0x0000000000167882 */ /* 0x000fe20000000000 */
[----:B------:R-:W-:Y:S01]  /*c2f0*/  UMOV UR23, 0x12f00000 ;  /* 0x12f0000000177882 */ /* 0x000fe20000000000 */
[----:B------:R-:W-:Y:S01]  /*c300*/  UMOV UR18, 0x80 ;  /* 0x0000008000127882 */ /* 0x000fe20000000000 */
[----:B------:R-:W-:Y:S01]  /*c310*/  UMOV UR17, UR9 ;  /* 0x0000000900117c82 */ /* 0x000fe20008000000 */
[----:B------:R1:W-:Y:S01]  /*c320*/  UTMALDG.4D [UR24], [UR4], desc[UR14] ;  /* 0x00000e18040075b4 */ /* 0x0003e20008019000 */
[----:B------:R1:W-:Y:S01]  /*c330*/  UTMALDG.4D [UR16], [UR4], desc[UR22] ;  /* 0x00001610040075b4 */ /* 0x0003e20008019000 */
[----:B----4-:R-:W-:-:S02]  /*c340*/  @P1 R2UR UR13, R17 ;  /* 0x00000000110d12ca */ /* 0x010fc400000e0000 */
[----:B------:R-:W-:Y:S02]  /*c350*/  @P1 R2UR UR12, R18 ;  /* 0x00000000120c12ca */ /* 0x000fe400000e0000 */
[----:B------:R-:W-:Y:S01]  /*c360*/  @P1 R2UR UR11, R8 ;  /* 0x00000000080b12ca */ /* 0x000fe200000e0000 */
[----:B------:R-:W-:Y:S01]  /*c370*/  UIADD3 UR8, UR30, 0x20400, URZ ;  /* 0x000204001e087890 */ /* 0x000fe2000fffe03f */
[----:B------:R-:W-:Y:S01]  /*c380*/  UMOV UR6, 0x0 ;  /* 0x0000000000067882 */ /* 0x000fe20000000000 */
[----:B------:R-:W-:Y:S01]  /*c390*/  UMOV UR7, 0x12f00000 ;  /* 0x12f0000000077882 */ /* 0x000fe20000000000 */
[----:B------:R-:W-:-:S09]  /*c3a0*/  UMOV UR10, 0xc0 ;  /* 0x000000c0000a7882 */ /* 0x000fd20000000000 */
[----:B------:R1:W-:Y:S01]  /*c3b0*/  UTMALDG.4D [UR8], [UR4], desc[UR6] ;  /* 0x00000608040075b4 */ /* 0x0003e20008019000 */
[----:B------:R-:W-:Y:S01]  /*c3c0*/  BSSY B0, `(.L_x_46) ;  /* 0x0000006000007945 */ /* 0x000fe20003800000 */
[----:B--2---:R-:W-:-:S04]  /*c3d0*/  LOP3.LUT R6, R13, 0x1, RZ, 0xc, !PT ;  /* 0x000000010d067812 */ /* 0x004fc800078e0cff */
[----:B------:R-:W-:-:S04]  /*c3e0*/  SHF.L.U32 R6, R6, 0x1f, RZ ;  /* 0x0000001f06067819 */ /* 0x000fc800000006ff */
[----:B------:R-:W2:Y:S01]  /*c3f0*/  SYNCS.PHASECHK.TRANS64.TRYWAIT P1, [R9+URZ+0x38820], R6 ;  /* 0x03882006090075a7 */ /* 0x000ea2000802017f */
[----:B---3--:R-:W-:Y:S01]  /*c400*/  ISETP.GE.AND P2, PT, R7, 0x51, PT ;  /* 0x000000510700780c */ /* 0x008fe20003f46270 */
[----:B-12---:R-:W-:-:S12]  /*c410*/  @!P1 BRA `(.L_x_47) ;  /* 0x0000002400589947 */ /* 0x006fd80003800000 */
.L_x_98:
[----:B------:R-:W-:Y:S05]  /*c420*/  BSYNC B0 ;  /* 0x0000000000007941 */ /* 0x000fea0003800000 */
.L_x_46:
[----:B------:R-:W-:Y:S05]  /*c430*/  @!P2 BRA `(.L_x_48) ;  /* 0x000000180084a947 */ /* 0x000fea0003800000 */
[----:B-1----:R-:W2:Y:S01]  /*c440*/  LDL R7, [R1+0xc] ;  /* 0x00000c0001077983 */ /* 0x002ea20000100800 */
[----:B------:R-:W-:Y:S01]  /*c450*/  MOV R6, 0x1 ;  /* 0x0000000100067802 */ /* 0x000fe20000000f00 */
[----:B--2---:R-:W-:-:S05]  /*c460*/  IMAD.MOV R13, RZ, RZ, -R7 ;  /* 0x000000ffff0d7224 */ /* 0x004fca00078e0a07 */
[----:B------:R-:W-:-:S05]  /*c470*/  VIADDMNMX R13, R13, R6, 0xffffffff, !PT ;  /* 0xffffffff0d0d7446 */ /* 0x000fca0007800106 */
[----:B------:R-:W-:-:S05]  /*c480*/  IMAD.IADD R6, R7, 0x1, R13 ;  /* 0x0000000107067824 */ /* 0x000fca00078e020d */
[----:B------:R-:W-:-:S04]  /*c490*/  LOP3.LUT R6, R6, 0x1, RZ, 0xc0, !PT ;  /* 0x0000000106067812 */ /* 0x000fc800078ec0ff */
[----:B------:R-:W-:Y:S01]  /*c4a0*/  ISETP.NE.U32.AND P1, PT, R6, 0x1, PT ;  /* 0x000000010600780c */ /* 0x000fe20003f25070 */
[----:B------:R-:W-:-:S12]  /*c4b0*/  VIADD R6, R7, 0xfffffffe ;  /* 0xfffffffe07067836 */ /* 0x000fd80000000000 */
[----:B------:R-:W-:Y:S05]  /*c4c0*/  @P1 BRA `(.L_x_49) ;  /* 0x0000000800281947 */ /* 0x000fea0003800000 */
[----:B------:R-:W-:Y:S01]  /*c4d0*/  IADD3 R7, R16, 0x1, RZ ;  /* 0x0000000110077810 */ /* 0x000fe20007ffe0ff */
[----:B------:R-:W-:Y:S03]  /*c4e0*/  BSSY B0, `(.L_x_50) ;  /* 0x0000084000007945 */ /* 0x000fe60003800000 */
[----:B------:R-:W-:-:S04]  /*c4f0*/  ISETP.NE.AND P1, PT, R7, 0x2, PT ;  /* 0x000000020700780c */ /* 0x000fc80003f25270 */
[----:B------:R-:W-:Y:S02]  /*c500*/  SEL R12, RZ, 0x1, P1 ;  /* 0x00000001ff0c7807 */ /* 0x000fe40000800000 */
[----:B------:R-:W-:Y:S02]  /*c510*/  SEL R7, R7, RZ, P1 ;  /* 0x000000ff07077207 */ /* 0x000fe40000800000 */
[----:B------:R-:W-:Y:S01]  /*c520*/  LOP3.LUT R12, R19, R12, RZ, 0x3c, !PT ;  /* 0x0000000c130c7212 */ /* 0x000fe200078e3cff */
[----:B------:R-:W-:Y:S06]  /*c530*/  @!P6 BRA `(.L_x_51) ;  /* 0x0000000400f8e947 */ /* 0x000fec0003800000 */
[----:B------:R-:W-:Y:S01]  /*c540*/  IMAD.MOV.U32 R8, RZ, RZ, R5 ;  /* 0x000000ffff087224 */ /* 0x000fe200078e0005 */
[----:B------:R-:W-:Y:S06]  /*c550*/  @!P0 BRA `(.L_x_52) ;  /* 0x0000000000488947 */ /* 0x000fec0003800000 */
[----:B------:R-:W1:Y:S01]  /*c560*/  LDC R15, c[0x0][0x41c] ;  /* 0x00010700ff0f7b82 */ /* 0x000e620000000800 */
[----:B------:R-:W-:Y:S01]  /*c570*/  ULDC.64 UR4, c[0x0][0x408] ;  /* 0x0001020000047ab9 */ /* 0x000fe20000000a00 */
[----:B------:R-:W-:Y:S01]  /*c580*/  ULDC.64 UR6, c[0x0][0x208] ;  /* 0x0000820000067ab9 */ /* 0x000fe20000000a00 */
[----:B-1----:R-:W-:-:S13]  /*c590*/  ISETP.NE.AND P1, PT, R15, 0x1, PT ;  /* 0x000000010f00780c */ /* 0x002fda0003f25270 */
[----:B------:R-:W1:Y:S02]  /*c5a0*/  @P1 LDC.64 R8, c[0x0][0x420] ;  /* 0x00010800ff081b82 */ /* 0x000e640000000a00 */
[----:B-1----:R-:W-:-:S04]  /*c5b0*/  @P1 IMAD.HI.U32 R14, R6, R8, RZ ;  /* 0x00000008060e1227 */ /* 0x002fc800078e00ff */
[----:B------:R-:W-:Y:S01]  /*c5c0*/  IMAD.MOV.U32 R8, RZ, RZ, R6 ;  /* 0x000000ffff087224 */ /* 0x000fe200078e0006 */
[----:B------:R-:W-:Y:S01]  /*c5d0*/  @P1 SHF.R.U32.HI R8, RZ, R9, R14 ;  /* 0x00000009ff081219 */ /* 0x000fe2000001160e */
[----:B------:R-:W-:-:S03]  /*c5e0*/  IMAD R14, R11, UR4, RZ ;  /* 0x000000040b0e7c24 */ /* 0x000fc6000f8e02ff */
[----:B------:R-:W-:Y:S01]  /*c5f0*/  IADD3 R9, -R8, RZ, RZ ;  /* 0x000000ff08097210 */ /* 0x000fe20007ffe1ff */
[----:B------:R-:W-:-:S04]  /*c600*/  IMAD R14, R0, UR5, R14 ;  /* 0x00000005000e7c24 */ /* 0x000fc8000f8e020e */
[----:B------:R-:W-:Y:S01]  /*c610*/  IMAD R6, R15, R9, R6 ;  /* 0x000000090f067224 */ /* 0x000fe200078e0206 */
[----:B------:R-:W-:-:S03]  /*c620*/  SHF.R.S32.HI R9, RZ, 0x1f, R8 ;  /* 0x0000001fff097819 */ /* 0x000fc60000011408 */
[----:B------:R-:W-:-:S04]  /*c630*/  IMAD.WIDE.U32 R8, R0, UR4, R8 ;  /* 0x0000000400087c25 */ /* 0x000fc8000f8e0008 */
[----:B------:R-:W-:Y:S01]  /*c640*/  IMAD.IADD R9, R14, 0x1, R9 ;  /* 0x000000010e097824 */ /* 0x000fe200078e0209 */
[----:B------:R-:W-:-:S04]  /*c650*/  LEA R2, P1, R8, R2, 0x2 ;  /* 0x0000000208027211 */ /* 0x000fc800078210ff */
[----:B------:R-:W-:-:S05]  /*c660*/  LEA.HI.X R3, R8, R3, R9, 0x2, P1 ;  /* 0x0000000308037211 */ /* 0x000fca00008f1409 */
[----:B------:R1:W5:Y:S04]  /*c670*/  LDG.E R8, desc[UR6][R2.64] ;  /* 0x0000000602087981 */ /* 0x000368000c1e1900 */
.L_x_52:
[----:B-1----:R-:W1:Y:S01]  /*c680*/  S2R R3, SR_CgaCtaId ;  /* 0x0000000000037919 */ /* 0x002e620000008800 */
[----:B------:R-:W-:-:S04]  /*c690*/  MOV R2, 0x400 ;  /* 0x0000040000027802 */ /* 0x000fc80000000f00 */
[----:B-1----:R-:W-:Y:S02]  /*c6a0*/  LEA R2, R3, R2, 0x18 ;  /* 0x0000000203027211 */ /* 0x002fe400078ec0ff */
[----:B------:R-:W-:-:S03]  /*c6b0*/  SHF.L.U32 R3, R12, 0x1f, RZ ;  /* 0x0000001f0c037819 */ /* 0x000fc600000006ff */
[----:B------:R-:W-:-:S04]  /*c6c0*/  IMAD R2, R7, 0x8, R2 ;  /* 0x0000000807027824 */ /* 0x000fc800078e0202 */
[----:B------:R-:W1:Y:S02]  /*c6d0*/  SYNCS.PHASECHK.TRANS64.TRYWAIT P1, [R2+URZ+0x38840], R3 ;  /* 0x03884003020075a7 */ /* 0x000e64000802017f */
[----:B-1----:R-:W-:Y:S05]  /*c6e0*/  @!P1 BRA `(.L_x_53) ;  /* 0x0000002000c49947 */ /* 0x002fea0003800000 */
.L_x_99:
[----:B------:R-:W2:Y:S02]  /*c6f0*/  S2R R9, SR_TID.X ;  /* 0x0000000000097919 */ /* 0x000ea40000002100 */
[----:B--2---:R-:W-:-:S04]  /*c700*/  LOP3.LUT R9, R9, 0x7f, RZ, 0xc0, !PT ;  /* 0x0000007f09097812 */ /* 0x004fc800078ec0ff */
[----:B------:R-:W-:-:S13]  /*c710*/  ISETP.NE.AND P2, PT, R9, RZ, PT ;  /* 0x000000ff0900720c */ /* 0x000fda0003f45270 */
[----:B------:R-:W-:Y:S05]  /*c720*/  @P2 BRA `(.L_x_54) ;  /* 0x00000000001c2947 */ /* 0x000fea0003800000 */
[----:B------:R-:W2:Y:S01]  /*c730*/  S2R R9, SR_TID.X ;  /* 0x0000000000097919 */ /* 0x000ea20000002100 */
[----:B-1----:R-:W-:-:S04]  /*c740*/  MOV R3, 0xa000 ;  /* 0x0000a00000037802 */ /* 0x002fc80000000f00 */
[----:B------:R3:W-:Y:S01]  /*c750*/  SYNCS.ARRIVE.TRANS64 RZ, [R2+URZ+0x38830], R3 ;  /* 0x0388300302ff79a7 */ /* 0x0007e2000800003f */
[----:B--2---:R-:W-:-:S04]  /*c760*/  LOP3.LUT R9, R9, 0x1f, RZ, 0xc0, !PT ;  /* 0x0000001f09097812 */ /* 0x004fc800078ec0ff */
[----:B------:R-:W-:-:S13]  /*c770*/  ISETP.NE.AND P1, PT, R9, RZ, PT ;  /* 0x000000ff0900720c */ /* 0x000fda0003f25270 */
[----:B---3--:R-:W-:Y:S05]  /*c780*/  @!P1 BRA `(.L_x_54) ;  /* 0x0000000000049947 */ /* 0x008fea0003800000 */
[----:B------:R-:W-:Y:S01]  /*c790*/  BPT.TRAP 0x1 ;  /* 0x000000040000795c */ /* 0x000fe20000300000 */
.L_x_54:
[----:B------:R-:W2:Y:S01]  /*c7a0*/  S2R R14, SR_CgaCtaId ;  /* 0x00000000000e7919 */ /* 0x000ea20000008800 */
[----:B------:R-:W-:Y:S01]  /*c7b0*/  MOV R9, 0x400 ;  /* 0x0000040000097802 */ /* 0x000fe20000000f00 */
[----:B------:R-:W-:Y:S01]  /*c7c0*/  UIADD3 UR4, UP0, UR36, 0x370, URZ ;  /* 0x0000037024047890 */ /* 0x000fe2000ff1e03f */
[----:B------:R-:W-:Y:S01]  /*c7d0*/  R2UR UR9, R2 ;  /* 0x00000000020972ca */ /* 0x000fe200000e0000 */
[----:B------:R-:W-:Y:S01]  /*c7e0*/  UMOV UR10, URZ ;  /* 0x0000003f000a7c82 */ /* 0x000fe20008000000 */
[----:B------:R-:W-:Y:S01]  /*c7f0*/  R2UR UR11, R6 ;  /* 0x00000000060b72ca */ /* 0x000fe200000e0000 */
[----:B------:R-:W-:Y:S01]  /*c800*/  UIADD3.X UR5, URZ, UR37, URZ, UP0, !UPT ;  /* 0x000000253f057290 */ /* 0x000fe200087fe43f */
[----:B------:R-:W-:Y:S01]  /*c810*/  R2UR UR12, R4 ;  /* 0x00000000040c72ca */ /* 0x000fe200000e0000 */
[----:B------:R-:W-:Y:S01]  /*c820*/  UMOV UR6, 0x0 ;  /* 0x0000000000067882 */ /* 0x000fe20000000000 */
[----:B-----5:R-:W-:Y:S01]  /*c830*/  R2UR UR13, R8 ;  /* 0x00000000080d72ca */ /* 0x020fe200000e0000 */
[----:B------:R-:W-:Y:S01]  /*c840*/  UMOV UR7, 0x14f00000 ;  /* 0x14f0000000077882 */ /* 0x000fe20000000000 */
[----:B------:R-:W-:Y:S01]  /*c850*/  UMOV UR17, 0x40 ;  /* 0x0000004000117882 */ /* 0x000fe20000000000 */
[----:B------:R-:W-:Y:S01]  /*c860*/  UMOV UR18, 0x80 ;  /* 0x0000008000127882 */ /* 0x000fe20000000000 */
[----:B------:R-:W-:Y:S01]  /*c870*/  UMOV UR19, 0xc0 ;  /* 0x000000c000137882 */ /* 0x000fe20000000000 */
[----:B-1----:R-:W-:-:S02]  /*c880*/  SHF.L.U32 R3, R19, 0x1f, RZ ;  /* 0x0000001f13037819 */ /* 0x002fc400000006ff */
[----:B------:R-:W-:Y:S02]  /*c890*/  UIADD3 UR9, UR9, 0x38830, URZ ;  /* 0x0003883009097890 */ /* 0x000fe4000fffe03f */
[----:B------:R-:W-:Y:S01]  /*c8a0*/  UIMAD UR11, UR11, 0x50, URZ ;  /* 0x000000500b0b78a4 */ /* 0x000fe2000f8e023f */
[----:B--2---:R-:W-:-:S05]  /*c8b0*/  LEA R9, R14, R9, 0x18 ;  /* 0x000000090e097211 */ /* 0x004fca00078ec0ff */
[----:B------:R-:W-:-:S05]  /*c8c0*/  IMAD R2, R7, 0xa000, R9 ;  /* 0x0000a00007027824 */ /* 0x000fca00078e0209 */
[----:B------:R-:W-:Y:S01]  /*c8d0*/  R2UR UR14, R2 ;  /* 0x00000000020e72ca */ /* 0x000fe200000e0000 */
[----:B------:R-:W-:-:S04]  /*c8e0*/  VIADD R2, R9, 0x38800 ;  /* 0x0003880009027836 */ /* 0x000fc80000000000 */
[----:B------:R-:W-:-:S08]  /*c8f0*/  IMAD R2, R16, 0x8, R2 ;  /* 0x0000000810027824 */ /* 0x000fd000078e0202 */
[----:B------:R-:W-:Y:S02]  /*c900*/  UIADD3 UR8, UR14, 0x24400, URZ ;  /* 0x000244000e087890 */ /* 0x000fe4000fffe03f */
[----:B------:R-:W-:Y:S02]  /*c910*/  UIADD3 UR15, UR14, 0x26c00, URZ ;  /* 0x00026c000e0f7890 */ /* 0x000fe4000fffe03f */
[----:B------:R-:W-:Y:S02]  /*c920*/  UIADD3 UR16, UR14, 0x29400, URZ ;  /* 0x000294000e107890 */ /* 0x000fe4000fffe03f */
[----:B------:R-:W-:-:S03]  /*c930*/  UIADD3 UR14, UR14, 0x2bc00, URZ ;  /* 0x0002bc000e0e7890 */ /* 0x000fc6000fffe03f */
[----:B------:R1:W-:Y:S02]  /*c940*/  UTMALDG.4D [UR8], [UR4], desc[UR6] ;  /* 0x00000608040075b4 */ /* 0x0003e40008019000 */
[----:B-1----:R-:W-:Y:S01]  /*c950*/  UMOV UR8, UR15 ;  /* 0x0000000f00087c82 */ /* 0x002fe20008000000 */
[----:B------:R-:W-:Y:S02]  /*c960*/  UMOV UR10, UR17 ;  /* 0x00000011000a7c82 */ /* 0x000fe40008000000 */
[----:B------:R1:W-:Y:S02]  /*c970*/  UTMALDG.4D [UR8], [UR4], desc[UR6] ;  /* 0x00000608040075b4 */ /* 0x0003e40008019000 */
[----:B-1----:R-:W-:Y:S01]  /*c980*/  UMOV UR8, UR16 ;  /* 0x0000001000087c82 */ /* 0x002fe20008000000 */
[----:B------:R-:W-:Y:S02]  /*c990*/  UMOV UR10, UR18 ;  /* 0x00000012000a7c82 */ /* 0x000fe40008000000 */
[----:B------:R1:W-:Y:S02]  /*c9a0*/  UTMALDG.4D [UR8], [UR4], desc[UR6] ;  /* 0x00000608040075b4 */ /* 0x0003e40008019000 */
[----:B-1----:R-:W-:Y:S01]  /*c9b0*/  UMOV UR8, UR14 ;  /* 0x0000000e00087c82 */ /* 0x002fe20008000000 */
[----:B------:R-:W-:-:S02]  /*c9c0*/  UMOV UR10, UR19 ;  /* 0x00000013000a7c82 */ /* 0x000fc40008000000 */
[----:B------:R1:W-:Y:S01]  /*c9d0*/  UTMALDG.4D [UR8], [UR4], desc[UR6] ;  /* 0x00000608040075b4 */ /* 0x0003e20008019000 */
[----:B------:R-:W2:Y:S02]  /*c9e0*/  SYNCS.PHASECHK.TRANS64.TRYWAIT P1, [R2+URZ+0x60], R3 ;  /* 0x00006003020075a7 */ /* 0x000ea4000802017f */
[----:B-12---:R-:W-:Y:S05]  /*c9f0*/  @!P1 BRA `(.L_x_55) ;  /* 0x0000002000149947 */ /* 0x006fea0003800000 */
.L_x_100:
[----:B------:R-:W-:Y:S05]  /*ca00*/  @P2 BRA `(.L_x_56) ;  /* 0x00000000002c2947 */ /* 0x000fea0003800000 */
[----:B------:R-:W2:Y:S01]  /*ca10*/  S2R R9, SR_TID.X ;  /* 0x0000000000097919 */ /* 0x000ea20000002100 */
[----:B------:R-:W-:Y:S01]  /*ca20*/  MOV R14, 0x400 ;  /* 0x00000400000e7802 */ /* 0x000fe20000000f00 */
[----:B-1----:R-:W-:Y:S01]  /*ca30*/  IMAD.MOV.U32 R3, RZ, RZ, 0xa000 ;  /* 0x0000a000ff037424 */ /* 0x002fe200078e00ff */
[----:B------:R-:W1:Y:S01]  /*ca40*/  S2R R15, SR_CgaCtaId ;  /* 0x00000000000f7919 */ /* 0x000e620000008800 */
[----:B--2---:R-:W-:-:S04]  /*ca50*/  LOP3.LUT R9, R9, 0x1f, RZ, 0xc0, !PT ;  /* 0x0000001f09097812 */ /* 0x004fc800078ec0ff */
[----:B------:R-:W-:Y:S02]  /*ca60*/  ISETP.NE.AND P1, PT, R9, RZ, PT ;  /* 0x000000ff0900720c */ /* 0x000fe40003f25270 */
[----:B-1----:R-:W-:-:S04]  /*ca70*/  LEA R14, R15, R14, 0x18 ;  /* 0x0000000e0f0e7211 */ /* 0x002fc800078ec0ff */
[----:B------:R-:W-:-:S04]  /*ca80*/  LEA R2, R16, R14, 0x3 ;  /* 0x0000000e10027211 */ /* 0x000fc800078e18ff */
[----:B------:R2:W-:Y:S03]  /*ca90*/  SYNCS.ARRIVE.TRANS64 RZ, [R2+URZ+0x38850], R3 ;  /* 0x0388500302ff79a7 */ /* 0x0005e6000800003f */
[----:B------:R-:W-:Y:S05]  /*caa0*/  @!P1 BRA `(.L_x_56) ;  /* 0x0000000000049947 */ /* 0x000fea0003800000 */
[----:B------:R-:W-:Y:S01]  /*cab0*/  BPT.TRAP 0x1 ;  /* 0x000000040000795c */ /* 0x000fe20000300000 */
.L_x_56:
[----:B-12---:R-:W2:Y:S01]  /*cac0*/  LDL.LU R3, [R1] ;  /* 0x0000000001037983 */ /* 0x006ea20000300800 */
[----:B------:R-:W-:Y:S01]  /*cad0*/  MOV R9, 0x400 ;  /* 0x0000040000097802 */ /* 0x000fe20000000f00 */
[----:B------:R-:W1:Y:S01]  /*cae0*/  S2R R14, SR_CgaCtaId ;  /* 0x00000000000e7919 */ /* 0x000e620000008800 */
[----:B------:R-:W-:Y:S01]  /*caf0*/  R2UR UR13, R5 ;  /* 0x00000000050d72ca */ /* 0x000fe200000e0000 */
[----:B------:R-:W-:Y:S01]  /*cb00*/  UIADD3 UR4, UP0, UR36, 0x470, URZ ;  /* 0x0000047024047890 */ /* 0x000fe2000ff1e03f */
[----:B------:R-:W-:Y:S02]  /*cb10*/  R2UR UR12, R4 ;  /* 0x00000000040c72ca */ /* 0x000fe400000e0000 */
[----:B-1----:R-:W-:-:S05]  /*cb20*/  LEA R9, R14, R9, 0x18 ;  /* 0x000000090e097211 */ /* 0x002fca00078ec0ff */
[----:B------:R-:W-:-:S05]  /*cb30*/  IMAD R2, R16, 0x8, R9 ;  /* 0x0000000810027824 */ /* 0x000fca00078e0209 */
[----:B------:R-:W-:Y:S01]  /*cb40*/  R2UR UR9, R2 ;  /* 0x00000000020972ca */ /* 0x000fe200000e0000 */
[----:B------:R-:W-:-:S05]  /*cb50*/  IMAD R2, R16, 0xa000, R9 ;  /* 0x0000a00010027824 */ /* 0x000fca00078e0209 */
[----:B------:R-:W-:Y:S01]  /*cb60*/  R2UR UR16, R2 ;  /* 0x00000000021072ca */ /* 0x000fe200000e0000 */
[----:B------:R-:W-:-:S06]  /*cb70*/  UIADD3.X UR5, URZ, UR37, URZ, UP0, !UPT ;  /* 0x000000253f057290 */ /* 0x000fcc00087fe43f */
[----:B------:R-:W-:-:S06]  /*cb80*/  UIADD3 UR9, UR9, 0x38850, URZ ;  /* 0x0003885009097890 */ /* 0x000fcc000fffe03f */
[----:B------:R-:W-:Y:S02]  /*cb90*/  UIADD3 UR8, UR16, 0x400, URZ ;  /* 0x0000040010087890 */ /* 0x000fe4000fffe03f */
[----:B------:R-:W-:Y:S02]  /*cba0*/  UIADD3 UR14, UR16, 0x2c00, URZ ;  /* 0x00002c00100e7890 */ /* 0x000fe4000fffe03f */
[----:B------:R-:W-:Y:S01]  /*cbb0*/  UIADD3 UR15, UR16, 0x5400, URZ ;  /* 0x00005400100f7890 */ /* 0x000fe2000fffe03f */
[----:B------:R-:W-:Y:S01]  /*cbc0*/  UMOV UR10, URZ ;  /* 0x0000003f000a7c82 */ /* 0x000fe20008000000 */
[----:B------:R-:W-:Y:S01]  /*cbd0*/  UMOV UR6, 0x0 ;  /* 0x0000000000067882 */ /* 0x000fe20000000000 */
[----:B------:R-:W-:Y:S01]  /*cbe0*/  UMOV UR7, 0x14f00000 ;  /* 0x14f0000000077882 */ /* 0x000fe20000000000 */
[----:B------:R-:W-:Y:S01]  /*cbf0*/  UMOV UR17, 0x40 ;  /* 0x0000004000117882 */ /* 0x000fe20000000000 */
[----:B------:R-:W-:Y:S01]  /*cc00*/  UIADD3 UR16, UR16, 0x7c00, URZ ;  /* 0x00007c0010107890 */ /* 0x000fe2000fffe03f */
[----:B------:R1:W-:Y:S01]  /*cc10*/  STL [R1], R6 ;  /* 0x0000000601007387 */ /* 0x0003e20000100800 */
[----:B------:R-:W-:-:S02]  /*cc20*/  MOV R5, R8 ;  /* 0x0000000800057202 */ /* 0x000fc40000000f00 */
[----:B--2---:R-:W-:-:S13]  /*cc30*/  R2UR UR11, R3 ;  /* 0x00000000030b72ca */ /* 0x004fda00000e0000 */
[----:B------:R-:W-:-:S09]  /*cc40*/  UIMAD UR11, UR11, 0x50, URZ ;  /* 0x000000500b0b78a4 */ /* 0x000fd2000f8e023f */
[----:B------:R2:W-:Y:S02]  /*cc50*/  UTMALDG.4D [UR8], [UR4], desc[UR6] ;  /* 0x00000608040075b4 */ /* 0x0005e40008019000 */
[----:B--2---:R-:W-:Y:S01]  /*cc60*/  UMOV UR8, UR14 ;  /* 0x0000000e00087c82 */ /* 0x004fe20008000000 */
[----:B------:R-:W-:Y:S01]  /*cc70*/  UMOV UR10, UR17 ;  /* 0x00000011000a7c82 */ /* 0x000fe20008000000 */
[----:B------:R-:W-:Y:S01]  /*cc80*/  UMOV UR14, 0x80 ;  /* 0x00000080000e7882 */ /* 0x000fe20000000000 */
        /* <DEDUP_REMOVED lines=8> */
[----:B-1----:R-:W-:Y:S01]  /*cd10*/  NOP ;  /* 0x0000000000007918 */ /* 0x002fe20000000000 */
.L_x_51:
[----:B------:R-:W-:Y:S05]  /*cd20*/  BSYNC B0 ;  /* 0x0000000000007941 */ /* 0x000fea0003800000 */
.L_x_50:
[----:B------:R-:W2:Y:S01]  /*cd30*/  LDL.LU R2, [R1+0xc] ;  /* 0x00000c0001027983 */ /* 0x000ea20000300800 */
[----:B------:R-:W-:Y:S01]  /*cd40*/  IMAD.MOV.U32 R16, RZ, RZ, R7 ;  /* 0x000000ffff107224 */ /* 0x000fe200078e0007 */
[----:B------:R-:W-:Y:S01]  /*cd50*/  MOV R19, R12 ;  /* 0x0000000c00137202 */ /* 0x000fe20000000f00 */
[----:B--2---:R-:W-:-:S07]  /*cd60*/  VIADD R6, R2, 0xfffffffd ;  /* 0xfffffffd02067836 */ /* 0x004fce0000000000 */
.L_x_49:
[----:B------:R-:W-:Y:S01]  /*cd70*/  IMAD.MOV R13, RZ, RZ, -R13 ;  /* 0x000000ffff0d7224 */ /* 0x000fe200078e0a0d */
[----:B------:R-:W-:Y:S04]  /*cd80*/  BSSY B0, `(.L_x_48) ;  /* 0x000010c000007945 */ /* 0x000fe80003800000 */
[----:B------:R-:W-:-:S13]  /*cd90*/  ISETP.NE.AND P1, PT, R10, R13, PT ;  /* 0x0000000d0a00720c */ /* 0x000fda0003f25270 */
[----:B------:R-:W-:Y:S05]  /*cda0*/  @!P1 BRA `(.L_x_57) ;  /* 0x0000001000249947 */ /* 0x000fea0003800000 */
[----:B------:R-:W-:-:S07]  /*cdb0*/  IMAD.MOV.U32 R8, RZ, RZ, R5 ;  /* 0x000000ffff087224 */ /* 0x000fce00078e0005 */
.L_x_72:
        /* <DEDUP_REMOVED lines=12> */
[----:B------:R-:W-:-:S04]  /*ce80*/  IMAD R13, R11, UR4, RZ ;  /* 0x000000040b0d7c24 */ /* 0x000fc8000f8e02ff */
[----:B------:R-:W-:Y:S01]  /*ce90*/  IMAD R13, R0, UR5, R13 ;  /* 0x00000005000d7c24 */ /* 0x000fe2000f8e020d */
[----:B-1----:R-:W-:-:S13]  /*cea0*/  ISETP.NE.AND P1, PT, R9, 0x1, PT ;  /* 0x000000010900780c */ /* 0x002fda0003f25270 */
[----:B------:R-:W1:Y:S02]  /*ceb0*/  @P1 LDC.64 R2, c[0x0][0x420] ;  /* 0x00010800ff021b82 */ /* 0x000e640000000a00 */
[----:B-1----:R-:W-:-:S04]  /*cec0*/  @P1 IMAD.HI.U32 R8, R6, R2, RZ ;  /* 0x0000000206081227 */ /* 0x002fc800078e00ff */
[----:B------:R-:W-:Y:S01]  /*ced0*/  IMAD.MOV.U32 R2, RZ, RZ, R6 ;  /* 0x000000ffff027224 */ /* 0x000fe200078e0006 */
[----:B------:R-:W-:-:S04]  /*cee0*/  @P1 SHF.R.U32.HI R2, RZ, R3, R8 ;  /* 0x00000003ff021219 */ /* 0x000fc80000011608 */
[----:B------:R-:W-:Y:S02]  /*cef0*/  IADD3 R12, -R2, RZ, RZ ;  /* 0x000000ff020c7210 */ /* 0x000fe40007ffe1ff */
[----:B------:R-:W-:-:S03]  /*cf00*/  SHF.R.S32.HI R3, RZ, 0x1f, R2 ;  /* 0x0000001fff037819 */ /* 0x000fc60000011402 */
[----:B------:R-:W-:Y:S02]  /*cf10*/  IMAD R12, R9, R12, R6 ;  /* 0x0000000c090c7224 */ /* 0x000fe400078e0206 */
[----:B------:R-:W1:Y:S01]  /*cf20*/  LDC.64 R8, c[0x0][0x3f8] ;  /* 0x0000fe00ff087b82 */ /* 0x000e620000000a00 */
[----:B------:R-:W-:-:S04]  /*cf30*/  IMAD.WIDE.U32 R2, R0, UR4, R2 ;  /* 0x0000000400027c25 */ /* 0x000fc8000f8e0002 */
[----:B------:R-:W-:Y:S01]  /*cf40*/  IMAD.IADD R13, R13, 0x1, R3 ;  /* 0x000000010d0d7824 */ /* 0x000fe200078e0203 */
[----:B-1----:R-:W-:-:S04]  /*cf50*/  LEA R8, P1, R2, R8, 0x2 ;  /* 0x0000000802087211 */ /* 0x002fc800078210ff */
[----:B------:R-:W-:-:S05]  /*cf60*/  LEA.HI.X R9, R2, R9, R13, 0x2, P1 ;  /* 0x0000000902097211 */ /* 0x000fca00008f140d */
[----:B------:R1:W5:Y:S04]  /*cf70*/  LDG.E R8, desc[UR6][R8.64] ;  /* 0x0000000608087981 */ /* 0x000368000c1e1900 */
.L_x_60:
[----:B------:R-:W2:Y:S01]  /*cf80*/  S2R R3, SR_CgaCtaId ;  /* 0x0000000000037919 */ /* 0x000ea20000008800 */
[----:B------:R-:W-:-:S04]  /*cf90*/  MOV R2, 0x400 ;  /* 0x0000040000027802 */ /* 0x000fc80000000f00 */
[----:B--2---:R-:W-:Y:S02]  /*cfa0*/  LEA R2, R3, R2, 0x18 ;  /* 0x0000000203027211 */ /* 0x004fe400078ec0ff */
[----:B------:R-:W-:-:S03]  /*cfb0*/  SHF.L.U32 R3, R10, 0x1f, RZ ;  /* 0x0000001f0a037819 */ /* 0x000fc600000006ff */
[----:B------:R-:W-:-:S04]  /*cfc0*/  IMAD R2, R7, 0x8, R2 ;  /* 0x0000000807027824 */ /* 0x000fc800078e0202 */
[----:B------:R-:W2:Y:S02]  /*cfd0*/  SYNCS.PHASECHK.TRANS64.TRYWAIT P1, [R2+URZ+0x38840], R3 ;  /* 0x03884003020075a7 */ /* 0x000ea4000802017f */
[----:B--2---:R-:W-:Y:S05]  /*cfe0*/  @!P1 BRA `(.L_x_61) ;  /* 0x0000001800ac9947 */ /* 0x004fea0003800000 */
.L_x_101:
[----:B-1----:R-:W1:Y:S02]  /*cff0*/  S2R R9, SR_TID.X ;  /* 0x0000000000097919 */ /* 0x002e640000002100 */
[----:B-1----:R-:W-:-:S04]  /*d000*/  LOP3.LUT R9, R9, 0x7f, RZ, 0xc0, !PT ;  /* 0x0000007f09097812 */ /* 0x002fc800078ec0ff */
[----:B------:R-:W-:-:S13]  /*d010*/  ISETP.NE.AND P2, PT, R9, RZ, PT ;  /* 0x000000ff0900720c */ /* 0x000fda0003f45270 */
[----:B------:R-:W-:Y:S05]  /*d020*/  @P2 BRA `(.L_x_62) ;  /* 0x00000000001c2947 */ /* 0x000fea0003800000 */
[----:B------:R-:W1:Y:S01]  /*d030*/  S2R R9, SR_TID.X ;  /* 0x0000000000097919 */ /* 0x000e620000002100 */
[----:B--2---:R-:W-:-:S04]  /*d040*/  MOV R3, 0xa000 ;  /* 0x0000a00000037802 */ /* 0x004fc80000000f00 */
[----:B------:R3:W-:Y:S01]  /*d050*/  SYNCS.ARRIVE.TRANS64 RZ, [R2+URZ+0x38830], R3 ;  /* 0x0388300302ff79a7 */ /* 0x0007e2000800003f */
[----:B-1----:R-:W-:-:S04]  /*d060*/  LOP3.LUT R9, R9, 0x1f, RZ, 0xc0, !PT ;  /* 0x0000001f09097812 */ /* 0x002fc800078ec0ff */
[----:B------:R-:W-:-:S13]  /*d070*/  ISETP.NE.AND P1, PT, R9, RZ, PT ;  /* 0x000000ff0900720c */ /* 0x000fda0003f25270 */
[----:B---3--:R-:W-:Y:S05]  /*d080*/  @!P1 BRA `(.L_x_62) ;  /* 0x0000000000049947 */ /* 0x008fea0003800000 */
[----:B------:R-:W-:Y:S01]  /*d090*/  BPT.TRAP 0x1 ;  /* 0x000000040000795c */ /* 0x000fe20000300000 */
.L_x_62:
[----:B------:R-:W1:Y:S01]  /*d0a0*/  S2R R9, SR_CgaCtaId ;  /* 0x0000000000097919 */ /* 0x000e620000008800 */
[----:B--2---:R-:W-:Y:S01]  /*d0b0*/  MOV R3, 0x400 ;  /* 0x0000040000037802 */ /* 0x004fe20000000f00 */
        /* <DEDUP_REMOVED lines=12> */
[----:B------:R-:W-:-:S02]  /*d180*/  SHF.L.U32 R19, R19, 0x1f, RZ ;  /* 0x0000001f13137819 */ /* 0x000fc400000006ff */
[----:B------:R-:W-:Y:S02]  /*d190*/  UIADD3 UR9, UR9, 0x38830, URZ ;  /* 0x0003883009097890 */ /* 0x000fe4000fffe03f */
[----:B------:R-:W-:Y:S01]  /*d1a0*/  UIMAD UR11, UR11, 0x50, URZ ;  /* 0x000000500b0b78a4 */ /* 0x000fe2000f8e023f */
[----:B-1----:R-:W-:-:S05]  /*d1b0*/  LEA R3, R9, R3, 0x18 ;  /* 0x0000000309037211 */ /* 0x002fca00078ec0ff */
[----:B------:R-:W-:Y:S02]  /*d1c0*/  IMAD R2, R7, 0xa000, R3 ;  /* 0x0000a00007027824 */ /* 0x000fe400078e0203 */
[----:B------:R-:W-:-:S03]  /*d1d0*/  VIADD R3, R3, 0x38800 ;  /* 0x0003880003037836 */ /* 0x000fc60000000000 */
[----:B------:R-:W-:Y:S01]  /*d1e0*/  R2UR UR14, R2 ;  /* 0x00000000020e72ca */ /* 0x000fe200000e0000 */
[----:B------:R-:W-:-:S12]  /*d1f0*/  IMAD R2, R16, 0x8, R3 ;  /* 0x0000000810027824 */ /* 0x000fd800078e0203 */
        /* <DEDUP_REMOVED lines=16> */
.L_x_102:
[----:B------:R-:W-:Y:S05]  /*d300*/  @P2 BRA `(.L_x_64) ;  /* 0x00000000001c2947 */ /* 0x000fea0003800000 */
[----:B------:R-:W2:Y:S01]  /*d310*/  S2R R9, SR_TID.X ;  /* 0x0000000000097919 */ /* 0x000ea20000002100 */
[----:B------:R-:W-:-:S04]  /*d320*/  MOV R3, 0xa000 ;  /* 0x0000a00000037802 */ /* 0x000fc80000000f00 */
[----:B------:R3:W-:Y:S01]  /*d330*/  SYNCS.ARRIVE.TRANS64 RZ, [R2+URZ+0x50], R3 ;  /* 0x0000500302ff79a7 */ /* 0x0007e2000800003f */
[----:B--2---:R-:W-:-:S04]  /*d340*/  LOP3.LUT R9, R9, 0x1f, RZ, 0xc0, !PT ;  /* 0x0000001f09097812 */ /* 0x004fc800078ec0ff */
[----:B------:R-:W-:-:S13]  /*d350*/  ISETP.NE.AND P1, PT, R9, RZ, PT ;  /* 0x000000ff0900720c */ /* 0x000fda0003f25270 */
[----:B---3--:R-:W-:Y:S05]  /*d360*/  @!P1 BRA `(.L_x_64) ;  /* 0x0000000000049947 */ /* 0x008fea0003800000 */
[----:B------:R-:W-:Y:S01]  /*d370*/  BPT.TRAP 0x1 ;  /* 0x000000040000795c */ /* 0x000fe20000300000 */
.L_x_64:
[----:B------:R-:W2:Y:S01]  /*d380*/  LDL.LU R3, [R1] ;  /* 0x0000000001037983 */ /* 0x000ea20000300800 */
[----:B------:R-:W-:Y:S01]  /*d390*/  MOV R9, 0x400 ;  /* 0x0000040000097802 */ /* 0x000fe20000000f00 */
[----:B------:R-:W3:Y:S01]  /*d3a0*/  S2R R13, SR_CgaCtaId ;  /* 0x00000000000d7919 */ /* 0x000ee20000008800 */
[----:B------:R-:W-:Y:S01]  /*d3b0*/  R2UR UR9, R2 ;  /* 0x00000000020972ca */ /* 0x000fe200000e0000 */
[----:B------:R-:W-:Y:S01]  /*d3c0*/  UIADD3 UR4, UP0, UR36, 0x470, URZ ;  /* 0x0000047024047890 */ /* 0x000fe2000ff1e03f */
[----:B------:R-:W-:Y:S02]  /*d3d0*/  R2UR UR13, R5 ;  /* 0x00000000050d72ca */ /* 0x000fe400000e0000 */
[----:B------:R-:W-:Y:S01]  /*d3e0*/  R2UR UR12, R4 ;  /* 0x00000000040c72ca */ /* 0x000fe200000e0000 */
[----:B------:R-:W-:Y:S01]  /*d3f0*/  UIADD3.X UR5, URZ, UR37, URZ, UP0, !UPT ;  /* 0x000000253f057290 */ /* 0x000fe200087fe43f */
[----:B---3--:R-:W-:-:S05]  /*d400*/  LEA R9, R13, R9, 0x18 ;  /* 0x000000090d097211 */ /* 0x008fca00078ec0ff */
        /* <DEDUP_REMOVED lines=10> */
[----:B------:R-:W-:Y:S01]  /*d4b0*/  UIADD3 UR14, UR14, 0x7c00, URZ ;  /* 0x00007c000e0e7890 */ /* 0x000fe2000fffe03f */
[----:B------:R3:W-:Y:S01]  /*d4c0*/  STL [R1], R12 ;  /* 0x0000000c01007387 */ /* 0x0007e20000100800 */
[----:B------:R-:W-:Y:S01]  /*d4d0*/  IMAD.MOV.U32 R5, RZ, RZ, R8 ;  /* 0x000000ffff057224 */ /* 0x000fe200078e0008 */
        /* <DEDUP_REMOVED lines=14> */
[----:B---3--:R-:W-:Y:S01]  /*d5c0*/  NOP ;  /* 0x0000000000007918 */ /* 0x008fe20000000000 */
.L_x_59:
[----:B------:R-:W-:Y:S05]  /*d5d0*/  BSYNC B1 ;  /* 0x0000000000017941 */ /* 0x000fea0003800000 */
.L_x_58:
[----:B------:R-:W-:Y:S01]  /*d5e0*/  VIADD R16, R7, 0x1 ;  /* 0x0000000107107836 */ /* 0x000fe20000000000 */
[----:B------:R-:W-:Y:S04]  /*d5f0*/  BSSY B1, `(.L_x_65) ;  /* 0x0000081000017945 */ /* 0x000fe80003800000 */
[----:B------:R-:W-:-:S04]  /*d600*/  ISETP.NE.AND P1, PT, R16, 0x2, PT ;  /* 0x000000021000780c */ /* 0x000fc80003f25270 */
[----:B-1----:R-:W-:Y:S02]  /*d610*/  SEL R19, RZ, 0x1, P1 ;  /* 0x00000001ff137807 */ /* 0x002fe40000800000 */
[----:B------:R-:W-:Y:S02]  /*d620*/  SEL R16, R16, RZ, P1 ;  /* 0x000000ff10107207 */ /* 0x000fe40000800000 */
[----:B------:R-:W-:Y:S01]  /*d630*/  LOP3.LUT R19, R10, R19, RZ, 0x3c, !PT ;  /* 0x000000130a137212 */ /* 0x000fe200078e3cff */
[----:B------:R-:W-:Y:S06]  /*d640*/  @!P6 BRA `(.L_x_66) ;  /* 0x0000000400ece947 */ /* 0x000fec0003800000 */
[----:B------:R-:W-:Y:S01]  /*d650*/  IADD3 R12, R6, -0x1, RZ ;  /* 0xffffffff060c7810 */ /* 0x000fe20007ffe0ff */
        /* <DEDUP_REMOVED lines=10> */
[----:B------:R-:W-:-:S05]  /*d700*/  @P1 SHF.R.U32.HI R2, RZ, R3, R9 ;  /* 0x00000003ff021219 */ /* 0x000fca0000011609 */
[----:B------:R-:W-:-:S04]  /*d710*/  IMAD.MOV R3, RZ, RZ, -R2 ;  /* 0x000000ffff037224 */ /* 0x000fc800078e0a02 */
[----:B------:R-:W-:Y:S01]  /*d720*/  IMAD R12, R8, R3, R12 ;  /* 0x00000003080c7224 */ /* 0x000fe200078e020c */
[--C-:B------:R-:W-:Y:S01]  /*d730*/  SHF.R.S32.HI R3, RZ, 0x1f, R2.reuse ;  /* 0x0000001fff037819 */ /* 0x100fe20000011402 */
[----:B------:R-:W1:Y:S02]  /*d740*/  LDC.64 R8, c[0x0][0x3f8] ;  /* 0x0000fe00ff087b82 */ /* 0x000e640000000a00 */
[----:B------:R-:W-:-:S05]  /*d750*/  IMAD.WIDE.U32 R2, R0, UR4, R2 ;  /* 0x0000000400027c25 */ /* 0x000fca000f8e0002 */
[----:B------:R-:W-:Y:S02]  /*d760*/  IADD3 R13, R13, R3, RZ ;  /* 0x000000030d0d7210 */ /* 0x000fe40007ffe0ff */
[----:B-1----:R-:W-:-:S04]  /*d770*/  LEA R8, P1, R2, R8, 0x2 ;  /* 0x0000000802087211 */ /* 0x002fc800078210ff */
[----:B------:R-:W-:-:S05]  /*d780*/  LEA.HI.X R9, R2, R9, R13, 0x2, P1 ;  /* 0x0000000902097211 */ /* 0x000fca00008f140d */
[----:B------:R1:W5:Y:S04]  /*d790*/  LDG.E R8, desc[UR6][R8.64] ;  /* 0x0000000608087981 */ /* 0x000368000c1e1900 */
.L_x_67:
[----:B------:R-:W2:Y:S01]  /*d7a0*/  S2R R3, SR_CgaCtaId ;  /* 0x0000000000037919 */ /* 0x000ea20000008800 */
[----:B------:R-:W-:-:S04]  /*d7b0*/  MOV R2, 0x400 ;  /* 0x0000040000027802 */ /* 0x000fc80000000f00 */
[----:B--2---:R-:W-:Y:S02]  /*d7c0*/  LEA R2, R3, R2, 0x18 ;  /* 0x0000000203027211 */ /* 0x004fe400078ec0ff */
[----:B------:R-:W-:-:S03]  /*d7d0*/  SHF.L.U32 R3, R19, 0x1f, RZ ;  /* 0x0000001f13037819 */ /* 0x000fc600000006ff */
[----:B------:R-:W-:-:S04]  /*d7e0*/  IMAD R2, R16, 0x8, R2 ;  /* 0x0000000810027824 */ /* 0x000fc800078e0202 */
[----:B------:R-:W2:Y:S02]  /*d7f0*/  SYNCS.PHASECHK.TRANS64.TRYWAIT P1, [R2+URZ+0x38840], R3 ;  /* 0x03884003020075a7 */ /* 0x000ea4000802017f */
[----:B--2---:R-:W-:Y:S05]  /*d800*/  @!P1 BRA `(.L_x_68) ;  /* 0x0000001000cc9947 */ /* 0x004fea0003800000 */
.L_x_103:
[----:B-1----:R-:W1:Y:S02]  /*d810*/  S2R R9, SR_TID.X ;  /* 0x0000000000097919 */ /* 0x002e640000002100 */
[----:B-1----:R-:W-:-:S04]  /*d820*/  LOP3.LUT R9, R9, 0x7f, RZ, 0xc0, !PT ;  /* 0x0000007f09097812 */ /* 0x002fc800078ec0ff */
[----:B------:R-:W-:-:S13]  /*d830*/  ISETP.NE.AND P2, PT, R9, RZ, PT ;  /* 0x000000ff0900720c */ /* 0x000fda0003f45270 */
[----:B------:R-:W-:Y:S05]  /*d840*/  @P2 BRA `(.L_x_69) ;  /* 0x00000000001c2947 */ /* 0x000fea0003800000 */
[----:B------:R-:W1:Y:S01]  /*d850*/  S2R R9, SR_TID.X ;  /* 0x0000000000097919 */ /* 0x000e620000002100 */
[----:B--2---:R-:W-:-:S04]  /*d860*/  IMAD.MOV.U32 R3, RZ, RZ, 0xa000 ;  /* 0x0000a000ff037424 */ /* 0x004fc800078e00ff */
[----:B------:R3:W-:Y:S01]  /*d870*/  SYNCS.ARRIVE.TRANS64 RZ, [R2+URZ+0x38830], R3 ;  /* 0x0388300302ff79a7 */ /* 0x0007e2000800003f */
[----:B-1----:R-:W-:-:S04]  /*d880*/  LOP3.LUT R9, R9, 0x1f, RZ, 0xc0, !PT ;  /* 0x0000001f09097812 */ /* 0x002fc800078ec0ff */
[----:B------:R-:W-:-:S13]  /*d890*/  ISETP.NE.AND P1, PT, R9, RZ, PT ;  /* 0x000000ff0900720c */ /* 0x000fda0003f25270 */
[----:B---3--:R-:W-:Y:S05]  /*d8a0*/  @!P1 BRA `(.L_x_69) ;  /* 0x0000000000049947 */ /* 0x008fea0003800000 */
[----:B------:R-:W-:Y:S01]  /*d8b0*/  BPT.TRAP 0x1 ;  /* 0x000000040000795c */ /* 0x000fe20000300000 */
.L_x_69:
[----:B------:R-:W1:Y:S01]  /*d8c0*/  S2R R13, SR_CgaCtaId ;  /* 0x00000000000d7919 */ /* 0x000e620000008800 */
[----:B------:R-:W-:Y:S01]  /*d8d0*/  MOV R9, 0x400 ;  /* 0x0000040000097802 */ /* 0x000fe20000000f00 */
[----:B------:R-:W-:Y:S01]  /*d8e0*/  UIADD3 UR4, UP0, UR36, 0x370, URZ ;  /* 0x0000037024047890 */ /* 0x000fe2000ff1e03f */
[----:B------:R-:W-:Y:S01]  /*d8f0*/  R2UR UR11, R12 ;  /* 0x000000000c0b72ca */ /* 0x000fe200000e0000 */
[----:B------:R-:W-:Y:S01]  /*d900*/  UMOV UR10, URZ ;  /* 0x0000003f000a7c82 */ /* 0x000fe20008000000 */
[----:B------:R-:W-:Y:S01]  /*d910*/  R2UR UR12, R4 ;  /* 0x00000000040c72ca */ /* 0x000fe200000e0000 */
[----:B------:R-:W-:Y:S01]  /*d920*/  UIADD3.X UR5, URZ, UR37, URZ, UP0, !UPT ;  /* 0x000000253f057290 */ /* 0x000fe200087fe43f */
[----:B-----5:R-:W-:Y:S01]  /*d930*/  R2UR UR13, R8 ;  /* 0x00000000080d72ca */ /* 0x020fe200000e0000 */
[----:B------:R-:W-:Y:S01]  /*d940*/  UMOV UR6, 0x0 ;  /* 0x0000000000067882 */ /* 0x000fe20000000000 */
[----:B------:R-:W-:Y:S01]  /*d950*/  UMOV UR7, 0x14f00000 ;  /* 0x14f0000000077882 */ /* 0x000fe20000000000 */
[----:B------:R-:W-:Y:S01]  /*d960*/  UMOV UR17, 0x40 ;  /* 0x0000004000117882 */ /* 0x000fe20000000000 */
[----:B------:R-:W-:Y:S01]  /*d970*/  UMOV UR18, 0x80 ;  /* 0x0000008000127882 */ /* 0x000fe20000000000 */
[----:B------:R-:W-:-:S04]  /*d980*/  UMOV UR19, 0xc0 ;  /* 0x000000c000137882 */ /* 0x000fc80000000000 */
[----:B------:R-:W-:Y:S01]  /*d990*/  UIMAD UR11, UR11, 0x50, URZ ;  /* 0x000000500b0b78a4 */ /* 0x000fe2000f8e023f */
[----:B-1----:R-:W-:-:S04]  /*d9a0*/  LEA R9, R13, R9, 0x18 ;  /* 0x000000090d097211 */ /* 0x002fc800078ec0ff */
[----:B--2---:R-:W-:-:S05]  /*d9b0*/  IADD3 R2, R9, 0x38800, RZ ;  /* 0x0003880009027810 */ /* 0x004fca0007ffe0ff */
[--C-:B------:R-:W-:Y:S02]  /*d9c0*/  IMAD R3, R16, 0x8, R2.reuse ;  /* 0x0000000810037824 */ /* 0x100fe400078e0202 */
[----:B------:R-:W-:-:S03]  /*d9d0*/  IMAD R2, R7, 0x8, R2 ;  /* 0x0000000807027824 */ /* 0x000fc600078e0202 */
[----:B------:R-:W-:Y:S01]  /*d9e0*/  R2UR UR9, R3 ;  /* 0x00000000030972ca */ /* 0x000fe200000e0000 */
[----:B------:R-:W-:-:S05]  /*d9f0*/  IMAD R3, R16, 0xa000, R9 ;  /* 0x0000a00010037824 */ /* 0x000fca00078e0209 */
[----:B------:R-:W-:Y:S02]  /*da00*/  R2UR UR14, R3 ;  /* 0x00000000030e72ca */ /* 0x000fe400000e0000 */
[----:B------:R-:W-:-:S05]  /*da10*/  SHF.L.U32 R3, R10, 0x1f, RZ ;  /* 0x0000001f0a037819 */ /* 0x000fca00000006ff */
[----:B------:R-:W-:-:S06]  /*da20*/  UIADD3 UR9, UR9, 0x30, URZ ;  /* 0x0000003009097890 */ /* 0x000fcc000fffe03f */
        /* <DEDUP_REMOVED lines=16> */
.L_x_104:
        /* <DEDUP_REMOVED lines=8> */
.L_x_71:
[----:B-1----:R-:W2:Y:S01]  /*dbb0*/  LDL.LU R3, [R1] ;  /* 0x0000000001037983 */ /* 0x002ea20000300800 */
[----:B------:R-:W-:Y:S01]  /*dbc0*/  MOV R9, 0x400 ;  /* 0x0000040000097802 */ /* 0x000fe20000000f00 */
[----:B------:R-:W1:Y:S01]  /*dbd0*/  S2R R10, SR_CgaCtaId ;  /* 0x00000000000a7919 */ /* 0x000e620000008800 */
[----:B------:R-:W-:Y:S01]  /*dbe0*/  R2UR UR9, R2 ;  /* 0x00000000020972ca */ /* 0x000fe200000e0000 */
[----:B------:R-:W-:Y:S01]  /*dbf0*/  UIADD3 UR4, UP0, UR36, 0x470, URZ ;  /* 0x0000047024047890 */ /* 0x000fe2000ff1e03f */
[----:B------:R-:W-:Y:S02]  /*dc00*/  R2UR UR13, R5 ;  /* 0x00000000050d72ca */ /* 0x000fe400000e0000 */
[----:B------:R-:W-:Y:S01]  /*dc10*/  R2UR UR12, R4 ;  /* 0x00000000040c72ca */ /* 0x000fe200000e0000 */
[----:B------:R-:W-:Y:S01]  /*dc20*/  UIADD3.X UR5, URZ, UR37, URZ, UP0, !UPT ;  /* 0x000000253f057290 */ /* 0x000fe200087fe43f */
[----:B-1----:R-:W-:-:S05]  /*dc30*/  LEA R9, R10, R9, 0x18 ;  /* 0x000000090a097211 */ /* 0x002fca00078ec0ff */
        /* <DEDUP_REMOVED lines=28> */
.L_x_66:
[----:B------:R-:W-:Y:S05]  /*de00*/  BSYNC B1 ;  /* 0x0000000000017941 */ /* 0x000fea0003800000 */
.L_x_65:
[C---:B------:R-:W-:Y:S01]  /*de10*/  ISETP.GT.AND P1, PT, R6.reuse, 0x1, PT ;  /* 0x000000010600780c */ /* 0x040fe20003f24270 */
[----:B------:R-:W-:-:S12]  /*de20*/  VIADD R6, R6, 0xfffffffe ;  /* 0xfffffffe06067836 */ /* 0x000fd80000000000 */
[----:B------:R-:W-:Y:S05]  /*de30*/  @P1 BRA `(.L_x_72) ;  /* 0xffffffec00e01947 */ /* 0x000fea000383ffff */
.L_x_57:
[----:B------:R-:W-:Y:S05]  /*de40*/  BSYNC B0 ;  /* 0x0000000000007941 */ /* 0x000fea0003800000 */
.L_x_48:
[----:B------:R-:W-:Y:S04]  /*de50*/  BSSY B0, `(.L_x_73) ;  /* 0x0000037000007945 */ /* 0x000fe80003800000 */
[----:B------:R-:W-:Y:S05]  /*de60*/  @!P6 BRA `(.L_x_74) ;  /* 0x0000000000d4e947 */ /* 0x000fea0003800000 */
[----:B------:R-:W2:Y:S01]  /*de70*/  S2R R3, SR_CgaCtaId ;  /* 0x0000000000037919 */ /* 0x000ea20000008800 */
[----:B------:R-:W-:Y:S01]  /*de80*/  MOV R0, 0x400 ;  /* 0x0000040000007802 */ /* 0x000fe20000000f00 */
[----:B------:R-:W3:Y:S03]  /*de90*/  S2R R2, SR_TID.X ;  /* 0x0000000000027919 */ /* 0x000ee60000002100 */
[----:B--2---:R-:W-:-:S04]  /*dea0*/  LEA R0, R3, R0, 0x18 ;  /* 0x0000000003007211 */ /* 0x004fc800078ec0ff */
[----:B------:R-:W-:Y:S02]  /*deb0*/  LEA R3, R16, R0, 0x3 ;  /* 0x0000000010037211 */ /* 0x000fe400078e18ff */
[----:B------:R-:W-:Y:S02]  /*dec0*/  SHF.L.U32 R0, R19, 0x1f, RZ ;  /* 0x0000001f13007819 */ /* 0x000fe400000006ff */
[----:B---3--:R-:W-:Y:S02]  /*ded0*/  LOP3.LUT R2, R2, 0x7f, RZ, 0xc0, !PT ;  /* 0x0000007f02027812 */ /* 0x008fe400078ec0ff */
[----:B------:R-:W2:Y:S02]  /*dee0*/  SYNCS.PHASECHK.TRANS64.TRYWAIT P0, [R3+URZ+0x38860], R0 ;  /* 0x03886000030075a7 */ /* 0x000ea4000800017f */
[----:B------:R-:W-:Y:S01]  /*def0*/  ISETP.NE.AND P1, PT, R2, RZ, PT ;  /* 0x000000ff0200720c */ /* 0x000fe20003f25270 */
[----:B--2---:R-:W-:-:S12]  /*df00*/  @!P0 BRA `(.L_x_75) ;  /* 0x0000000c00348947 */ /* 0x004fd80003800000 */
.L_x_105:
[----:B------:R-:W-:Y:S05]  /*df10*/  @P1 BRA `(.L_x_76) ;  /* 0x00000000001c1947 */ /* 0x000fea0003800000 */
[----:B------:R-:W3:Y:S01]  /*df20*/  S2R R2, SR_TID.X ;  /* 0x0000000000027919 */ /* 0x000ee20000002100 */
[----:B--2---:R-:W-:-:S04]  /*df30*/  IMAD.MOV.U32 R0, RZ, RZ, 0xa000 ;  /* 0x0000a000ff007424 */ /* 0x004fc800078e00ff */
[----:B------:R4:W-:Y:S01]  /*df40*/  SYNCS.ARRIVE.TRANS64 RZ, [R3+URZ+0x38850], R0 ;  /* 0x0388500003ff79a7 */ /* 0x0009e2000800003f */
[----:B---3--:R-:W-:-:S04]  /*df50*/  LOP3.LUT R2, R2, 0x1f, RZ, 0xc0, !PT ;  /* 0x0000001f02027812 */ /* 0x008fc800078ec0ff */
[----:B------:R-:W-:-:S13]  /*df60*/  ISETP.NE.AND P0, PT, R2, RZ, PT ;  /* 0x000000ff0200720c */ /* 0x000fda0003f05270 */
[----:B----4-:R-:W-:Y:S05]  /*df70*/  @!P0 BRA `(.L_x_76) ;  /* 0x0000000000048947 */ /* 0x010fea0003800000 */
[----:B------:R-:W-:Y:S01]  /*df80*/  BPT.TRAP 0x1 ;  /* 0x000000040000795c */ /* 0x000fe20000300000 */
.L_x_76:
[----:B------:R-:W3:Y:S01]  /*df90*/  LDL R2, [R1] ;  /* 0x0000000001027983 */ /* 0x000ee20000100800 */
[----:B--2---:R-:W-:Y:S01]  /*dfa0*/  MOV R0, 0x400 ;  /* 0x0000040000007802 */ /* 0x004fe20000000f00 */
[----:B-1----:R-:W1:Y:S01]  /*dfb0*/  S2R R6, SR_CgaCtaId ;  /* 0x0000000000067919 */ /* 0x002e620000008800 */
        /* <DEDUP_REMOVED lines=17> */
[----:B---3--:R-:W-:-:S13]  /*e0d0*/  R2UR UR11, R2 ;  /* 0x00000000020b72ca */ /* 0x008fda00000e0000 */
[----:B------:R-:W-:-:S09]  /*e0e0*/  UIMAD UR11, UR11, 0x50, URZ ;  /* 0x000000500b0b78a4 */ /* 0x000fd2000f8e023f */
[----:B------:R1:W-:Y:S02]  /*e0f0*/  UTMALDG.4D [UR8], [UR4], desc[UR6] ;  /* 0x00000608040075b4 */ /* 0x0003e40008019000 */
[----:B-1----:R-:W-:Y:S01]  /*e100*/  UMOV UR8, UR15 ;  /* 0x0000000f00087c82 */ /* 0x002fe20008000000 */
[----:B------:R-:W-:Y:S01]  /*e110*/  UMOV UR10, UR17 ;  /* 0x00000011000a7c82 */ /* 0x000fe20008000000 */
[----:B------:R-:W-:Y:S01]  /*e120*/  UMOV UR15, 0x80 ;  /* 0x00000080000f7882 */ /* 0x000fe20000000000 */
[----:B------:R1:W-:Y:S02]  /*e130*/  UTMALDG.4D [UR8], [UR4], desc[UR6] ;  /* 0x00000608040075b4 */ /* 0x0003e40008019000 */
[----:B-1----:R-:W-:Y:S01]  /*e140*/  UMOV UR8, UR16 ;  /* 0x0000001000087c82 */ /* 0x002fe20008000000 */
[----:B------:R-:W-:Y:S01]  /*e150*/  UMOV UR10, UR15 ;  /* 0x0000000f000a7c82 */ /* 0x000fe20008000000 */
[----:B------:R-:W-:Y:S01]  /*e160*/  UMOV UR15, 0xc0 ;  /* 0x000000c0000f7882 */ /* 0x000fe20000000000 */
[----:B------:R1:W-:Y:S02]  /*e170*/  UTMALDG.4D [UR8], [UR4], desc[UR6] ;  /* 0x00000608040075b4 */ /* 0x0003e40008019000 */
[----:B-1----:R-:W-:Y:S01]  /*e180*/  UMOV UR8, UR14 ;  /* 0x0000000e00087c82 */ /* 0x002fe20008000000 */
[----:B------:R-:W-:-:S02]  /*e190*/  UMOV UR10, UR15 ;  /* 0x0000000f000a7c82 */ /* 0x000fc40008000000 */
[----:B------:R2:W-:Y:S02]  /*e1a0*/  UTMALDG.4D [UR8], [UR4], desc[UR6] ;  /* 0x00000608040075b4 */ /* 0x0005e40008019000 */
[----:B--2---:R-:W-:Y:S01]  /*e1b0*/  NOP ;  /* 0x0000000000007918 */ /* 0x004fe20000000000 */
.L_x_74:
[----:B------:R-:W-:Y:S05]  /*e1c0*/  BSYNC B0 ;  /* 0x0000000000007941 */ /* 0x000fea0003800000 */
.L_x_73:
[----:B------:R-:W2:Y:S01]  /*e1d0*/  LDL.LU R0, [R1+0x10] ;  /* 0x0000100001007983 */ /* 0x000ea20000300800 */
[----:B------:R-:W-:-:S03]  /*e1e0*/  ULDC UR4, c[0x0][0xda4] ;  /* 0x0003690000047ab9 */ /* 0x000fc60000000800 */
[----:B------:R-:W3:Y:S01]  /*e1f0*/  LDL.LU R2, [R1+0x18] ;  /* 0x0000180001027983 */ /* 0x000ee20000300800 */
[----:B------:R-:W-:-:S05]  /*e200*/  VIADD R16, R16, 0x1 ;  /* 0x0000000110107836 */ /* 0x000fca0000000000 */
[----:B------:R-:W-:-:S04]  /*e210*/  ISETP.NE.AND P0, PT, R16, 0x2, PT ;  /* 0x000000021000780c */ /* 0x000fc80003f05270 */
[----:B------:R-:W-:Y:S02]  /*e220*/  SEL R16, R16, RZ, P0 ;  /* 0x000000ff10107207 */ /* 0x000fe40000000000 */
[----:B--2---:R-:W-:Y:S01]  /*e230*/  IADD3 R0, R0, UR38, RZ ;  /* 0x0000002600007c10 */ /* 0x004fe2000fffe0ff */
[----:B---3--:R-:W-:-:S04]  /*e240*/  VIADD R2, R2, 0x1 ;  /* 0x0000000102027836 */ /* 0x008fc80000000000 */
[----:B------:R2:W-:Y:S01]  /*e250*/  STL [R1+0x10], R0 ;  /* 0x0000100001007387 */ /* 0x0005e20000100800 */
[----:B------:R-:W-:-:S03]  /*e260*/  ISETP.GE.AND P1, PT, R0, UR4, PT ;  /* 0x0000000400007c0c */ /* 0x000fc6000bf26270 */
[----:B------:R3:W-:Y:S01]  /*e270*/  STL [R1+0x18], R2 ;  /* 0x0000180201007387 */ /* 0x0007e20000100800 */
[----:B--2---:R-:W-:-:S04]  /*e280*/  SEL R0, RZ, 0x1, P0 ;  /* 0x00000001ff007807 */ /* 0x004fc80000000000 */
[----:B------:R-:W-:-:S05]  /*e290*/  LOP3.LUT R19, R19, R0, RZ, 0x3c, !PT ;  /* 0x0000000013137212 */ /* 0x000fca00078e3cff */
[----:B---3--:R-:W-:Y:S05]  /*e2a0*/  @!P1 BRA `(.L_x_77) ;  /* 0xffffffcc008c9947 */ /* 0x008fea000383ffff */
[----:B------:R-:W-:-:S07]  /*e2b0*/  LOP3.LUT R2, R2, 0x1, RZ, 0xc, !PT ;  /* 0x0000000102027812 */ /* 0x000fce00078e0cff */
.L_x_32:
[----:B------:R-:W2:Y:S01]  /*e2c0*/  S2R R3, SR_CgaCtaId ;  /* 0x0000000000037919 */ /* 0x000ea20000008800 */
[----:B------:R-:W-:Y:S01]  /*e2d0*/  MOV R0, 0x400 ;  /* 0x0000040000007802 */ /* 0x000fe20000000f00 */
[----:B------:R-:W-:Y:S03]  /*e2e0*/  BSSY B0, `(.L_x_78) ;  /* 0x0000005000007945 */ /* 0x000fe60003800000 */
[----:B--2---:R-:W-:Y:S02]  /*e2f0*/  LEA R0, R3, R0, 0x18 ;  /* 0x0000000003007211 */ /* 0x004fe400078ec0ff */
[----:B------:R-:W-:-:S04]  /*e300*/  SHF.L.U32 R3, R2, 0x1f, RZ ;  /* 0x0000001f02037819 */ /* 0x000fc800000006ff */
[----:B------:R-:W2:Y:S02]  /*e310*/  SYNCS.PHASECHK.TRANS64.TRYWAIT P0, [R0+URZ+0x38820], R3 ;  /* 0x03882003000075a7 */ /* 0x000ea4000800017f */
[----:B--2---:R-:W-:Y:S05]  /*e320*/  @!P0 BRA `(.L_x_79) ;  /* 0x0000000800408947 */ /* 0x004fea0003800000 */
.L_x_106:
[----:B------:R-:W-:Y:S05]  /*e330*/  BSYNC B0 ;  /* 0x0000000000007941 */ /* 0x000fea0003800000 */
.L_x_78:
[----:B------:R-:W-:-:S03]  /*e340*/  UMOV UR4, 0xffffffff ;  /* 0xffffffff00047882 */ /* 0x000fc60000000000 */
[----:B------:R-:W-:Y:S05]  /*e350*/  BRA.DIV UR4, `(.L_x_80) ;  /* 0x0000000a04487947 */ /* 0x000fea000b800000 */
[----:B------:R-:W3:Y:S02]  /*e360*/  S2R R2, SR_TID.X ;  /* 0x0000000000027919 */ /* 0x000ee40000002100 */
[----:B---3--:R-:W-:-:S04]  /*e370*/  SHF.R.U32.HI R2, RZ, 0x5, R2 ;  /* 0x00000005ff027819 */ /* 0x008fc80000011602 */
[----:B------:R-:W-:-:S05]  /*e380*/  LOP3.LUT R2, R2, 0x3, RZ, 0xc0, !PT ;  /* 0x0000000302027812 */ /* 0x000fca00078ec0ff */
[----:B------:R3:W4:Y:S02]  /*e390*/  SHFL.IDX PT, R14, R2, RZ, 0x1f ;  /* 0x00001fff020e7589 */ /* 0x00072400000e0000 */
.L_x_109:
[----:B----4-:R-:W-:Y:S01]  /*e3a0*/  ISETP.NE.AND P0, PT, R14, RZ, PT ;  /* 0x000000ff0e00720c */ /* 0x010fe20003f05270 */
[----:B------:R-:W-:-:S12]  /*e3b0*/  BSSY B0, `(.L_x_81) ;  /* 0x0000024000007945 */ /* 0x000fd80003800000 */
[----:B------:R-:W-:Y:S05]  /*e3c0*/  @P0 BRA `(.L_x_82) ;  /* 0x0000000000880947 */ /* 0x000fea0003800000 */
[----:B------:R-:W-:-:S03]  /*e3d0*/  UMOV UR4, 0xffffffff ;  /* 0xffffffff00047882 */ /* 0x000fc60000000000 */
[----:B------:R-:W-:Y:S05]  /*e3e0*/  BRA.DIV UR4, `(.L_x_83) ;  /* 0x0000000a04587947 */ /* 0x000fea000b800000 */
[----:B------:R-:W-:-:S13]  /*e3f0*/  ELECT P6, URZ, PT ;  /* 0x00000000003f782f */ /* 0x000fda00038c0000 */
.L_x_112:
[----:B------:R-:W-:Y:S05]  /*e400*/  @!P6 BRA `(.L_x_82) ;  /* 0x000000000078e947 */ /* 0x000fea0003800000 */
[----:B---3--:R-:W3:Y:S02]  /*e410*/  LDL.LU R2, [R1+0x1c] ;  /* 0x00001c0001027983 */ /* 0x008ee40000300800 */
[----:B---3--:R-:W-:-:S04]  /*e420*/  LOP3.LUT R2, R2, 0x2, RZ, 0xfc, !PT ;  /* 0x0000000202027812 */ /* 0x008fc800078efcff */
[----:B------:R-:W-:-:S13]  /*e430*/  ISETP.NE.AND P2, PT, R2, 0x3, PT ;  /* 0x000000030200780c */ /* 0x000fda0003f45270 */
[----:B------:R-:W-:Y:S05]  /*e440*/  @!P2 BRA `(.L_x_84) ;  /* 0x000000000004a947 */ /* 0x000fea0003800000 */
[----:B------:R-:W-:Y:S01]  /*e450*/  BPT.TRAP 0x1 ;  /* 0x000000040000795c */ /* 0x000fe20000300000 */
.L_x_84:
[----:B--2---:R-:W-:Y:S01]  /*e460*/  VIADD R3, R0, 0x38840 ;  /* 0x0003884000037836 */ /* 0x004fe20000000000 */
[----:B------:R-:W-:Y:S01]  /*e470*/  SHF.L.U32 R5, R19, 0x1f, RZ ;  /* 0x0000001f13057819 */ /* 0x000fe200000006ff */
[----:B------:R-:W-:-:S03]  /*e480*/  VIADD R2, R16, 0x1 ;  /* 0x0000000110027836 */ /* 0x000fc60000000000 */
[----:B-1----:R-:W-:Y:S02]  /*e490*/  LEA R6, R16, R3, 0x3 ;  /* 0x0000000310067211 */ /* 0x002fe400078e18ff */
[----:B------:R-:W-:Y:S02]  /*e4a0*/  ISETP.NE.AND P1, PT, R2, 0x2, PT ;  /* 0x000000020200780c */ /* 0x000fe40003f25270 */
[----:B------:R-:W1:Y:S02]  /*e4b0*/  SYNCS.PHASECHK.TRANS64.TRYWAIT P0, [R6+URZ], R5 ;  /* 0x00000005060075a7 */ /* 0x000e64000800017f */
[----:B------:R-:W-:-:S04]  /*e4c0*/  SEL R4, RZ, 0x1, P1 ;  /* 0x00000001ff047807 */ /* 0x000fc80000800000 */
[----:B------:R-:W-:Y:S02]  /*e4d0*/  LOP3.LUT R19, R19, R4, RZ, 0x3c, !PT ;  /* 0x0000000413137212 */ /* 0x000fe400078e3cff */
[----:B------:R-:W-:Y:S02]  /*e4e0*/  SEL R4, R2, RZ, P1 ;  /* 0x000000ff02047207 */ /* 0x000fe40000800000 */
[----:B------:R-:W-:-:S03]  /*e4f0*/  SHF.L.U32 R2, R19, 0x1f, RZ ;  /* 0x0000001f13027819 */ /* 0x000fc600000006ff */
[----:B------:R-:W-:Y:S01]  /*e500*/  IMAD R3, R4, 0x8, R3 ;  /* 0x0000000804037824 */ /* 0x000fe200078e0203 */
[----:B-1----:R-:W-:Y:S06]  /*e510*/  @!P0 BRA `(.L_x_85) ;  /* 0x00000008002c8947 */ /* 0x002fec0003800000 */
.L_x_113:
[----:B------:R-:W2:Y:S02]  /*e520*/  SYNCS.PHASECHK.TRANS64.TRYWAIT P0, [R3+URZ], R2 ;  /* 0x00000002030075a7 */ /* 0x000ea4000800017f */
[----:B--2---:R-:W-:Y:S05]  /*e530*/  @!P0 BRA `(.L_x_86) ;  /* 0x0000000800388947 */ /* 0x004fea0003800000 */
.L_x_114:
[----:B------:R-:W-:Y:S05]  /*e540*/  @!P2 BRA `(.L_x_87) ;  /* 0x000000000004a947 */ /* 0x000fea0003800000 */
[----:B------:R-:W-:Y:S01]  /*e550*/  BPT.TRAP 0x1 ;  /* 0x000000040000795c */ /* 0x000fe20000300000 */
.L_x_87:
[----:B--2---:R-:W-:-:S05]  /*e560*/  IADD3 R3, R0, 0x38860, RZ ;  /* 0x0003886000037810 */ /* 0x004fca0007ffe0ff */
[----:B------:R-:W-:-:S04]  /*e570*/  IMAD R16, R16, 0x8, R3 ;  /* 0x0000000810107824 */ /* 0x000fc800078e0203 */
[----:B------:R-:W2:Y:S02]  /*e580*/  SYNCS.PHASECHK.TRANS64.TRYWAIT P0, [R16+URZ], R5 ;  /* 0x00000005100075a7 */ /* 0x000ea4000800017f */
[----:B--2---:R-:W-:Y:S05]  /*e590*/  @!P0 BRA `(.L_x_88) ;  /* 0x0000000800348947 */ /* 0x004fea0003800000 */
.L_x_115:
[----:B------:R-:W-:-:S07]  /*e5a0*/  IMAD R3, R4, 0x8, R3 ;  /* 0x0000000804037824 */ /* 0x000fce00078e0203 */
.L_x_89:
[----:B---3--:R3:W4:Y:S02]  /*e5b0*/  SYNCS.PHASECHK.TRANS64.TRYWAIT P0, [R3+URZ], R2 ;  /* 0x00000002030075a7 */ /* 0x008724000800017f */
[----:B----4-:R-:W-:Y:S05]  /*e5c0*/  @!P0 NANOSLEEP.SYNCS 0x989680 ;  /* 0x009896800000895d */ /* 0x010fea0003900000 */
[----:B------:R-:W4:Y:S02]  /*e5d0*/  @!P0 SYNCS.PHASECHK.TRANS64 P0, [R3+URZ], R2 ;  /* 0x00000002030085a7 */ /* 0x000f24000800007f */
[----:B----4-:R-:W-:Y:S05]  /*e5e0*/  @!P0 BRA `(.L_x_89) ;  /* 0xfffffffc00f08947 */ /* 0x010fea000383ffff */
.L_x_82:
[----:B------:R-:W-:Y:S05]  /*e5f0*/  BSYNC B0 ;  /* 0x0000000000007941 */ /* 0x000fea0003800000 */
.L_x_81:
[----:B------:R-:W-:Y:S05]  /*e600*/  EXIT ;  /* 0x000000000000794d */ /* 0x000fea0003800000 */
.L_x_10:
[----:B-1----:R-:W-:-:S04]  /*e610*/  MOV R3, UR61 ;  /* 0x0000003d00037c02 */ /* 0x002fc80008000f00 */
[----:B------:R1:W2:Y:S03]  /*e620*/  SYNCS.PHASECHK.TRANS64.TRYWAIT P1, [R3+URZ+0x38800], R0 ;  /* 0x03880000030075a7 */ /* 0x0002a6000802017f */
[----:B--2---:R-:W-:Y:S05]  /*e630*/  @!P1 NANOSLEEP.SYNCS 0x989680 ;  /* 0x009896800000995d */ /* 0x004fea0003900000 */
[----:B------:R-:W2:Y:S02]  /*e640*/  @!P1 SYNCS.PHASECHK.TRANS64 P1, [R3+URZ+0x38800], R0 ;  /* 0x03880000030095a7 */ /* 0x000ea4000802007f */
[----:B--2---:R-:W-:Y:S05]  /*e650*/  @!P1 BRA `(.L_x_10) ;  /* 0xfffffffc00ec9947 */ /* 0x004fea000383ffff */
[----:B------:R-:W-:Y:S05]  /*e660*/  BRA `(.L_x_90) ;  /* 0xffffff2800a87947 */ /* 0x000fea000383ffff */
.L_x_14:
[----:B--2---:R2:W3:Y:S02]  /*e670*/  SYNCS.PHASECHK.TRANS64.TRYWAIT P2, [R0+URZ+0x38830], R3 ;  /* 0x03883003000075a7 */ /* 0x0044e4000804017f */
[----:B---3--:R-:W-:Y:S05]  /*e680*/  @!P2 NANOSLEEP.SYNCS 0x989680 ;  /* 0x009896800000a95d */ /* 0x008fea0003900000 */
[----:B------:R-:W3:Y:S02]  /*e690*/  @!P2 SYNCS.PHASECHK.TRANS64 P2, [R0+URZ+0x38830], R3 ;  /* 0x038830030000a5a7 */ /* 0x000ee4000804007f */
[----:B---3--:R-:W-:Y:S05]  /*e6a0*/  @!P2 BRA `(.L_x_14) ;  /* 0xfffffffc00f0a947 */ /* 0x008fea000383ffff */
[----:B------:R-:W-:Y:S05]  /*e6b0*/  BRA `(.L_x_13) ;  /* 0xffffff2800d87947 */ /* 0x000fea000383ffff */
.L_x_19:
[----:B--2---:R-:W-:-:S04]  /*e6c0*/  IMAD.U32 R5, RZ, RZ, UR39 ;  /* 0x00000027ff057e24 */ /* 0x004fc8000f8e00ff */
[----:B------:R2:W3:Y:S03]  /*e6d0*/  SYNCS.PHASECHK.TRANS64.TRYWAIT P2, [R5+URZ+0x38830], R2 ;  /* 0x03883002050075a7 */ /* 0x0004e6000804017f */
[----:B---3--:R-:W-:Y:S05]  /*e6e0*/  @!P2 NANOSLEEP.SYNCS 0x989680 ;  /* 0x009896800000a95d */ /* 0x008fea0003900000 */
[----:B------:R-:W3:Y:S02]  /*e6f0*/  @!P2 SYNCS.PHASECHK.TRANS64 P2, [R5+URZ+0x38830], R2 ;  /* 0x038830020500a5a7 */ /* 0x000ee4000804007f */
[----:B---3--:R-:W-:Y:S05]  /*e700*/  @!P2 BRA `(.L_x_19) ;  /* 0xfffffffc00eca947 */ /* 0x008fea000383ffff */
[----:B------:R-:W-:Y:S05]  /*e710*/  BRA `(.L_x_18) ;  /* 0xffffff68006c7947 */ /* 0x000fea000383ffff */
.L_x_23:
[----:B----4-:R-:W-:-:S04]  /*e720*/  IMAD.U32 R3, RZ, RZ, UR5 ;  /* 0x00000005ff037e24 */ /* 0x010fc8000f8e00ff */
[----:B------:R4:W1:Y:S03]  /*e730*/  SYNCS.PHASECHK.TRANS64.TRYWAIT P2, [R3+URZ+0x38850], R0 ;  /* 0x03885000030075a7 */ /* 0x000866000804017f */
[----:B-1----:R-:W-:Y:S05]  /*e740*/  @!P2 NANOSLEEP.SYNCS 0x989680 ;  /* 0x009896800000a95d */ /* 0x002fea0003900000 */
[----:B------:R-:W1:Y:S02]  /*e750*/  @!P2 SYNCS.PHASECHK.TRANS64 P2, [R3+URZ+0x38850], R0 ;  /* 0x038850000300a5a7 */ /* 0x000e64000804007f */
[----:B-1----:R-:W-:Y:S05]  /*e760*/  @!P2 BRA `(.L_x_23) ;  /* 0xfffffffc00eca947 */ /* 0x002fea000383ffff */
[----:B------:R-:W-:Y:S05]  /*e770*/  BRA `(.L_x_22) ;  /* 0xffffff9000b87947 */ /* 0x000fea000383ffff */
.L_x_28:
[----:B--2---:R-:W-:-:S04]  /*e780*/  MOV R3, UR7 ;  /* 0x0000000700037c02 */ /* 0x004fc80008000f00 */
[----:B------:R2:W3:Y:S03]  /*e790*/  SYNCS.PHASECHK.TRANS64.TRYWAIT P0, [R3+URZ+0x38850], R0 ;  /* 0x03885000030075a7 */ /* 0x0004e6000800017f */
[----:B---3--:R-:W-:Y:S05]  /*e7a0*/  @!P0 NANOSLEEP.SYNCS 0x989680 ;  /* 0x009896800000895d */ /* 0x008fea0003900000 */
[----:B------:R-:W3:Y:S02]  /*e7b0*/  @!P0 SYNCS.PHASECHK.TRANS64 P0, [R3+URZ+0x38850], R0 ;  /* 0x03885000030085a7 */ /* 0x000ee4000800007f */
[----:B---3--:R-:W-:Y:S05]  /*e7c0*/  @!P0 BRA `(.L_x_28) ;  /* 0xfffffffc00ec8947 */ /* 0x008fea000383ffff */
[----:B------:R-:W-:Y:S05]  /*e7d0*/  BRA `(.L_x_27) ;  /* 0xffffffa800a87947 */ /* 0x000fea000383ffff */
.L_x_40:
[----:B------:R-:W1:Y:S01]  /*e7e0*/  S2R R6, SR_TID.X ;  /* 0x0000000000067919 */ /* 0x000e620000002100 */
[----:B------:R-:W-:Y:S01]  /*e7f0*/  BSSY B0, `(.L_x_91) ;  /* 0x000000a000007945 */ /* 0x000fe20003800000 */
[----:B------:R-:W-:Y:S01]  /*e800*/  IMAD.MOV.U32 R12, RZ, RZ, RZ ;  /* 0x000000ffff0c7224 */ /* 0x000fe200078e00ff */
[----:B------:R-:W-:Y:S01]  /*e810*/  MOV R11, 0x1f ;  /* 0x0000001f000b7802 */ /* 0x000fe20000000f00 */
[----:B------:R-:W-:Y:S01]  /*e820*/  IMAD.MOV.U32 R15, RZ, RZ, -0x1 ;  /* 0xffffffffff0f7424 */ /* 0x000fe200078e00ff */
[----:B-1----:R-:W-:-:S04]  /*e830*/  SHF.R.U32.HI R6, RZ, 0x5, R6 ;  /* 0x00000005ff067819 */ /* 0x002fc80000011606 */
[----:B------:R-:W-:-:S05]  /*e840*/  LOP3.LUT R6, R6, 0x3, RZ, 0xc0, !PT ;  /* 0x0000000306067812 */ /* 0x000fca00078ec0ff */
[----:B------:R-:W-:-:S07]  /*e850*/  IMAD.MOV.U32 R13, RZ, RZ, R6 ;  /* 0x000000ffff0d7224 */ /* 0x000fce00078e0006 */
[----:B------:R-:W-:Y:S05]  /*e860*/  WARPSYNC.COLLECTIVE R15, `(.L_x_92) ;  /* 0x000000000f087348 */ /* 0x000fea0003c00000 */
[----:B------:R1:W2:Y:S02]  /*e870*/  SHFL.IDX P6, R14, R13, R12, R11 ;  /* 0x0000000c0d0e7389 */ /* 0x0002a400000c000b */
[----:B-12---:R-:W-:Y:S01]  /*e880*/  ENDCOLLECTIVE ;  /* 0x000000000000791b */ /* 0x006fe20003800000 */
.L_x_92:
[----:B------:R-:W-:Y:S05]  /*e890*/  BSYNC B0 ;  /* 0x0000000000007941 */ /* 0x000fea0003800000 */
.L_x_91:
[----:B------:R-:W-:Y:S05]  /*e8a0*/  BRA `(.L_x_93) ;  /* 0xffffffd000b87947 */ /* 0x000fea000383ffff */
.L_x_41:
[----:B------:R-:W-:Y:S01]  /*e8b0*/  BSSY B0, `(.L_x_94) ;  /* 0x0000006000007945 */ /* 0x000fe20003800000 */
[----:B------:R-:W-:-:S07]  /*e8c0*/  IMAD.MOV.U32 R15, RZ, RZ, -0x1 ;  /* 0xffffffffff0f7424 */ /* 0x000fce00078e00ff */
[----:B------:R-:W-:Y:S05]  /*e8d0*/  WARPSYNC.COLLECTIVE R15, `(.L_x_95) ;  /* 0x000000000f0c7348 */ /* 0x000fea0003c00000 */
[----:B------:R-:W-:Y:S02]  /*e8e0*/  ELECT P6, UR62, PT ;  /* 0x00000000003e782f */ /* 0x000fe400038c0000 */
[----:B------:R-:W-:Y:S01]  /*e8f0*/  MOV R14, UR62 ;  /* 0x0000003e000e7c02 */ /* 0x000fe20008000f00 */
[----:B------:R-:W-:Y:S10]  /*e900*/  ENDCOLLECTIVE ;  /* 0x000000000000791b */ /* 0x000ff40003800000 */
.L_x_95:
[----:B------:R-:W-:Y:S05]  /*e910*/  BSYNC B0 ;  /* 0x0000000000007941 */ /* 0x000fea0003800000 */
.L_x_94:
[----:B------:R-:W-:Y:S05]  /*e920*/  BRA `(.L_x_96) ;  /* 0xffffffd000b07947 */ /* 0x000fea000383ffff */
.L_x_44:
[----:B---3--:R3:W4:Y:S02]  /*e930*/  SYNCS.PHASECHK.TRANS64.TRYWAIT P1, [R6+URZ+0x38840], R7 ;  /* 0x03884007060075a7 */ /* 0x008724000802017f */
[----:B----4-:R-:W-:Y:S05]  /*e940*/  @!P1 NANOSLEEP.SYNCS 0x989680 ;  /* 0x009896800000995d */ /* 0x010fea0003900000 */
[----:B------:R-:W4:Y:S02]  /*e950*/  @!P1 SYNCS.PHASECHK.TRANS64 P1, [R6+URZ+0x38840], R7 ;  /* 0x03884007060095a7 */ /* 0x000f24000802007f */
[----:B----4-:R-:W-:Y:S05]  /*e960*/  @!P1 BRA `(.L_x_44) ;  /* 0xfffffffc00f09947 */ /* 0x010fea000383ffff */
[----:B------:R-:W-:Y:S05]  /*e970*/  BRA `(.L_x_97) ;  /* 0xffffffd400187947 */ /* 0x000fea000383ffff */
.L_x_47:
[----:B-1----:R-:W1:Y:S01]  /*e980*/  S2R R8, SR_CgaCtaId ;  /* 0x0000000000087919 */ /* 0x002e620000008800 */
[----:B------:R-:W-:-:S04]  /*e990*/  MOV R7, 0x400 ;  /* 0x0000040000077802 */ /* 0x000fc80000000f00 */
[----:B-1----:R-:W-:-:S04]  /*e9a0*/  LEA R7, R8, R7, 0x18 ;  /* 0x0000000708077211 */ /* 0x002fc800078ec0ff */
[----:B------:R1:W2:Y:S03]  /*e9b0*/  SYNCS.PHASECHK.TRANS64.TRYWAIT P1, [R7+URZ+0x38820], R6 ;  /* 0x03882006070075a7 */ /* 0x0002a6000802017f */
[----:B--2---:R-:W-:Y:S05]  /*e9c0*/  @!P1 NANOSLEEP.SYNCS 0x989680 ;  /* 0x009896800000995d */ /* 0x004fea0003900000 */
[----:B------:R-:W2:Y:S02]  /*e9d0*/  @!P1 SYNCS.PHASECHK.TRANS64 P1, [R7+URZ+0x38820], R6 ;  /* 0x03882006070095a7 */ /* 0x000ea4000802007f */
[----:B--2---:R-:W-:Y:S05]  /*e9e0*/  @!P1 BRA `(.L_x_47) ;  /* 0xfffffffc00e49947 */ /* 0x004fea000383ffff */
[----:B------:R-:W-:Y:S05]  /*e9f0*/  BRA `(.L_x_98) ;  /* 0xffffffd800887947 */ /* 0x000fea000383ffff */
.L_x_53:
[----:B-1----:R1:W2:Y:S02]  /*ea00*/  SYNCS.PHASECHK.TRANS64.TRYWAIT P1, [R2+URZ+0x38840], R3 ;  /* 0x03884003020075a7 */ /* 0x0022a4000802017f */
[----:B--2---:R-:W-:Y:S05]  /*ea10*/  @!P1 NANOSLEEP.SYNCS 0x989680 ;  /* 0x009896800000995d */ /* 0x004fea0003900000 */
[----:B------:R-:W2:Y:S02]  /*ea20*/  @!P1 SYNCS.PHASECHK.TRANS64 P1, [R2+URZ+0x38840], R3 ;  /* 0x03884003020095a7 */ /* 0x000ea4000802007f */
[----:B--2---:R-:W-:Y:S05]  /*ea30*/  @!P1 BRA `(.L_x_53) ;  /* 0xfffffffc00f09947 */ /* 0x004fea000383ffff */
[----:B------:R-:W-:Y:S05]  /*ea40*/  BRA `(.L_x_99) ;  /* 0xffffffdc00287947 */ /* 0x000fea000383ffff */
.L_x_55:
[----:B-1----:R1:W2:Y:S02]  /*ea50*/  SYNCS.PHASECHK.TRANS64.TRYWAIT P1, [R2+URZ+0x60], R3 ;  /* 0x00006003020075a7 */ /* 0x0022a4000802017f */
[----:B--2---:R-:W-:Y:S05]  /*ea60*/  @!P1 NANOSLEEP.SYNCS 0x989680 ;  /* 0x009896800000995d */ /* 0x004fea0003900000 */
[----:B------:R-:W2:Y:S02]  /*ea70*/  @!P1 SYNCS.PHASECHK.TRANS64 P1, [R2+URZ+0x60], R3 ;  /* 0x00006003020095a7 */ /* 0x000ea4000802007f */
[----:B--2---:R-:W-:Y:S05]  /*ea80*/  @!P1 BRA `(.L_x_55) ;  /* 0xfffffffc00f09947 */ /* 0x004fea000383ffff */
[----:B------:R-:W-:Y:S05]  /*ea90*/  BRA `(.L_x_100) ;  /* 0xffffffdc00d87947 */ /* 0x000fea000383ffff */
.L_x_61:
[----:B--2---:R2:W3:Y:S02]  /*eaa0*/  SYNCS.PHASECHK.TRANS64.TRYWAIT P1, [R2+URZ+0x38840], R3 ;  /* 0x03884003020075a7 */ /* 0x0044e4000802017f */
[----:B---3--:R-:W-:Y:S05]  /*eab0*/  @!P1 NANOSLEEP.SYNCS 0x989680 ;  /* 0x009896800000995d */ /* 0x008fea0003900000 */
[----:B------:R-:W3:Y:S02]  /*eac0*/  @!P1 SYNCS.PHASECHK.TRANS64 P1, [R2+URZ+0x38840], R3 ;  /* 0x03884003020095a7 */ /* 0x000ee4000802007f */
[----:B---3--:R-:W-:Y:S05]  /*ead0*/  @!P1 BRA `(.L_x_61) ;  /* 0xfffffffc00f09947 */ /* 0x008fea000383ffff */
[----:B------:R-:W-:Y:S05]  /*eae0*/  BRA `(.L_x_101) ;  /* 0xffffffe400407947 */ /* 0x000fea000383ffff */
.L_x_63:
[----:B-1----:R1:W2:Y:S02]  /*eaf0*/  SYNCS.PHASECHK.TRANS64.TRYWAIT P1, [R2+URZ+0x60], R19 ;  /* 0x00006013020075a7 */ /* 0x0022a4000802017f */
[----:B--2---:R-:W-:Y:S05]  /*eb00*/  @!P1 NANOSLEEP.SYNCS 0x989680 ;  /* 0x009896800000995d */ /* 0x004fea0003900000 */
[----:B------:R-:W2:Y:S02]  /*eb10*/  @!P1 SYNCS.PHASECHK.TRANS64 P1, [R2+URZ+0x60], R19 ;  /* 0x00006013020095a7 */ /* 0x000ea4000802007f */
[----:B--2---:R-:W-:Y:S05]  /*eb20*/  @!P1 BRA `(.L_x_63) ;  /* 0xfffffffc00f09947 */ /* 0x004fea000383ffff */
[----:B------:R-:W-:Y:S05]  /*eb30*/  BRA `(.L_x_102) ;  /* 0xffffffe400f07947 */ /* 0x000fea000383ffff */
.L_x_68:
[----:B--2---:R2:W3:Y:S02]  /*eb40*/  SYNCS.PHASECHK.TRANS64.TRYWAIT P1, [R2+URZ+0x38840], R3 ;  /* 0x03884003020075a7 */ /* 0x0044e4000802017f */
[----:B---3--:R-:W-:Y:S05]  /*eb50*/  @!P1 NANOSLEEP.SYNCS 0x989680 ;  /* 0x009896800000995d */ /* 0x008fea0003900000 */
[----:B------:R-:W3:Y:S02]  /*eb60*/  @!P1 SYNCS.PHASECHK.TRANS64 P1, [R2+URZ+0x38840], R3 ;  /* 0x03884003020095a7 */ /* 0x000ee4000802007f */
[----:B---3--:R-:W-:Y:S05]  /*eb70*/  @!P1 BRA `(.L_x_68) ;  /* 0xfffffffc00f09947 */ /* 0x008fea000383ffff */
[----:B------:R-:W-:Y:S05]  /*eb80*/  BRA `(.L_x_103) ;  /* 0xffffffec00207947 */ /* 0x000fea000383ffff */
.L_x_70:
[----:B-1----:R1:W2:Y:S02]  /*eb90*/  SYNCS.PHASECHK.TRANS64.TRYWAIT P1, [R2+URZ+0x60], R3 ;  /* 0x00006003020075a7 */ /* 0x0022a4000802017f */
[----:B--2---:R-:W-:Y:S05]  /*eba0*/  @!P1 NANOSLEEP.SYNCS 0x989680 ;  /* 0x009896800000995d */ /* 0x004fea0003900000 */
[----:B------:R-:W2:Y:S02]  /*ebb0*/  @!P1 SYNCS.PHASECHK.TRANS64 P1, [R2+URZ+0x60], R3 ;  /* 0x00006003020095a7 */ /* 0x000ea4000802007f */
[----:B--2---:R-:W-:Y:S05]  /*ebc0*/  @!P1 BRA `(.L_x_70) ;  /* 0xfffffffc00f09947 */ /* 0x004fea000383ffff */
[----:B------:R-:W-:Y:S05]  /*ebd0*/  BRA `(.L_x_104) ;  /* 0xffffffec00d47947 */ /* 0x000fea000383ffff */
.L_x_75:
[----:B--2---:R2:W3:Y:S02]  /*ebe0*/  SYNCS.PHASECHK.TRANS64.TRYWAIT P0, [R3+URZ+0x38860], R0 ;  /* 0x03886000030075a7 */ /* 0x0044e4000800017f */
[----:B---3--:R-:W-:Y:S05]  /*ebf0*/  @!P0 NANOSLEEP.SYNCS 0x989680 ;  /* 0x009896800000895d */ /* 0x008fea0003900000 */
[----:B------:R-:W3:Y:S02]  /*ec00*/  @!P0 SYNCS.PHASECHK.TRANS64 P0, [R3+URZ+0x38860], R0 ;  /* 0x03886000030085a7 */ /* 0x000ee4000800007f */
[----:B---3--:R-:W-:Y:S05]  /*ec10*/  @!P0 BRA `(.L_x_75) ;  /* 0xfffffffc00f08947 */ /* 0x008fea000383ffff */
[----:B------:R-:W-:Y:S05]  /*ec20*/  BRA `(.L_x_105) ;  /* 0xfffffff000b87947 */ /* 0x000fea000383ffff */
.L_x_79:
[----:B--2---:R2:W3:Y:S02]  /*ec30*/  SYNCS.PHASECHK.TRANS64.TRYWAIT P0, [R0+URZ+0x38820], R3 ;  /* 0x03882003000075a7 */ /* 0x0044e4000800017f */
[----:B---3--:R-:W-:Y:S05]  /*ec40*/  @!P0 NANOSLEEP.SYNCS 0x989680 ;  /* 0x009896800000895d */ /* 0x008fea0003900000 */
[----:B------:R-:W3:Y:S02]  /*ec50*/  @!P0 SYNCS.PHASECHK.TRANS64 P0, [R0+URZ+0x38820], R3 ;  /* 0x03882003000085a7 */ /* 0x000ee4000800007f */
[----:B---3--:R-:W-:Y:S05]  /*ec60*/  @!P0 BRA `(.L_x_79) ;  /* 0xfffffffc00f08947 */ /* 0x008fea000383ffff */
[----:B------:R-:W-:Y:S05]  /*ec70*/  BRA `(.L_x_106) ;  /* 0xfffffff400ac7947 */ /* 0x000fea000383ffff */
.L_x_80:
[----:B------:R-:W3:Y:S01]  /*ec80*/  S2R R2, SR_TID.X ;  /* 0x0000000000027919 */ /* 0x000ee20000002100 */
[----:B------:R-:W-:Y:S01]  /*ec90*/  BSSY B0, `(.L_x_107) ;  /* 0x000000a000007945 */ /* 0x000fe20003800000 */
[----:B------:R-:W-:Y:S01]  /*eca0*/  IMAD.MOV.U32 R12, RZ, RZ, RZ ;  /* 0x000000ffff0c7224 */ /* 0x000fe200078e00ff */
[----:B------:R-:W-:Y:S01]  /*ecb0*/  MOV R15, 0xffffffff ;  /* 0xffffffff000f7802 */ /* 0x000fe20000000f00 */
[----:B------:R-:W-:Y:S01]  /*ecc0*/  IMAD.MOV.U32 R11, RZ, RZ, 0x1f ;  /* 0x0000001fff0b7424 */ /* 0x000fe200078e00ff */
[----:B---3--:R-:W-:-:S04]  /*ecd0*/  SHF.R.U32.HI R2, RZ, 0x5, R2 ;  /* 0x00000005ff027819 */ /* 0x008fc80000011602 */
[----:B------:R-:W-:-:S04]  /*ece0*/  LOP3.LUT R2, R2, 0x3, RZ, 0xc0, !PT ;  /* 0x0000000302027812 */ /* 0x000fc800078ec0ff */
[----:B------:R-:W-:-:S07]  /*ecf0*/  MOV R13, R2 ;  /* 0x00000002000d7202 */ /* 0x000fce0000000f00 */
[----:B-12---:R-:W-:Y:S05]  /*ed00*/  WARPSYNC.COLLECTIVE R15, `(.L_x_108) ;  /* 0x000000000f087348 */ /* 0x006fea0003c00000 */
[----:B------:R3:W4:Y:S02]  /*ed10*/  SHFL.IDX P6, R14, R13, R12, R11 ;  /* 0x0000000c0d0e7389 */ /* 0x00072400000c000b */
[----:B-1234-:R-:W-:Y:S01]  /*ed20*/  ENDCOLLECTIVE ;  /* 0x000000000000791b */ /* 0x01efe20003800000 */
.L_x_108:
[----:B------:R-:W-:Y:S05]  /*ed30*/  BSYNC B0 ;  /* 0x0000000000007941 */ /* 0x000fea0003800000 */
.L_x_107:
[----:B------:R-:W-:Y:S05]  /*ed40*/  BRA `(.L_x_109) ;  /* 0xfffffff400947947 */ /* 0x000fea000383ffff */
.L_x_83:
[----:B------:R-:W-:Y:S01]  /*ed50*/  BSSY B1, `(.L_x_110) ;  /* 0x0000006000017945 */ /* 0x000fe20003800000 */
[----:B------:R-:W-:-:S07]  /*ed60*/  IMAD.MOV.U32 R15, RZ, RZ, -0x1 ;  /* 0xffffffffff0f7424 */ /* 0x000fce00078e00ff */
[----:B-123--:R-:W-:Y:S05]  /*ed70*/  WARPSYNC.COLLECTIVE R15, `(.L_x_111) ;  /* 0x000000000f0c7348 */ /* 0x00efea0003c00000 */
[----:B------:R-:W-:Y:S02]  /*ed80*/  ELECT P6, UR62, PT ;  /* 0x00000000003e782f */ /* 0x000fe400038c0000 */
[----:B------:R-:W-:Y:S01]  /*ed90*/  MOV R14, UR62 ;  /* 0x0000003e000e7c02 */ /* 0x000fe20008000f00 */
[----:B-123--:R-:W-:Y:S10]  /*eda0*/  ENDCOLLECTIVE ;  /* 0x000000000000791b */ /* 0x00eff40003800000 */
.L_x_111:
[----:B------:R-:W-:Y:S05]  /*edb0*/  BSYNC B1 ;  /* 0x0000000000017941 */ /* 0x000fea0003800000 */
.L_x_110:
[----:B------:R-:W-:Y:S05]  /*edc0*/  BRA `(.L_x_112) ;  /* 0xfffffff4008c7947 */ /* 0x000fea000383ffff */
.L_x_85:
[----:B-1----:R1:W2:Y:S02]  /*edd0*/  SYNCS.PHASECHK.TRANS64.TRYWAIT P0, [R6+URZ], R5 ;  /* 0x00000005060075a7 */ /* 0x0022a4000800017f */
[----:B--2---:R-:W-:Y:S05]  /*ede0*/  @!P0 NANOSLEEP.SYNCS 0x989680 ;  /* 0x009896800000895d */ /* 0x004fea0003900000 */
[----:B------:R-:W2:Y:S02]  /*edf0*/  @!P0 SYNCS.PHASECHK.TRANS64 P0, [R6+URZ], R5 ;  /* 0x00000005060085a7 */ /* 0x000ea4000800007f */
[----:B--2---:R-:W-:Y:S05]  /*ee00*/  @!P0 BRA `(.L_x_85) ;  /* 0xfffffffc00f08947 */ /* 0x004fea000383ffff */
[----:B------:R-:W-:Y:S05]  /*ee10*/  BRA `(.L_x_113) ;  /* 0xfffffff400c07947 */ /* 0x000fea000383ffff */
.L_x_86:
[----:B--2---:R2:W3:Y:S02]  /*ee20*/  SYNCS.PHASECHK.TRANS64.TRYWAIT P0, [R3+URZ], R2 ;  /* 0x00000002030075a7 */ /* 0x0044e4000800017f */
[----:B---3--:R-:W-:Y:S05]  /*ee30*/  @!P0 NANOSLEEP.SYNCS 0x989680 ;  /* 0x009896800000895d */ /* 0x008fea0003900000 */
[----:B------:R-:W3:Y:S02]  /*ee40*/  @!P0 SYNCS.PHASECHK.TRANS64 P0, [R3+URZ], R2 ;  /* 0x00000002030085a7 */ /* 0x000ee4000800007f */
[----:B---3--:R-:W-:Y:S05]  /*ee50*/  @!P0 BRA `(.L_x_86) ;  /* 0xfffffffc00f08947 */ /* 0x008fea000383ffff */
[----:B------:R-:W-:Y:S05]  /*ee60*/  BRA `(.L_x_114) ;  /* 0xfffffff400b47947 */ /* 0x000fea000383ffff */
.L_x_88:
[----:B--2---:R2:W3:Y:S02]  /*ee70*/  SYNCS.PHASECHK.TRANS64.TRYWAIT P0, [R16+URZ], R5 ;  /* 0x00000005100075a7 */ /* 0x0044e4000800017f */
[----:B---3--:R-:W-:Y:S05]  /*ee80*/  @!P0 NANOSLEEP.SYNCS 0x989680 ;  /* 0x009896800000895d */ /* 0x008fea0003900000 */
[----:B------:R-:W3:Y:S02]  /*ee90*/  @!P0 SYNCS.PHASECHK.TRANS64 P0, [R16+URZ], R5 ;  /* 0x00000005100085a7 */ /* 0x000ee4000800007f */
[----:B---3--:R-:W-:Y:S05]  /*eea0*/  @!P0 BRA `(.L_x_88) ;  /* 0xfffffffc00f08947 */ /* 0x008fea000383ffff */
[----:B------:R-:W-:Y:S05]  /*eeb0*/  BRA `(.L_x_115) ;  /* 0xfffffff400b87947 */ /* 0x000fea000383ffff */
.L_x_116:
[----:B------:R-:W-:-:S00]  /*eec0*/  BRA `(.L_x_116) ;  /* 0xfffffffc00fc7947 */ /* 0x000fc0000383ffff */
[----:B------:R-:W-:-:S00]  /*eed0*/  NOP ;  /* 0x0000000000007918 */ /* 0x000fc00000000000 */
        /* <DEDUP_REMOVED lines=10> */
.L_x_2837:


//--------------------- .text._ZN7cutlass13device_kernelIN5flash11enable_sm90INS1_16FlashAttnFwdSm90INS1_25CollectiveMainloopFwdSm90ILi2EN4cute5tupleIJNS5_1CILi2EEENS7_ILi1EEES9_EEENS6_IJNS7_ILi128EEENS7_ILi80EEENS7_ILi256EEEEEELi256ENS_10bfloat16_tEfNS_4arch4Sm90ELb0ELb0ELb0ELb0ELb0ELb0ELb0ELb1ELb1ELb0ELb0ELb0EEENS1_21CollectiveEpilogueFwdINS6_IJSB_SD_SC_EEESA_SF_SH_Li256ELb0ELb0ELb0ELb0EEENS1_29StaticPersistentTileSchedulerILb0EEEEEEEEEvNT_6ParamsE --------------------------
	.section	.text._ZN7cutlass13device_kernelIN5flash11enable_sm90INS1_16FlashAttnFwdSm90INS1_25CollectiveMainloopFwdSm90ILi2EN4cute5tupleIJNS5_1CILi2EEENS7_ILi1EEES9_EEENS6_IJNS7_ILi128EEENS7_ILi80EEENS7_ILi256EEEEEELi256ENS_10bfloat16_tEfNS_4arch4Sm90ELb0ELb0ELb0ELb0ELb0ELb0ELb0ELb1ELb1ELb0ELb0ELb0EEENS1_21CollectiveEpilogueFwdINS6_IJSB_SD_SC_EEESA_SF_SH_Li256ELb0ELb0ELb0ELb0EEENS1_29StaticPersistentTileSchedulerILb0EEEEEEEEEvNT_6ParamsE,"ax",@progbits
	.align	128
.text._ZN7cutlass13device_kernelIN5flash11enable_sm90INS1_16FlashAttnFwdSm90INS1_25CollectiveMainloopFwdSm90ILi2EN4cute5tupleIJNS5_1CILi2EEENS7_ILi1EEES9_EEENS6_IJNS7_ILi128EEENS7_ILi80EEENS7_ILi256EEEEEELi256ENS_10bfloat16_tEfNS_4arch4Sm90ELb0ELb0ELb0ELb0ELb0ELb0ELb0ELb1ELb1ELb0ELb0ELb0EEENS1_21CollectiveEpilogueFwdINS6_IJSB_SD_SC_EEESA_SF_SH_Li256ELb0ELb0ELb0ELb0EEENS1_29StaticPersistentTileSchedulerILb0EEEEEEEEEvNT_6ParamsE:
        .type           _ZN7cutlass13device_kernelIN5flash11enable_sm90INS1_16FlashAttnFwdSm90INS1_25CollectiveMainloopFwdSm90ILi2EN4cute5tupleIJNS5_1CILi2EEENS7_ILi1EEES9_EEENS6_IJNS7_ILi128EEENS7_ILi80EEENS7_ILi256EEEEEELi256ENS_10bfloat16_tEfNS_4arch4Sm90ELb0ELb0ELb0ELb0ELb0ELb0ELb0ELb1ELb1ELb0ELb0ELb0EEENS1_21CollectiveEpilogueFwdINS6_IJSB_SD_SC_EEESA_SF_SH_Li256ELb0ELb0ELb0ELb0EEENS1_29StaticPersistentTileSchedulerILb0EEEEEEEEEvNT_6ParamsE,@function
        .size           _ZN7cutlass13device_kernelIN5flash11enable_sm90INS1_16FlashAttnFwdSm90INS1_25CollectiveMainloopFwdSm90ILi2EN4cute5tupleIJNS5_1CILi2EEENS7_ILi1EEES9_EEENS6_IJNS7_ILi128EEENS7_ILi80EEENS7_ILi256EEEEEELi256ENS_10bfloat16_tEfNS_4arch4Sm90ELb0ELb0ELb0ELb0ELb0ELb0ELb0ELb1ELb1ELb0ELb0ELb0EEENS1_21CollectiveEpilogueFwdINS6_IJSB_SD_SC_EEESA_SF_SH_Li256ELb0ELb0ELb0ELb0EEENS1_29StaticPersistentTileSchedulerILb0EEEEEEEEEvNT_6ParamsE,(.L_x_2838 - _ZN7cutlass13device_kernelIN5flash11enable_sm90INS1_16FlashAttnFwdSm90INS1_25CollectiveMainloopFwdSm90ILi2EN4cute5tupleIJNS5_1CILi2EEENS7_ILi1EEES9_EEENS6_IJNS7_ILi128EEENS7_ILi80EEENS7_ILi256EEEEEELi256ENS_10bfloat16_tEfNS_4arch4Sm90ELb0ELb0ELb0ELb0ELb0ELb0ELb0ELb1ELb1ELb0ELb0ELb0EEENS1_21CollectiveEpilogueFwdINS6_IJSB_SD_SC_EEESA_SF_SH_Li256ELb0ELb0ELb0ELb0EEENS1_29StaticPersistentTileSchedulerILb0EEEEEEEEEvNT_6ParamsE)
        .other          _ZN7cutlass13device_kernelIN5flash11enable_sm90INS1_16FlashAttnFwdSm90INS1_25CollectiveMainloopFwdSm90ILi2EN4cute5tupleIJNS5_1CILi2EEENS7_ILi1EEES9_EEENS6_IJNS7_ILi128EEENS7_ILi80EEENS7_ILi256EEEEEELi256ENS_10bfloat16_tEfNS_4arch4Sm90ELb0ELb0ELb0ELb0ELb0ELb0ELb0ELb1ELb1ELb0ELb0ELb0EEENS1_21CollectiveEpilogueFwdINS6_IJSB_SD_SC_EEESA_SF_SH_Li256ELb0ELb0ELb0ELb0EEENS1_29StaticPersistentTileSchedulerILb0EEEEEEEEEvNT_6ParamsE,@"STO_CUDA_ENTRY STV_DEFAULT"
_ZN7cutlass13device_kernelIN5flash11enable_sm90INS1_16FlashAttnFwdSm90INS1_25CollectiveMainloopFwdSm90ILi2EN4cute5tupleIJNS5_1CILi2EEENS7_ILi1EEES9_EEENS6_IJNS7_ILi128EEENS7_ILi80EEENS7_ILi256EEEEEELi256ENS_10bfloat16_tEfNS_4arch4Sm90ELb0ELb0ELb0ELb0ELb0ELb0ELb0ELb1ELb1ELb0ELb0ELb0EEENS1_21CollectiveEpilogueFwdINS6_IJSB_SD_SC_EEESA_SF_SH_Li256ELb0ELb0ELb0ELb0EEENS1_29StaticPersistentTileSchedulerILb0EEEEEEEEEvNT_6ParamsE:
[----:B------:R-:W1:Y:S02]  /*0000*/  LDC R1, c[0x0][0x28] ;  /* 0x00000a00ff017b82 */ /* 0x000e640000000800 */
[----:B-1----:R-:W-:Y:S01]  /*0010*/  VIADD R1, R1, 0xffffffd8 ;  /* 0xffffffd801017836 */ /* 0x002fe20000000000 */
[----:B------:R-:W1:Y:S01]  /*0020*/  S2R R8, SR_TID.X ;  /* 0x0000000000087919 */ /* 0x000e620000002100 */
[----:B------:R-:W-:Y:S01]  /*0030*/  ELECT P0, URZ, PT ;  /* 0x00000000003f782f */ /* 0x000fe20003800000 */
[----:B------:R-:W-:Y:S01]  /*0040*/  BSSY B0, `(.L_x_117) ;  /* 0x0000014000007945 */ /* 0x000fe20003800000 */
[----:B-1----:R-:W-:-:S05]  /*0050*/  SHF.R.U32.HI R0, RZ, 0x5, R8 ;  /* 0x00000005ff007819 */ /* 0x002fca0000011608 */
[----:B------:R-:W1:Y:S02]  /*0060*/  SHFL.IDX PT, R2, R0, RZ, 0x1f ;  /* 0x00001fff00027589 */ /* 0x000e6400000e0000 */
[----:B-1----:R-:W-:Y:S02]  /*0070*/  ISETP.EQ.AND P0, PT, R2, RZ, P0 ;  /* 0x000000ff0200720c */ /* 0x002fe40000702270 */
[----:B------:R-:W-:-:S11]  /*0080*/  SHF.R.U32.HI R2, RZ, 0x7, R8 ;  /* 0x00000007ff027819 */ /* 0x000fd60000011608 */
        /* <DEDUP_REMOVED lines=15> */
.L_x_118:
[----:B------:R-:W-:Y:S05]  /*0180*/  BSYNC B0 ;  /* 0x0000000000007941 */ /* 0x000fea0003800000 */
.L_x_117:
[----:B------:R-:W-:Y:S01]  /*0190*/  VOTEU.ANY UP0, P0 ;  /* 0x00000000003f7886 */ /* 0x000fe20000000100 */
[----:B------:R-:W1:Y:S01]  /*01a0*/  SHFL.IDX PT, R2, R2, RZ, 0x1f ;  /* 0x00001fff02027589 */ /* 0x000e6200000e0000 */
[----:B------:R-:W-:Y:S01]  /*01b0*/  UMOV UR4, 0x1 ;  /* 0x0000000100047882 */ /* 0x000fe20000000000 */
[----:B------:R-:W-:Y:S01]  /*01c0*/  UMOV UR7, 0x2 ;  /* 0x0000000200077882 */ /* 0x000fe20000000000 */
[----:B------:R-:W-:Y:S01]  /*01d0*/  VOTEU.ANY UP1, P0 ;  /* 0x00000000003f7886 */ /* 0x000fe20000020100 */
[----:B------:R-:W2:Y:S01]  /*01e0*/  @UP0 S2UR UR8, SR_CgaCtaId ;  /* 0x00000000000809c3 */ /* 0x000ea20000008800 */
[----:B------:R-:W3:Y:S01]  /*01f0*/  SHFL.IDX PT, R3, R0, RZ, 0x1f ;  /* 0x00001fff00037589 */ /* 0x000ee200000e0000 */
[----:B------:R-:W-:Y:S01]  /*0200*/  @UP0 UMOV UR6, 0x400 ;  /* 0x0000040000060882 */ /* 0x000fe20000000000 */
[----:B------:R-:W-:-:S04]  /*0210*/  @UP0 UIADD3 UR4, -UR4, 0x100000, URZ ;  /* 0x0010000004040890 */ /* 0x000fc8000fffe13f */
[----:B------:R-:W-:Y:S02]  /*0220*/  @UP0 USHF.L.U32 UR5, UR4, 0xb, URZ ;  /* 0x0000000b04050899 */ /* 0x000fe4000800063f */
[----:B------:R-:W-:Y:S01]  /*0230*/  @UP0 USHF.L.U32 UR4, UR4, 0x1, URZ ;  /* 0x0000000104040899 */ /* 0x000fe2000800063f */
[----:B------:R-:W-:Y:S01]  /*0240*/  VOTEU.ANY UP2, P0 ;  /* 0x00000000003f7886 */ /* 0x000fe20000040100 */
[----:B-1----:R-:W-:Y:S01]  /*0250*/  R2UR UR9, R2 ;  /* 0x00000000020972ca */ /* 0x002fe200000e0000 */
[----:B--2---:R-:W-:Y:S01]  /*0260*/  @UP0 ULEA UR8, UR8, UR6, 0x18 ;  /* 0x0000000608080291 */ /* 0x004fe2000f8ec03f */
[----:B---3--:R-:W-:Y:S01]  /*0270*/  ISETP.NE.AND P1, PT, R3, RZ, PT ;  /* 0x000000ff0300720c */ /* 0x008fe20003f25270 */
[----:B------:R-:W-:-:S04]  /*0280*/  @UP0 UIADD3 UR6, -UR7, 0x100000, URZ ;  /* 0x0010000007060890 */ /* 0x000fc8000fffe13f */
[----:B------:R-:W-:Y:S02]  /*0290*/  @UP0 USHF.L.U32 UR7, UR6, 0xb, URZ ;  /* 0x0000000b06070899 */ /* 0x000fe4000800063f */
[----:B------:R-:W-:-:S04]  /*02a0*/  @UP0 USHF.L.U32 UR6, UR6, 0x1, URZ ;  /* 0x0000000106060899 */ /* 0x000fc8000800063f */
[----:B------:R-:W-:Y:S01]  /*02b0*/  UISETP.NE.AND UP0, UPT, UR9, URZ, UPT ;  /* 0x0000003f0900728c */ /* 0x000fe2000bf05270 */
[----:B------:R-:W1:Y:S02]  /*02c0*/  FENCE.VIEW.ASYNC.S ;  /* 0x00000000000073c6 */ /* 0x000e640000000000 */
[----:B-1----:R1:W2:Y:S05]  /*02d0*/  @UP1 SYNCS.EXCH.64 URZ, [UR8+0x38800], UR4 ;  /* 0x03880004083f15b2 */ /* 0x0022aa0008000100 */
[----:B------:R1:W3:Y:S01]  /*02e0*/  @UP2 SYNCS.EXCH.64 URZ, [UR8+0x38820], UR6 ;  /* 0x03882006083f25b2 */ /* 0x0002e20008000100 */
[----:B------:R-:W-:Y:S05]  /*02f0*/  @P1 BRA `(.L_x_119) ;  /* 0x0000000000481947 */ /* 0x000fea0003800000 */
[----:B-1----:R-:W1:Y:S01]  /*0300*/  S2UR UR5, SR_CgaCtaId ;  /* 0x00000000000579c3 */ /* 0x002e620000008800 */
[----:B------:R-:W-:Y:S01]  /*0310*/  UMOV UR4, 0x400 ;  /* 0x0000040000047882 */ /* 0x000fe20000000000 */
[----:B------:R-:W-:Y:S01]  /*0320*/  UMOV UR6, 0x1 ;  /* 0x0000000100067882 */ /* 0x000fe20000000000 */
[----:B------:R-:W-:Y:S01]  /*0330*/  UMOV UR9, 0x4 ;  /* 0x0000000400097882 */ /* 0x000fe20000000000 */
[----:B------:R-:W-:-:S04]  /*0340*/  UIADD3 UR6, -UR6, 0x100000, URZ ;  /* 0x0010000006067890 */ /* 0x000fc8000fffe13f */
[----:B------:R-:W-:Y:S02]  /*0350*/  USHF.L.U32 UR7, UR6, 0xb, URZ ;  /* 0x0000000b06077899 */ /* 0x000fe4000800063f */
[----:B------:R-:W-:Y:S01]  /*0360*/  USHF.L.U32 UR6, UR6, 0x1, URZ ;  /* 0x0000000106067899 */ /* 0x000fe2000800063f */
[----:B------:R-:W-:Y:S01]  /*0370*/  ELECT P0, URZ, PT ;  /* 0x00000000003f782f */ /* 0x000fe20003800000 */
[----:B-1----:R-:W-:Y:S02]  /*0380*/  ULEA UR8, UR5, UR4, 0x18 ;  /* 0x0000000405087291 */ /* 0x002fe4000f8ec03f */
[----:B------:R-:W-:-:S04]  /*0390*/  UIADD3 UR4, -UR9, 0x100000, URZ ;  /* 0x0010000009047890 */ /* 0x000fc8000fffe13f */
[----:B------:R-:W-:Y:S02]  /*03a0*/  USHF.L.U32 UR5, UR4, 0xb, URZ ;  /* 0x0000000b04057899 */ /* 0x000fe4000800063f */
[----:B------:R-:W-:Y:S01]  /*03b0*/  USHF.L.U32 UR4, UR4, 0x1, URZ ;  /* 0x0000000104047899 */ /* 0x000fe2000800063f */
[----:B------:R-:W1:Y:S03]  /*03c0*/  FENCE.VIEW.ASYNC.S ;  /* 0x00000000000073c6 */ /* 0x000e660000000000 */
[----:B-1----:R4:W1:Y:S08]  /*03d0*/  SYNCS.EXCH.64 URZ, [UR8+0x38830], UR6 ;  /* 0x03883006083f75b2 */ /* 0x0028700008000100 */
[----:B------:R4:W1:Y:S01]  /*03e0*/  SYNCS.EXCH.64 URZ, [UR8+0x38840], UR4 ;  /* 0x03884004083f75b2 */ /* 0x0008620008000100 */
[----:B------:R4:W1:Y:S01]  /*03f0*/  SYNCS.EXCH.64 URZ, [UR8+0x38838], UR6 ;  /* 0x03883806083f75b2 */ /* 0x0008620008000100 */
[----:B------:R4:W1:Y:S02]  /*0400*/  SYNCS.EXCH.64 URZ, [UR8+0x38848], UR4 ;  /* 0x03884804083f75b2 */ /* 0x0008640008000100 */
[----:B----4-:R-:W-:Y:S01]  /*0410*/  NOP ;  /* 0x0000000000007918 */ /* 0x010fe20000000000 */
.L_x_119:
[----:B-1----:R-:W1:Y:S01]  /*0420*/  S2UR UR4, SR_CTAID.Y ;  /* 0x00000000000479c3 */ /* 0x002e620000002600 */
[----:B------:R-:W4:Y:S01]  /*0430*/  SHFL.IDX PT, R7, R0, RZ, 0x1f ;  /* 0x00001fff00077589 */ /* 0x000f2200000e0000 */
[----:B------:R-:W-:Y:S01]  /*0440*/  ULDC UR5, c[0x0][0x154] ;  /* 0x0000550000057ab9 */ /* 0x000fe20000000800 */
[----:B------:R-:W-:-:S05]  /*0450*/  NOP ;  /* 0x0000000000007918 */ /* 0x000fca0000000000 */
[----:B------:R-:W5:Y:S08]  /*0460*/  S2UR UR6, SR_CTAID.X ;  /* 0x00000000000679c3 */ /* 0x000f700000002500 */
[----:B------:R-:W2:Y:S01]  /*0470*/  LDC R6, c[0x0][0x148] ;  /* 0x00005200ff067b82 */ /* 0x000ea20000000800 */
[----:B-1----:R-:W-:Y:S02]  /*0480*/  I2FP.F32.U32 R2, UR4 ;  /* 0x0000000400027c45 */ /* 0x002fe40008201000 */
[----:B----4-:R-:W-:-:S03]  /*0490*/  ISETP.NE.AND P0, PT, R7, RZ, PT ;  /* 0x000000ff0700720c */ /* 0x010fc60003f05270 */
[----:B------:R-:W-:Y:S01]  /*04a0*/  FMUL R5, R2, UR5 ;  /* 0x0000000502057c20 */ /* 0x000fe20008400000 */
[----:B------:R-:W-:Y:S02]  /*04b0*/  SHF.R.S32.HI R2, RZ, 0x1f, R8 ;  /* 0x0000001fff027819 */ /* 0x000fe40000011408 */
[----:B-----5:R-:W-:Y:S02]  /*04c0*/  I2FP.F32.U32 R4, UR6 ;  /* 0x0000000600047c45 */ /* 0x020fe40008201000 */
[----:B------:R-:W-:Y:S01]  /*04d0*/  LEA.HI R2, R2, R8, RZ, 0x7 ;  /* 0x0000000802027211 */ /* 0x000fe200078f38ff */
[----:B------:R-:W1:Y:S02]  /*04e0*/  F2I.U32.TRUNC.NTZ R5, R5 ;  /* 0x0000000500057305 */ /* 0x000e64000020f000 */
[----:B-1----:R-:W-:-:S04]  /*04f0*/  IMAD.MOV R11, RZ, RZ, -R5 ;  /* 0x000000ffff0b7224 */ /* 0x002fc800078e0a05 */
[----:B--2---:R-:W-:Y:S01]  /*0500*/  IMAD R11, R6, R11, UR4 ;  /* 0x00000004060b7e24 */ /* 0x004fe2000f8e020b */
[----:B------:R-:W-:Y:S02]  /*0510*/  ULDC UR4, c[0x0][0x150] ;  /* 0x0000540000047ab9 */ /* 0x000fe40000000800 */
[----:B------:R-:W-:Y:S01]  /*0520*/  FMUL R9, R4, UR4 ;  /* 0x0000000404097c20 */ /* 0x000fe20008400000 */
[----:B------:R-:W-:Y:S06]  /*0530*/  @P0 BRA `(.L_x_120) ;  /* 0x0000000000480947 */ /* 0x000fec0003800000 */
[----:B------:R-:W1:Y:S01]  /*0540*/  S2UR UR5, SR_CgaCtaId ;  /* 0x00000000000579c3 */ /* 0x000e620000008800 */
[----:B------:R-:W-:Y:S01]  /*0550*/  UMOV UR4, 0x400 ;  /* 0x0000040000047882 */ /* 0x000fe20000000000 */
[----:B------:R-:W-:Y:S01]  /*0560*/  UMOV UR6, 0x1 ;  /* 0x0000000100067882 */ /* 0x000fe20000000000 */
[----:B------:R-:W-:Y:S01]  /*0570*/  UMOV UR7, 0x4 ;  /* 0x0000000400077882 */ /* 0x000fe20000000000 */
[----:B------:R-:W-:Y:S01]  /*0580*/  ELECT P0, URZ, PT ;  /* 0x00000000003f782f */ /* 0x000fe20003800000 */
[----:B-1----:R-:W-:Y:S02]  /*0590*/  ULEA UR8, UR5, UR4, 0x18 ;  /* 0x0000000405087291 */ /* 0x002fe4000f8ec03f */
[----:B------:R-:W-:-:S04]  /*05a0*/  UIADD3 UR4, -UR6, 0x100000, URZ ;  /* 0x0010000006047890 */ /* 0x000fc8000fffe13f */
[----:B------:R-:W-:Y:S02]  /*05b0*/  USHF.L.U32 UR5, UR4, 0xb, URZ ;  /* 0x0000000b04057899 */ /* 0x000fe4000800063f */
[----:B------:R-:W-:Y:S02]  /*05c0*/  USHF.L.U32 UR4, UR4, 0x1, URZ ;  /* 0x0000000104047899 */ /* 0x000fe4000800063f */
[----:B------:R-:W-:-:S04]  /*05d0*/  UIADD3 UR6, -UR7, 0x100000, URZ ;  /* 0x0010000007067890 */ /* 0x000fc8000fffe13f */
[----:B------:R-:W-:Y:S02]  /*05e0*/  USHF.L.U32 UR7, UR6, 0xb, URZ ;  /* 0x0000000b06077899 */ /* 0x000fe4000800063f */
[----:B------:R-:W-:Y:S01]  /*05f0*/  USHF.L.U32 UR6, UR6, 0x1, URZ ;  /* 0x0000000106067899 */ /* 0x000fe2000800063f */
[----:B------:R-:W1:Y:S03]  /*0600*/  FENCE.VIEW.ASYNC.S ;  /* 0x00000000000073c6 */ /* 0x000e660000000000 */
[----:B-1----:R1:W2:Y:S08]  /*0610*/  SYNCS.EXCH.64 URZ, [UR8+0x38850], UR4 ;  /* 0x03885004083f75b2 */ /* 0x0022b00008000100 */
[----:B------:R1:W4:Y:S01]  /*0620*/  SYNCS.EXCH.64 URZ, [UR8+0x38860], UR6 ;  /* 0x03886006083f75b2 */ /* 0x0003220008000100 */
[----:B------:R1:W1:Y:S01]  /*0630*/  SYNCS.EXCH.64 URZ, [UR8+0x38858], UR4 ;  /* 0x03885804083f75b2 */ /* 0x0002620008000100 */
[----:B------:R1:W1:Y:S01]  /*0640*/  SYNCS.EXCH.64 URZ, [UR8+0x38868], UR6 ;  /* 0x03886806083f75b2 */ /* 0x0002620008000100 */
[----:B------:R-:W-:Y:S01]  /*0650*/  NOP ;  /* 0x0000000000007918 */ /* 0x000fe20000000000 */
.L_x_120:
[----:B------:R-:W5:Y:S01]  /*0660*/  SHFL.IDX PT, R6, R0, RZ, 0x1f ;  /* 0x00001fff00067589 */ /* 0x000f6200000e0000 */
[----:B------:R-:W-:Y:S01]  /*0670*/  LOP3.LUT R2, R2, 0xffffff80, RZ, 0xc0, !PT ;  /* 0xffffff8002027812 */ /* 0x000fe200078ec0ff */
[----:B------:R-:W1:Y:S01]  /*0680*/  LDC R10, c[0x0][0x144] ;  /* 0x00005100ff0a7b82 */ /* 0x000e620000000800 */
[----:B------:R-:W1:Y:S01]  /*0690*/  F2I.U32.TRUNC.NTZ R9, R9 ;  /* 0x0000000900097305 */ /* 0x000e62000020f000 */
[----:B------:R-:W-:Y:S02]  /*06a0*/  NOP ;  /* 0x0000000000007918 */ /* 0x000fe40000000000 */
[----:B------:R-:W-:Y:S01]  /*06b0*/  IMAD.IADD R2, R8, 0x1, -R2 ;  /* 0x0000000108027824 */ /* 0x000fe200078e0a02 */
[----:B------:R-:W-:-:S04]  /*06c0*/  SHF.R.S32.HI R8, RZ, 0x1f, R7 ;  /* 0x0000001fff087819 */ /* 0x000fc80000011407 */
[----:B------:R-:W-:-:S04]  /*06d0*/  SHF.R.S32.HI R5, RZ, 0x1f, R2 ;  /* 0x0000001fff057819 */ /* 0x000fc80000011402 */
[----:B------:R-:W-:-:S04]  /*06e0*/  LEA.HI R5, R5, R2, RZ, 0x3 ;  /* 0x0000000205057211 */ /* 0x000fc800078f18ff */
[--C-:B------:R-:W-:Y:S02]  /*06f0*/  SHF.R.S32.HI R4, RZ, 0x3, R5.reuse ;  /* 0x00000003ff047819 */ /* 0x100fe40000011405 */
[----:B------:R-:W-:Y:S02]  /*0700*/  SHF.R.S32.HI R5, RZ, 0x1f, R5 ;  /* 0x0000001fff057819 */ /* 0x000fe40000011405 */
[----:B-----5:R-:W-:Y:S02]  /*0710*/  ISETP.NE.AND P0, PT, R6, RZ, PT ;  /* 0x000000ff0600720c */ /* 0x020fe40003f05270 */
[----:B------:R-:W-:Y:S02]  /*0720*/  LEA.HI R5, R5, R4, RZ, 0x2 ;  /* 0x0000000405057211 */ /* 0x000fe400078f10ff */
[----:B------:R-:W-:Y:S02]  /*0730*/  SHF.R.S32.HI R6, RZ, 0x1f, R3 ;  /* 0x0000001fff067819 */ /* 0x000fe40000011403 */
[----:B------:R-:W-:-:S02]  /*0740*/  LOP3.LUT R5, R5, 0xfffffffc, RZ, 0xc0, !PT ;  /* 0xfffffffc05057812 */ /* 0x000fc400078ec0ff */
[----:B------:R-:W-:-:S05]  /*0750*/  LEA.HI R6, R6, R3, RZ, 0x2 ;  /* 0x0000000306067211 */ /* 0x000fca00078f10ff */
[----:B------:R-:W-:Y:S05]  /*0760*/  @P0 BRA `(.L_x_121) ;  /* 0x0000000000480947 */ /* 0x000fea0003800000 */
[----:B-1----:R-:W1:Y:S01]  /*0770*/  S2UR UR5, SR_CgaCtaId ;  /* 0x00000000000579c3 */ /* 0x002e620000008800 */
        /* <DEDUP_REMOVED lines=12> */
[----:B-1----:R1:W1:Y:S08]  /*0840*/  SYNCS.EXCH.64 URZ, [UR8+0x38870], UR4 ;  /* 0x03887004083f75b2 */ /* 0x0022700008000100 */
[----:B------:R1:W1:Y:S01]  /*0850*/  SYNCS.EXCH.64 URZ, [UR8+0x38880], UR6 ;  /* 0x03888006083f75b2 */ /* 0x0002620008000100 */
[----:B------:R1:W1:Y:S01]  /*0860*/  SYNCS.EXCH.64 URZ, [UR8+0x38878], UR4 ;  /* 0x03887804083f75b2 */ /* 0x0002620008000100 */
[----:B------:R1:W1:Y:S01]  /*0870*/  SYNCS.EXCH.64 URZ, [UR8+0x38888], UR6 ;  /* 0x03888806083f75b2 */ /* 0x0002620008000100 */
[----:B------:R-:W-:Y:S01]  /*0880*/  NOP ;  /* 0x0000000000007918 */ /* 0x000fe20000000000 */
.L_x_121:
[----:B------:R-:W5:Y:S01]  /*0890*/  SHFL.IDX PT, R12, R0, RZ, 0x1f ;  /* 0x00001fff000c7589 */ /* 0x000f6200000e0000 */
[----:B-1----:R-:W1:Y:S01]  /*08a0*/  S2UR UR4, SR_CTAID.X ;  /* 0x00000000000479c3 */ /* 0x002e620000002500 */
[----:B------:R-:W-:Y:S01]  /*08b0*/  LOP3.LUT R6, R6, 0x3ffffffc, RZ, 0xc0, !PT ;  /* 0x3ffffffc06067812 */ /* 0x000fe200078ec0ff */
[----:B------:R-:W-:Y:S01]  /*08c0*/  IMAD.IADD R5, R4, 0x1, -R5 ;  /* 0x0000000104057824 */ /* 0x000fe200078e0a05 */
[----:B------:R-:W-:Y:S01]  /*08d0*/  LEA.HI R8, R8, R7, RZ, 0x2 ;  /* 0x0000000708087211 */ /* 0x000fe200078f10ff */
[----:B------:R-:W-:Y:S01]  /*08e0*/  IMAD.MOV R9, RZ, RZ, -R9 ;  /* 0x000000ffff097224 */ /* 0x000fe200078e0a09 */
[----:B------:R-:W-:Y:S01]  /*08f0*/  NOP ;  /* 0x0000000000007918 */ /* 0x000fe20000000000 */
[----:B------:R-:W-:Y:S01]  /*0900*/  IMAD.IADD R6, R3, 0x1, -R6 ;  /* 0x0000000103067824 */ /* 0x000fe200078e0a06 */
[----:B------:R-:W-:-:S03]  /*0910*/  LOP3.LUT R8, R8, 0x3ffffffc, RZ, 0xc0, !PT ;  /* 0x3ffffffc08087812 */ /* 0x000fc600078ec0ff */
[--C-:B------:R-:W-:Y:S02]  /*0920*/  IMAD R6, R6, 0x4, R5.reuse ;  /* 0x0000000406067824 */ /* 0x100fe400078e0205 */
[----:B------:R-:W-:Y:S02]  /*0930*/  IMAD.IADD R8, R7, 0x1, -R8 ;  /* 0x0000000107087824 */ /* 0x000fe400078e0a08 */
[----:B------:R-:W2:Y:S01]  /*0940*/  LDC R7, c[0x0][0x140] ;  /* 0x00005000ff077b82 */ /* 0x000ea20000000800 */
[----:B------:R-:W-:Y:S01]  /*0950*/  LEA.HI R3, R6, R6, RZ, 0x1 ;  /* 0x0000000606037211 */ /* 0x000fe200078f08ff */
[----:B------:R-:W-:-:S03]  /*0960*/  IMAD R8, R8, 0x4, R5 ;  /* 0x0000000408087824 */ /* 0x000fc600078e0205 */
[----:B------:R-:W-:Y:S02]  /*0970*/  LOP3.LUT R3, R3, 0xfffffffe, RZ, 0xc0, !PT ;  /* 0xfffffffe03037812 */ /* 0x000fe400078ec0ff */
[----:B------:R-:W-:Y:S02]  /*0980*/  LEA.HI R4, R8, R8, RZ, 0x1 ;  /* 0x0000000808047211 */ /* 0x000fe400078f08ff */
[----:B-----5:R-:W-:Y:S01]  /*0990*/  ISETP.NE.AND P0, PT, R12, RZ, PT ;  /* 0x000000ff0c00720c */ /* 0x020fe20003f05270 */
[----:B-1----:R-:W-:Y:S01]  /*09a0*/  IMAD R10, R10, R9, UR4 ;  /* 0x000000040a0a7e24 */ /* 0x002fe2000f8e0209 */
[----:B------:R-:W-:-:S04]  /*09b0*/  IADD3 R3, R6, -R3, RZ ;  /* 0x8000000306037210 */ /* 0x000fc80007ffe0ff */
[----:B------:R-:W-:Y:S02]  /*09c0*/  ISETP.NE.AND P6, PT, R3, R10, PT ;  /* 0x0000000a0300720c */ /* 0x000fe40003fc5270 */
[----:B------:R-:W-:-:S05]  /*09d0*/  LOP3.LUT R3, R4, 0xfffffffe, RZ, 0xc0, !PT ;  /* 0xfffffffe04037812 */ /* 0x000fca00078ec0ff */
[----:B------:R-:W-:Y:S01]  /*09e0*/  IMAD.IADD R3, R8, 0x1, -R3 ;  /* 0x0000000108037824 */ /* 0x000fe200078e0a03 */
        /* <DEDUP_REMOVED lines=19> */
.L_x_122:
[----:B------:R-:W5:Y:S01]  /*0b20*/  SHFL.IDX PT, R9, R0, RZ, 0x1f ;  /* 0x00001fff00097589 */ /* 0x000f6200000e0000 */
[----:B------:R-:W-:Y:S01]  /*0b30*/  ISETP.NE.AND P4, PT, R3, R10, PT ;  /* 0x0000000a0300720c */ /* 0x000fe20003f85270 */
[----:B------:R-:W-:Y:S01]  /*0b40*/  IMAD.SHL.U32 R3, R6, 0x4, RZ ;  /* 0x0000000406037824 */ /* 0x000fe200078e00ff */
[----:B------:R-:W-:Y:S01]  /*0b50*/  LOP3.LUT P0, RZ, R2, 0x7, RZ, 0xc0, !PT ;  /* 0x0000000702ff7812 */ /* 0x000fe2000780c0ff */
[----:B------:R-:W-:Y:S01]  /*0b60*/  IMAD.SHL.U32 R5, R8, 0x4, RZ ;  /* 0x0000000408057824 */ /* 0x000fe200078e00ff */
[----:B--2---:R-:W-:Y:S01]  /*0b70*/  ISETP.EQ.U32.AND P1, PT, R7, 0x1, PT ;  /* 0x000000010700780c */ /* 0x004fe20003f22070 */
[----:B------:R-:W-:Y:S01]  /*0b80*/  IMAD.MOV.U32 R23, RZ, RZ, 0x1 ;  /* 0x00000001ff177424 */ /* 0x000fe200078e00ff */
[----:B------:R-:W-:Y:S01]  /*0b90*/  LOP3.LUT R13, R6, 0xc, R3, 0x78, !PT ;  /* 0x0000000c060d7812 */ /* 0x000fe200078e7803 */
[----:B------:R-:W-:Y:S01]  /*0ba0*/  IMAD.MOV.U32 R22, RZ, RZ, 0x1 ;  /* 0x00000001ff167424 */ /* 0x000fe200078e00ff */
[----:B------:R-:W-:Y:S01]  /*0bb0*/  LOP3.LUT R12, R8, 0xc, R5, 0x78, !PT ;  /* 0x0000000c080c7812 */ /* 0x000fe200078e7805 */
[----:B------:R-:W-:Y:S01]  /*0bc0*/  NOP ;  /* 0x0000000000007918 */ /* 0x000fe20000000000 */
[C---:B------:R-:W-:Y:S01]  /*0bd0*/  ISETP.LT.U32.AND P2, PT, R13.reuse, 0x2, !P0 ;  /* 0x000000020d00780c */ /* 0x040fe20004741070 */
[----:B------:R2:W-:Y:S01]  /*0be0*/  STL [R1+0x4], R13 ;  /* 0x0000040d01007387 */ /* 0x0005e20000100800 */
[----:B------:R-:W-:-:S02]  /*0bf0*/  @P6 LEA.HI R3, R13, R13, RZ, 0x1 ;  /* 0x0000000d0d036211 */ /* 0x000fc400078f08ff */
[----:B------:R-:W-:Y:S01]  /*0c00*/  SEL R2, RZ, 0x1, !P2 ;  /* 0x00000001ff027807 */ /* 0x000fe20005000000 */
[----:B------:R2:W-:Y:S01]  /*0c10*/  STL [R1], R12 ;  /* 0x0000000c01007387 */ /* 0x0005e20000100800 */
[----:B------:R-:W-:Y:S02]  /*0c20*/  @P4 LEA.HI R4, R12, R12, RZ, 0x1 ;  /* 0x0000000c0c044211 */ /* 0x000fe400078f08ff */
[----:B------:R-:W-:Y:S02]  /*0c30*/  @P6 SHF.R.S32.HI R3, RZ, 0x1, R3 ;  /* 0x00000001ff036819 */ /* 0x000fe40000011403 */
[----:B------:R-:W-:Y:S02]  /*0c40*/  @P4 SHF.R.S32.HI R4, RZ, 0x1, R4 ;  /* 0x00000001ff044819 */ /* 0x000fe40000011404 */
[----:B------:R-:W-:Y:S02]  /*0c50*/  @P6 ISETP.NE.AND P5, PT, R3, R11, PT ;  /* 0x0000000b0300620c */ /* 0x000fe40003fa5270 */
[----:B-----5:R-:W-:-:S02]  /*0c60*/  ISETP.NE.AND P2, PT, R9, RZ, PT ;  /* 0x000000ff0900720c */ /* 0x020fc40003f45270 */
[----:B------:R-:W-:Y:S02]  /*0c70*/  @P4 ISETP.NE.AND P3, PT, R4, R11, PT ;  /* 0x0000000b0400420c */ /* 0x000fe40003f65270 */
[----:B------:R-:W-:Y:S02]  /*0c80*/  ISETP.LT.U32.AND P0, PT, R12, 0x2, !P0 ;  /* 0x000000020c00780c */ /* 0x000fe40004701070 */
[----:B------:R-:W-:Y:S02]  /*0c90*/  @P6 SEL R23, RZ, 0x1, P5 ;  /* 0x00000001ff176807 */ /* 0x000fe40002800000 */
[----:B------:R-:W-:Y:S02]  /*0ca0*/  SEL R3, RZ, 0x1, !P0 ;  /* 0x00000001ff037807 */ /* 0x000fe40004000000 */
[----:B------:R-:W-:-:S03]  /*0cb0*/  @P4 SEL R22, RZ, 0x1, P3 ;  /* 0x00000001ff164807 */ /* 0x000fc60001800000 */
[----:B--2---:R-:W-:Y:S05]  /*0cc0*/  @P2 BRA `(.L_x_123) ;  /* 0x0000000000482947 */ /* 0x004fea0003800000 */
        /* <DEDUP_REMOVED lines=17> */
[----:B--2---:R-:W-:Y:S01]  /*0de0*/  NOP ;  /* 0x0000000000007918 */ /* 0x004fe20000000000 */
.L_x_123:
[----:B------:R-:W-:Y:S01]  /*0df0*/  LOP3.LUT R23, R23, R2, RZ, 0xc0, !PT ;  /* 0x0000000217177212 */ /* 0x000fe200078ec0ff */
[----:B------:R-:W-:Y:S01]  /*0e00*/  NOP ;  /* 0x0000000000007918 */ /* 0x000fe20000000000 */
[----:B------:R-:W-:Y:S01]  /*0e10*/  LOP3.LUT R22, R22, R3, RZ, 0xc0, !PT ;  /* 0x0000000316167212 */ /* 0x000fe200078ec0ff */
[----:B------:R-:W-:Y:S06]  /*0e20*/  @!P1 BRA `(.L_x_124) ;  /* 0x0000000000089947 */ /* 0x000fec0003800000 */
[----:B-1-34-:R-:W-:Y:S01]  /*0e30*/  UCGABAR_ARV ;  /* 0x00000000000079c7 */ /* 0x01afe20008000000 */
[----:B------:R-:W-:Y:S05]  /*0e40*/  BRA `(.L_x_125) ;  /* 0x0000000000047947 */ /* 0x000fea0003800000 */
.L_x_124:
[----:B-1-34-:R-:W-:Y:S01]  /*0e50*/  NOP ;  /* 0x0000000000007918 */ /* 0x01afe20000000000 */
.L_x_125:
[----:B------:R-:W-:Y:S05]  /*0e60*/  @!P1 BRA `(.L_x_126) ;  /* 0x00000000000c9947 */ /* 0x000fea0003800000 */
[----:B------:R-:W-:Y:S01]  /*0e70*/  UCGABAR_WAIT ;  /* 0x0000000000007dc7 */ /* 0x000fe20008000000 */
[----:B------:R-:W-:Y:S01]  /*0e80*/  CCTL.IVALL ;  /* 0x00000000ff00798f */ /* 0x000fe20002000000 */
[----:B------:R-:W-:Y:S05]  /*0e90*/  BRA `(.L_x_127) ;  /* 0x0000000000047947 */ /* 0x000fea0003800000 */
.L_x_126:
[----:B------:R-:W-:Y:S06]  /*0ea0*/  BAR.SYNC.DEFER_BLOCKING 0x0 ;  /* 0x0000000000007b1d */ /* 0x000fec0000010000 */
.L_x_127:
[----:B------:R-:W-:Y:S01]  /*0eb0*/  UMOV UR4, 0x1 ;  /* 0x0000000100047882 */ /* 0x000fe20000000000 */
[----:B------:R-:W-:Y:S01]  /*0ec0*/  PLOP3.LUT P0, PT, PT, PT, UP0, 0x80, 0x0 ;  /* 0x000000000000781c */ /* 0x000fe20003f0f008 */
[----:B------:R-:W-:-:S06]  /*0ed0*/  USEL UR4, UR4, 0x2, !UP0 ;  /* 0x0000000204047887 */ /* 0x000fcc000c000000 */
[----:B------:R-:W-:-:S05]  /*0ee0*/  IMAD.U32 R2, RZ, RZ, UR4 ;  /* 0x00000004ff027e24 */ /* 0x000fca000f8e00ff */
[----:B------:R1:W-:Y:S01]  /*0ef0*/  STL [R1+0x24], R2 ;  /* 0x0000240201007387 */ /* 0x0003e20000100800 */
[----:B------:R-:W-:Y:S05]  /*0f00*/  @!P0 BRA `(.L_x_128) ;  /* 0x0000009c00b88947 */ /* 0x000fea0003800000 */
.L_x_129:
[----:B------:R-:W-:-:S08]  /*0f10*/  NOP ;  /* 0x0000000000007918 */ /* 0x000fd00000000000 */
[----:B------:R-:W2:Y:S02]  /*0f20*/  USETMAXREG.TRY_ALLOC.CTAPOOL UP0, 0xf0 ;  /* 0x000000f0000079c8 */ /* 0x000ea40008000600 */
[----:B--2---:R-:W-:-:S13]  /*0f30*/  PLOP3.LUT P0, PT, PT, PT, UP0, 0x80, 0x0 ;  /* 0x000000000000781c */ /* 0x004fda0003f0f008 */
[----:B------:R-:W-:Y:S05]  /*0f40*/  @!P0 BRA `(.L_x_129) ;  /* 0xfffffffc00f08947 */ /* 0x000fea000383ffff */
[----:B------:R-:W2:Y:S08]  /*0f50*/  S2UR UR7, SR_CTAID.X ;  /* 0x00000000000779c3 */ /* 0x000eb00000002500 */
[----:B------:R-:W-:Y:S08]  /*0f60*/  BAR.ARV 0x8, 0x120 ;  /* 0x0204800000007b1d */ /* 0x000ff00000002000 */
[----:B------:R-:W2:Y:S02]  /*0f70*/  LDC R0, c[0x0][0xda4] ;  /* 0x00036900ff007b82 */ /* 0x000ea40000000800 */
[----:B--2---:R-:W-:-:S13]  /*0f80*/  ISETP.LE.AND P0, PT, R0, UR7, PT ;  /* 0x0000000700007c0c */ /* 0x004fda000bf03270 */
[----:B------:R-:W-:Y:S05]  /*0f90*/  @P0 EXIT ;  /* 0x000000000000094d */ /* 0x000fea0003800000 */
[----:B------:R-:W2:Y:S01]  /*0fa0*/  LDL R3, [R1+0x24] ;  /* 0x0000240001037983 */ /* 0x000ea20000100800 */
[----:B------:R-:W3:Y:S01]  /*0fb0*/  S2UR UR5, SR_CgaCtaId ;  /* 0x00000000000579c3 */ /* 0x000ee20000008800 */
[----:B------:R-:W-:Y:S01]  /*0fc0*/  UMOV UR4, 0x400 ;  /* 0x0000040000047882 */ /* 0x000fe20000000000 */
[----:B------:R-:W-:Y:S01]  /*0fd0*/  IMAD.MOV.U32 R220, RZ, RZ, -0x2 ;  /* 0xfffffffeffdc7424 */ /* 0x000fe200078e00ff */
[----:B-1----:R-:W1:Y:S01]  /*0fe0*/  S2R R2, SR_TID.X ;  /* 0x0000000000027919 */ /* 0x002e620000002100 */
[----:B------:R-:W-:Y:S01]  /*0ff0*/  IMAD.U32 R212, RZ, RZ, UR7 ;  /* 0x00000007ffd47e24 */ /* 0x000fe2000f8e00ff */
[----:B------:R-:W-:-:S03]  /*1000*/  UMOV UR38, URZ ;  /* 0x0000003f00267c82 */ /* 0x000fc60008000000 */
[----:B------:R-:W4:Y:S01]  /*1010*/  S2UR UR6, SR_SWINHI ;  /* 0x00000000000679c3 */ /* 0x000f220000002f00 */
[----:B---3--:R-:W-:-:S06]  /*1020*/  ULEA UR9, UR5, UR4, 0x18 ;  /* 0x0000000405097291 */ /* 0x008fcc000f8ec03f */
[----:B------:R-:W-:Y:S01]  /*1030*/  IMAD.U32 R18, RZ, RZ, UR9 ;  /* 0x00000009ff127e24 */ /* 0x000fe2000f8e00ff */
[----:B------:R-:W-:Y:S01]  /*1040*/  UMOV UR4, UR9 ;  /* 0x0000000900047c82 */ /* 0x000fe20008000000 */
[----:B----4-:R-:W-:Y:S01]  /*1050*/  UMOV UR5, UR6 ;  /* 0x0000000600057c82 */ /* 0x010fe20008000000 */
[----:B------:R-:W-:Y:S02]  /*1060*/  IMAD.U32 R16, RZ, RZ, UR4 ;  /* 0x00000004ff107e24 */ /* 0x000fe4000f8e00ff */
[----:B-1----:R-:W-:Y:S02]  /*1070*/  VIADD R0, R2, 0xffffff80 ;  /* 0xffffff8002007836 */ /* 0x002fe40000000000 */
[----:B------:R-:W-:Y:S01]  /*1080*/  IMAD.U32 R17, RZ, RZ, UR5 ;  /* 0x00000005ff117e24 */ /* 0x000fe2000f8e00ff */
[----:B------:R-:W-:Y:S02]  /*1090*/  UMOV UR5, URZ ;  /* 0x0000003f00057c82 */ /* 0x000fe40008000000 */
[----:B------:R-:W-:Y:S01]  /*10a0*/  IMAD.U32 R213, RZ, RZ, UR5 ;  /* 0x00000005ffd57e24 */ /* 0x000fe2000f8e00ff */
[----:B--2---:R-:W-:-:S02]  /*10b0*/  R2UR UR8, R3 ;  /* 0x00000000030872ca */ /* 0x004fc400000e0000 */
[----:B------:R-:W-:-:S04]  /*10c0*/  SHF.R.S32.HI R3, RZ, 0x1f, R0 ;  /* 0x0000001fff037819 */ /* 0x000fc80000011400 */
[CC--:B------:R-:W-:Y:S02]  /*10d0*/  LEA.HI R2, R3.reuse, R0.reuse, RZ, 0x7 ;  /* 0x0000000003027211 */ /* 0x0c0fe400078f38ff */
[CC--:B------:R-:W-:Y:S02]  /*10e0*/  LEA.HI R6, R3.reuse, R0.reuse, RZ, 0x4 ;  /* 0x0000000003067211 */ /* 0x0c0fe400078f20ff */
[----:B------:R-:W-:Y:S02]  /*10f0*/  LOP3.LUT R5, R2, 0xffffff80, RZ, 0xc0, !PT ;  /* 0xffffff8002057812 */ /* 0x000fe400078ec0ff */
[----:B------:R-:W-:Y:S01]  /*1100*/  SHF.R.S32.HI R7, RZ, 0x4, R6 ;  /* 0x00000004ff077819 */ /* 0x000fe20000011406 */
[----:B------:R-:W-:Y:S01]  /*1110*/  ULOP3.LUT UR4, UR8, 0x1, URZ, 0xfc, !UPT ;  /* 0x0000000108047892 */ /* 0x000fe2000f8efc3f */
[----:B------:R-:W-:Y:S01]  /*1120*/  LEA.HI R218, R3, R0, RZ, 0x5 ;  /* 0x0000000003da7211 */ /* 0x000fe200078f28ff */
[----:B------:R-:W-:Y:S01]  /*1130*/  IMAD.IADD R214, R0, 0x1, -R5 ;  /* 0x0000000100d67824 */ /* 0x000fe200078e0a05 */
[----:B------:R-:W-:-:S02]  /*1140*/  LEA.HI R8, R6, R7, RZ, 0x1 ;  /* 0x0000000706087211 */ /* 0x000fc400078f08ff */
[----:B------:R-:W-:Y:S01]  /*1150*/  LOP3.LUT R3, R6, 0x3fffff0, RZ, 0xc0, !PT ;  /* 0x03fffff006037812 */ /* 0x000fe200078ec0ff */
[----:B------:R-:W-:Y:S01]  /*1160*/  IMAD.U32 R221, RZ, RZ, UR4 ;  /* 0x00000004ffdd7e24 */ /* 0x000fe2000f8e00ff */
[----:B------:R-:W-:Y:S01]  /*1170*/  SHF.R.S32.HI R5, RZ, 0x1f, R214 ;  /* 0x0000001fff057819 */ /* 0x000fe200000114d6 */
[----:B------:R-:W-:Y:S01]  /*1180*/  UMOV UR4, URZ ;  /* 0x0000003f00047c82 */ /* 0x000fe20008000000 */
[----:B------:R-:W-:Y:S01]  /*1190*/  LOP3.LUT R8, R8, 0x1ffffffe, RZ, 0xc0, !PT ;  /* 0x1ffffffe08087812 */ /* 0x000fe200078ec0ff */
[----:B------:R-:W-:Y:S01]  /*11a0*/  IMAD.IADD R3, R0, 0x1, -R3 ;  /* 0x0000000100037824 */ /* 0x000fe200078e0a03 */
[----:B------:R-:W-:Y:S01]  /*11b0*/  LEA.HI R4, R5, R214, RZ, 0x2 ;  /* 0x000000d605047211 */ /* 0x000fe200078f10ff */
[----:B------:R-:W-:Y:S01]  /*11c0*/  IMAD.U32 R19, RZ, RZ, UR4 ;  /* 0x00000004ff137e24 */ /* 0x000fe2000f8e00ff */
[----:B------:R-:W-:Y:S02]  /*11d0*/  SHF.R.S32.HI R218, RZ, 0x5, R218 ;  /* 0x00000005ffda7819 */ /* 0x000fe400000114da */
[----:B------:R-:W-:-:S02]  /*11e0*/  SHF.R.S32.HI R6, RZ, 0x2, R4 ;  /* 0x00000002ff067819 */ /* 0x000fc40000011404 */
[----:B------:R-:W-:Y:S01]  /*11f0*/  SHF.R.S32.HI R9, RZ, 0x1f, R4 ;  /* 0x0000001fff097819 */ /* 0x000fe20000011404 */
[----:B------:R-:W-:Y:S01]  /*1200*/  IMAD R3, R218, 0x10, R3 ;  /* 0x00000010da037824 */ /* 0x000fe200078e0203 */
[----:B------:R-:W-:Y:S02]  /*1210*/  SHF.R.S32.HI R217, RZ, 0x7, R2 ;  /* 0x00000007ffd97819 */ /* 0x000fe40000011402 */
[----:B------:R-:W-:Y:S02]  /*1220*/  LEA.HI R9, R9, R6, RZ, 0x3 ;  /* 0x0000000609097211 */ /* 0x000fe400078f18ff */
[----:B------:R-:W-:Y:S02]  /*1230*/  IADD3 R8, R7, -R8, RZ ;  /* 0x8000000807087210 */ /* 0x000fe40007ffe0ff */
[----:B------:R-:W-:Y:S02]  /*1240*/  LOP3.LUT R9, R9, 0xfffffff8, RZ, 0xc0, !PT ;  /* 0xfffffff809097812 */ /* 0x000fe400078ec0ff */
[----:B------:R-:W-:Y:S01]  /*1250*/  LEA.HI R2, R2, R217, RZ, 0x1 ;  /* 0x000000d902027211 */ /* 0x000fe200078f08ff */
[----:B------:R-:W-:Y:S01]  /*1260*/  IMAD R8, R3, 0x8, R8 ;  /* 0x0000000803087824 */ /* 0x000fe200078e0208 */
[----:B------:R-:W-:Y:S01]  /*1270*/  LEA.HI R5, R5, R214, RZ, 0x5 ;  /* 0x000000d605057211 */ /* 0x000fe200078f28ff */
[----:B------:R-:W-:Y:S01]  /*1280*/  IMAD.IADD R9, R6, 0x1, -R9 ;  /* 0x0000000106097824 */ /* 0x000fe200078e0a09 */
[----:B------:R-:W-:-:S02]  /*1290*/  LOP3.LUT R3, R4, 0x7ffffffc, RZ, 0xc0, !PT ;  /* 0x7ffffffc04037812 */ /* 0x000fc400078ec0ff */
[----:B------:R-:W-:Y:S02]  /*12a0*/  LOP3.LUT R2, R2, 0x3fffffe, RZ, 0xc0, !PT ;  /* 0x03fffffe02027812 */ /* 0x000fe400078ec0ff */
[----:B------:R-:W-:Y:S01]  /*12b0*/  SHF.R.S32.HI R0, RZ, 0x5, R5 ;  /* 0x00000005ff007819 */ /* 0x000fe20000011405 */
[----:B------:R-:W-:Y:S02]  /*12c0*/  IMAD.IADD R3, R214, 0x1, -R3 ;  /* 0x00000001d6037824 */ /* 0x000fe400078e0a03 */
[----:B------:R-:W-:Y:S01]  /*12d0*/  IMAD.SHL.U32 R5, R8, 0x8, RZ ;  /* 0x0000000808057824 */ /* 0x000fe200078e00ff */
[----:B------:R-:W-:Y:S01]  /*12e0*/  LEA R9, R0, R9, 0x4 ;  /* 0x0000000900097211 */ /* 0x000fe200078e20ff */
[----:B------:R-:W-:Y:S02]  /*12f0*/  IMAD.IADD R2, R217, 0x1, -R2 ;  /* 0x00000001d9027824 */ /* 0x000fe400078e0a02 */
[----:B------:R-:W-:Y:S02]  /*1300*/  IMAD R220, R3, R220, 0x50 ;  /* 0x0000005003dc7424 */ /* 0x000fe400078e02dc */
[----:B------:R-:W-:-:S04]  /*1310*/  IMAD.WIDE R16, R5, 0x2, R16 ;  /* 0x0000000205107825 */ /* 0x000fc800078e0210 */
[----:B------:R-:W-:-:S07]  /*1320*/  IMAD R219, R2, 0x40, R9 ;  /* 0x0000004002db7824 */ /* 0x000fce00078e0209 */
.L_x_156:
[----:B------:R-:W1:Y:S01]  /*1330*/  SHFL.IDX PT, R0, R217, RZ, 0x1f ;  /* 0x00001fffd9007589 */ /* 0x000e6200000e0000 */
[----:B------:R-:W-:Y:S01]  /*1340*/  R2UR UR5, R18 ;  /* 0x00000000120572ca */ /* 0x000fe200000e0000 */
[----:B------:R-:W-:Y:S01]  /*1350*/  ULDC.64 UR6, c[0x0][0x3f8] ;  /* 0x0000fe0000067ab9 */ /* 0x000fe20000000a00 */
[----:B------:R-:W-:Y:S01]  /*1360*/  ULDC UR4, c[0x0][0xda8] ;  /* 0x00036a0000047ab9 */ /* 0x000fe20000000800 */
[----:B------:R-:W-:Y:S01]  /*1370*/  UISETP.NE.U32.AND UP0, UPT, UR6, URZ, UPT ;  /* 0x0000003f0600728c */ /* 0x000fe2000bf05070 */
[----:B------:R-:W-:Y:S01]  /*1380*/  R2UR UR13, R212 ;  /* 0x00000000d40d72ca */ /* 0x000fe200000e0000 */
[----:B------:R-:W-:Y:S02]  /*1390*/  UISETP.NE.AND UP1, UPT, UR4, 0x1, UPT ;  /* 0x000000010400788c */ /* 0x000fe4000bf25270 */
[----:B------:R-:W-:Y:S01]  /*13a0*/  UISETP.NE.AND.EX UP0, UPT, UR7, URZ, UPT, UP0 ;  /* 0x0000003f0700728c */ /* 0x000fe2000bf05300 */
[----:B------:R-:W-:Y:S01]  /*13b0*/  ULDC UR4, c[0x0][0xdb4] ;  /* 0x00036d0000047ab9 */ /* 0x000fe20000000800 */
[----:B------:R-:W-:Y:S01]  /*13c0*/  ULDC UR37, c[0x0][0x404] ;  /* 0x0001010000257ab9 */ /* 0x000fe20000000800 */
[----:B------:R-:W-:-:S03]  /*13d0*/  UISETP.NE.AND UP2, UPT, UR4, 0x1, UPT ;  /* 0x000000010400788c */ /* 0x000fc6000bf45270 */
[----:B------:R-:W-:Y:S02]  /*13e0*/  UIADD3 UR11, UR5, 0x14400, URZ ;  /* 0x00014400050b7890 */ /* 0x000fe4000fffe03f */
[----:B------:R-:W-:Y:S01]  /*13f0*/  USEL UR37, UR37, 0x1, UP0 ;  /* 0x0000000125257887 */ /* 0x000fe20008000000 */
[----:B------:R-:W-:Y:S01]  /*1400*/  ULDC UR10, c[0x0][0x2e0] ;  /* 0x0000b800000a7ab9 */ /* 0x000fe20000000800 */
[----:B------:R-:W-:Y:S02]  /*1410*/  ULOP3.LUT UP0, URZ, UR11, 0x9f, URZ, 0xc0, !UPT ;  /* 0x0000009f0b3f7892 */ /* 0x000fe4000f80c03f */
[----:B------:R-:W-:Y:S01]  /*1420*/  UIMAD UR37, UR37, UR10, URZ ;  /* 0x0000000a252572a4 */ /* 0x000fe2000f8e023f */
[----:B------:R-:W-:Y:S01]  /*1430*/  @UP1 ULDC UR6, c[0x0][0xdac] ;  /* 0x00036b0000061ab9 */ /* 0x000fe20000000800 */
[----:B-1----:R-:W-:Y:S01]  /*1440*/  R2UR UR8, R0 ;  /* 0x00000000000872ca */ /* 0x002fe200000e0000 */
[----:B------:R-:W-:Y:S01]  /*1450*/  UIMAD.WIDE.U32 UR6, UR13, UR6, URZ ;  /* 0x000000060d0672a5 */ /* 0x000fe2000f8e003f */
[----:B------:R-:W-:Y:S01]  /*1460*/  PLOP3.LUT P0, PT, PT, PT, UP0, 0x80, 0x0 ;  /* 0x000000000000781c */ /* 0x000fe20003f0f008 */
[----:B------:R-:W-:Y:S01]  /*1470*/  @UP1 ULDC UR12, c[0x0][0xdb0] ;  /* 0x00036c00000c1ab9 */ /* 0x000fe20000000800 */
[----:B------:R-:W-:Y:S01]  /*1480*/  UMOV UR14, UR13 ;  /* 0x0000000d000e7c82 */ /* 0x000fe20008000000 */
[----:B------:R-:W-:-:S06]  /*1490*/  @UP1 USHF.R.U32.HI UR14, URZ, UR12, UR7 ;  /* 0x0000000c3f0e1299 */ /* 0x000fcc0008011607 */
[----:B------:R-:W-:Y:S01]  /*14a0*/  IMAD.U32 R216, RZ, RZ, UR14 ;  /* 0x0000000effd87e24 */ /* 0x000fe2000f8e00ff */
[----:B------:R-:W-:Y:S01]  /*14b0*/  UMOV UR36, UR14 ;  /* 0x0000000e00247c82 */ /* 0x000fe20008000000 */
[----:B------:R-:W-:-:S04]  /*14c0*/  ULEA.HI UR4, UR8, UR8, URZ, 0x1 ;  /* 0x0000000808047291 */ /* 0x000fc8000f8f083f */
[----:B------:R-:W-:-:S03]  /*14d0*/  ULOP3.LUT UR9, UR4, 0x1e, URZ, 0xc0, !UPT ;  /* 0x0000001e04097892 */ /* 0x000fc6000f8ec03f */
[----:B------:R-:W-:Y:S01]  /*14e0*/  @UP2 ULDC.64 UR4, c[0x0][0xdb8] ;  /* 0x00036e0000042ab9 */ /* 0x000fe20000000a00 */
[----:B------:R-:W-:Y:S02]  /*14f0*/  UIADD3 UR9, UR8, -UR9, URZ ;  /* 0x8000000908097290 */ /* 0x000fe4000fffe03f */
[----:B------:R-:W-:Y:S02]  /*1500*/  UIADD3 UR8, UR37, 0x4f, URZ ;  /* 0x0000004f25087890 */ /* 0x000fe4000fffe03f */
[----:B------:R-:W-:Y:S02]  /*1510*/  ULEA UR10, UR9, UR11, 0xd ;  /* 0x0000000b090a7291 */ /* 0x000fe4000f8e683f */
[----:B------:R-:W-:Y:S02]  /*1520*/  UIMAD.WIDE UR8, UR8, 0x66666667, URZ ;  /* 0x66666667080878a5 */ /* 0x000fe4000f8e023f */
[----:B------:R-:W-:Y:S02]  /*1530*/  UIMAD.WIDE.U32 UR6, UR14, UR4, URZ ;  /* 0x000000040e0672a5 */ /* 0x000fe4000f8e003f */
[----:B------:R-:W-:-:S02]  /*1540*/  USHF.R.U32.HI UR10, URZ, 0x4, UR10 ;  /* 0x000000043f0a7899 */ /* 0x000fc4000801160a */
[----:B------:R-:W-:Y:S01]  /*1550*/  USHF.R.U32.HI UR61, URZ, 0x1f, UR9 ;  /* 0x0000001f3f3d7899 */ /* 0x000fe20008011609 */
[----:B------:R-:W-:Y:S01]  /*1560*/  UMOV UR4, UR13 ;  /* 0x0000000d00047c82 */ /* 0x000fe20008000000 */
[----:B------:R-:W-:Y:S01]  /*1570*/  ULOP3.LUT UR39, UR10, 0x3fff, URZ, 0xc0, !UPT ;  /* 0x00003fff0a277892 */ /* 0x000fe2000f8ec03f */
[----:B------:R-:W-:Y:S01]  /*1580*/  IMAD.U32 R215, RZ, RZ, UR4 ;  /* 0x00000004ffd77e24 */ /* 0x000fe2000f8e00ff */
[----:B------:R-:W-:Y:S02]  /*1590*/  @UP2 USHF.R.U32.HI UR36, URZ, UR5, UR7 ;  /* 0x000000053f242299 */ /* 0x000fe40008011607 */
[----:B------:R-:W-:Y:S01]  /*15a0*/  ULEA.HI.SX32 UR61, UR9, UR61, 0x1b ;  /* 0x0000003d093d7291 */ /* 0x000fe2000f8fda3f */
[----:B------:R-:W-:Y:S11]  /*15b0*/  @!P0 BRA `(.L_x_130) ;  /* 0x0000000000408947 */ /* 0x000ff60003800000 */
[----:B------:R-:W-:Y:S01]  /*15c0*/  MOV R0, 0x0 ;  /* 0x0000000000007802 */ /* 0x000fe20000000f00 */
[----:B------:R-:W-:Y:S01]  /*15d0*/  ULDC.64 UR4, c[0x4][0xa8] ;  /* 0x01002a0000047ab9 */ /* 0x000fe20000000a00 */
[----:B------:R-:W-:Y:S01]  /*15e0*/  ULDC.64 UR6, c[0x4][0x20] ;  /* 0x0100080000067ab9 */ /* 0x000fe20000000a00 */
[----:B------:R-:W-:Y:S01]  /*15f0*/  IMAD.U32 R4, RZ, RZ, UR4 ;  /* 0x00000004ff047e24 */ /* 0x000fe2000f8e00ff */
[----:B------:R1:W2:Y:S01]  /*1600*/  LDC.64 R2, c[0x4][R0] ;  /* 0x0100000000027b82 */ /* 0x0002a20000000a00 */
[----:B------:R-:W-:Y:S01]  /*1610*/  MOV R5, UR5 ;  /* 0x0000000500057c02 */ /* 0x000fe20008000f00 */
[----:B------:R-:W-:Y:S01]  /*1620*/  ULDC.64 UR4, c[0x4][0xb0] ;  /* 0x01002c0000047ab9 */ /* 0x000fe20000000a00 */
[----:B------:R-:W-:Y:S02]  /*1630*/  IMAD.U32 R10, RZ, RZ, UR6 ;  /* 0x00000006ff0a7e24 */ /* 0x000fe4000f8e00ff */
[----:B------:R-:W-:Y:S02]  /*1640*/  IMAD.U32 R6, RZ, RZ, UR4 ;  /* 0x00000004ff067e24 */ /* 0x000fe4000f8e00ff */
[----:B------:R-:W-:-:S02]  /*1650*/  IMAD.U32 R7, RZ, RZ, UR5 ;  /* 0x00000005ff077e24 */ /* 0x000fc4000f8e00ff */
[----:B------:R-:W-:Y:S02]  /*1660*/  IMAD.U32 R11, RZ, RZ, UR7 ;  /* 0x00000007ff0b7e24 */ /* 0x000fe4000f8e00ff */
[----:B------:R-:W-:Y:S02]  /*1670*/  IMAD.MOV.U32 R8, RZ, RZ, 0x70 ;  /* 0x00000070ff087424 */ /* 0x000fe400078e00ff */
[----:B------:R-:W-:Y:S02]  /*1680*/  IMAD.MOV.U32 R12, RZ, RZ, 0x1 ;  /* 0x00000001ff0c7424 */ /* 0x000fe400078e00ff */
[----:B-1----:R-:W-:-:S07]  /*1690*/  IMAD.MOV.U32 R13, RZ, RZ, RZ ;  /* 0x000000ffff0d7224 */ /* 0x002fce00078e00ff */
[----:B------:R-:W-:-:S07]  /*16a0*/  LEPC R20, `(.L_x_130) ;  /* 0x000000001014794e */ /* 0x000fce0000000000 */
[----:B--2---:R-:W-:Y:S05]  /*16b0*/  CALL.ABS.NOINC R2 ;  /* 0x0000000002007343 */ /* 0x004fea0003c00000 */
.L_x_130:
[----:B------:R-:W-:Y:S02]  /*16c0*/  R2UR UR4, R213 ;  /* 0x00000000d50472ca */ /* 0x000fe400000e0000 */
[----:B------:R-:W-:Y:S02]  /*16d0*/  R2UR UR6, R18 ;  /* 0x00000000120672ca */ /* 0x000fe400000e0000 */
[----:B------:R-:W-:-:S09]  /*16e0*/  R2UR UR5, R221 ;  /* 0x00000000dd0572ca */ /* 0x000fd200000e0000 */
[----:B------:R-:W-:-:S04]  /*16f0*/  ULOP3.LUT UR4, UR4, 0x1, URZ, 0xc0, !UPT ;  /* 0x0000000104047892 */ /* 0x000fc8000f8ec03f */
[----:B------:R-:W-:Y:S02]  /*1700*/  MOV R2, UR5 ;  /* 0x0000000500027c02 */ /* 0x000fe40008000f00 */
[----:B------:R-:W-:Y:S02]  /*1710*/  IMAD.U32 R0, RZ, RZ, UR4 ;  /* 0x00000004ff007e24 */ /* 0x000fe4000f8e00ff */
[----:B------:R-:W-:-:S03]  /*1720*/  ISETP.NE.AND P0, PT, R2, 0x3, PT ;  /* 0x000000030200780c */ /* 0x000fc60003f05270 */
[----:B------:R-:W-:-:S04]  /*1730*/  SHF.L.U32 R0, R0, 0x1f, RZ ;  /* 0x0000001f00007819 */ /* 0x000fc800000006ff */
[----:B------:R-:W1:Y:S02]  /*1740*/  SYNCS.PHASECHK.TRANS64.TRYWAIT P1, [UR6+0x38800], R0 ;  /* 0x03880000ff0075a7 */ /* 0x000e640008020146 */
[----:B-1----:R-:W-:Y:S05]  /*1750*/  @!P1 BRA `(.L_x_131) ;  /* 0x000000d000049947 */ /* 0x002fea0003800000 */
.L_x_223:
[----:B------:R-:W-:Y:S05]  /*1760*/  @!P0 BRA `(.L_x_132) ;  /* 0x0000000000048947 */ /* 0x000fea0003800000 */
[----:B------:R-:W-:Y:S01]  /*1770*/  BPT.TRAP 0x1 ;  /* 0x000000040000795c */ /* 0x000fe20000300000 */
.L_x_132:
[----:B------:R-:W-:Y:S01]  /*1780*/  R2UR UR5, R19 ;  /* 0x00000000130572ca */ /* 0x000fe200000e0000 */
[----:B-1----:R-:W-:Y:S01]  /*1790*/  IMAD.U32 R0, RZ, RZ, UR38 ;  /* 0x00000026ff007e24 */ /* 0x002fe2000f8e00ff */
[----:B------:R-:W-:-:S11]  /*17a0*/  R2UR UR4, R18 ;  /* 0x00000000120472ca */ /* 0x000fd600000e0000 */
[----:B------:R-:W-:Y:S02]  /*17b0*/  IMAD.U32 R3, RZ, RZ, UR5 ;  /* 0x00000005ff037e24 */ /* 0x000fe4000f8e00ff */
[----:B------:R-:W-:-:S03]  /*17c0*/  LEA R0, R0, UR4, 0x3 ;  /* 0x0000000400007c11 */ /* 0x000fc6000f8e18ff */
[----:B------:R-:W-:-:S04]  /*17d0*/  SHF.L.U32 R3, R3, 0x1f, RZ ;  /* 0x0000001f03037819 */ /* 0x000fc800000006ff */
[----:B------:R1:W2:Y:S01]  /*17e0*/  SYNCS.PHASECHK.TRANS64.TRYWAIT P1, [R0+URZ+0x38830], R3 ;  /* 0x03883003000075a7 */ /* 0x0002a2000802017f */
[----:B------:R-:W-:Y:S05]  /*17f0*/  @!P0 BRA `(.L_x_133) ;  /* 0x0000000000048947 */ /* 0x000fea0003800000 */
[----:B------:R-:W-:Y:S01]  /*1800*/  BPT.TRAP 0x1 ;  /* 0x000000040000795c */ /* 0x000fe20000300000 */
.L_x_133:
[----:B--2---:R-:W-:Y:S05]  /*1810*/  @P1 BRA `(.L_x_134) ;  /* 0x0000000000081947 */ /* 0x004fea0003800000 */
[----:B------:R-:W2:Y:S02]  /*1820*/  SYNCS.PHASECHK.TRANS64.TRYWAIT P1, [R0+URZ+0x38830], R3 ;  /* 0x03883003000075a7 */ /* 0x000ea4000802017f */
[----:B--2---:R-:W-:Y:S05]  /*1830*/  @!P1 BRA `(.L_x_135) ;  /* 0x000000cc00e89947 */ /* 0x004fea0003800000 */
.L_x_134:
[----:B------:R-:W-:Y:S05]  /*1840*/  WARPSYNC.ALL ;  /* 0x0000000000007948 */ /* 0x000fea0003800000 */
[----:B------:R-:W-:Y:S01]  /*1850*/  R2UR UR4, R18 ;  /* 0x00000000120472ca */ /* 0x000fe200000e0000 */
[----:B------:R-:W-:Y:S01]  /*1860*/  ULOP3.LUT UR5, UR39, 0x10000, URZ, 0xfc, !UPT ;  /* 0x0001000027057892 */ /* 0x000fe2000f8efc3f */
[----:B------:R-:W-:Y:S01]  /*1870*/  WARPGROUP.ARRIVE ;  /* 0x00000000000079c5 */ /* 0x000fe20000000000 */
[----:B------:R-:W-:Y:S01]  /*1880*/  UMOV UR17, 0x40000040 ;  /* 0x4000004000117882 */ /* 0x000fe20000000000 */
[----:B------:R-:W-:Y:S01]  /*1890*/  UMOV UR19, 0x40000040 ;  /* 0x4000004000137882 */ /* 0x000fe20000000000 */
[----:B------:R-:W-:Y:S01]  /*18a0*/  UMOV UR9, UR17 ;  /* 0x0000001100097c82 */ /* 0x000fe20008000000 */
[----:B------:R-:W-:Y:S01]  /*18b0*/  UMOV UR11, 0x40000040 ;  /* 0x40000040000b7882 */ /* 0x000fe20000000000 */
[----:B------:R-:W-:Y:S01]  /*18c0*/  UMOV UR13, UR17 ;  /* 0x00000011000d7c82 */ /* 0x000fe20008000000 */
[----:B------:R-:W-:Y:S01]  /*18d0*/  UMOV UR16, UR5 ;  /* 0x0000000500107c82 */ /* 0x000fe20008000000 */
[----:B------:R-:W-:Y:S01]  /*18e0*/  UMOV UR15, 0x40000040 ;  /* 0x40000040000f7882 */ /* 0x000fe20000000000 */
[----:B------:R-:W-:Y:S01]  /*18f0*/  UMOV UR8, UR16 ;  /* 0x0000001000087c82 */ /* 0x000fe20008000000 */
[----:B------:R-:W-:Y:S01]  /*1900*/  UMOV UR12, UR16 ;  /* 0x00000010000c7c82 */ /* 0x000fe20008000000 */
[----:B------:R-:W-:Y:S01]  /*1910*/  IMAD.U32 R14, RZ, RZ, UR16 ;  /* 0x00000010ff0e7e24 */ /* 0x000fe2000f8e00ff */
[----:B------:R-:W-:Y:S01]  /*1920*/  UIADD3 UR4, UR4, 0x24400, URZ ;  /* 0x0002440004047890 */ /* 0x000fe2000fffe03f */
[----:B------:R-:W-:Y:S01]  /*1930*/  IMAD.U32 R15, RZ, RZ, UR17 ;  /* 0x00000011ff0f7e24 */ /* 0x000fe2000f8e00ff */
[----:B------:R-:W-:Y:S01]  /*1940*/  UMOV UR23, 0x40000040 ;  /* 0x4000004000177882 */ /* 0x000fe20000000000 */
[----:B------:R-:W-:Y:S01]  /*1950*/  UMOV UR27, 0x40000040 ;  /* 0x40000040001b7882 */ /* 0x000fe20000000000 */
[----:B------:R-:W-:Y:S01]  /*1960*/  USHF.R.U32.HI UR4, URZ, 0x4, UR4 ;  /* 0x000000043f047899 */ /* 0x000fe20008011604 */
[----:B------:R-:W-:Y:S01]  /*1970*/  MOV R4, UR38 ;  /* 0x0000002600047c02 */ /* 0x000fe20008000f00 */
[----:B------:R-:W-:Y:S01]  /*1980*/  UMOV UR31, 0x40000040 ;  /* 0x40000040001f7882 */ /* 0x000fe20000000000 */
[----:B------:R-:W-:Y:S01]  /*1990*/  UMOV UR35, 0x40000040 ;  /* 0x4000004000237882 */ /* 0x000fe20000000000 */
[----:B------:R-:W-:Y:S01]  /*19a0*/  ULOP3.LUT UR4, UR4, 0x3fff, URZ, 0xc0, !UPT ;  /* 0x00003fff04047892 */ /* 0x000fe2000f8ec03f */
[----:B------:R-:W-:Y:S01]  /*19b0*/  MOV R5, UR37 ;  /* 0x0000002500057c02 */ /* 0x000fe20008000f00 */
[----:B------:R-:W-:Y:S01]  /*19c0*/  UMOV UR43, 0x40000040 ;  /* 0x40000040002b7882 */ /* 0x000fe20000000000 */
[----:B------:R-:W-:Y:S01]  /*19d0*/  UMOV UR47, 0x40000040 ;  /* 0x40000040002f7882 */ /* 0x000fe20000000000 */
[----:B------:R-:W-:Y:S01]  /*19e0*/  ULOP3.LUT UR6, UR4, 0x10000, URZ, 0xfc, !UPT ;  /* 0x0001000004067892 */ /* 0x000fe2000f8efc3f */
[----:B------:R-:W-:Y:S01]  /*19f0*/  MOV R20, UR36 ;  /* 0x0000002400147c02 */ /* 0x000fe20008000f00 */
[----:B------:R-:W-:Y:S01]  /*1a00*/  UMOV UR51, 0x40000040 ;  /* 0x4000004000337882 */ /* 0x000fe20000000000 */
[----:B------:R-:W-:Y:S01]  /*1a10*/  UMOV UR55, 0x40000040 ;  /* 0x4000004000377882 */ /* 0x000fe20000000000 */
[----:B------:R-:W-:-:S02]  /*1a20*/  UIMAD UR4, UR38, 0xa00, UR6 ;  /* 0x00000a00260478a4 */ /* 0x000fc4000f8e0206 */
[----:B------:R-:W-:Y:S01]  /*1a30*/  IMAD.U32 R21, RZ, RZ, UR6 ;  /* 0x00000006ff157e24 */ /* 0x000fe2000f8e00ff */
[----:B------:R-:W-:Y:S01]  /*1a40*/  UMOV UR59, 0x40000040 ;  /* 0x40000040003b7882 */ /* 0x000fe20000000000 */
[----:B------:R-:W-:Y:S02]  /*1a50*/  UIADD3 UR10, UR4, 0x80, URZ ;  /* 0x00000080040a7890 */ /* 0x000fe4000fffe03f */
[----:B------:R-:W-:Y:S02]  /*1a60*/  UIADD3 UR14, UR4, 0x100, URZ ;  /* 0x00000100040e7890 */ /* 0x000fe4000fffe03f */
[----:B------:R-:W-:Y:S01]  /*1a70*/  UMOV UR18, UR4 ;  /* 0x0000000400127c82 */ /* 0x000fe20008000000 */
[----:B------:R-:W-:Y:S01]  /*1a80*/  UIADD3 UR6, UR4, 0x200, URZ ;  /* 0x0000020004067890 */ /* 0x000fe2000fffe03f */
[----:B------:R-:W-:Y:S01]  /*1a90*/  HGMMA.64x16x16.F32.BF16 R56, gdesc[UR16], RZ, !UPT, gsb0 ;  /* 0x00200000103879f0 */ /* 0x000fe2000c0018ff */
[----:B------:R-:W-:Y:S01]  /*1aa0*/  UIADD3 UR7, UR4, 0x2, URZ ;  /* 0x0000000204077890 */ /* 0x000fe2000fffe03f */
[----:B------:R-:W-:Y:S01]  /*1ab0*/  UMOV UR19, 0x40000040 ;  /* 0x4000004000137882 */ /* 0x000fe20000000000 */
[----:B------:R-:W-:-:S02]  /*1ac0*/  UIADD3 UR22, UR4, 0x384, URZ ;  /* 0x0000038404167890 */ /* 0x000fc4000fffe03f */
[----:B------:R-:W-:-:S03]  /*1ad0*/  UIADD3 UR26, UR4, 0x386, URZ ;  /* 0x00000386041a7890 */ /* 0x000fc6000fffe03f */
[----:B------:R-:W-:Y:S01]  /*1ae0*/  UMOV UR18, UR7 ;  /* 0x0000000700127c82 */ /* 0x000fe20008000000 */
[----:B------:R-:W-:Y:S02]  /*1af0*/  UIADD3 UR7, UR4, 0x4, URZ ;  /* 0x0000000404077890 */ /* 0x000fe4000fffe03f */
[----:B------:R-:W-:Y:S02]  /*1b00*/  UIADD3 UR30, UR4, 0x600, URZ ;  /* 0x00000600041e7890 */ /* 0x000fe4000fffe03f */
[----:B------:R-:W-:Y:S02]  /*1b10*/  UIADD3 UR34, UR4, 0x602, URZ ;  /* 0x0000060204227890 */ /* 0x000fe4000fffe03f */
[----:B------:R-:W-:Y:S02]  /*1b20*/  UIADD3 UR42, UR4, 0x584, URZ ;  /* 0x00000584042a7890 */ /* 0x000fe4000fffe03f */
[----:B------:R-:W-:Y:S02]  /*1b30*/  UIADD3 UR46, UR4, 0x586, URZ ;  /* 0x00000586042e7890 */ /* 0x000fe4000fffe03f */
[----:B------:R-:W-:-:S02]  /*1b40*/  UIADD3 UR50, UR4, 0x800, URZ ;  /* 0x0000080004327890 */ /* 0x000fc4000fffe03f */
[----:B------:R-:W-:Y:S02]  /*1b50*/  UIADD3 UR54, UR4, 0x802, URZ ;  /* 0x0000080204367890 */ /* 0x000fe4000fffe03f */
[----:B------:R-:W-:Y:S01]  /*1b60*/  UIADD3 UR58, UR4, 0x804, URZ ;  /* 0x00000804043a7890 */ /* 0x000fe2000fffe03f */
[----:B------:R-:W-:Y:S01]  /*1b70*/  UMOV UR39, 0x40000040 ;  /* 0x4000004000277882 */ /* 0x000fe20000000000 */
        /* <DEDUP_REMOVED lines=9> */
[----:B------:R-:W-:Y:S01]  /*1c10*/  HGMMA.64x16x16.F32.BF16 R40, gdesc[UR12], RZ, !UPT, gsb0 ;  /* 0x002000000c2879f0 */ /* 0x000fe2000c0018ff */
[----:B------:R-:W-:Y:S01]  /*1c20*/  UIADD3 UR14, UR4, 0x102, URZ ;  /* 0x00000102040e7890 */ /* 0x000fe2000fffe03f */
[----:B------:R-:W-:Y:S01]  /*1c30*/  UMOV UR15, 0x40000040 ;  /* 0x40000040000f7882 */ /* 0x000fe20000000000 */
[----:B------:R-:W-:Y:S02]  /*1c40*/  WARPGROUP.DEPBAR.LE gsb0, 0x0 ;  /* 0x00008000000079c5 */ /* 0x000fe40000010000 */
[----:B------:R-:W-:-:S06]  /*1c50*/  WARPGROUP.ARRIVE ;  /* 0x00000000000079c5 */ /* 0x000fcc0000000000 */
[----:B------:R-:W-:Y:S01]  /*1c60*/  HGMMA.64x16x16.F32.BF16 R32, gdesc[UR8], RZ, !UPT, gsb0 ;  /* 0x00200000082079f0 */ /* 0x000fe2000c0018ff */
[----:B------:R-:W-:Y:S01]  /*1c70*/  UMOV UR8, UR16 ;  /* 0x0000001000087c82 */ /* 0x000fe20008000000 */
[----:B------:R-:W-:Y:S01]  /*1c80*/  UMOV UR9, UR17 ;  /* 0x0000001100097c82 */ /* 0x000fe20008000000 */
[----:B------:R-:W-:Y:S01]  /*1c90*/  UMOV UR10, UR6 ;  /* 0x00000006000a7c82 */ /* 0x000fe20008000000 */
[----:B------:R-:W-:Y:S01]  /*1ca0*/  UMOV UR11, 0x40000040 ;  /* 0x40000040000b7882 */ /* 0x000fe20000000000 */
[----:B------:R-:W-:Y:S01]  /*1cb0*/  UIADD3 UR6, UR5, 0x2, URZ ;  /* 0x0000000205067890 */ /* 0x000fe2000fffe03f */
[----:B------:R-:W-:Y:S02]  /*1cc0*/  UMOV UR17, 0x40000040 ;  /* 0x4000004000117882 */ /* 0x000fe40000000000 */
[----:B------:R-:W-:Y:S01]  /*1cd0*/  UMOV UR13, UR17 ;  /* 0x00000011000d7c82 */ /* 0x000fe20008000000 */
[----:B------:R-:W-:-:S03]  /*1ce0*/  IMAD.U32 R13, RZ, RZ, UR17 ;  /* 0x00000011ff0d7e24 */ /* 0x000fc6000f8e00ff */
[----:B------:R-:W-:Y:S01]  /*1cf0*/  UMOV UR16, UR6 ;  /* 0x0000000600107c82 */ /* 0x000fe20008000000 */
[----:B------:R-:W-:Y:S01]  /*1d00*/  UIADD3 UR6, UR4, 0x202, URZ ;  /* 0x0000020204067890 */ /* 0x000fe2000fffe03f */
[----:B------:R-:W-:Y:S01]  /*1d10*/  IMAD.U32 R12, RZ, RZ, UR16 ;  /* 0x00000010ff0c7e24 */ /* 0x000fe2000f8e00ff */
[----:B------:R-:W-:Y:S01]  /*1d20*/  UMOV UR12, UR16 ;  /* 0x00000010000c7c82 */ /* 0x000fe20008000000 */
        /* <DEDUP_REMOVED lines=33> */
[----:B------:R-:W-:Y:S02]  /*1f40*/  UMOV UR17, 0x40000040 ;  /* 0x4000004000117882 */ /* 0x000fe40000000000 */
[----:B------:R-:W-:Y:S01]  /*1f50*/  UMOV UR13, UR17 ;  /* 0x00000011000d7c82 */ /* 0x000fe20008000000 */
[----:B------:R-:W-:-:S03]  /*1f60*/  MOV R11, UR17 ;  /* 0x00000011000b7c02 */ /* 0x000fc60008000f00 */
[----:B------:R-:W-:Y:S01]  /*1f70*/  UMOV UR16, UR6 ;  /* 0x0000000600107c82 */ /* 0x000fe20008000000 */
[----:B------:R-:W-:Y:S01]  /*1f80*/  UIADD3 UR6, UR4, 0x204, URZ ;  /* 0x0000020404067890 */ /* 0x000fe2000fffe03f */
[----:B------:R-:W-:Y:S01]  /*1f90*/  IMAD.U32 R10, RZ, RZ, UR16 ;  /* 0x00000010ff0a7e24 */ /* 0x000fe2000f8e00ff */
[----:B------:R-:W-:Y:S01]  /*1fa0*/  UMOV UR12, UR16 ;  /* 0x00000010000c7c82 */ /* 0x000fe20008000000 */
        /* <DEDUP_REMOVED lines=77> */
[----:B------:R-:W-:Y:S01]  /*2480*/  UMOV UR9, 0x40000040 ;  /* 0x4000004000097882 */ /* 0x000fe20000000000 */
[----:B------:R-:W-:Y:S01]  /*2490*/  UMOV UR11, 0x40000040 ;  /* 0x40000040000b7882 */ /* 0x000fe20000000000 */
[----:B------:R-:W-:Y:S02]  /*24a0*/  UMOV UR13, UR9 ;  /* 0x00000009000d7c82 */ /* 0x000fe40008000000 */
[----:B------:R-:W-:Y:S01]  /*24b0*/  UMOV UR12, UR8 ;  /* 0x00000008000c7c82 */ /* 0x000fe20008000000 */
[----:B------:R-:W-:Y:S02]  /*24c0*/  MOV R2, UR9 ;  /* 0x0000000900027c02 */ /* 0x000fe40008000f00 */
[----:B-12---:R-:W-:Y:S01]  /*24d0*/  MOV R3, UR8 ;  /* 0x0000000800037c02 */ /* 0x006fe20008000f00 */
[----:B------:R-:W-:-:S02]  /*24e0*/  WARPGROUP.DEPBAR.LE gsb0, 0x0 ;  /* 0x00008000000079c5 */ /* 0x000fc40000010000 */
        /* <DEDUP_REMOVED lines=28> */
[----:B------:R-:W-:Y:S01]  /*26b0*/  UMOV UR9, 0x40000040 ;  /* 0x4000004000097882 */ /* 0x000fe20000000000 */
[----:B------:R-:W-:Y:S01]  /*26c0*/  UMOV UR11, 0x40000040 ;  /* 0x40000040000b7882 */ /* 0x000fe20000000000 */
[----:B------:R-:W-:Y:S01]  /*26d0*/  UMOV UR37, UR9 ;  /* 0x0000000900257c82 */ /* 0x000fe20008000000 */
[----:B------:R-:W-:Y:S01]  /*26e0*/  IMAD.U32 R7, RZ, RZ, UR9 ;  /* 0x00000009ff077e24 */ /* 0x000fe2000f8e00ff */
        /* <DEDUP_REMOVED lines=247> */
[----:B------:R-:W-:-:S07]  /*3660*/  UIADD3 UR5, UR5, 0xc06, URZ ;  /* 0x00000c0605057890 */ /* 0x000fce000fffe03f */
[----:B------:R-:W-:Y:S01]  /*3670*/  UMOV UR8, UR5 ;  /* 0x0000000500087c82 */ /* 0x000fe20008000000 */
[----:B------:R-:W-:Y:S01]  /*3680*/  UIADD3 UR5, UR4, 0x806, URZ ;  /* 0x0000080604057890 */ /* 0x000fe2000fffe03f */
[----:B------:R-:W-:Y:S01]  /*3690*/  IMAD.U32 R6, RZ, RZ, UR8 ;  /* 0x00000008ff067e24 */ /* 0x000fe2000f8e00ff */
[----:B------:R-:W-:Y:S01]  /*36a0*/  UMOV UR36, UR8 ;  /* 0x0000000800247c82 */ /* 0x000fe20008000000 */
[----:B------:R-:W-:-:S04]  /*36b0*/  UMOV UR14, UR8 ;  /* 0x00000008000e7c82 */ /* 0x000fc80008000000 */
[----:B------:R-:W-:Y:S01]  /*36c0*/  UMOV UR38, UR5 ;  /* 0x0000000500267c82 */ /* 0x000fe20008000000 */
        /* <DEDUP_REMOVED lines=33> */
[----:B------:R-:W-:Y:S01]  /*38e0*/  UMOV UR7, 0x40000040 ;  /* 0x4000004000077882 */ /* 0x000fe20000000000 */
[----:B------:R-:W-:Y:S02]  /*38f0*/  WARPGROUP.DEPBAR.LE gsb0, 0x0 ;  /* 0x00008000000079c5 */ /* 0x000fe40000010000 */
[----:B------:R-:W-:-:S06]  /*3900*/  WARPGROUP.ARRIVE ;  /* 0x00000000000079c5 */ /* 0x000fcc0000000000 */
[----:B------:R-:W-:Y:S01]  /*3910*/  HGMMA.64x16x16.F32.BF16 R32, gdesc[UR52], R32, gsb0 ;  /* 0x00200000342079f0 */ /* 0x000fe20008001820 */
[----:B------:R-:W-:Y:S01]  /*3920*/  UMOV UR54, UR6 ;  /* 0x0000000600367c82 */ /* 0x000fe20008000000 */
[----:B------:R-:W-:Y:S01]  /*3930*/  UMOV UR55, 0x40000040 ;  /* 0x4000004000377882 */ /* 0x000fe20000000000 */
[----:B------:R-:W-:-:S07]  /*3940*/  UIADD3 UR6, UR4, 0x786, URZ ;  /* 0x0000078604067890 */ /* 0x000fce000fffe03f */
[----:B------:R-:W-:Y:S01]  /*3950*/  UMOV UR10, UR6 ;  /* 0x00000006000a7c82 */ /* 0x000fe20008000000 */
        /* <DEDUP_REMOVED lines=8> */
[----:B------:R-:W-:Y:S02]  /*39e0*/  R2UR UR9, R2 ;  /* 0x00000000020972ca */ /* 0x000fe400000e0000 */
[----:B------:R-:W-:Y:S01]  /*39f0*/  UMOV UR4, UR14 ;  /* 0x0000000e00047c82 */ /* 0x000fe20008000000 */
[----:B------:R-:W-:Y:S01]  /*3a00*/  R2UR UR8, R3 ;  /* 0x00000000030872ca */ /* 0x000fe200000e0000 */
[----:B------:R-:W-:Y:S02]  /*3a10*/  WARPGROUP.DEPBAR.LE gsb0, 0x0 ;  /* 0x00008000000079c5 */ /* 0x000fe40000010000 */
[----:B------:R-:W-:-:S06]  /*3a20*/  WARPGROUP.ARRIVE ;  /* 0x00000000000079c5 */ /* 0x000fcc0000000000 */
[----:B------:R-:W-:Y:S01]  /*3a30*/  HGMMA.64x16x16.F32.BF16 R48, gdesc[UR36], R48, gsb0 ;  /* 0x00200000243079f0 */ /* 0x000fe20008001830 */
[----:B------:R-:W-:Y:S02]  /*3a40*/  R2UR UR38, R4 ;  /* 0x00000000042672ca */ /* 0x000fe400000e0000 */
[----:B------:R-:W-:Y:S02]  /*3a50*/  R2UR UR37, R5 ;  /* 0x00000000052572ca */ /* 0x000fe400000e0000 */
[----:B------:R-:W-:Y:S01]  /*3a60*/  R2UR UR36, R20 ;  /* 0x00000000142472ca */ /* 0x000fe200000e0000 */
        /* <DEDUP_REMOVED lines=16> */
.L_x_136:
[----:B------:R-:W-:Y:S01]  /*3b70*/  VIADD R2, R220, UR37 ;  /* 0x00000025dc027c36 */ /* 0x000fe20008000000 */
[----:B------:R-:W2:Y:S01]  /*3b80*/  LDL R66, [R1+0x4] ;  /* 0x0000040001427983 */ /* 0x000ea20000100800 */
[----:B------:R-:W-:Y:S01]  /*3b90*/  IMAD.U32 R3, RZ, RZ, UR61 ;  /* 0x0000003dff037e24 */ /* 0x000fe2000f8e00ff */
[----:B------:R-:W-:Y:S01]  /*3ba0*/  ULDC UR5, c[0x0][0x988] ;  /* 0x0002620000057ab9 */ /* 0x000fe20000000800 */
[----:B------:R-:W-:Y:S01]  /*3bb0*/  P2R R65, PR, RZ, 0x1 ;  /* 0x00000001ff417803 */ /* 0x000fe20000000000 */
[----:B------:R-:W-:Y:S01]  /*3bc0*/  UISETP.GE.AND UP0, UPT, UR37, 0x51, UPT ;  /* 0x000000512500788c */ /* 0x000fe2000bf06270 */
[----:B------:R-:W-:Y:S01]  /*3bd0*/  IMAD R2, R3, -0x50, R2 ;  /* 0xffffffb003027824 */ /* 0x000fe200078e0202 */
[----:B------:R-:W-:Y:S02]  /*3be0*/  CS2R R150, SRZ ;  /* 0x0000000000967805 */ /* 0x000fe4000001ff00 */
[----:B------:R-:W-:Y:S02]  /*3bf0*/  CS2R R148, SRZ ;  /* 0x0000000000947805 */ /* 0x000fe4000001ff00 */
[----:B------:R-:W-:-:S02]  /*3c00*/  CS2R R146, SRZ ;  /* 0x0000000000927805 */ /* 0x000fc4000001ff00 */
[----:B------:R-:W-:Y:S02]  /*3c10*/  CS2R R144, SRZ ;  /* 0x0000000000907805 */ /* 0x000fe4000001ff00 */
[C---:B------:R-:W-:Y:S02]  /*3c20*/  ISETP.GT.AND P2, PT, R2.reuse, RZ, PT ;  /* 0x000000ff0200720c */ /* 0x040fe40003f44270 */
[----:B------:R-:W-:Y:S02]  /*3c30*/  CS2R R142, SRZ ;  /* 0x00000000008e7805 */ /* 0x000fe4000001ff00 */
[C---:B------:R-:W-:Y:S02]  /*3c40*/  ISETP.GT.AND P1, PT, R2.reuse, 0x1, PT ;  /* 0x000000010200780c */ /* 0x040fe40003f24270 */
[----:B------:R-:W-:Y:S02]  /*3c50*/  CS2R R140, SRZ ;  /* 0x00000000008c7805 */ /* 0x000fe4000001ff00 */
[----:B------:R-:W-:-:S02]  /*3c60*/  ISETP.GT.AND P6, PT, R2, 0x8, PT ;  /* 0x000000080200780c */ /* 0x000fc40003fc4270 */
[----:B------:R-:W-:Y:S02]  /*3c70*/  CS2R R138, SRZ ;  /* 0x00000000008a7805 */ /* 0x000fe4000001ff00 */
[----:B------:R-:W-:Y:S02]  /*3c80*/  FSEL R56, R56, -INF , P2 ;  /* 0xff80000038387808 */ /* 0x000fe40001000000 */
[----:B------:R-:W-:Y:S02]  /*3c90*/  CS2R R136, SRZ ;  /* 0x0000000000887805 */ /* 0x000fe4000001ff00 */
[----:B------:R-:W-:Y:S02]  /*3ca0*/  FSEL R57, R57, -INF , P1 ;  /* 0xff80000039397808 */ /* 0x000fe40000800000 */
[----:B------:R-:W-:Y:S02]  /*3cb0*/  CS2R R134, SRZ ;  /* 0x0000000000867805 */ /* 0x000fe4000001ff00 */
[----:B------:R-:W-:-:S02]  /*3cc0*/  ISETP.GT.AND P5, PT, R2, 0x9, PT ;  /* 0x000000090200780c */ /* 0x000fc40003fa4270 */
[----:B------:R-:W-:Y:S02]  /*3cd0*/  CS2R R132, SRZ ;  /* 0x0000000000847805 */ /* 0x000fe4000001ff00 */
[----:B------:R-:W-:Y:S02]  /*3ce0*/  FSEL R60, R60, -INF , P6 ;  /* 0xff8000003c3c7808 */ /* 0x000fe40003000000 */
[----:B------:R-:W-:Y:S02]  /*3cf0*/  CS2R R130, SRZ ;  /* 0x0000000000827805 */ /* 0x000fe4000001ff00 */
[----:B------:R-:W-:Y:S02]  /*3d00*/  FMNMX.FTZ R3, R56, R57, !PT ;  /* 0x0000003938037209 */ /* 0x000fe40007810000 */
        /* <DEDUP_REMOVED lines=13> */
[----:B------:R-:W-:-:S02]  /*3de0*/  FSEL R58, R58, -INF , P2 ;  /* 0xff8000003a3a7808 */ /* 0x000fc40001000000 */
[----:B------:R-:W-:Y:S02]  /*3df0*/  CS2R R114, SRZ ;  /* 0x0000000000727805 */ /* 0x000fe4000001ff00 */
[----:B------:R-:W-:Y:S02]  /*3e00*/  ISETP.GT.AND P2, PT, R2, 0x18, PT ;  /* 0x000000180200780c */ /* 0x000fe40003f44270 */
[----:B------:R-:W-:Y:S02]  /*3e10*/  CS2R R112, SRZ ;  /* 0x0000000000707805 */ /* 0x000fe4000001ff00 */
[----:B------:R-:W-:Y:S02]  /*3e20*/  FSEL R49, R49, -INF , P3 ;  /* 0xff80000031317808 */ /* 0x000fe40001800000 */
[----:B------:R-:W-:Y:S02]  /*3e30*/  CS2R R110, SRZ ;  /* 0x00000000006e7805 */ /* 0x000fe4000001ff00 */
[----:B------:R-:W-:-:S02]  /*3e40*/  FMNMX.FTZ R4, R48, R3, !PT ;  /* 0x0000000330047209 */ /* 0x000fc40007810000 */
[----:B------:R-:W-:Y:S02]  /*3e50*/  CS2R R108, SRZ ;  /* 0x00000000006c7805 */ /* 0x000fe4000001ff00 */
[----:B------:R-:W-:Y:S02]  /*3e60*/  FSEL R59, R59, -INF , P1 ;  /* 0xff8000003b3b7808 */ /* 0x000fe40000800000 */
[----:B------:R-:W-:Y:S02]  /*3e70*/  CS2R R106, SRZ ;  /* 0x00000000006a7805 */ /* 0x000fe4000001ff00 */
[----:B------:R-:W-:Y:S02]  /*3e80*/  ISETP.GT.AND P1, PT, R2, 0x19, PT ;  /* 0x000000190200780c */ /* 0x000fe40003f24270 */
[----:B------:R-:W-:Y:S02]  /*3e90*/  CS2R R104, SRZ ;  /* 0x0000000000687805 */ /* 0x000fe4000001ff00 */
[----:B------:R-:W-:-:S02]  /*3ea0*/  FSEL R52, R52, -INF , P2 ;  /* 0xff80000034347808 */ /* 0x000fc40001000000 */
[----:B------:R-:W-:Y:S02]  /*3eb0*/  CS2R R102, SRZ ;  /* 0x0000000000667805 */ /* 0x000fe4000001ff00 */
[----:B------:R-:W-:Y:S02]  /*3ec0*/  FMNMX.FTZ R3, R49, R4, !PT ;  /* 0x0000000431037209 */ /* 0x000fe40007810000 */
        /* <DEDUP_REMOVED lines=34> */
[----:B------:R-:W-:Y:S02]  /*40f0*/  ISETP.GT.AND P2, PT, R2, 0x30, PT ;  /* 0x000000300200780c */ /* 0x000fe40003f44270 */
[----:B------:R-:W-:Y:S02]  /*4100*/  FSEL R45, R45, -INF , P3 ;  /* 0xff8000002d2d7808 */ /* 0x000fe40001800000 */
[----:B------:R-:W-:Y:S02]  /*4110*/  FMNMX.FTZ R4, R44, R3, !PT ;  /* 0x000000032c047209 */ /* 0x000fe40007810000 */
[----:B------:R-:W-:Y:S02]  /*4120*/  FSEL R55, R55, -INF , P1 ;  /* 0xff80000037377808 */ /* 0x000fe40000800000 */
[----:B------:R-:W-:Y:S02]  /*4130*/  ISETP.GT.AND P1, PT, R2, 0x31, PT ;  /* 0x000000310200780c */ /* 0x000fe40003f24270 */
[----:B------:R-:W-:-:S02]  /*4140*/  FSEL R32, R32, -INF , P2 ;  /* 0xff80000020207808 */ /* 0x000fc40001000000 */
[----:B------:R-:W-:Y:S02]  /*4150*/  FMNMX.FTZ R3, R45, R4, !PT ;  /* 0x000000042d037209 */ /* 0x000fe40007810000 */
[----:B------:R-:W-:Y:S02]  /*4160*/  FSEL R42, R42, -INF , P6 ;  /* 0xff8000002a2a7808 */ /* 0x000fe40003000000 */
[----:B------:R-:W-:Y:S02]  /*4170*/  ISETP.GT.AND P6, PT, R2, 0x38, PT ;  /* 0x000000380200780c */ /* 0x000fe40003fc4270 */
[----:B------:R-:W-:Y:S02]  /*4180*/  FSEL R33, R33, -INF , P1 ;  /* 0xff80000021217808 */ /* 0x000fe40000800000 */
[----:B------:R-:W-:Y:S02]  /*4190*/  FMNMX.FTZ R4, R32, R3, !PT ;  /* 0x0000000320047209 */ /* 0x000fe40007810000 */
        /* <DEDUP_REMOVED lines=21> */
[----:B------:R-:W-:Y:S02]  /*42f0*/  FMNMX.FTZ R2, R28, R3, !PT ;  /* 0x000000031c027209 */ /* 0x000fe40007810000 */
[----:B------:R-:W-:Y:S02]  /*4300*/  FSEL R38, R38, -INF , P6 ;  /* 0xff80000026267808 */ /* 0x000fe40003000000 */
[----:B------:R-:W-:Y:S02]  /*4310*/  FMNMX.FTZ R5, R29, R2, !PT ;  /* 0x000000021d057209 */ /* 0x000fe40007810000 */
[----:B------:R-:W-:-:S02]  /*4320*/  FSEL R39, R39, -INF , P5 ;  /* 0xff80000027277808 */ /* 0x000fc40002800000 */
[----:B------:R-:W-:Y:S01]  /*4330*/  FSEL R26, R26, -INF , P4 ;  /* 0xff8000001a1a7808 */ /* 0x000fe20002000000 */
[----:B------:R-:W1:Y:S01]  /*4340*/  SHFL.BFLY PT, R2, R5, 0x2, 0x1f ;  /* 0x0c401f0005027f89 */ /* 0x000e6200000e0000 */
[----:B------:R-:W-:Y:S02]  /*4350*/  FSEL R27, R27, -INF , P3 ;  /* 0xff8000001b1b7808 */ /* 0x000fe40001800000 */
[----:B------:R-:W-:Y:S02]  /*4360*/  FSEL R30, R30, -INF , P2 ;  /* 0xff8000001e1e7808 */ /* 0x000fe40001000000 */
[----:B------:R-:W-:Y:S02]  /*4370*/  FSEL R31, R31, -INF , P1 ;  /* 0xff8000001f1f7808 */ /* 0x000fe40000800000 */
[----:B-1----:R-:W-:-:S05]  /*4380*/  FMNMX.FTZ R20, R5, R2, !PT ;  /* 0x0000000205147209 */ /* 0x002fca0007810000 */
[----:B------:R-:W1:Y:S02]  /*4390*/  SHFL.BFLY PT, R3, R20, 0x1, 0x1f ;  /* 0x0c201f0014037f89 */ /* 0x000e6400000e0000 */
[----:B-1----:R-:W-:Y:S02]  /*43a0*/  FMNMX.FTZ R4, R20, R3, !PT ;  /* 0x0000000314047209 */ /* 0x002fe40007810000 */
[----:B------:R-:W-:Y:S02]  /*43b0*/  FMNMX.FTZ R3, R58, R59, !PT ;  /* 0x0000003b3a037209 */ /* 0x000fe40007810000 */
[C---:B------:R-:W-:Y:S01]  /*43c0*/  FSETP.NEU.FTZ.AND P0, PT, R4.reuse, -INF , PT ;  /* 0xff8000000400780b */ /* 0x040fe20003f1d000 */
[----:B------:R-:W-:-:S05]  /*43d0*/  FMUL.FTZ R2, R4, UR5 ;  /* 0x0000000504027c20 */ /* 0x000fca0008410000 */
[----:B------:R-:W-:Y:S02]  /*43e0*/  FSEL R64, R2, RZ, P0 ;  /* 0x000000ff02407208 */ /* 0x000fe40000000000 */
[----:B------:R-:W-:Y:S02]  /*43f0*/  FMNMX.FTZ R2, R62, R3, !PT ;  /* 0x000000033e027209 */ /* 0x000fe40007810000 */
[----:B------:R-:W-:Y:S01]  /*4400*/  ISETP.NE.AND P0, PT, R65, RZ, PT ;  /* 0x000000ff4100720c */ /* 0x000fe20003f05270 */
[--C-:B------:R-:W-:Y:S01]  /*4410*/  FFMA.FTZ R56, R56, UR5, -R64.reuse ;  /* 0x0000000538387c23 */ /* 0x100fe20008010840 */
[----:B------:R-:W-:Y:S01]  /*4420*/  FMNMX.FTZ R3, R63, R2, !PT ;  /* 0x000000023f037209 */ /* 0x000fe20007810000 */
[--C-:B------:R-:W-:Y:S01]  /*4430*/  FFMA.FTZ R57, R57, UR5, -R64.reuse ;  /* 0x0000000539397c23 */ /* 0x100fe20008010840 */
[--C-:B------:R-:W-:Y:S01]  /*4440*/  FFMA.FTZ R60, R60, UR5, -R64.reuse ;  /* 0x000000053c3c7c23 */ /* 0x100fe20008010840 */
[--C-:B------:R-:W-:Y:S01]  /*4450*/  FFMA.FTZ R61, R61, UR5, -R64.reuse ;  /* 0x000000053d3d7c23 */ /* 0x100fe20008010840 */
[----:B------:R-:W-:Y:S01]  /*4460*/  FMNMX.FTZ R2, R50, R3, !PT ;  /* 0x0000000332027209 */ /* 0x000fe20007810000 */
[----:B------:R-:W-:Y:S01]  /*4470*/  MUFU.EX2 R56, R56 ;  /* 0x0000003800387308 */ /* 0x000fe20000000800 */
[--C-:B------:R-:W-:Y:S01]  /*4480*/  FFMA.FTZ R48, R48, UR5, -R64.reuse ;  /* 0x0000000530307c23 */ /* 0x100fe20008010840 */
[--C-:B------:R-:W-:Y:S01]  /*4490*/  FFMA.FTZ R49, R49, UR5, -R64.reuse ;  /* 0x0000000531317c23 */ /* 0x100fe20008010840 */
[----:B------:R-:W-:Y:S01]  /*44a0*/  FMNMX.FTZ R3, R51, R2, !PT ;  /* 0x0000000233037209 */ /* 0x000fe20007810000 */
[--C-:B------:R-:W-:Y:S01]  /*44b0*/  FFMA.FTZ R52, R52, UR5, -R64.reuse ;  /* 0x0000000534347c23 */ /* 0x100fe20008010840 */
[--C-:B------:R-:W-:Y:S01]  /*44c0*/  FFMA.FTZ R53, R53, UR5, -R64.reuse ;  /* 0x0000000535357c23 */ /* 0x100fe20008010840 */
[--C-:B------:R-:W-:Y:S01]  /*44d0*/  FFMA.FTZ R40, R40, UR5, -R64.reuse ;  /* 0x0000000528287c23 */ /* 0x100fe20008010840 */
[----:B------:R-:W-:Y:S01]  /*44e0*/  FMNMX.FTZ R2, R54, R3, !PT ;  /* 0x0000000336027209 */ /* 0x000fe20007810000 */
[----:B------:R-:W1:Y:S01]  /*44f0*/  MUFU.EX2 R57, R57 ;  /* 0x0000003900397308 */ /* 0x000e620000000800 */
[--C-:B------:R-:W-:Y:S01]  /*4500*/  FFMA.FTZ R41, R41, UR5, -R64.reuse ;  /* 0x0000000529297c23 */ /* 0x100fe20008010840 */
        /* <DEDUP_REMOVED lines=14> */
[----:B------:R-:W3:Y:S01]  /*45f0*/  MUFU.EX2 R61, R61 ;  /* 0x0000003d003d7308 */ /* 0x000ee20000000800 */
[----:B------:R-:W-:Y:S01]  /*4600*/  FFMA.FTZ R29, R29, UR5, -R64 ;  /* 0x000000051d1d7c23 */ /* 0x000fe20008010840 */
[----:B-1----:R-:W-:-:S02]  /*4610*/  F2FP.BF16.F32.PACK_AB R208, R57, R56 ;  /* 0x0000003839d0723e */ /* 0x002fc400000010ff */
[----:B------:R-:W-:-:S04]  /*4620*/  FMNMX.FTZ R3, R47, R2, !PT ;  /* 0x000000022f037209 */ /* 0x000fc80007810000 */
[----:B------:R-:W-:Y:S01]  /*4630*/  FMNMX.FTZ R2, R34, R3, !PT ;  /* 0x0000000322027209 */ /* 0x000fe20007810000 */
[----:B------:R-:W-:Y:S03]  /*4640*/  MUFU.EX2 R48, R48 ;  /* 0x0000003000307308 */ /* 0x000fe60000000800 */
[----:B------:R-:W-:-:S04]  /*4650*/  FMNMX.FTZ R3, R35, R2, !PT ;  /* 0x0000000223037209 */ /* 0x000fc80007810000 */
[----:B------:R-:W-:Y:S01]  /*4660*/  FMNMX.FTZ R2, R38, R3, !PT ;  /* 0x0000000326027209 */ /* 0x000fe20007810000 */
[----:B------:R-:W1:Y:S01]  /*4670*/  MUFU.EX2 R49, R49 ;  /* 0x0000003100317308 */ /* 0x000e620000000800 */
[----:B---3--:R-:W-:Y:S02]  /*4680*/  F2FP.BF16.F32.PACK_AB R210, R61, R60 ;  /* 0x0000003c3dd2723e */ /* 0x008fe400000010ff */
[----:B------:R-:W-:-:S04]  /*4690*/  FMNMX.FTZ R3, R39, R2, !PT ;  /* 0x0000000227037209 */ /* 0x000fc80007810000 */
[----:B------:R-:W-:Y:S01]  /*46a0*/  FMNMX.FTZ R2, R26, R3, !PT ;  /* 0x000000031a027209 */ /* 0x000fe20007810000 */
[----:B------:R-:W-:Y:S03]  /*46b0*/  MUFU.EX2 R52, R52 ;  /* 0x0000003400347308 */ /* 0x000fe60000000800 */
[----:B------:R-:W-:-:S04]  /*46c0*/  FMNMX.FTZ R3, R27, R2, !PT ;  /* 0x000000021b037209 */ /* 0x000fc80007810000 */
[----:B------:R-:W-:Y:S01]  /*46d0*/  FMNMX.FTZ R2, R30, R3, !PT ;  /* 0x000000031e027209 */ /* 0x000fe20007810000 */
[----:B------:R-:W3:Y:S01]  /*46e0*/  MUFU.EX2 R53, R53 ;  /* 0x0000003500357308 */ /* 0x000ee20000000800 */
[----:B-1----:R-:W-:Y:S02]  /*46f0*/  F2FP.BF16.F32.PACK_AB R204, R49, R48 ;  /* 0x0000003031cc723e */ /* 0x002fe400000010ff */
[----:B------:R-:W-:-:S05]  /*4700*/  FMNMX.FTZ R2, R31, R2, !PT ;  /* 0x000000021f027209 */ /* 0x000fca0007810000 */
[----:B------:R-:W1:Y:S01]  /*4710*/  SHFL.BFLY PT, R3, R2, 0x2, 0x1f ;  /* 0x0c401f0002037f89 */ /* 0x000e6200000e0000 */
[----:B------:R-:W-:Y:S08]  /*4720*/  MUFU.EX2 R40, R40 ;  /* 0x0000002800287308 */ /* 0x000ff00000000800 */
[----:B------:R-:W4:Y:S01]  /*4730*/  MUFU.EX2 R41, R41 ;  /* 0x0000002900297308 */ /* 0x000f220000000800 */
[----:B---3--:R-:W-:-:S07]  /*4740*/  F2FP.BF16.F32.PACK_AB R206, R53, R52 ;  /* 0x0000003435ce723e */ /* 0x008fce00000010ff */
[----:B------:R-:W-:Y:S01]  /*4750*/  MUFU.EX2 R44, R44 ;  /* 0x0000002c002c7308 */ /* 0x000fe20000000800 */
[----:B-1----:R-:W-:-:S07]  /*4760*/  FMNMX.FTZ R5, R2, R3, !PT ;  /* 0x0000000302057209 */ /* 0x002fce0007810000 */
[----:B------:R-:W1:Y:S01]  /*4770*/  MUFU.EX2 R45, R45 ;  /* 0x0000002d002d7308 */ /* 0x000e620000000800 */
[----:B----4-:R-:W-:Y:S01]  /*4780*/  F2FP.BF16.F32.PACK_AB R200, R41, R40 ;  /* 0x0000002829c8723e */ /* 0x010fe200000010ff */
[----:B------:R-:W3:Y:S06]  /*4790*/  SHFL.BFLY PT, R2, R5, 0x1, 0x1f ;  /* 0x0c201f0005027f89 */ /* 0x000eec00000e0000 */
[----:B------:R-:W-:Y:S08]  /*47a0*/  MUFU.EX2 R32, R32 ;  /* 0x0000002000207308 */ /* 0x000ff00000000800 */
[----:B------:R-:W4:Y:S01]  /*47b0*/  MUFU.EX2 R33, R33 ;  /* 0x0000002100217308 */ /* 0x000f220000000800 */
[----:B-1----:R-:W-:-:S07]  /*47c0*/  F2FP.BF16.F32.PACK_AB R202, R45, R44 ;  /* 0x0000002c2dca723e */ /* 0x002fce00000010ff */
[----:B------:R-:W-:Y:S01]  /*47d0*/  MUFU.EX2 R36, R36 ;  /* 0x0000002400247308 */ /* 0x000fe20000000800 */
[----:B---3--:R-:W-:Y:S01]  /*47e0*/  FMNMX.FTZ R3, R5, R2, !PT ;  /* 0x0000000205037209 */ /* 0x008fe20007810000 */
[----:B------:R-:W-:Y:S01]  /*47f0*/  FADD.FTZ R5, R56, R57 ;  /* 0x0000003938057221 */ /* 0x000fe20000010000 */
[----:B------:R-:W-:Y:S02]  /*4800*/  CS2R R56, SRZ ;  /* 0x0000000000387805 */ /* 0x000fe4000001ff00 */
[C---:B------:R-:W-:Y:S01]  /*4810*/  FSETP.NEU.FTZ.AND P1, PT, R3.reuse, -INF , PT ;  /* 0xff8000000300780b */ /* 0x040fe20003f3d000 */
[----:B------:R-:W-:Y:S01]  /*4820*/  FMUL.FTZ R2, R3, UR5 ;  /* 0x0000000503027c20 */ /* 0x000fe20008410000 */
[----:B------:R-:W-:Y:S01]  /*4830*/  FADD.FTZ R20, R60, R5 ;  /* 0x000000053c147221 */ /* 0x000fe20000010000 */
[----:B------:R-:W-:Y:S01]  /*4840*/  MUFU.EX2 R37, R37 ;  /* 0x0000002500257308 */ /* 0x000fe20000000800 */
[----:B----4-:R-:W-:Y:S02]  /*4850*/  F2FP.BF16.F32.PACK_AB R196, R33, R32 ;  /* 0x0000002021c4723e */ /* 0x010fe400000010ff */
[----:B------:R-:W-:Y:S01]  /*4860*/  FSEL R2, R2, RZ, P1 ;  /* 0x000000ff02027208 */ /* 0x000fe20000800000 */
[----:B------:R-:W-:Y:S01]  /*4870*/  FADD.FTZ R5, R61, R20 ;  /* 0x000000143d057221 */ /* 0x000fe20000010000 */
[----:B------:R-:W-:-:S02]  /*4880*/  ISETP.NE.AND P1, PT, R23, RZ, PT ;  /* 0x000000ff1700720c */ /* 0x000fc40003f25270 */
[----:B------:R-:W-:Y:S01]  /*4890*/  CS2R R60, SRZ ;  /* 0x00000000003c7805 */ /* 0x000fe2000001ff00 */
[--C-:B------:R-:W-:Y:S01]  /*48a0*/  FFMA.FTZ R58, R58, UR5, -R2.reuse ;  /* 0x000000053a3a7c23 */ /* 0x100fe20008010802 */
[--C-:B------:R-:W-:Y:S01]  /*48b0*/  FFMA.FTZ R59, R59, UR5, -R2.reuse ;  /* 0x000000053b3b7c23 */ /* 0x100fe20008010802 */
[--C-:B------:R-:W-:Y:S01]  /*48c0*/  FFMA.FTZ R62, R62, UR5, -R2.reuse ;  /* 0x000000053e3e7c23 */ /* 0x100fe20008010802 */
[--C-:B------:R-:W-:Y:S01]  /*48d0*/  FFMA.FTZ R63, R63, UR5, -R2.reuse ;  /* 0x000000053f3f7c23 */ /* 0x100fe20008010802 */
[--C-:B------:R-:W-:Y:S01]  /*48e0*/  FFMA.FTZ R50, R50, UR5, -R2.reuse ;  /* 0x0000000532327c23 */ /* 0x100fe20008010802 */
[--C-:B------:R-:W-:Y:S01]  /*48f0*/  FFMA.FTZ R51, R51, UR5, -R2.reuse ;  /* 0x0000000533337c23 */ /* 0x100fe20008010802 */
[----:B------:R-:W-:Y:S01]  /*4900*/  MUFU.EX2 R58, R58 ;  /* 0x0000003a003a7308 */ /* 0x000fe20000000800 */
[--C-:B------:R-:W-:Y:S01]  /*4910*/  FFMA.FTZ R54, R54, UR5, -R2.reuse ;  /* 0x0000000536367c23 */ /* 0x100fe20008010802 */
[----:B------:R-:W-:Y:S01]  /*4920*/  FADD.FTZ R20, R48, R5 ;  /* 0x0000000530147221 */ /* 0x000fe20000010000 */
[--C-:B------:R-:W-:Y:S01]  /*4930*/  FFMA.FTZ R55, R55, UR5, -R2.reuse ;  /* 0x0000000537377c23 */ /* 0x100fe20008010802 */
[--C-:B------:R-:W-:Y:S01]  /*4940*/  FFMA.FTZ R42, R42, UR5, -R2.reuse ;  /* 0x000000052a2a7c23 */ /* 0x100fe20008010802 */
[----:B------:R-:W-:Y:S01]  /*4950*/  FFMA.FTZ R43, R43, UR5, -R2 ;  /* 0x000000052b2b7c23 */ /* 0x000fe20008010802 */
[----:B------:R-:W-:Y:S01]  /*4960*/  FADD.FTZ R65, R49, R20 ;  /* 0x0000001431417221 */ /* 0x000fe20000010000 */
[----:B------:R-:W-:Y:S01]  /*4970*/  FFMA.FTZ R46, R46, UR5, -R2 ;  /* 0x000000052e2e7c23 */ /* 0x000fe20008010802 */
[----:B------:R-:W1:Y:S01]  /*4980*/  MUFU.EX2 R59, R59 ;  /* 0x0000003b003b7308 */ /* 0x000e620000000800 */
[----:B------:R-:W-:-:S02]  /*4990*/  @P1 VIADD R0, R0, 0x38840 ;  /* 0x0003884000001836 */ /* 0x000fc40000000000 */
[----:B------:R-:W-:Y:S01]  /*49a0*/  FADD.FTZ R64, R52, R65 ;  /* 0x0000004134407221 */ /* 0x000fe20000010000 */
[--C-:B------:R-:W-:Y:S01]  /*49b0*/  FFMA.FTZ R47, R47, UR5, -R2.reuse ;  /* 0x000000052f2f7c23 */ /* 0x100fe20008010802 */
[--C-:B------:R-:W-:Y:S01]  /*49c0*/  FFMA.FTZ R34, R34, UR5, -R2.reuse ;  /* 0x0000000522227c23 */ /* 0x100fe20008010802 */
[----:B------:R-:W-:Y:S01]  /*49d0*/  FFMA.FTZ R35, R35, UR5, -R2 ;  /* 0x0000000523237c23 */ /* 0x000fe20008010802 */
[----:B------:R-:W-:Y:S01]  /*49e0*/  FADD.FTZ R65, R53, R64 ;  /* 0x0000004035417221 */ /* 0x000fe20000010000 */
[----:B--2---:R-:W-:Y:S01]  /*49f0*/  @P1 PRMT R0, R66, 0x654, R0 ;  /* 0x0000065442001816 */ /* 0x004fe20000000000 */
[----:B------:R-:W2:Y:S01]  /*4a00*/  MUFU.EX2 R62, R62 ;  /* 0x0000003e003e7308 */ /* 0x000ea20000000800 */
[--C-:B------:R-:W-:Y:S01]  /*4a10*/  FFMA.FTZ R38, R38, UR5, -R2.reuse ;  /* 0x0000000526267c23 */ /* 0x100fe20008010802 */
[----:B------:R-:W-:Y:S01]  /*4a20*/  FADD.FTZ R64, R40, R65 ;  /* 0x0000004128407221 */ /* 0x000fe20000010000 */
[----:B------:R3:W-:Y:S01]  /*4a30*/  @P1 SYNCS.ARRIVE.TRANS64.RED.A1T0 RZ, [R0+URZ], RZ ;  /* 0x000000ff00ff19a7 */ /* 0x0007e2000810043f */
[--C-:B------:R-:W-:Y:S01]  /*4a40*/  FFMA.FTZ R39, R39, UR5, -R2.reuse ;  /* 0x0000000527277c23 */ /* 0x100fe20008010802 */
[----:B------:R-:W-:Y:S01]  /*4a50*/  FFMA.FTZ R26, R26, UR5, -R2 ;  /* 0x000000051a1a7c23 */ /* 0x000fe20008010802 */
[----:B------:R-:W-:Y:S01]  /*4a60*/  FADD.FTZ R65, R41, R64 ;  /* 0x0000004029417221 */ /* 0x000fe20000010000 */
[--C-:B------:R-:W-:Y:S01]  /*4a70*/  FFMA.FTZ R27, R27, UR5, -R2.reuse ;  /* 0x000000051b1b7c23 */ /* 0x100fe20008010802 */
[----:B------:R-:W4:Y:S01]  /*4a80*/  MUFU.EX2 R63, R63 ;  /* 0x0000003f003f7308 */ /* 0x000f220000000800 */
[----:B-1----:R-:W-:Y:S01]  /*4a90*/  FADD.FTZ R5, R58, R59 ;  /* 0x0000003b3a057221 */ /* 0x002fe20000010000 */
[--C-:B------:R-:W-:Y:S01]  /*4aa0*/  FFMA.FTZ R30, R30, UR5, -R2.reuse ;  /* 0x000000051e1e7c23 */ /* 0x100fe20008010802 */
[----:B---3--:R-:W-:Y:S01]  /*4ab0*/  FADD.FTZ R0, R44, R65 ;  /* 0x000000412c007221 */ /* 0x008fe20000010000 */
[----:B------:R-:W-:Y:S01]  /*4ac0*/  FFMA.FTZ R2, R31, UR5, -R2 ;  /* 0x000000051f027c23 */ /* 0x000fe20008010802 */
[----:B------:R-:W-:-:S02]  /*4ad0*/  PLOP3.LUT P1, PT, PT, PT, UP0, 0x80, 0x0 ;  /* 0x000000000000781c */ /* 0x000fc40003f2f008 */
[----:B------:R-:W-:Y:S01]  /*4ae0*/  CS2R R66, SRZ ;  /* 0x0000000000427805 */ /* 0x000fe2000001ff00 */
[----:B------:R-:W-:Y:S01]  /*4af0*/  FADD.FTZ R65, R45, R0 ;  /* 0x000000002d417221 */ /* 0x000fe20000010000 */
[----:B------:R-:W1:Y:S01]  /*4b00*/  MUFU.EX2 R50, R50 ;  /* 0x0000003200327308 */ /* 0x000e620000000800 */
[----:B--2---:R-:W-:Y:S01]  /*4b10*/  FADD.FTZ R20, R62, R5 ;  /* 0x000000053e147221 */ /* 0x004fe20000010000 */
[----:B------:R-:W-:Y:S02]  /*4b20*/  F2FP.BF16.F32.PACK_AB R198, R37, R36 ;  /* 0x0000002425c6723e */ /* 0x000fe400000010ff */
[----:B------:R-:W-:Y:S02]  /*4b30*/  CS2R R52, SRZ ;  /* 0x0000000000347805 */ /* 0x000fe4000001ff00 */
[----:B------:R-:W-:Y:S02]  /*4b40*/  F2FP.BF16.F32.PACK_AB R209, R59, R58 ;  /* 0x0000003a3bd1723e */ /* 0x000fe400000010ff */
[----:B------:R-:W-:-:S02]  /*4b50*/  CS2R R58, SRZ ;  /* 0x00000000003a7805 */ /* 0x000fc4000001ff00 */
[----:B------:R-:W-:Y:S02]  /*4b60*/  CS2R R48, SRZ ;  /* 0x0000000000307805 */ /* 0x000fe4000001ff00 */
[----:B------:R-:W-:Y:S01]  /*4b70*/  CS2R R44, SRZ ;  /* 0x00000000002c7805 */ /* 0x000fe2000001ff00 */
[----:B------:R-:W2:Y:S01]  /*4b80*/  MUFU.EX2 R51, R51 ;  /* 0x0000003300337308 */ /* 0x000ea20000000800 */
[C---:B----4-:R-:W-:Y:S01]  /*4b90*/  FADD.FTZ R5, R63.reuse, R20 ;  /* 0x000000143f057221 */ /* 0x050fe20000010000 */
[----:B------:R-:W-:Y:S02]  /*4ba0*/  F2FP.BF16.F32.PACK_AB R211, R63, R62 ;  /* 0x0000003e3fd3723e */ /* 0x000fe400000010ff */
[----:B------:R-:W-:Y:S02]  /*4bb0*/  CS2R R62, SRZ ;  /* 0x00000000003e7805 */ /* 0x000fe4000001ff00 */
[----:B------:R-:W-:Y:S02]  /*4bc0*/  CS2R R40, SRZ ;  /* 0x0000000000287805 */ /* 0x000fe4000001ff00 */
[----:B------:R-:W3:Y:S01]  /*4bd0*/  MUFU.EX2 R54, R54 ;  /* 0x0000003600367308 */ /* 0x000ee20000000800 */
[----:B-1----:R-:W-:-:S07]  /*4be0*/  FADD.FTZ R20, R50, R5 ;  /* 0x0000000532147221 */ /* 0x002fce0000010000 */
[----:B------:R-:W1:Y:S01]  /*4bf0*/  MUFU.EX2 R55, R55 ;  /* 0x0000003700377308 */ /* 0x000e620000000800 */
[C---:B--2---:R-:W-:Y:S01]  /*4c00*/  FADD.FTZ R5, R51.reuse, R20 ;  /* 0x0000001433057221 */ /* 0x044fe20000010000 */
[----:B------:R-:W-:Y:S02]  /*4c10*/  F2FP.BF16.F32.PACK_AB R205, R51, R50 ;  /* 0x0000003233cd723e */ /* 0x000fe400000010ff */
[----:B------:R-:W-:-:S04]  /*4c20*/  CS2R R50, SRZ ;  /* 0x0000000000327805 */ /* 0x000fc8000001ff00 */
[----:B------:R-:W2:Y:S01]  /*4c30*/  MUFU.EX2 R42, R42 ;  /* 0x0000002a002a7308 */ /* 0x000ea20000000800 */
[----:B---3--:R-:W-:-:S07]  /*4c40*/  FADD.FTZ R20, R54, R5 ;  /* 0x0000000536147221 */ /* 0x008fce0000010000 */
[----:B------:R-:W3:Y:S01]  /*4c50*/  MUFU.EX2 R43, R43 ;  /* 0x0000002b002b7308 */ /* 0x000ee20000000800 */
[C---:B-1----:R-:W-:Y:S01]  /*4c60*/  FADD.FTZ R5, R55.reuse, R20 ;  /* 0x0000001437057221 */ /* 0x042fe20000010000 */
[----:B------:R-:W-:Y:S01]  /*4c70*/  FADD.FTZ R20, R32, R65 ;  /* 0x0000004120147221 */ /* 0x000fe20000010000 */
[----:B------:R-:W-:Y:S02]  /*4c80*/  F2FP.BF16.F32.PACK_AB R207, R55, R54 ;  /* 0x0000003637cf723e */ /* 0x000fe400000010ff */
[----:B------:R-:W-:Y:S02]  /*4c90*/  CS2R R64, SRZ ;  /* 0x0000000000407805 */ /* 0x000fe4000001ff00 */
[----:B------:R-:W-:Y:S01]  /*4ca0*/  CS2R R54, SRZ ;  /* 0x0000000000367805 */ /* 0x000fe2000001ff00 */
[----:B------:R-:W-:Y:S01]  /*4cb0*/  FADD.FTZ R31, R33, R20 ;  /* 0x00000014211f7221 */ /* 0x000fe20000010000 */
[----:B------:R-:W-:Y:S01]  /*4cc0*/  CS2R R32, SRZ ;  /* 0x0000000000207805 */ /* 0x000fe2000001ff00 */
[----:B------:R-:W1:Y:S01]  /*4cd0*/  MUFU.EX2 R46, R46 ;  /* 0x0000002e002e7308 */ /* 0x000e620000000800 */
[----:B--2---:R-:W-:Y:S01]  /*4ce0*/  FADD.FTZ R0, R42, R5 ;  /* 0x000000052a007221 */ /* 0x004fe20000010000 */
[----:B------:R-:W-:-:S04]  /*4cf0*/  FADD.FTZ R20, R36, R31 ;  /* 0x0000001f24147221 */ /* 0x000fc80000010000 */
[----:B------:R-:W-:Y:S01]  /*4d00*/  FADD.FTZ R31, R37, R20 ;  /* 0x00000014251f7221 */ /* 0x000fe20000010000 */
[----:B------:R-:W-:Y:S01]  /*4d10*/  CS2R R36, SRZ ;  /* 0x0000000000247805 */ /* 0x000fe2000001ff00 */
[----:B------:R-:W2:Y:S01]  /*4d20*/  MUFU.EX2 R47, R47 ;  /* 0x0000002f002f7308 */ /* 0x000ea20000000800 */
[C---:B---3--:R-:W-:Y:S01]  /*4d30*/  FADD.FTZ R5, R43.reuse, R0 ;  /* 0x000000002b057221 */ /* 0x048fe20000010000 */
[----:B------:R-:W-:Y:S02]  /*4d40*/  F2FP.BF16.F32.PACK_AB R201, R43, R42 ;  /* 0x0000002a2bc9723e */ /* 0x000fe400000010ff */
[----:B------:R-:W-:-:S04]  /*4d50*/  CS2R R42, SRZ ;  /* 0x00000000002a7805 */ /* 0x000fc8000001ff00 */
        /* <DEDUP_REMOVED lines=10> */
[----:B------:R-:W-:Y:S02]  /*4e00*/  F2FP.BF16.F32.PACK_AB R197, R35, R34 ;  /* 0x0000002223c5723e */ /* 0x000fe400000010ff */
[----:B------:R-:W-:-:S04]  /*4e10*/  CS2R R34, SRZ ;  /* 0x0000000000227805 */ /* 0x000fc8000001ff00 */
[----:B------:R-:W1:Y:S01]  /*4e20*/  MUFU.EX2 R26, R26 ;  /* 0x0000001a001a7308 */ /* 0x000e620000000800 */
[----:B--2---:R-:W-:-:S07]  /*4e30*/  FADD.FTZ R0, R38, R5 ;  /* 0x0000000526007221 */ /* 0x004fce0000010000 */
[----:B------:R-:W2:Y:S01]  /*4e40*/  MUFU.EX2 R24, R24 ;  /* 0x0000001800187308 */ /* 0x000ea20000000800 */
[C---:B---3--:R-:W-:Y:S01]  /*4e50*/  FADD.FTZ R5, R39.reuse, R0 ;  /* 0x0000000027057221 */ /* 0x048fe20000010000 */
[----:B------:R-:W-:Y:S02]  /*4e60*/  F2FP.BF16.F32.PACK_AB R199, R39, R38 ;  /* 0x0000002627c7723e */ /* 0x000fe400000010ff */
[----:B------:R-:W-:-:S04]  /*4e70*/  CS2R R38, SRZ ;  /* 0x0000000000267805 */ /* 0x000fc8000001ff00 */
[----:B------:R-:W3:Y:S01]  /*4e80*/  MUFU.EX2 R27, R27 ;  /* 0x0000001b001b7308 */ /* 0x000ee20000000800 */
[----:B-1----:R-:W-:-:S07]  /*4e90*/  FADD.FTZ R0, R26, R5 ;  /* 0x000000051a007221 */ /* 0x002fce0000010000 */
[----:B------:R-:W1:Y:S01]  /*4ea0*/  MUFU.EX2 R25, R25 ;  /* 0x0000001900197308 */ /* 0x000e620000000800 */
[----:B--2---:R-:W-:-:S07]  /*4eb0*/  FADD.FTZ R20, R24, R31 ;  /* 0x0000001f18147221 */ /* 0x004fce0000010000 */
[----:B------:R-:W2:Y:S01]  /*4ec0*/  MUFU.EX2 R30, R30 ;  /* 0x0000001e001e7308 */ /* 0x000ea20000000800 */
[C---:B---3--:R-:W-:Y:S01]  /*4ed0*/  FADD.FTZ R5, R27.reuse, R0 ;  /* 0x000000001b057221 */ /* 0x048fe20000010000 */
[----:B------:R-:W-:Y:S02]  /*4ee0*/  F2FP.BF16.F32.PACK_AB R193, R27, R26 ;  /* 0x0000001a1bc1723e */ /* 0x000fe400000010ff */
[----:B------:R-:W-:-:S04]  /*4ef0*/  CS2R R26, SRZ ;  /* 0x00000000001a7805 */ /* 0x000fc8000001ff00 */
[----:B------:R-:W3:Y:S01]  /*4f00*/  MUFU.EX2 R28, R28 ;  /* 0x0000001c001c7308 */ /* 0x000ee20000000800 */
[C---:B-1----:R-:W-:Y:S01]  /*4f10*/  FADD.FTZ R31, R25.reuse, R20 ;  /* 0x00000014191f7221 */ /* 0x042fe20000010000 */
[----:B------:R-:W-:Y:S02]  /*4f20*/  F2FP.BF16.F32.PACK_AB R192, R25, R24 ;  /* 0x0000001819c0723e */ /* 0x000fe400000010ff */
[----:B------:R-:W-:-:S04]  /*4f30*/  CS2R R24, SRZ ;  /* 0x0000000000187805 */ /* 0x000fc8000001ff00 */
[----:B------:R1:W4:Y:S01]  /*4f40*/  MUFU.EX2 R195, R2 ;  /* 0x0000000200c37308 */ /* 0x0003220000000800 */
[----:B--2---:R-:W-:-:S07]  /*4f50*/  FADD.FTZ R0, R30, R5 ;  /* 0x000000051e007221 */ /* 0x004fce0000010000 */
[----:B------:R-:W2:Y:S01]  /*4f60*/  MUFU.EX2 R29, R29 ;  /* 0x0000001d001d7308 */ /* 0x000ea20000000800 */
[----:B---3--:R-:W-:Y:S01]  /*4f70*/  FADD.FTZ R20, R28, R31 ;  /* 0x0000001f1c147221 */ /* 0x008fe20000010000 */
[----:B-1----:R-:W-:Y:S01]  /*4f80*/  MOV R2, 0x3f800000 ;  /* 0x3f80000000027802 */ /* 0x002fe20000000f00 */
[C---:B----4-:R-:W-:Y:S01]  /*4f90*/  FADD.FTZ R5, R195.reuse, R0 ;  /* 0x00000000c3057221 */ /* 0x050fe20000010000 */
[----:B------:R-:W-:Y:S01]  /*4fa0*/  F2FP.BF16.F32.PACK_AB R195, R195, R30 ;  /* 0x0000001ec3c3723e */ /* 0x000fe200000010ff */
[----:B------:R-:W-:Y:S01]  /*4fb0*/  IMAD.MOV.U32 R0, RZ, RZ, 0x3f800000 ;  /* 0x3f800000ff007424 */ /* 0x000fe200078e00ff */
[----:B------:R-:W-:Y:S01]  /*4fc0*/  CS2R R30, SRZ ;  /* 0x00000000001e7805 */ /* 0x000fe2000001ff00 */
[C---:B--2---:R-:W-:Y:S01]  /*4fd0*/  FADD.FTZ R20, R29.reuse, R20 ;  /* 0x000000141d147221 */ /* 0x044fe20000010000 */
[----:B------:R-:W-:Y:S02]  /*4fe0*/  F2FP.BF16.F32.PACK_AB R194, R29, R28 ;  /* 0x0000001c1dc2723e */ /* 0x000fe400000010ff */
[----:B------:R-:W-:Y:S01]  /*4ff0*/  CS2R R28, SRZ ;  /* 0x00000000001c7805 */ /* 0x000fe2000001ff00 */
[----:B------:R-:W-:Y:S06]  /*5000*/  @!P1 BRA `(.L_x_137) ;  /* 0x0000003400d09947 */ /* 0x000fec0003800000 */
[----:B------:R-:W-:Y:S01]  /*5010*/  R2UR UR60, R19 ;  /* 0x00000000133c72ca */ /* 0x000fe200000e0000 */
[----:B------:R-:W-:Y:S01]  /*5020*/  IMAD.MOV.U32 R222, RZ, RZ, R3 ;  /* 0x000000ffffde7224 */ /* 0x000fe200078e0003 */
[----:B------:R-:W-:Y:S01]  /*5030*/  UIADD3 UR61, UR61, -0x2, URZ ;  /* 0xfffffffe3d3d7890 */ /* 0x000fe2000fffe03f */
[----:B------:R-:W-:Y:S01]  /*5040*/  IMAD.MOV.U32 R223, RZ, RZ, R4 ;  /* 0x000000ffffdf7224 */ /* 0x000fe200078e0004 */
[----:B------:R-:W-:Y:S01]  /*5050*/  UMOV UR37, UR38 ;  /* 0x0000002600257c82 */ /* 0x000fe20008000000 */
[----:B------:R-:W-:Y:S02]  /*5060*/  IMAD.MOV.U32 R0, RZ, RZ, 0x3f800000 ;  /* 0x3f800000ff007424 */ /* 0x000fe400078e00ff */
[----:B------:R-:W-:-:S08]  /*5070*/  IMAD.MOV.U32 R151, RZ, RZ, RZ ;  /* 0x000000ffff977224 */ /* 0x000fd000078e00ff */
.L_x_148:
        /* <DEDUP_REMOVED lines=8> */
.L_x_138:
[----:B------:R-:W-:Y:S02]  /*5100*/  R2UR UR5, R18 ;  /* 0x00000000120572ca */ /* 0x000fe400000e0000 */
[----:B------:R-:W-:-:S11]  /*5110*/  R2UR UR4, R19 ;  /* 0x00000000130472ca */ /* 0x000fd600000e0000 */
[----:B------:R-:W-:Y:S02]  /*5120*/  ULEA UR39, UR38, UR5, 0x3 ;  /* 0x0000000526277291 */ /* 0x000fe4000f8e183f */
[----:B------:R-:W-:-:S05]  /*5130*/  IMAD.U32 R3, RZ, RZ, UR4 ;  /* 0x00000004ff037e24 */ /* 0x000fca000f8e00ff */
[----:B------:R-:W-:-:S04]  /*5140*/  SHF.L.U32 R3, R3, 0x1f, RZ ;  /* 0x0000001f03037819 */ /* 0x000fc800000006ff */
[----:B------:R1:W2:Y:S01]  /*5150*/  SYNCS.PHASECHK.TRANS64.TRYWAIT P1, [UR39+0x38830], R3 ;  /* 0x03883003ff0075a7 */ /* 0x0002a20008020167 */
[----:B------:R-:W-:Y:S05]  /*5160*/  @!P0 BRA `(.L_x_139) ;  /* 0x0000000000048947 */ /* 0x000fea0003800000 */
[----:B------:R-:W-:Y:S01]  /*5170*/  BPT.TRAP 0x1 ;  /* 0x000000040000795c */ /* 0x000fe20000300000 */
.L_x_139:
[----:B--2---:R-:W-:Y:S05]  /*5180*/  @P1 BRA `(.L_x_140) ;  /* 0x0000000000081947 */ /* 0x004fea0003800000 */
[----:B------:R-:W2:Y:S02]  /*5190*/  SYNCS.PHASECHK.TRANS64.TRYWAIT P1, [UR39+0x38830], R3 ;  /* 0x03883003ff0075a7 */ /* 0x000ea40008020167 */
[----:B--2---:R-:W-:Y:S05]  /*51a0*/  @!P1 BRA `(.L_x_141) ;  /* 0x0000009400a09947 */ /* 0x004fea0003800000 */
.L_x_140:
        /* <DEDUP_REMOVED lines=23> */
[----:B------:R-:W-:Y:S01]  /*5320*/  UIADD3 UR58, UR4, 0x80, URZ ;  /* 0x00000080043a7890 */ /* 0x000fe2000fffe03f */
[-C--:B------:R-:W-:Y:S01]  /*5330*/  FMUL.FTZ R28, R28, R2.reuse ;  /* 0x000000021c1c7220 */ /* 0x080fe20000410000 */
        /* <DEDUP_REMOVED lines=57> */
[----:B------:R-:W-:Y:S01]  /*56d0*/  UIADD3 UR58, UR4, 0x100, URZ ;  /* 0x00000100043a7890 */ /* 0x000fe2000fffe03f */
[-C--:B------:R-:W-:Y:S01]  /*56e0*/  FMUL.FTZ R109, R109, R2.reuse ;  /* 0x000000026d6d7220 */ /* 0x080fe20000410000 */
[----:B------:R-:W-:Y:S01]  /*56f0*/  UMOV UR56, UR6 ;  /* 0x0000000600387c82 */ /* 0x000fe20008000000 */
[----:B------:R-:W-:Y:S01]  /*5700*/  UMOV UR57, UR7 ;  /* 0x0000000700397c82 */ /* 0x000fe20008000000 */
        /* <DEDUP_REMOVED lines=95> */
[----:B------:R-:W-:Y:S01]  /*5d00*/  UIADD3 UR58, UR4, 0x200, URZ ;  /* 0x00000200043a7890 */ /* 0x000fe2000fffe03f */
[----:B------:R-:W-:Y:S01]  /*5d10*/  UMOV UR56, UR6 ;  /* 0x0000000600387c82 */ /* 0x000fe20008000000 */
[----:B------:R-:W-:Y:S01]  /*5d20*/  UMOV UR57, UR7 ;  /* 0x0000000700397c82 */ /* 0x000fe20008000000 */
[----:B------:R-:W-:Y:S01]  /*5d30*/  UMOV UR59, 0x40000040 ;  /* 0x40000040003b7882 */ /* 0x000fe20000000000 */
        /* <DEDUP_REMOVED lines=165> */
[----:B------:R-:W-:Y:S02]  /*6790*/  R2UR UR14, R6 ;  /* 0x00000000060e72ca */ /* 0x000fe400000e0000 */
[----:B------:R-:W-:-:S11]  /*67a0*/  R2UR UR15, R7 ;  /* 0x00000000070f72ca */ /* 0x000fd600000e0000 */
[----:B------:R-:W-:Y:S02]  /*67b0*/  UMOV UR56, UR14 ;  /* 0x0000000e00387c82 */ /* 0x000fe40008000000 */
[----:B------:R-:W-:Y:S01]  /*67c0*/  UMOV UR57, UR15 ;  /* 0x0000000f00397c82 */ /* 0x000fe20008000000 */
[----:B------:R-:W-:Y:S01]  /*67d0*/  UMOV UR5, UR15 ;  /* 0x0000000f00057c82 */ /* 0x000fe20008000000 */
        /* <DEDUP_REMOVED lines=238> */
.L_x_142:
[----:B------:R-:W-:Y:S01]  /*76c0*/  R2UR UR4, R18 ;  /* 0x00000000120472ca */ /* 0x000fe200000e0000 */
[----:B------:R-:W-:-:S05]  /*76d0*/  IMAD.U32 R0, RZ, RZ, UR60 ;  /* 0x0000003cff007e24 */ /* 0x000fca000f8e00ff */
[----:B------:R-:W-:-:S07]  /*76e0*/  SHF.L.U32 R0, R0, 0x1f, RZ ;  /* 0x0000001f00007819 */ /* 0x000fce00000006ff */
[----:B------:R-:W-:-:S09]  /*76f0*/  ULEA UR4, UR37, UR4, 0x3 ;  /* 0x0000000425047291 */ /* 0x000fd2000f8e183f */
[----:B------:R3:W4:Y:S01]  /*7700*/  SYNCS.PHASECHK.TRANS64.TRYWAIT P1, [UR4+0x38850], R0 ;  /* 0x03885000ff0075a7 */ /* 0x0007220008020144 */
[----:B------:R-:W-:Y:S05]  /*7710*/  @!P0 BRA `(.L_x_143) ;  /* 0x0000000000048947 */ /* 0x000fea0003800000 */
[----:B------:R-:W-:Y:S01]  /*7720*/  BPT.TRAP 0x1 ;  /* 0x000000040000795c */ /* 0x000fe20000300000 */
.L_x_143:
[----:B----4-:R-:W-:Y:S05]  /*7730*/  @P1 BRA `(.L_x_144) ;  /* 0x0000000000081947 */ /* 0x010fea0003800000 */
[----:B------:R-:W4:Y:S02]  /*7740*/  SYNCS.PHASECHK.TRANS64.TRYWAIT P1, [UR4+0x38850], R0 ;  /* 0x03885000ff0075a7 */ /* 0x000f240008020144 */
[----:B----4-:R-:W-:Y:S05]  /*7750*/  @!P1 BRA `(.L_x_145) ;  /* 0x00000070004c9947 */ /* 0x010fea0003800000 */
.L_x_144:
[----:B------:R-:W-:Y:S01]  /*7760*/  R2UR UR5, R18 ;  /* 0x00000000120572ca */ /* 0x000fe200000e0000 */
[----:B------:R-:W-:Y:S01]  /*7770*/  WARPGROUP.ARRIVE ;  /* 0x00000000000079c5 */ /* 0x000fe20000000000 */
[----:B------:R-:W-:-:S11]  /*7780*/  UMOV UR7, 0x40000040 ;  /* 0x4000004000077882 */ /* 0x000fd60000000000 */
[----:B------:R-:W-:-:S04]  /*7790*/  UIADD3 UR5, UR5, 0x400, URZ ;  /* 0x0000040005057890 */ /* 0x000fc8000fffe03f */
[----:B------:R-:W-:-:S04]  /*77a0*/  USHF.R.U32.HI UR5, URZ, 0x4, UR5 ;  /* 0x000000043f057899 */ /* 0x000fc80008011605 */
[----:B------:R-:W-:-:S04]  /*77b0*/  ULOP3.LUT UR5, UR5, 0x3fff, URZ, 0xc0, !UPT ;  /* 0x00003fff05057892 */ /* 0x000fc8000f8ec03f */
[----:B------:R-:W-:-:S04]  /*77c0*/  ULOP3.LUT UR5, UR5, 0x2800000, URZ, 0xfc, !UPT ;  /* 0x0280000005057892 */ /* 0x000fc8000f8efc3f */
[----:B------:R-:W-:-:S07]  /*77d0*/  UIMAD UR5, UR37, 0xa00, UR5 ;  /* 0x00000a00250578a4 */ /* 0x000fce000f8e0205 */
[----:B------:R-:W-:Y:S02]  /*77e0*/  UMOV UR6, UR5 ;  /* 0x0000000500067c82 */ /* 0x000fe40008000000 */
        /* <DEDUP_REMOVED lines=24> */
[----:B------:R-:W-:Y:S03]  /*7970*/  HGMMA.64x256x16.F32.BF16 R24, R192, gdesc[UR4].tnspB, R24, gsb0 ;  /* 0x43e00004c0187df0 */ /* 0x000fe60008001818 */
[----:B------:R-:W-:Y:S02]  /*7980*/  WARPGROUP.DEPBAR.LE gsb0, 0x0 ;  /* 0x00008000000079c5 */ /* 0x000fe40000010000 */
[----:B------:R-:W-:Y:S05]  /*7990*/  @!P0 BRA `(.L_x_146) ;  /* 0x0000000000048947 */ /* 0x000fea0003800000 */
[----:B------:R-:W-:Y:S01]  /*79a0*/  BPT.TRAP 0x1 ;  /* 0x000000040000795c */ /* 0x000fe20000300000 */
.L_x_146:
[----:B------:R-:W4:Y:S01]  /*79b0*/  LDL R224, [R1+0x4] ;  /* 0x0000040001e07983 */ /* 0x000f220000100800 */
[----:B-1-3--:R-:W-:Y:S01]  /*79c0*/  FMNMX.FTZ R0, R184, R223, !PT ;  /* 0x000000dfb8007209 */ /* 0x00afe20007810000 */
[----:B------:R-:W-:Y:S01]  /*79d0*/  ULDC UR5, c[0x0][0x988] ;  /* 0x0002620000057ab9 */ /* 0x000fe20000000800 */
[----:B------:R-:W-:Y:S02]  /*79e0*/  FMNMX.FTZ R2, R186, R222, !PT ;  /* 0x000000deba027209 */ /* 0x000fe40007810000 */
[----:B--2---:R-:W-:Y:S02]  /*79f0*/  FMNMX.FTZ R3, R185, R0, !PT ;  /* 0x00000000b9037209 */ /* 0x004fe40007810000 */
[----:B------:R-:W-:Y:S02]  /*7a00*/  FMNMX.FTZ R193, R187, R2, !PT ;  /* 0x00000002bbc17209 */ /* 0x000fe40007810000 */
[----:B------:R-:W-:Y:S02]  /*7a10*/  FMNMX.FTZ R0, R188, R3, !PT ;  /* 0x00000003bc007209 */ /* 0x000fe40007810000 */
[----:B------:R-:W-:-:S02]  /*7a20*/  FMNMX.FTZ R2, R190, R193, !PT ;  /* 0x000000c1be027209 */ /* 0x000fc40007810000 */
[----:B------:R-:W-:Y:S02]  /*7a30*/  FMNMX.FTZ R3, R189, R0, !PT ;  /* 0x00000000bd037209 */ /* 0x000fe40007810000 */
[----:B------:R-:W-:Y:S02]  /*7a40*/  FMNMX.FTZ R193, R191, R2, !PT ;  /* 0x00000002bfc17209 */ /* 0x000fe40007810000 */
[----:B------:R-:W-:Y:S02]  /*7a50*/  FMNMX.FTZ R0, R176, R3, !PT ;  /* 0x00000003b0007209 */ /* 0x000fe40007810000 */
        /* <DEDUP_REMOVED lines=31> */
[----:B------:R-:W-:Y:S01]  /*7c50*/  ISETP.NE.AND P1, PT, R23, RZ, PT ;  /* 0x000000ff1700720c */ /* 0x000fe20003f25270 */
[----:B------:R-:W1:Y:S04]  /*7c60*/  SHFL.BFLY PT, R3, R0, 0x2, 0x1f ;  /* 0x0c401f0000037f89 */ /* 0x000e6800000e0000 */
[----:B------:R-:W2:Y:S01]  /*7c70*/  SHFL.BFLY PT, R193, R2, 0x2, 0x1f ;  /* 0x0c401f0002c17f89 */ /* 0x000ea200000e0000 */
[----:B-1----:R-:W-:-:S02]  /*7c80*/  FMNMX.FTZ R192, R0, R3, !PT ;  /* 0x0000000300c07209 */ /* 0x002fc40007810000 */
[----:B--2---:R-:W-:-:S03]  /*7c90*/  FMNMX.FTZ R193, R2, R193, !PT ;  /* 0x000000c102c17209 */ /* 0x004fc60007810000 */
[----:B------:R-:W1:Y:S04]  /*7ca0*/  SHFL.BFLY PT, R3, R192, 0x1, 0x1f ;  /* 0x0c201f00c0037f89 */ /* 0x000e6800000e0000 */
[----:B------:R-:W2:Y:S01]  /*7cb0*/  SHFL.BFLY PT, R194, R193, 0x1, 0x1f ;  /* 0x0c201f00c1c27f89 */ /* 0x000ea200000e0000 */
[----:B-1----:R-:W-:Y:S02]  /*7cc0*/  FMNMX.FTZ R4, R192, R3, !PT ;  /* 0x00000003c0047209 */ /* 0x002fe40007810000 */
[----:B--2---:R-:W-:-:S03]  /*7cd0*/  FMNMX.FTZ R3, R193, R194, !PT ;  /* 0x000000c2c1037209 */ /* 0x004fc60007810000 */
[C---:B------:R-:W-:Y:S01]  /*7ce0*/  FMUL.FTZ R195, R4.reuse, UR5 ;  /* 0x0000000504c37c20 */ /* 0x040fe20008410000 */
[----:B------:R-:W-:-:S03]  /*7cf0*/  FADD.FTZ R194, -R4, R223 ;  /* 0x000000df04c27221 */ /* 0x000fc60000010100 */
[--C-:B------:R-:W-:Y:S01]  /*7d00*/  FFMA.FTZ R192, R152, UR5, -R195.reuse ;  /* 0x0000000598c07c23 */ /* 0x100fe200080108c3 */
[C---:B------:R-:W-:Y:S01]  /*7d10*/  FADD.FTZ R0, -R3.reuse, R222 ;  /* 0x000000de03007221 */ /* 0x040fe20000010100 */
[----:B------:R-:W-:Y:S01]  /*7d20*/  FMUL.FTZ R152, R3, UR5 ;  /* 0x0000000503987c20 */ /* 0x000fe20008410000 */
[----:B------:R-:W-:Y:S01]  /*7d30*/  FMUL.FTZ R194, R194, UR5 ;  /* 0x00000005c2c27c20 */ /* 0x000fe20008410000 */
[--C-:B------:R-:W-:Y:S01]  /*7d40*/  FFMA.FTZ R193, R184, UR5, -R195.reuse ;  /* 0x00000005b8c17c23 */ /* 0x100fe200080108c3 */
[----:B------:R-:W-:Y:S01]  /*7d50*/  FMUL.FTZ R0, R0, UR5 ;  /* 0x0000000500007c20 */ /* 0x000fe20008410000 */
[--C-:B------:R-:W-:Y:S01]  /*7d60*/  FFMA.FTZ R209, R186, UR5, -R152.reuse ;  /* 0x00000005bad17c23 */ /* 0x100fe20008010898 */
[----:B------:R1:W-:Y:S01]  /*7d70*/  MUFU.EX2 R2, R194 ;  /* 0x000000c200027308 */ /* 0x0003e20000000800 */
[--C-:B------:R-:W-:Y:S01]  /*7d80*/  FFMA.FTZ R208, R185, UR5, -R195.reuse ;  /* 0x00000005b9d07c23 */ /* 0x100fe200080108c3 */
[--C-:B------:R-:W-:Y:S01]  /*7d90*/  FFMA.FTZ R210, R188, UR5, -R195.reuse ;  /* 0x00000005bcd27c23 */ /* 0x100fe200080108c3 */
[--C-:B------:R-:W-:Y:S01]  /*7da0*/  FFMA.FTZ R211, R190, UR5, -R152.reuse ;  /* 0x00000005bed37c23 */ /* 0x100fe20008010898 */
[--C-:B------:R-:W-:Y:S01]  /*7db0*/  FFMA.FTZ R189, R189, UR5, -R195.reuse ;  /* 0x00000005bdbd7c23 */ /* 0x100fe200080108c3 */
[--C-:B------:R-:W-:Y:S01]  /*7dc0*/  FFMA.FTZ R196, R160, UR5, -R195.reuse ;  /* 0x00000005a0c47c23 */ /* 0x100fe200080108c3 */
[--C-:B------:R-:W-:Y:S01]  /*7dd0*/  FFMA.FTZ R160, R191, UR5, -R152.reuse ;  /* 0x00000005bfa07c23 */ /* 0x100fe20008010898 */
[--C-:B------:R-:W-:Y:S01]  /*7de0*/  FFMA.FTZ R204, R176, UR5, -R195.reuse ;  /* 0x00000005b0cc7c23 */ /* 0x100fe200080108c3 */
[----:B------:R-:W2:Y:S01]  /*7df0*/  MUFU.EX2 R193, R193 ;  /* 0x000000c100c17308 */ /* 0x000ea20000000800 */
[--C-:B-1----:R-:W-:Y:S01]  /*7e00*/  FFMA.FTZ R194, R156, UR5, -R195.reuse ;  /* 0x000000059cc27c23 */ /* 0x102fe200080108c3 */
        /* <DEDUP_REMOVED lines=8> */
[--C-:B------:R-:W-:Y:S01]  /*7e90*/  FFMA.FTZ R161, R165, UR5, -R195.reuse ;  /* 0x00000005a5a17c23 */ /* 0x100fe200080108c3 */
[--C-:B------:R-:W-:Y:S01]  /*7ea0*/  FFMA.FTZ R206, R180, UR5, -R195.reuse ;  /* 0x00000005b4ce7c23 */ /* 0x100fe200080108c3 */
[--C-:B------:R-:W-:Y:S01]  /*7eb0*/  FFMA.FTZ R207, R182, UR5, -R152.reuse ;  /* 0x00000005b6cf7c23 */ /* 0x100fe20008010898 */
[--C-:B------:R-:W-:Y:S01]  /*7ec0*/  FFMA.FTZ R181, R181, UR5, -R195.reuse ;  /* 0x00000005b5b57c23 */ /* 0x100fe200080108c3 */
[----:B------:R-:W-:Y:S01]  /*7ed0*/  FFMA.FTZ R200, R168, UR5, -R195 ;  /* 0x00000005a8c87c23 */ /* 0x000fe200080108c3 */
[--C-:B------:R-:W-:Y:S01]  /*7ee0*/  FFMA.FTZ R168, R183, UR5, -R152.reuse ;  /* 0x00000005b7a87c23 */ /* 0x100fe20008010898 */
[----:B------:R-:W1:Y:S01]  /*7ef0*/  MUFU.EX2 R209, R209 ;  /* 0x000000d100d17308 */ /* 0x000e620000000800 */
[----:B--2---:R-:W-:Y:S01]  /*7f00*/  FFMA.FTZ R165, R2, R20, R193 ;  /* 0x0000001402a57223 */ /* 0x004fe200000100c1 */
[--C-:B------:R-:W-:Y:S01]  /*7f10*/  FFMA.FTZ R203, R174, UR5, -R152.reuse ;  /* 0x00000005aecb7c23 */ /* 0x100fe20008010898 */
[--C-:B------:R-:W-:Y:S01]  /*7f20*/  FFMA.FTZ R201, R170, UR5, -R152.reuse ;  /* 0x00000005aac97c23 */ /* 0x100fe20008010898 */
[--C-:B------:R-:W-:Y:S01]  /*7f30*/  FFMA.FTZ R197, R162, UR5, -R152.reuse ;  /* 0x00000005a2c57c23 */ /* 0x100fe20008010898 */
[--C-:B------:R-:W-:Y:S01]  /*7f40*/  FFMA.FTZ R162, R163, UR5, -R152.reuse ;  /* 0x00000005a3a27c23 */ /* 0x100fe20008010898 */
[--C-:B------:R-:W-:Y:S01]  /*7f50*/  FFMA.FTZ R170, R171, UR5, -R152.reuse ;  /* 0x00000005abaa7c23 */ /* 0x100fe20008010898 */
[--C-:B------:R-:W-:Y:S01]  /*7f60*/  FFMA.FTZ R199, R166, UR5, -R152.reuse ;  /* 0x00000005a6c77c23 */ /* 0x100fe20008010898 */
[----:B------:R-:W2:Y:S01]  /*7f70*/  MUFU.EX2 R208, R208 ;  /* 0x000000d000d07308 */ /* 0x000ea20000000800 */
[--C-:B------:R-:W-:Y:S01]  /*7f80*/  FFMA.FTZ R202, R172, UR5, -R195.reuse ;  /* 0x00000005acca7c23 */ /* 0x100fe200080108c3 */
[--C-:B------:R-:W-:Y:S01]  /*7f90*/  FFMA.FTZ R173, R173, UR5, -R195.reuse ;  /* 0x00000005adad7c23 */ /* 0x100fe200080108c3 */
[--C-:B------:R-:W-:Y:S01]  /*7fa0*/  FFMA.FTZ R172, R175, UR5, -R152.reuse ;  /* 0x00000005afac7c23 */ /* 0x100fe20008010898 */
[--C-:B------:R-:W-:Y:S01]  /*7fb0*/  FFMA.FTZ R154, R154, UR5, -R152.reuse ;  /* 0x000000059a9a7c23 */ /* 0x100fe20008010898 */
[--C-:B------:R-:W-:Y:S01]  /*7fc0*/  FFMA.FTZ R153, R153, UR5, -R195.reuse ;  /* 0x0000000599997c23 */ /* 0x100fe200080108c3 */
[----:B------:R-:W-:Y:S01]  /*7fd0*/  FFMA.FTZ R157, R157, UR5, -R195 ;  /* 0x000000059d9d7c23 */ /* 0x000fe200080108c3 */
[--C-:B------:R-:W-:Y:S01]  /*7fe0*/  FFMA.FTZ R155, R155, UR5, -R152.reuse ;  /* 0x000000059b9b7c23 */ /* 0x100fe20008010898 */
[----:B------:R-:W3:Y:S01]  /*7ff0*/  MUFU.EX2 R156, R156 ;  /* 0x0000009c009c7308 */ /* 0x000ee20000000800 */
[----:B-1----:R-:W-:Y:S01]  /*8000*/  FFMA.FTZ R5, R0, R5, R209 ;  /* 0x0000000500057223 */ /* 0x002fe200000100d1 */
[----:B------:R-:W-:-:S06]  /*8010*/  FFMA.FTZ R195, R158, UR5, -R152 ;  /* 0x000000059ec37c23 */ /* 0x000fcc0008010898 */
[----:B------:R-:W1:Y:S01]  /*8020*/  MUFU.EX2 R210, R210 ;  /* 0x000000d200d27308 */ /* 0x000e620000000800 */
[----:B--2---:R-:W-:-:S07]  /*8030*/  FADD.FTZ R165, R208, R165 ;  /* 0x000000a5d0a57221 */ /* 0x004fce0000010000 */
[----:B------:R-:W2:Y:S01]  /*8040*/  MUFU.EX2 R211, R211 ;  /* 0x000000d300d37308 */ /* 0x000ea20000000800 */
[----:B---3--:R-:W-:-:S07]  /*8050*/  FADD.FTZ R20, R156, R5 ;  /* 0x000000059c147221 */ /* 0x008fce0000010000 */
[----:B------:R-:W3:Y:S01]  /*8060*/  MUFU.EX2 R189, R189 ;  /* 0x000000bd00bd7308 */ /* 0x000ee20000000800 */
[----:B-1----:R-:W-:-:S07]  /*8070*/  FADD.FTZ R174, R210, R165 ;  /* 0x000000a5d2ae7221 */ /* 0x002fce0000010000 */
        /* <DEDUP_REMOVED lines=11> */
[----:B-1----:R-:W-:Y:S01]  /*8130*/  FADD.FTZ R163, R185, R166 ;  /* 0x000000a6b9a37221 */ /* 0x002fe20000010000 */
[--C-:B------:R-:W-:Y:S01]  /*8140*/  FFMA.FTZ R166, R167, UR5, -R152.reuse ;  /* 0x00000005a7a67c23 */ /* 0x100fe20008010898 */
[----:B------:R-:W-:-:S05]  /*8150*/  FFMA.FTZ R152, R159, UR5, -R152 ;  /* 0x000000059f987c23 */ /* 0x000fca0008010898 */
        /* <DEDUP_REMOVED lines=25> */
[----:B--2---:R-:W-:Y:S01]  /*82f0*/  FADD.FTZ R20, R172, R5 ;  /* 0x00000005ac147221 */ /* 0x004fe20000010000 */
[----:B------:R-:W-:-:S05]  /*8300*/  IMAD.U32 R5, RZ, RZ, UR39 ;  /* 0x00000027ff057e24 */ /* 0x000fca000f8e00ff */
[----:B------:R-:W-:Y:S01]  /*8310*/  @P1 IADD3 R5, R5, 0x38840, RZ ;  /* 0x0003884005051810 */ /* 0x000fe20007ffe0ff */
[----:B------:R-:W2:Y:S01]  /*8320*/  MUFU.EX2 R169, R169 ;  /* 0x000000a900a97308 */ /* 0x000ea20000000800 */
[----:B---3--:R-:W-:Y:S02]  /*8330*/  FADD.FTZ R158, R196, R163 ;  /* 0x000000a3c49e7221 */ /* 0x008fe40000010000 */
[----:B----4-:R-:W-:-:S04]  /*8340*/  @P1 PRMT R5, R224, 0x654, R5 ;  /* 0x00000654e0051816 */ /* 0x010fc80000000005 */
[----:B------:R3:W-:Y:S01]  /*8350*/  @P1 SYNCS.ARRIVE.TRANS64.RED.A1T0 RZ, [R5+URZ], RZ ;  /* 0x000000ff05ff19a7 */ /* 0x0007e2000810043f */
[----:B------:R-:W4:Y:S01]  /*8360*/  MUFU.EX2 R162, R162 ;  /* 0x000000a200a27308 */ /* 0x000f220000000800 */
[----:B-1----:R-:W-:-:S07]  /*8370*/  FADD.FTZ R163, R197, R20 ;  /* 0x00000014c5a37221 */ /* 0x002fce0000010000 */
[----:B------:R-:W1:Y:S01]  /*8380*/  MUFU.EX2 R198, R198 ;  /* 0x000000c600c67308 */ /* 0x000e620000000800 */
[----:B--2---:R-:W-:-:S07]  /*8390*/  FADD.FTZ R165, R169, R158 ;  /* 0x0000009ea9a57221 */ /* 0x004fce0000010000 */
[----:B------:R-:W2:Y:S01]  /*83a0*/  MUFU.EX2 R199, R199 ;  /* 0x000000c700c77308 */ /* 0x000ea20000000800 */
[----:B----4-:R-:W-:-:S07]  /*83b0*/  FADD.FTZ R20, R162, R163 ;  /* 0x000000a3a2147221 */ /* 0x010fce0000010000 */
        /* <DEDUP_REMOVED lines=20> */
[----:B--2---:R-:W-:-:S03]  /*8500*/  FADD.FTZ R20, R157, R20 ;  /* 0x000000149d147221 */ /* 0x004fc60000010000 */
[----:B---3--:R-:W-:Y:S01]  /*8510*/  FADD.FTZ R5, R163, R158 ;  /* 0x0000009ea3057221 */ /* 0x008fe20000010000 */
[----:B------:R-:W-:Y:S06]  /*8520*/  @!P0 BRA `(.L_x_147) ;  /* 0x0000000000048947 */ /* 0x000fec0003800000 */
[----:B------:R-:W-:Y:S01]  /*8530*/  BPT.TRAP 0x1 ;  /* 0x000000040000795c */ /* 0x000fe20000300000 */
.L_x_147:
[----:B------:R-:W2:Y:S01]  /*8540*/  LDL R158, [R1] ;  /* 0x00000000019e7983 */ /* 0x000ea20000100800 */
[----:B------:R-:W-:Y:S01]  /*8550*/  ISETP.NE.AND P1, PT, R22, RZ, PT ;  /* 0x000000ff1600720c */ /* 0x000fe20003f25270 */
[----:B------:R-:W-:Y:S01]  /*8560*/  IMAD.U32 R152, RZ, RZ, UR4 ;  /* 0x00000004ff987e24 */ /* 0x000fe2000f8e00ff */
[----:B------:R-:W-:Y:S01]  /*8570*/  R2UR UR60, R19 ;  /* 0x00000000133c72ca */ /* 0x000fe200000e0000 */
[----:B------:R-:W-:Y:S01]  /*8580*/  UMOV UR37, UR38 ;  /* 0x0000002600257c82 */ /* 0x000fe20008000000 */
[----:B------:R-:W-:Y:S01]  /*8590*/  F2FP.BF16.F32.PACK_AB R208, R208, R193 ;  /* 0x000000c1d0d0723e */ /* 0x000fe200000010ff */
[----:B------:R-:W-:Y:S01]  /*85a0*/  IMAD.MOV.U32 R222, RZ, RZ, R3 ;  /* 0x000000ffffde7224 */ /* 0x000fe200078e0003 */
[----:B------:R-:W-:Y:S01]  /*85b0*/  F2FP.BF16.F32.PACK_AB R209, R156, R209 ;  /* 0x000000d19cd1723e */ /* 0x000fe200000010ff */
[----:B------:R-:W-:Y:S01]  /*85c0*/  IMAD.MOV.U32 R223, RZ, RZ, R4 ;  /* 0x000000ffffdf7224 */ /* 0x000fe200078e0004 */
[----:B------:R-:W-:Y:S02]  /*85d0*/  F2FP.BF16.F32.PACK_AB R210, R189, R210 ;  /* 0x000000d2bdd2723e */ /* 0x000fe400000010ff */
[----:B------:R-:W-:-:S02]  /*85e0*/  F2FP.BF16.F32.PACK_AB R211, R160, R211 ;  /* 0x000000d3a0d3723e */ /* 0x000fc400000010ff */
[----:B------:R-:W-:Y:S01]  /*85f0*/  F2FP.BF16.F32.PACK_AB R204, R185, R204 ;  /* 0x000000ccb9cc723e */ /* 0x000fe200000010ff */
[----:B------:R-:W-:Y:S01]  /*8600*/  @P1 VIADD R152, R152, 0x38860 ;  /* 0x0003886098981836 */ /* 0x000fe20000000000 */
[----:B------:R-:W-:Y:S02]  /*8610*/  F2FP.BF16.F32.PACK_AB R205, R164, R205 ;  /* 0x000000cda4cd723e */ /* 0x000fe400000010ff */
[----:B------:R-:W-:Y:S02]  /*8620*/  F2FP.BF16.F32.PACK_AB R206, R181, R206 ;  /* 0x000000ceb5ce723e */ /* 0x000fe400000010ff */
[----:B------:R-:W-:Y:S02]  /*8630*/  F2FP.BF16.F32.PACK_AB R207, R168, R207 ;  /* 0x000000cfa8cf723e */ /* 0x000fe400000010ff */
[----:B------:R-:W-:Y:S02]  /*8640*/  F2FP.BF16.F32.PACK_AB R200, R177, R200 ;  /* 0x000000c8b1c8723e */ /* 0x000fe400000010ff */
[----:B------:R-:W-:-:S02]  /*8650*/  F2FP.BF16.F32.PACK_AB R201, R170, R201 ;  /* 0x000000c9aac9723e */ /* 0x000fc400000010ff */
[----:B------:R-:W-:Y:S02]  /*8660*/  F2FP.BF16.F32.PACK_AB R202, R173, R202 ;  /* 0x000000caadca723e */ /* 0x000fe400000010ff */
        /* <DEDUP_REMOVED lines=9> */
[----:B--2---:R-:W-:-:S04]  /*8700*/  @P1 PRMT R152, R158, 0x654, R152 ;  /* 0x000006549e981816 */ /* 0x004fc80000000098 */
[----:B------:R1:W-:Y:S01]  /*8710*/  @P1 SYNCS.ARRIVE.TRANS64.RED.A1T0 RZ, [R152+URZ], RZ ;  /* 0x000000ff98ff19a7 */ /* 0x0003e2000810043f */
[----:B------:R-:W-:Y:S01]  /*8720*/  ISETP.LT.AND P1, PT, RZ, UR61, PT ;  /* 0x0000003dff007c0c */ /* 0x000fe2000bf21270 */
[----:B------:R-:W-:-:S12]  /*8730*/  UIADD3 UR61, UR61, -0x1, URZ ;  /* 0xffffffff3d3d7890 */ /* 0x000fd8000fffe03f */
[----:B-1----:R-:W-:Y:S05]  /*8740*/  @P1 BRA `(.L_x_148) ;  /* 0xffffffc8004c1947 */ /* 0x002fea000383ffff */
.L_x_137:
        /* <DEDUP_REMOVED lines=131> */
.L_x_149:
        /* <DEDUP_REMOVED lines=8> */
.L_x_150:
[----:B--2---:R-:W-:Y:S05]  /*9000*/  @P1 BRA `(.L_x_151) ;  /* 0x0000000000081947 */ /* 0x004fea0003800000 */
[----:B------:R-:W2:Y:S02]  /*9010*/  SYNCS.PHASECHK.TRANS64.TRYWAIT P1, [UR8+0x38850], R0 ;  /* 0x03885000ff0075a7 */ /* 0x000ea40008020148 */
[----:B--2---:R-:W-:Y:S05]  /*9020*/  @!P1 BRA `(.L_x_152) ;  /* 0x0000005800309947 */ /* 0x004fea0003800000 */
.L_x_151:
[----:B------:R-:W-:Y:S01]  /*9030*/  R2UR UR4, R18 ;  /* 0x00000000120472ca */ /* 0x000fe200000e0000 */
[----:B------:R-:W-:Y:S01]  /*9040*/  WARPGROUP.ARRIVE ;  /* 0x00000000000079c5 */ /* 0x000fe20000000000 */
[----:B------:R-:W-:Y:S01]  /*9050*/  UMOV UR7, 0x40000040 ;  /* 0x4000004000077882 */ /* 0x000fe20000000000 */
[----:B--2---:R-:W2:Y:S04]  /*9060*/  SHFL.BFLY PT, R7, R20, 0x2, 0x1f ;  /* 0x0c401f0014077f89 */ /* 0x004ea800000e0000 */
[----:B-1----:R-:W1:Y:S06]  /*9070*/  SHFL.BFLY PT, R0, R5, 0x2, 0x1f ;  /* 0x0c401f0005007f89 */ /* 0x002e6c00000e0000 */
[----:B------:R-:W-:-:S04]  /*9080*/  UIADD3 UR4, UR4, 0x400, URZ ;  /* 0x0000040004047890 */ /* 0x000fc8000fffe03f */
[----:B------:R-:W-:-:S04]  /*9090*/  USHF.R.U32.HI UR4, URZ, 0x4, UR4 ;  /* 0x000000043f047899 */ /* 0x000fc80008011604 */
[----:B------:R-:W-:-:S04]  /*90a0*/  ULOP3.LUT UR4, UR4, 0x3fff, URZ, 0xc0, !UPT ;  /* 0x00003fff04047892 */ /* 0x000fc8000f8ec03f */
[----:B------:R-:W-:Y:S01]  /*90b0*/  ULOP3.LUT UR4, UR4, 0x2800000, URZ, 0xfc, !UPT ;  /* 0x0280000004047892 */ /* 0x000fe2000f8efc3f */
[----:B--2---:R-:W-:Y:S01]  /*90c0*/  FADD.FTZ R7, R7, R20 ;  /* 0x0000001407077221 */ /* 0x004fe20000010000 */
[----:B------:R-:W-:Y:S02]  /*90d0*/  IMAD.MOV.U32 R20, RZ, RZ, RZ ;  /* 0x000000ffff147224 */ /* 0x000fe400078e00ff */
[----:B------:R-:W-:Y:S01]  /*90e0*/  UIMAD UR4, UR38, 0xa00, UR4 ;  /* 0x00000a00260478a4 */ /* 0x000fe2000f8e0204 */
[----:B-1----:R-:W-:Y:S01]  /*90f0*/  FADD.FTZ R2, R0, R5 ;  /* 0x0000000500027221 */ /* 0x002fe20000010000 */
[----:B------:R-:W-:Y:S01]  /*9100*/  IMAD.U32 R5, RZ, RZ, UR5 ;  /* 0x00000005ff057e24 */ /* 0x000fe2000f8e00ff */
[----:B------:R-:W1:Y:S04]  /*9110*/  SHFL.BFLY PT, R0, R7, 0x1, 0x1f ;  /* 0x0c201f0007007f89 */ /* 0x000e6800000e0000 */
[----:B------:R-:W-:Y:S01]  /*9120*/  UMOV UR6, UR4 ;  /* 0x0000000400067c82 */ /* 0x000fe20008000000 */
[----:B------:R-:W2:Y:S01]  /*9130*/  SHFL.BFLY PT, R9, R2, 0x1, 0x1f ;  /* 0x0c201f0002097f89 */ /* 0x000ea200000e0000 */
[----:B------:R-:W-:Y:S01]  /*9140*/  HGMMA.64x256x16.F32.BF16 R24, R208, gdesc[UR4].tnspB, R24, gsb0 ;  /* 0x43e00004d0187df0 */ /* 0x000fe20008001818 */
[----:B------:R-:W-:Y:S01]  /*9150*/  UIADD3 UR6, UR4, 0x80, URZ ;  /* 0x0000008004067890 */ /* 0x000fe2000fffe03f */
[----:B------:R-:W-:Y:S01]  /*9160*/  UMOV UR7, 0x40000040 ;  /* 0x4000004000077882 */ /* 0x000fe20000000000 */
[----:B-1----:R-:W-:Y:S01]  /*9170*/  FADD.FTZ R10, R7, R0 ;  /* 0x00000000070a7221 */ /* 0x002fe20000010000 */
[----:B------:R-:W-:Y:S01]  /*9180*/  MOV R7, UR5 ;  /* 0x0000000500077c02 */ /* 0x000fe20008000f00 */
[----:B------:R-:W-:-:S02]  /*9190*/  IMAD.MOV.U32 R0, RZ, RZ, -0x800000 ;  /* 0xff800000ff007424 */ /* 0x000fc400078e00ff */
[----:B--2---:R-:W-:Y:S01]  /*91a0*/  FADD.FTZ R11, R2, R9 ;  /* 0x00000009020b7221 */ /* 0x004fe20000010000 */
[----:B------:R-:W-:Y:S01]  /*91b0*/  FSETP.NE.FTZ.AND P1, PT, R10, RZ, PT ;  /* 0x000000ff0a00720b */ /* 0x000fe20003f35000 */
[----:B------:R-:W-:Y:S02]  /*91c0*/  IMAD.MOV.U32 R9, RZ, RZ, RZ ;  /* 0x000000ffff097224 */ /* 0x000fe400078e00ff */
[----:B------:R-:W-:Y:S01]  /*91d0*/  IMAD.MOV.U32 R2, RZ, RZ, -0x800000 ;  /* 0xff800000ff027424 */ /* 0x000fe200078e00ff */
[----:B------:R-:W-:-:S09]  /*91e0*/  FSETP.NE.FTZ.AND P2, PT, R11, RZ, PT ;  /* 0x000000ff0b00720b */ /* 0x000fd20003f55000 */
[----:B------:R-:W1:Y:S01]  /*91f0*/  @P1 MUFU.LG2 R6, R10 ;  /* 0x0000000a00061308 */ /* 0x000e620000000c00 */
[----:B------:R-:W-:-:S03]  /*9200*/  @P1 FMUL.FTZ R5, R5, 0.69314718246459960938 ;  /* 0x3f31721805051820 */ /* 0x000fc60000410000 */
[----:B------:R-:W-:-:S04]  /*9210*/  @P2 FMUL.FTZ R7, R7, 0.69314718246459960938 ;  /* 0x3f31721807072820 */ /* 0x000fc80000410000 */
[----:B------:R-:W2:Y:S08]  /*9220*/  @P2 MUFU.LG2 R8, R11 ;  /* 0x0000000b00082308 */ /* 0x000eb00000000c00 */
[----:B------:R3:W4:Y:S01]  /*9230*/  @P1 MUFU.RCP R20, R10 ;  /* 0x0000000a00141308 */ /* 0x0007220000001000 */
[----:B-1----:R-:W-:-:S04]  /*9240*/  @P1 FMUL.FTZ R6, R6, 0.69314718246459960938 ;  /* 0x3f31721806061820 */ /* 0x002fc80000410000 */
[----:B------:R-:W-:-:S03]  /*9250*/  @P1 FFMA.FTZ R2, R5, R4, R6 ;  /* 0x0000000405021223 */ /* 0x000fc60000010006 */
[----:B------:R3:W1:Y:S01]  /*9260*/  @P2 MUFU.RCP R9, R11 ;  /* 0x0000000b00092308 */ /* 0x0006620000001000 */
[----:B--2---:R-:W-:-:S04]  /*9270*/  @P2 FMUL.FTZ R8, R8, 0.69314718246459960938 ;  /* 0x3f31721808082820 */ /* 0x004fc80000410000 */
[----:B------:R-:W-:Y:S01]  /*9280*/  @P2 FFMA.FTZ R0, R7, R3, R8 ;  /* 0x0000000307002223 */ /* 0x000fe20000010008 */
        /* <DEDUP_REMOVED lines=13> */
[----:B------:R-:W-:-:S15]  /*9360*/  WARPGROUP.ARRIVE ;  /* 0x00000000000079c5 */ /* 0x000fde0000000000 */
[----:B------:R-:W-:-:S07]  /*9370*/  NOP ;  /* 0x0000000000007918 */ /* 0x000fce0000000000 */
[----:B------:R-:W-:Y:S01]  /*9380*/  HGMMA.64x256x16.F32.BF16 R24, R196, gdesc[UR4].tnspB, R24, gsb0 ;  /* 0x43e00004c4187df0 */ /* 0x000fe20008001818 */
[----:B------:R-:W-:Y:S01]  /*9390*/  UMOV UR6, UR4 ;  /* 0x0000000400067c82 */ /* 0x000fe20008000000 */
[----:B------:R-:W-:Y:S01]  /*93a0*/  UMOV UR7, 0x40000040 ;  /* 0x4000004000077882 */ /* 0x000fe20000000000 */
[----:B------:R-:W-:Y:S02]  /*93b0*/  WARPGROUP.DEPBAR.LE gsb0, 0x0 ;  /* 0x00008000000079c5 */ /* 0x000fe40000010000 */
[----:B------:R-:W-:-:S15]  /*93c0*/  WARPGROUP.ARRIVE ;  /* 0x00000000000079c5 */ /* 0x000fde0000000000 */
[----:B------:R-:W-:-:S08]  /*93d0*/  NOP ;  /* 0x0000000000007918 */ /* 0x000fd00000000000 */
[----:B------:R-:W-:Y:S03]  /*93e0*/  HGMMA.64x256x16.F32.BF16 R24, R192, gdesc[UR4].tnspB, R24, gsb0 ;  /* 0x43e00004c0187df0 */ /* 0x000fe60008001818 */
[----:B------:R-:W-:Y:S02]  /*93f0*/  WARPGROUP.DEPBAR.LE gsb0, 0x0 ;  /* 0x00008000000079c5 */ /* 0x000fe40000010000 */
[----:B-1-34-:R-:W-:Y:S05]  /*9400*/  @!P0 BRA `(.L_x_153) ;  /* 0x0000000000048947 */ /* 0x01afea0003800000 */
[----:B------:R-:W-:Y:S01]  /*9410*/  BPT.TRAP 0x1 ;  /* 0x000000040000795c */ /* 0x000fe20000300000 */
.L_x_153:
[----:B------:R-:W2:Y:S01]  /*9420*/  LDL R21, [R1] ;  /* 0x0000000001157983 */ /* 0x000ea20000100800 */
[----:B------:R-:W-:Y:S01]  /*9430*/  ISETP.NE.AND P0, PT, R22, RZ, PT ;  /* 0x000000ff1600720c */ /* 0x000fe20003f05270 */
        /* <DEDUP_REMOVED lines=64> */
[----:B------:R-:W-:Y:S01]  /*9840*/  IMAD.U32 R20, RZ, RZ, UR8 ;  /* 0x00000008ff147e24 */ /* 0x000fe2000f8e00ff */
[----:B------:R-:W-:Y:S01]  /*9850*/  IADD3 R29, P4, R16, 0x60, RZ ;  /* 0x00000060101d7810 */ /* 0x000fe20007f9e0ff */
[-C--:B------:R-:W-:Y:S01]  /*9860*/  FMUL.FTZ R156, R35, R9.reuse ;  /* 0x00000009239c7220 */ /* 0x080fe20000410000 */
[----:B------:R-:W-:Y:S01]  /*9870*/  R2UR UR5, R216 ;  /* 0x00000000d80572ca */ /* 0x000fe200000e0000 */
[----:B------:R-:W-:Y:S01]  /*9880*/  @P0 VIADD R20, R20, 0x38860 ;  /* 0x0003886014140836 */ /* 0x000fe20000000000 */
[----:B------:R-:W-:Y:S01]  /*9890*/  LOP3.LUT R28, R29, 0x380, RZ, 0xc0, !PT ;  /* 0x000003801d1c7812 */ /* 0x000fe200078ec0ff */
[-C--:B------:R-:W-:Y:S01]  /*98a0*/  FMUL.FTZ R49, R27, R9.reuse ;  /* 0x000000091b317220 */ /* 0x080fe20000410000 */
[-C--:B------:R-:W-:Y:S01]  /*98b0*/  FMUL.FTZ R25, R39, R9.reuse ;  /* 0x0000000927197220 */ /* 0x080fe20000410000 */
[----:B------:R-:W-:Y:S01]  /*98c0*/  IADD3 R35, P6, R16, 0x4020, RZ ;  /* 0x0000402010237810 */ /* 0x000fe20007fde0ff */
[-C--:B------:R-:W-:Y:S01]  /*98d0*/  FMUL.FTZ R56, R26, R9.reuse ;  /* 0x000000091a387220 */ /* 0x080fe20000410000 */
[----:B------:R-:W-:Y:S01]  /*98e0*/  SHF.R.U64 R28, R28, 0x3, RZ ;  /* 0x000000031c1c7819 */ /* 0x000fe200000012ff */
[-C--:B------:R-:W-:Y:S01]  /*98f0*/  FMUL.FTZ R53, R31, R9.reuse ;  /* 0x000000091f357220 */ /* 0x080fe20000410000 */
[----:B------:R-:W-:Y:S01]  /*9900*/  R2UR UR6, R215 ;  /* 0x00000000d70672ca */ /* 0x000fe200000e0000 */
[----:B------:R-:W-:Y:S01]  /*9910*/  FMUL.FTZ R164, R30, R9 ;  /* 0x000000091ea47220 */ /* 0x000fe20000410000 */
[----:B------:R-:W-:Y:S01]  /*9920*/  LOP3.LUT R28, R28, R29, RZ, 0x3c, !PT ;  /* 0x0000001d1c1c7212 */ /* 0x000fe200078e3cff */
        /* <DEDUP_REMOVED lines=58> */
[C---:B------:R-:W-:Y:S01]  /*9cd0*/  IADD3 R39, P5, R16.reuse, 0x4040, RZ ;  /* 0x0000404010277810 */ /* 0x040fe20007fbe0ff */
[--C-:B------:R-:W-:Y:S01]  /*9ce0*/  IMAD.X R29, RZ, RZ, R17.reuse, P4 ;  /* 0x000000ffff1d7224 */ /* 0x100fe200020e0611 */
[C---:B------:R-:W-:Y:S01]  /*9cf0*/  IADD3 R9, P4, R16.reuse, 0x8040, RZ ;  /* 0x0000804010097810 */ /* 0x040fe20007f9e0ff */
[----:B------:R-:W-:Y:S01]  /*9d00*/  UIADD3 UR34, -UR5, URZ, URZ ;  /* 0x0000003f05227290 */ /* 0x000fe2000fffe13f */
[----:B------:R-:W-:Y:S01]  /*9d10*/  LOP3.LUT R34, R35, 0x380, RZ, 0xc0, !PT ;  /* 0x0000038023227812 */ /* 0x000fe200078ec0ff */
[----:B------:R-:W-:Y:S01]  /*9d20*/  ULDC UR4, c[0x0][0xda8] ;  /* 0x00036a0000047ab9 */ /* 0x000fe20000000800 */
[C---:B------:R-:W-:Y:S01]  /*9d30*/  LOP3.LUT R55, R16.reuse, 0x380, RZ, 0xc0, !PT ;  /* 0x0000038010377812 */ /* 0x040fe200078ec0ff */
[----:B------:R-:W-:Y:S01]  /*9d40*/  UIMAD UR34, UR4, UR34, UR6 ;  /* 0x00000022042272a4 */ /* 0x000fe2000f8e0206 */
[----:B------:R-:W-:Y:S01]  /*9d50*/  IADD3 R31, P3, R16, 0x4000, RZ ;  /* 0x00004000101f7810 */ /* 0x000fe20007f7e0ff */
[----:B------:R-:W-:Y:S01]  /*9d60*/  UIADD3 UR35, -UR36, URZ, URZ ;  /* 0x0000003f24237290 */ /* 0x000fe2000fffe13f */
[----:B------:R-:W-:Y:S01]  /*9d70*/  LOP3.LUT R38, R39, 0x380, RZ, 0xc0, !PT ;  /* 0x0000038027267812 */ /* 0x000fe200078ec0ff */
[----:B------:R-:W-:Y:S01]  /*9d80*/  ULDC UR4, c[0x0][0xdb4] ;  /* 0x00036d0000047ab9 */ /* 0x000fe20000000800 */
[----:B------:R-:W-:Y:S01]  /*9d90*/  LOP3.LUT R48, R9, 0x380, RZ, 0xc0, !PT ;  /* 0x0000038009307812 */ /* 0x000fe200078ec0ff */
[----:B------:R-:W-:Y:S01]  /*9da0*/  USHF.L.U32 UR34, UR34, 0x7, URZ ;  /* 0x0000000722227899 */ /* 0x000fe2000800063f */
[----:B------:R-:W-:Y:S01]  /*9db0*/  SHF.R.U64 R34, R34, 0x3, RZ ;  /* 0x0000000322227819 */ /* 0x000fe200000012ff */
[----:B------:R-:W-:Y:S01]  /*9dc0*/  UIMAD UR35, UR4, UR35, UR5 ;  /* 0x00000023042372a4 */ /* 0x000fe2000f8e0205 */
[----:B------:R-:W-:Y:S01]  /*9dd0*/  SHF.R.U64 R55, R55, 0x3, RZ ;  /* 0x0000000337377819 */ /* 0x000fe200000012ff */
[----:B------:R-:W-:Y:S01]  /*9de0*/  ULDC.64 UR8, c[0x0][0xb70] ;  /* 0x0002dc0000087ab9 */ /* 0x000fe20000000a00 */
[----:B------:R-:W-:Y:S01]  /*9df0*/  LOP3.LUT R30, R31, 0x380, RZ, 0xc0, !PT ;  /* 0x000003801f1e7812 */ /* 0x000fe200078ec0ff */
[----:B------:R-:W-:Y:S01]  /*9e00*/  USHF.R.S32.HI UR4, URZ, 0x1f, UR35 ;  /* 0x0000001f3f047899 */ /* 0x000fe20008011423 */
[----:B------:R-:W-:Y:S01]  /*9e10*/  SHF.R.U64 R38, R38, 0x3, RZ ;  /* 0x0000000326267819 */ /* 0x000fe200000012ff */
[----:B------:R-:W-:Y:S01]  /*9e20*/  ULDC UR7, c[0x0][0xa88] ;  /* 0x0002a20000077ab9 */ /* 0x000fe20000000800 */
[----:B------:R-:W-:Y:S01]  /*9e30*/  SHF.R.U64 R48, R48, 0x3, RZ ;  /* 0x0000000330307819 */ /* 0x000fe200000012ff */
[----:B------:R-:W-:Y:S01]  /*9e40*/  UIMAD UR6, UR4, UR8, URZ ;  /* 0x00000008040672a4 */ /* 0x000fe2000f8e023f */
[----:B------:R-:W-:Y:S01]  /*9e50*/  LOP3.LUT R34, R34, R35, RZ, 0x3c, !PT ;  /* 0x0000002322227212 */ /* 0x000fe200078e3cff */
[----:B------:R-:W-:Y:S01]  /*9e60*/  UIMAD.WIDE.U32 UR4, UR35, UR8, URZ ;  /* 0x00000008230472a5 */ /* 0x000fe2000f8e003f */
[----:B------:R-:W-:Y:S01]  /*9e70*/  LOP3.LUT R54, R55, R16, RZ, 0x3c, !PT ;  /* 0x0000001037367212 */ /* 0x000fe200078e3cff */
[----:B------:R-:W-:Y:S01]  /*9e80*/  IMAD.MOV.U32 R55, RZ, RZ, R17 ;  /* 0x000000ffff377224 */ /* 0x000fe200078e0011 */
[----:B------:R-:W-:Y:S01]  /*9e90*/  SHF.R.U64 R30, R30, 0x3, RZ ;  /* 0x000000031e1e7819 */ /* 0x000fe200000012ff */
[----:B------:R-:W-:Y:S01]  /*9ea0*/  UIMAD UR6, UR35, UR9, UR6 ;  /* 0x00000009230672a4 */ /* 0x000fe2000f8e0206 */
[----:B------:R-:W-:Y:S01]  /*9eb0*/  LOP3.LUT R38, R38, R39, RZ, 0x3c, !PT ;  /* 0x0000002726267212 */ /* 0x000fe200078e3cff */
[----:B------:R-:W-:Y:S01]  /*9ec0*/  ULDC.64 UR12, c[0x0][0x208] ;  /* 0x00008200000c7ab9 */ /* 0x000fe20000000a00 */
[----:B------:R-:W-:Y:S01]  /*9ed0*/  IADD3.X R35, RZ, R17, RZ, P6, !PT ;  /* 0x00000011ff237210 */ /* 0x000fe200037fe4ff */
[----:B------:R-:W-:Y:S01]  /*9ee0*/  UIADD3 UR6, UR5, UR6, URZ ;  /* 0x0000000605067290 */ /* 0x000fe2000fffe03f */
[----:B------:R-:W-:-:S02]  /*9ef0*/  IADD3 R43, P2, R16, 0x4060, RZ ;  /* 0x00004060102b7810 */ /* 0x000fc40007f5e0ff */
[----:B------:R-:W-:Y:S02]  /*9f00*/  IADD3 R39, P6, R16, 0xc000, RZ ;  /* 0x0000c00010277810 */ /* 0x000fe40007fde0ff */
[----:B------:R-:W-:Y:S02]  /*9f10*/  LOP3.LUT R48, R48, R9, RZ, 0x3c, !PT ;  /* 0x0000000930307212 */ /* 0x000fe400078e3cff */
[----:B------:R-:W-:Y:S01]  /*9f20*/  LOP3.LUT R30, R30, R31, RZ, 0x3c, !PT ;  /* 0x0000001f1e1e7212 */ /* 0x000fe200078e3cff */
[----:B------:R-:W-:Y:S01]  /*9f30*/  IMAD.X R31, RZ, RZ, R17, P3 ;  /* 0x000000ffff1f7224 */ /* 0x000fe200018e0611 */
[----:B------:R-:W-:Y:S02]  /*9f40*/  LOP3.LUT R42, R43, 0x380, RZ, 0xc0, !PT ;  /* 0x000003802b2a7812 */ /* 0x000fe400078ec0ff */
[----:B------:R-:W-:Y:S02]  /*9f50*/  LOP3.LUT R52, R39, 0x380, RZ, 0xc0, !PT ;  /* 0x0000038027347812 */ /* 0x000fe400078ec0ff */
[----:B------:R-:W-:-:S02]  /*9f60*/  MOV R55, R54 ;  /* 0x0000003600377202 */ /* 0x000fc40000000f00 */
[----:B------:R-:W-:Y:S02]  /*9f70*/  F2FP.BF16.F32.PACK_AB R6, R6, R7 ;  /* 0x000000070606723e */ /* 0x000fe400000010ff */
[----:B------:R-:W-:Y:S01]  /*9f80*/  F2FP.BF16.F32.PACK_AB R7, R53, R164 ;  /* 0x000000a43507723e */ /* 0x000fe200000010ff */
[----:B------:R-:W-:Y:S01]  /*9f90*/  IMAD.X R53, RZ, RZ, R17, P6 ;  /* 0x000000ffff357224 */ /* 0x000fe200030e0611 */
[----:B------:R-:W-:Y:S02]  /*9fa0*/  MOV R164, R28 ;  /* 0x0000001c00a47202 */ /* 0x000fe40000000f00 */
[----:B------:R-:W1:Y:S01]  /*9fb0*/  LDC.64 R28, c[0x0][0xb78] ;  /* 0x0002de00ff1c7b82 */ /* 0x000e620000000a00 */
[----:B------:R-:W-:Y:S02]  /*9fc0*/  SHF.R.U64 R42, R42, 0x3, RZ ;  /* 0x000000032a2a7819 */ /* 0x000fe400000012ff */
[----:B------:R-:W-:Y:S02]  /*9fd0*/  SHF.R.U64 R52, R52, 0x3, RZ ;  /* 0x0000000334347819 */ /* 0x000fe400000012ff */
[----:B------:R-:W-:Y:S01]  /*9fe0*/  MOV R30, R30 ;  /* 0x0000001e001e7202 */ /* 0x000fe20000000f00 */
[----:B------:R-:W-:Y:S01]  /*9ff0*/  VIADD R31, R219, UR34 ;  /* 0x00000022db1f7c36 */ /* 0x000fe20008000000 */
[----:B------:R-:W-:-:S02]  /*a000*/  F2FP.BF16.F32.PACK_AB R4, R4, R5 ;  /* 0x000000050404723e */ /* 0x000fc400000010ff */
[----:B------:R-:W-:Y:S02]  /*a010*/  IADD3 R51, P3, R16, 0x8060, RZ ;  /* 0x0000806010337810 */ /* 0x000fe40007f7e0ff */
[----:B------:R-:W-:Y:S01]  /*a020*/  F2FP.BF16.F32.PACK_AB R5, R49, R56 ;  /* 0x000000383105723e */ /* 0x000fe200000010ff */
[--C-:B------:R-:W-:Y:S01]  /*a030*/  IMAD.X R49, RZ, RZ, R17.reuse, P4 ;  /* 0x000000ffff317224 */ /* 0x100fe200020e0611 */
[----:B------:R-:W-:Y:S01]  /*a040*/  LOP3.LUT R42, R42, R43, RZ, 0x3c, !PT ;  /* 0x0000002b2a2a7212 */ /* 0x000fe200078e3cff */
[--C-:B------:R-:W-:Y:S01]  /*a050*/  IMAD.X R43, RZ, RZ, R17.reuse, P2 ;  /* 0x000000ffff2b7224 */ /* 0x100fe200010e0611 */
[----:B------:R-:W-:Y:S01]  /*a060*/  LOP3.LUT R52, R52, R39, RZ, 0x3c, !PT ;  /* 0x0000002734347212 */ /* 0x000fe200078e3cff */
[----:B------:R-:W-:Y:S01]  /*a070*/  IMAD.X R39, RZ, RZ, R17, P5 ;  /* 0x000000ffff277224 */ /* 0x000fe200028e0611 */
[C---:B------:R-:W-:Y:S02]  /*a080*/  IADD3 R57, P5, R16.reuse, 0xc020, RZ ;  /* 0x0000c02010397810 */ /* 0x040fe40007fbe0ff */
[----:B------:R-:W-:-:S02]  /*a090*/  IADD3 R59, P2, R16, 0xc040, RZ ;  /* 0x0000c040103b7810 */ /* 0x000fc40007f5e0ff */
[----:B------:R-:W-:Y:S02]  /*a0a0*/  LOP3.LUT R50, R51, 0x380, RZ, 0xc0, !PT ;  /* 0x0000038033327812 */ /* 0x000fe400078ec0ff */
[----:B------:R-:W-:Y:S02]  /*a0b0*/  LOP3.LUT R56, R57, 0x380, RZ, 0xc0, !PT ;  /* 0x0000038039387812 */ /* 0x000fe400078ec0ff */
[----:B------:R-:W-:Y:S02]  /*a0c0*/  LOP3.LUT R58, R59, 0x380, RZ, 0xc0, !PT ;  /* 0x000003803b3a7812 */ /* 0x000fe400078ec0ff */
[----:B------:R-:W-:Y:S02]  /*a0d0*/  SHF.R.U64 R50, R50, 0x3, RZ ;  /* 0x0000000332327819 */ /* 0x000fe400000012ff */
[----:B------:R-:W-:Y:S02]  /*a0e0*/  F2FP.BF16.F32.PACK_AB R10, R10, R11 ;  /* 0x0000000b0a0a723e */ /* 0x000fe400000010ff */
[----:B------:R-:W-:-:S02]  /*a0f0*/  F2FP.BF16.F32.PACK_AB R8, R41, R8 ;  /* 0x000000082908723e */ /* 0x000fc400000010ff */
[----:B------:R-:W-:Y:S02]  /*a100*/  F2FP.BF16.F32.PACK_AB R11, R40, R163 ;  /* 0x000000a3280b723e */ /* 0x000fe400000010ff */
[----:B------:R-:W-:Y:S02]  /*a110*/  F2FP.BF16.F32.PACK_AB R12, R12, R13 ;  /* 0x0000000d0c0c723e */ /* 0x000fe400000010ff */
[----:B------:R-:W-:Y:S02]  /*a120*/  F2FP.BF16.F32.PACK_AB R14, R14, R15 ;  /* 0x0000000f0e0e723e */ /* 0x000fe400000010ff */
[----:B------:R-:W-:Y:S02]  /*a130*/  F2FP.BF16.F32.PACK_AB R13, R153, R160 ;  /* 0x000000a0990d723e */ /* 0x000fe400000010ff */
[----:B------:R-:W-:Y:S02]  /*a140*/  F2FP.BF16.F32.PACK_AB R15, R154, R161 ;  /* 0x000000a19a0f723e */ /* 0x000fe400000010ff */
[----:B------:R-:W-:-:S02]  /*a150*/  SHF.R.U64 R56, R56, 0x3, RZ ;  /* 0x0000000338387819 */ /* 0x000fc400000012ff */
[----:B------:R-:W-:Y:S02]  /*a160*/  SHF.R.U64 R58, R58, 0x3, RZ ;  /* 0x000000033a3a7819 */ /* 0x000fe400000012ff */
[----:B------:R-:W-:Y:S02]  /*a170*/  F2FP.BF16.F32.PACK_AB R24, R24, R3 ;  /* 0x000000031818723e */ /* 0x000fe400000010ff */
[----:B------:R-:W-:Y:S02]  /*a180*/  F2FP.BF16.F32.PACK_AB R72, R73, R72 ;  /* 0x000000484948723e */ /* 0x000fe400000010ff */
[----:B------:R-:W-:Y:S01]  /*a190*/  LOP3.LUT R50, R50, R51, RZ, 0x3c, !PT ;  /* 0x0000003332327212 */ /* 0x000fe200078e3cff */
[----:B------:R-:W-:Y:S01]  /*a1a0*/  IMAD.X R51, RZ, RZ, R17, P3 ;  /* 0x000000ffff337224 */ /* 0x000fe200018e0611 */
[----:B------:R-:W-:Y:S02]  /*a1b0*/  MOV R34, R34 ;  /* 0x0000002200227202 */ /* 0x000fe40000000f00 */
[----:B------:R-:W-:-:S02]  /*a1c0*/  F2FP.BF16.F32.PACK_AB R73, R75, R74 ;  /* 0x0000004a4b49723e */ /* 0x000fc400000010ff */
[----:B------:R-:W-:Y:S02]  /*a1d0*/  F2FP.BF16.F32.PACK_AB R80, R81, R80 ;  /* 0x000000505150723e */ /* 0x000fe400000010ff */
[----:B------:R-:W-:Y:S02]  /*a1e0*/  MOV R38, R38 ;  /* 0x0000002600267202 */ /* 0x000fe40000000f00 */
[----:B------:R-:W-:Y:S02]  /*a1f0*/  F2FP.BF16.F32.PACK_AB R74, R77, R76 ;  /* 0x0000004c4d4a723e */ /* 0x000fe400000010ff */
[----:B------:R-:W-:Y:S02]  /*a200*/  F2FP.BF16.F32.PACK_AB R75, R79, R78 ;  /* 0x0000004e4f4b723e */ /* 0x000fe400000010ff */
[----:B------:R-:W-:Y:S02]  /*a210*/  F2FP.BF16.F32.PACK_AB R81, R83, R82 ;  /* 0x000000525351723e */ /* 0x000fe400000010ff */
[----:B------:R-:W-:-:S02]  /*a220*/  F2FP.BF16.F32.PACK_AB R88, R89, R88 ;  /* 0x000000585958723e */ /* 0x000fc400000010ff */
[----:B------:R-:W-:Y:S02]  /*a230*/  MOV R42, R42 ;  /* 0x0000002a002a7202 */ /* 0x000fe40000000f00 */
[----:B------:R-:W-:Y:S02]  /*a240*/  F2FP.BF16.F32.PACK_AB R82, R85, R84 ;  /* 0x000000545552723e */ /* 0x000fe400000010ff */
[----:B------:R-:W-:Y:S02]  /*a250*/  F2FP.BF16.F32.PACK_AB R83, R87, R86 ;  /* 0x000000565753723e */ /* 0x000fe400000010ff */
[----:B------:R-:W-:Y:S02]  /*a260*/  F2FP.BF16.F32.PACK_AB R89, R91, R90 ;  /* 0x0000005a5b59723e */ /* 0x000fe400000010ff */
[----:B------:R-:W-:Y:S02]  /*a270*/  F2FP.BF16.F32.PACK_AB R96, R97, R96 ;  /* 0x000000606160723e */ /* 0x000fe400000010ff */
[----:B------:R-:W-:-:S02]  /*a280*/  LOP3.LUT R56, R56, R57, RZ, 0x3c, !PT ;  /* 0x0000003938387212 */ /* 0x000fc400078e3cff */
[----:B------:R-:W-:Y:S01]  /*a290*/  LOP3.LUT R58, R58, R59, RZ, 0x3c, !PT ;  /* 0x0000003b3a3a7212 */ /* 0x000fe200078e3cff */
[----:B------:R-:W-:Y:S01]  /*a2a0*/  IMAD.X R59, RZ, RZ, R17, P2 ;  /* 0x000000ffff3b7224 */ /* 0x000fe200010e0611 */
[----:B------:R-:W-:Y:S02]  /*a2b0*/  F2FP.BF16.F32.PACK_AB R90, R93, R92 ;  /* 0x0000005c5d5a723e */ /* 0x000fe400000010ff */
[----:B------:R-:W-:Y:S02]  /*a2c0*/  F2FP.BF16.F32.PACK_AB R91, R95, R94 ;  /* 0x0000005e5f5b723e */ /* 0x000fe400000010ff */
[----:B------:R-:W-:Y:S02]  /*a2d0*/  F2FP.BF16.F32.PACK_AB R97, R99, R98 ;  /* 0x000000626361723e */ /* 0x000fe400000010ff */
[----:B------:R-:W-:Y:S02]  /*a2e0*/  F2FP.BF16.F32.PACK_AB R104, R105, R104 ;  /* 0x000000686968723e */ /* 0x000fe400000010ff */
[----:B------:R-:W-:-:S02]  /*a2f0*/  IADD3.X R57, RZ, R17, RZ, P5, !PT ;  /* 0x00000011ff397210 */ /* 0x000fc40002ffe4ff */
[----:B------:R-:W-:Y:S02]  /*a300*/  F2FP.BF16.F32.PACK_AB R98, R101, R100 ;  /* 0x000000646562723e */ /* 0x000fe400000010ff */
[----:B------:R-:W-:Y:S02]  /*a310*/  F2FP.BF16.F32.PACK_AB R99, R103, R102 ;  /* 0x000000666763723e */ /* 0x000fe400000010ff */
[----:B------:R-:W-:Y:S02]  /*a320*/  F2FP.BF16.F32.PACK_AB R105, R107, R106 ;  /* 0x0000006a6b69723e */ /* 0x000fe400000010ff */
[----:B------:R-:W-:Y:S02]  /*a330*/  F2FP.BF16.F32.PACK_AB R112, R113, R112 ;  /* 0x000000707170723e */ /* 0x000fe400000010ff */
[----:B------:R-:W-:Y:S02]  /*a340*/  MOV R48, R48 ;  /* 0x0000003000307202 */ /* 0x000fe40000000f00 */
[----:B------:R-:W-:-:S02]  /*a350*/  F2FP.BF16.F32.PACK_AB R106, R109, R108 ;  /* 0x0000006c6d6a723e */ /* 0x000fc400000010ff */
[----:B------:R-:W-:Y:S02]  /*a360*/  F2FP.BF16.F32.PACK_AB R107, R111, R110 ;  /* 0x0000006e6f6b723e */ /* 0x000fe400000010ff */
[----:B--2---:R-:W-:Y:S02]  /*a370*/  @P0 PRMT R20, R21, 0x654, R20 ;  /* 0x0000065415140816 */ /* 0x004fe40000000014 */
[C---:B------:R-:W-:Y:S02]  /*a380*/  IADD3 R21, P1, R16.reuse, 0x20, RZ ;  /* 0x0000002010157810 */ /* 0x040fe40007f3e0ff */
[----:B------:R2:W-:Y:S01]  /*a390*/  @P0 SYNCS.ARRIVE.TRANS64.RED.A1T0 RZ, [R20+URZ], RZ ;  /* 0x000000ff14ff09a7 */ /* 0x0005e2000810043f */
[----:B------:R-:W-:Y:S01]  /*a3a0*/  IADD3 R27, P0, R16, 0x40, RZ ;  /* 0x00000040101b7810 */ /* 0x000fe20007f1e0ff */
[----:B------:R-:W-:Y:S01]  /*a3b0*/  BAR.SYNC.DEFER_BLOCKING 0x1, 0x100 ;  /* 0x0044000000007b1d */ /* 0x000fe20000010000 */
[----:B------:R-:W-:Y:S02]  /*a3c0*/  F2FP.BF16.F32.PACK_AB R113, R115, R114 ;  /* 0x000000727371723e */ /* 0x000fe400000010ff */
[----:B------:R-:W-:-:S02]  /*a3d0*/  LOP3.LUT R26, R27, 0x380, RZ, 0xc0, !PT ;  /* 0x000003801b1a7812 */ /* 0x000fc400078ec0ff */
[----:B------:R-:W-:Y:S02]  /*a3e0*/  F2FP.BF16.F32.PACK_AB R120, R121, R120 ;  /* 0x000000787978723e */ /* 0x000fe400000010ff */
[----:B--2---:R-:W-:Y:S02]  /*a3f0*/  LOP3.LUT R20, R21, 0x380, RZ, 0xc0, !PT ;  /* 0x0000038015147812 */ /* 0x004fe400078ec0ff */
[----:B------:R-:W-:Y:S02]  /*a400*/  SHF.R.U64 R26, R26, 0x3, RZ ;  /* 0x000000031a1a7819 */ /* 0x000fe400000012ff */
[----:B------:R-:W-:Y:S02]  /*a410*/  SHF.R.U64 R20, R20, 0x3, RZ ;  /* 0x0000000314147819 */ /* 0x000fe400000012ff */
[----:B------:R-:W-:Y:S01]  /*a420*/  LOP3.LUT R26, R26, R27, RZ, 0x3c, !PT ;  /* 0x0000001b1a1a7212 */ /* 0x000fe200078e3cff */
[--C-:B------:R-:W-:Y:S01]  /*a430*/  IMAD.X R27, RZ, RZ, R17.reuse, P0 ;  /* 0x000000ffff1b7224 */ /* 0x100fe200000e0611 */
[----:B------:R-:W-:Y:S01]  /*a440*/  LOP3.LUT R20, R20, R21, RZ, 0x3c, !PT ;  /* 0x0000001514147212 */ /* 0x000fe200078e3cff */
[----:B------:R-:W-:Y:S01]  /*a450*/  IMAD.X R21, RZ, RZ, R17, P1 ;  /* 0x000000ffff157224 */ /* 0x000fe200008e0611 */
[----:B------:R-:W-:-:S02]  /*a460*/  IADD3 R45, P1, R16, 0x8000, RZ ;  /* 0x00008000102d7810 */ /* 0x000fc40007f3e0ff */
[----:B------:R-:W-:Y:S02]  /*a470*/  IADD3 R47, P0, R16, 0x8020, RZ ;  /* 0x00008020102f7810 */ /* 0x000fe40007f1e0ff */
[----:B------:R-:W-:Y:S02]  /*a480*/  LOP3.LUT R44, R45, 0x380, RZ, 0xc0, !PT ;  /* 0x000003802d2c7812 */ /* 0x000fe400078ec0ff */
[----:B------:R-:W-:Y:S01]  /*a490*/  LOP3.LUT R46, R47, 0x380, RZ, 0xc0, !PT ;  /* 0x000003802f2e7812 */ /* 0x000fe200078ec0ff */
[----:B------:R2:W-:Y:S01]  /*a4a0*/  STSM.16.M88.4 [R55], R4 ;  /* 0x0000000437007844 */ /* 0x0005e20000000200 */
[----:B------:R-:W-:Y:S02]  /*a4b0*/  SHF.R.U64 R44, R44, 0x3, RZ ;  /* 0x000000032c2c7819 */ /* 0x000fe400000012ff */
[----:B------:R-:W-:Y:S02]  /*a4c0*/  SHF.R.U64 R46, R46, 0x3, RZ ;  /* 0x000000032e2e7819 */ /* 0x000fe400000012ff */
[----:B------:R-:W-:Y:S01]  /*a4d0*/  LOP3.LUT R44, R44, R45, RZ, 0x3c, !PT ;  /* 0x0000002d2c2c7212 */ /* 0x000fe200078e3cff */
[----:B------:R-:W-:Y:S01]  /*a4e0*/  IMAD.X R45, RZ, RZ, R17, P1 ;  /* 0x000000ffff2d7224 */ /* 0x000fe200008e0611 */
[----:B------:R-:W-:-:S02]  /*a4f0*/  IADD3 R9, P1, R16, 0xc060, RZ ;  /* 0x0000c06010097810 */ /* 0x000fc40007f3e0ff */
[----:B------:R-:W-:Y:S01]  /*a500*/  LOP3.LUT R46, R46, R47, RZ, 0x3c, !PT ;  /* 0x0000002f2e2e7212 */ /* 0x000fe200078e3cff */
[--C-:B------:R-:W-:Y:S01]  /*a510*/  IMAD.X R47, RZ, RZ, R17.reuse, P0 ;  /* 0x000000ffff2f7224 */ /* 0x100fe200000e0611 */
[----:B------:R-:W-:Y:S02]  /*a520*/  LOP3.LUT R54, R9, 0x380, RZ, 0xc0, !PT ;  /* 0x0000038009367812 */ /* 0x000fe400078ec0ff */
[----:B------:R-:W-:Y:S02]  /*a530*/  LOP3.LUT P0, RZ, R214, 0x3, RZ, 0xc0, !PT ;  /* 0x00000003d6ff7812 */ /* 0x000fe4000780c0ff */
[----:B------:R-:W-:Y:S01]  /*a540*/  SHF.R.U64 R54, R54, 0x3, RZ ;  /* 0x0000000336367819 */ /* 0x000fe200000012ff */
[----:B--2---:R-:W-:Y:S01]  /*a550*/  IMAD.X R55, RZ, RZ, R17, P1 ;  /* 0x000000ffff377224 */ /* 0x004fe200008e0611 */
[----:B------:R-:W-:Y:S01]  /*a560*/  MOV R20, R20 ;  /* 0x0000001400147202 */ /* 0x000fe20000000f00 */
[----:B------:R-:W-:Y:S01]  /*a570*/  IMAD.U32 R21, RZ, RZ, UR5 ;  /* 0x00000005ff157e24 */ /* 0x000fe2000f8e00ff */
[----:B------:R-:W-:Y:S01]  /*a580*/  LOP3.LUT R54, R54, R9, RZ, 0x3c, !PT ;  /* 0x0000000936367212 */ /* 0x000fe200078e3cff */
[----:B------:R-:W-:Y:S01]  /*a590*/  VIADD R9, R31, 0x8 ;  /* 0x000000081f097836 */ /* 0x000fe20000000000 */
[----:B------:R-:W-:Y:S01]  /*a5a0*/  F2FP.BF16.F32.PACK_AB R4, R33, R32 ;  /* 0x000000202104723e */ /* 0x000fe200000010ff */
[----:B------:R-:W-:Y:S01]  /*a5b0*/  IMAD.U32 R21, RZ, RZ, UR6 ;  /* 0x00000006ff157e24 */ /* 0x000fe2000f8e00ff */
[----:B------:R-:W-:-:S02]  /*a5c0*/  F2FP.BF16.F32.PACK_AB R5, R156, R157 ;  /* 0x0000009d9c05723e */ /* 0x000fc400000010ff */
[----:B------:R-:W-:Y:S02]  /*a5d0*/  F2FP.BF16.F32.PACK_AB R6, R37, R36 ;  /* 0x000000242506723e */ /* 0x000fe400000010ff */
[----:B------:R-:W-:Y:S02]  /*a5e0*/  F2FP.BF16.F32.PACK_AB R7, R25, R158 ;  /* 0x0000009e1907723e */ /* 0x000fe400000010ff */
[----:B------:R-:W-:Y:S02]  /*a5f0*/  ISETP.GE.OR P1, PT, R9, UR7, P0 ;  /* 0x0000000709007c0c */ /* 0x000fe40008726670 */
[----:B------:R-:W-:Y:S01]  /*a600*/  MOV R165, R26 ;  /* 0x0000001a00a57202 */ /* 0x000fe20000000f00 */
[----:B------:R2:W-:Y:S01]  /*a610*/  STSM.16.M88.4 [R20], R4 ;  /* 0x0000000414007844 */ /* 0x0005e20000000200 */
[----:B------:R-:W-:Y:S02]  /*a620*/  F2FP.BF16.F32.PACK_AB R9, R155, R162 ;  /* 0x000000a29b09723e */ /* 0x000fe400000010ff */
[----:B------:R-:W-:-:S02]  /*a630*/  F2FP.BF16.F32.PACK_AB R25, R152, R159 ;  /* 0x0000009f9819723e */ /* 0x000fc400000010ff */
[----:B------:R-:W-:Y:S01]  /*a640*/  F2FP.BF16.F32.PACK_AB R26, R61, R60 ;  /* 0x0000003c3d1a723e */ /* 0x000fe200000010ff */
[----:B------:R-:W-:Y:S01]  /*a650*/  STSM.16.M88.4 [R165], R8 ;  /* 0x00000008a5007844 */ /* 0x000fe20000000200 */
[----:B------:R-:W-:Y:S02]  /*a660*/  F2FP.BF16.F32.PACK_AB R27, R63, R62 ;  /* 0x0000003e3f1b723e */ /* 0x000fe400000010ff */
[----:B------:R-:W-:Y:S01]  /*a670*/  MOV R44, R44 ;  /* 0x0000002c002c7202 */ /* 0x000fe20000000f00 */
[----:B------:R-:W-:Y:S01]  /*a680*/  STSM.16.M88.4 [R164], R12 ;  /* 0x0000000ca4007844 */ /* 0x000fe20000000200 */
[----:B------:R-:W-:Y:S02]  /*a690*/  MOV R46, R46 ;  /* 0x0000002e002e7202 */ /* 0x000fe40000000f00 */
[----:B------:R-:W-:Y:S01]  /*a6a0*/  MOV R50, R50 ;  /* 0x0000003200327202 */ /* 0x000fe20000000f00 */
[----:B------:R-:W-:Y:S01]  /*a6b0*/  STSM.16.M88.4 [R30], R24 ;  /* 0x000000181e007844 */ /* 0x000fe20000000200 */
[----:B------:R-:W-:Y:S01]  /*a6c0*/  F2FP.BF16.F32.PACK_AB R114, R117, R116 ;  /* 0x000000747572723e */ /* 0x000fe200000010ff */
[----:B--2---:R-:W-:Y:S01]  /*a6d0*/  IMAD.U32 R20, RZ, RZ, UR4 ;  /* 0x00000004ff147e24 */ /* 0x004fe2000f8e00ff */
[----:B------:R-:W-:Y:S01]  /*a6e0*/  F2FP.BF16.F32.PACK_AB R4, R65, R64 ;  /* 0x000000404104723e */ /* 0x000fe200000010ff */
[----:B------:R-:W-:Y:S01]  /*a6f0*/  USHF.R.S32.HI UR4, URZ, 0x1f, UR36 ;  /* 0x0000001f3f047899 */ /* 0x000fe20008011424 */
[----:B------:R-:W-:Y:S01]  /*a700*/  F2FP.BF16.F32.PACK_AB R5, R67, R66 ;  /* 0x000000424305723e */ /* 0x000fe200000010ff */
[----:B-1----:R-:W-:Y:S01]  /*a710*/  IMAD.WIDE.U32 R20, R28, UR36, R20 ;  /* 0x000000241c147c25 */ /* 0x002fe2000f8e0014 */
[----:B------:R-:W-:-:S02]  /*a720*/  F2FP.BF16.F32.PACK_AB R6, R69, R68 ;  /* 0x000000444506723e */ /* 0x000fc400000010ff */
[----:B------:R-:W-:Y:S02]  /*a730*/  F2FP.BF16.F32.PACK_AB R7, R71, R70 ;  /* 0x000000464707723e */ /* 0x000fe400000010ff */
[----:B------:R-:W-:Y:S02]  /*a740*/  F2FP.BF16.F32.PACK_AB R115, R119, R118 ;  /* 0x000000767773723e */ /* 0x000fe400000010ff */
[----:B------:R-:W-:Y:S01]  /*a750*/  F2FP.BF16.F32.PACK_AB R121, R123, R122 ;  /* 0x0000007a7b79723e */ /* 0x000fe200000010ff */
[----:B------:R1:W-:Y:S01]  /*a760*/  STSM.16.M88.4 [R34], R4 ;  /* 0x0000000422007844 */ /* 0x0003e20000000200 */
[----:B------:R-:W-:Y:S02]  /*a770*/  F2FP.BF16.F32.PACK_AB R128, R129, R128 ;  /* 0x000000808180723e */ /* 0x000fe400000010ff */
[----:B------:R-:W-:Y:S01]  /*a780*/  MOV R52, R52 ;  /* 0x0000003400347202 */ /* 0x000fe20000000f00 */
[----:B------:R-:W-:Y:S01]  /*a790*/  STSM.16.M88.4 [R38], R72 ;  /* 0x0000004826007844 */ /* 0x000fe20000000200 */
[----:B------:R-:W-:-:S02]  /*a7a0*/  F2FP.BF16.F32.PACK_AB R122, R125, R124 ;  /* 0x0000007c7d7a723e */ /* 0x000fc400000010ff */
[----:B------:R-:W-:Y:S01]  /*a7b0*/  F2FP.BF16.F32.PACK_AB R123, R127, R126 ;  /* 0x0000007e7f7b723e */ /* 0x000fe200000010ff */
[----:B------:R-:W-:Y:S01]  /*a7c0*/  STSM.16.M88.4 [R42], R80 ;  /* 0x000000502a007844 */ /* 0x000fe20000000200 */
[----:B------:R-:W-:Y:S02]  /*a7d0*/  F2FP.BF16.F32.PACK_AB R129, R131, R130 ;  /* 0x000000828381723e */ /* 0x000fe400000010ff */
[----:B------:R-:W-:Y:S01]  /*a7e0*/  F2FP.BF16.F32.PACK_AB R136, R137, R136 ;  /* 0x000000888988723e */ /* 0x000fe200000010ff */
[----:B------:R-:W-:Y:S01]  /*a7f0*/  STSM.16.M88.4 [R44], R88 ;  /* 0x000000582c007844 */ /* 0x000fe20000000200 */
[----:B------:R-:W-:Y:S02]  /*a800*/  MOV R56, R56 ;  /* 0x0000003800387202 */ /* 0x000fe40000000f00 */
[----:B------:R-:W-:Y:S01]  /*a810*/  F2FP.BF16.F32.PACK_AB R130, R133, R132 ;  /* 0x000000848582723e */ /* 0x000fe200000010ff */
[----:B-1----:R-:W-:Y:S01]  /*a820*/  IMAD R4, R28, UR4, RZ ;  /* 0x000000041c047c24 */ /* 0x002fe2000f8e02ff */
[----:B------:R-:W-:Y:S01]  /*a830*/  F2FP.BF16.F32.PACK_AB R131, R135, R134 ;  /* 0x000000868783723e */ /* 0x000fe200000010ff */
[----:B------:R-:W-:Y:S01]  /*a840*/  STSM.16.M88.4 [R46], R96 ;  /* 0x000000602e007844 */ /* 0x000fe20000000200 */
[----:B------:R-:W-:Y:S01]  /*a850*/  F2FP.BF16.F32.PACK_AB R137, R139, R138 ;  /* 0x0000008a8b89723e */ /* 0x000fe200000010ff */
[----:B------:R-:W-:Y:S01]  /*a860*/  IMAD R4, R29, UR36, R4 ;  /* 0x000000241d047c24 */ /* 0x000fe2000f8e0204 */
[----:B------:R-:W-:Y:S01]  /*a870*/  F2FP.BF16.F32.PACK_AB R144, R145, R144 ;  /* 0x000000909190723e */ /* 0x000fe200000010ff */
[----:B------:R-:W-:Y:S01]  /*a880*/  STSM.16.M88.4 [R48], R104 ;  /* 0x0000006830007844 */ /* 0x000fe20000000200 */
[----:B------:R-:W-:Y:S01]  /*a890*/  MOV R58, R58 ;  /* 0x0000003a003a7202 */ /* 0x000fe20000000f00 */
[----:B------:R-:W-:Y:S01]  /*a8a0*/  ULDC.64 UR4, c[0x0][0xb40] ;  /* 0x0002d00000047ab9 */ /* 0x000fe20000000a00 */
[----:B------:R-:W-:Y:S01]  /*a8b0*/  F2FP.BF16.F32.PACK_AB R138, R141, R140 ;  /* 0x0000008c8d8a723e */ /* 0x000fe200000010ff */
[----:B------:R-:W-:Y:S01]  /*a8c0*/  STSM.16.M88.4 [R50], R112 ;  /* 0x0000007032007844 */ /* 0x000fe20000000200 */
[----:B------:R-:W-:-:S02]  /*a8d0*/  F2FP.BF16.F32.PACK_AB R139, R143, R142 ;  /* 0x0000008e8f8b723e */ /* 0x000fc400000010ff */
[----:B------:R-:W-:Y:S01]  /*a8e0*/  F2FP.BF16.F32.PACK_AB R145, R147, R146 ;  /* 0x000000929391723e */ /* 0x000fe200000010ff */
[----:B------:R-:W-:Y:S01]  /*a8f0*/  STSM.16.M88.4 [R52], R120 ;  /* 0x0000007834007844 */ /* 0x000fe20000000200 */
[----:B------:R-:W-:Y:S02]  /*a900*/  MOV R54, R54 ;  /* 0x0000003600367202 */ /* 0x000fe40000000f00 */
[----:B------:R-:W-:Y:S01]  /*a910*/  F2FP.BF16.F32.PACK_AB R146, R149, R148 ;  /* 0x000000949592723e */ /* 0x000fe200000010ff */
[----:B------:R-:W-:Y:S01]  /*a920*/  STSM.16.M88.4 [R56], R128 ;  /* 0x0000008038007844 */ /* 0x000fe20000000200 */
[----:B------:R-:W-:Y:S02]  /*a930*/  F2FP.BF16.F32.PACK_AB R147, R151, R150 ;  /* 0x000000969793723e */ /* 0x000fe400000010ff */
[----:B------:R-:W-:Y:S01]  /*a940*/  SHF.R.S32.HI R3, RZ, 0x1f, R31 ;  /* 0x0000001fff037819 */ /* 0x000fe2000001141f */
[----:B------:R-:W-:Y:S01]  /*a950*/  STSM.16.M88.4 [R58], R136 ;  /* 0x000000883a007844 */ /* 0x000fe20000000200 */
[----:B------:R-:W-:-:S02]  /*a960*/  IADD3 R5, P2, R31, R20, RZ ;  /* 0x000000141f057210 */ /* 0x000fc40007f5e0ff */
[----:B------:R-:W-:Y:S01]  /*a970*/  ISETP.GE.OR P0, PT, R31, UR7, P0 ;  /* 0x000000071f007c0c */ /* 0x000fe20008706670 */
[----:B------:R-:W-:Y:S01]  /*a980*/  STSM.16.M88.4 [R54], R144 ;  /* 0x0000009036007844 */ /* 0x000fe20000000200 */
[----:B------:R-:W-:Y:S02]  /*a990*/  IADD3.X R20, R3, R21, R4, P2, !PT ;  /* 0x0000001503147210 */ /* 0x000fe400017fe404 */
[C---:B------:R-:W-:Y:S01]  /*a9a0*/  LEA R4, P2, R5.reuse, UR4, 0x2 ;  /* 0x0000000405047c11 */ /* 0x040fe2000f8410ff */
[----:B------:R-:W-:Y:S01]  /*a9b0*/  @!PT LDS RZ, [RZ] ;  /* 0x00000000fffff984 */ /* 0x000fe20000000800 */
[----:B------:R-:W-:Y:S01]  /*a9c0*/  @!PT LDS RZ, [RZ] ;  /* 0x00000000fffff984 */ /* 0x000fe20000000800 */
[----:B------:R-:W-:Y:S01]  /*a9d0*/  @!PT LDS RZ, [RZ] ;  /* 0x00000000fffff984 */ /* 0x000fe20000000800 */
[----:B------:R-:W-:Y:S01]  /*a9e0*/  @!PT LDS RZ, [RZ] ;  /* 0x00000000fffff984 */ /* 0x000fe20000000800 */
[----:B------:R1:W-:Y:S06]  /*a9f0*/  MEMBAR.ALL.CTA ;  /* 0x0000000000007992 */ /* 0x0003ec0000008000 */
[----:B-1----:R-:W1:Y:S01]  /*aa00*/  FENCE.VIEW.ASYNC.S ;  /* 0x00000000000073c6 */ /* 0x002e620000000000 */
[----:B------:R-:W-:Y:S01]  /*aa10*/  R2UR UR10, R212 ;  /* 0x00000000d40a72ca */ /* 0x000fe200000e0000 */
[----:B------:R-:W-:Y:S01]  /*aa20*/  ULDC UR4, c[0x0][0xc] ;  /* 0x0000030000047ab9 */ /* 0x000fe20000000800 */
[----:B------:R-:W-:Y:S01]  /*aa30*/  LEA.HI.X R5, R5, UR5, R20, 0x2, P2 ;  /* 0x0000000505057c11 */ /* 0x000fe200090f1414 */
[----:B-1----:R-:W1:Y:S10]  /*aa40*/  SHFL.IDX PT, R3, R218, RZ, 0x1f ;  /* 0x00001fffda037589 */ /* 0x002e7400000e0000 */
[----:B------:R-:W-:-:S06]  /*aa50*/  UIADD3 UR10, UR4, UR10, URZ ;  /* 0x0000000a040a7290 */ /* 0x000fcc000fffe03f */
[----:B------:R-:W-:Y:S01]  /*aa60*/  IMAD.U32 R212, RZ, RZ, UR10 ;  /* 0x0000000affd47e24 */ /* 0x000fe2000f8e00ff */
[----:B------:R-:W-:Y:S06]  /*aa70*/  BAR.ARV 0x1, 0x120 ;  /* 0x0044800000007b1d */ /* 0x000fec0000002000 */
[----:B------:R2:W-:Y:S01]  /*aa80*/  @!P0 STG.E desc[UR12][R4.64], R2 ;  /* 0x0000000204008986 */ /* 0x0005e2000c10190c */
[----:B-1----:R-:W-:-:S03]  /*aa90*/  ISETP.NE.AND P0, PT, R3, 0x7, PT ;  /* 0x000000070300780c */ /* 0x002fc60003f05270 */
[----:B------:R2:W-:Y:S10]  /*aaa0*/  @!P1 STG.E desc[UR12][R4.64+0x20], R0 ;  /* 0x0000200004009986 */ /* 0x0005f4000c10190c */
[----:B------:R-:W-:Y:S05]  /*aab0*/  @P0 BRA `(.L_x_154) ;  /* 0x0000000000900947 */ /* 0x000fea0003800000 */
[----:B------:R-:W-:Y:S01]  /*aac0*/  BAR.SYNC.DEFER_BLOCKING 0x1, 0x120 ;  /* 0x0044800000007b1d */ /* 0x000fe20000010000 */
[----:B------:R-:W-:-:S05]  /*aad0*/  ELECT P0, URZ, PT ;  /* 0x00000000003f782f */ /* 0x000fca0003800000 */
[----:B------:R-:W-:Y:S08]  /*aae0*/  BSSY B0, `(.L_x_154) ;  /* 0x0000021000007945 */ /* 0x000ff00003800000 */
[----:B------:R-:W-:Y:S05]  /*aaf0*/  @!P0 BRA `(.L_x_155) ;  /* 0x00000000007c8947 */ /* 0x000fea0003800000 */
[----:B------:R-:W-:Y:S01]  /*ab00*/  R2UR UR10, R18 ;  /* 0x00000000120a72ca */ /* 0x000fe200000e0000 */
[----:B------:R-:W-:Y:S01]  /*ab10*/  ULDC.64 UR12, c[0x0][0x198] ;  /* 0x00006600000c7ab9 */ /* 0x000fe20000000a00 */
[----:B------:R-:W-:Y:S01]  /*ab20*/  UMOV UR33, URZ ;  /* 0x0000003f00217c82 */ /* 0x000fe20008000000 */
[----:B------:R-:W-:Y:S01]  /*ab30*/  UIADD3 UR4, UP0, UR12, 0x9f0, URZ ;  /* 0x000009f00c047890 */ /* 0x000fe2000ff1e03f */
[----:B------:R-:W-:Y:S01]  /*ab40*/  UMOV UR37, URZ ;  /* 0x0000003f00257c82 */ /* 0x000fe20008000000 */
[----:B------:R-:W-:Y:S02]  /*ab50*/  UMOV UR7, 0x40 ;  /* 0x0000004000077882 */ /* 0x000fe40000000000 */
[----:B------:R-:W-:-:S06]  /*ab60*/  UIADD3.X UR5, URZ, UR13, URZ, UP0, !UPT ;  /* 0x0000000d3f057290 */ /* 0x000fcc00087fe43f */
[----:B------:R-:W-:Y:S02]  /*ab70*/  UIADD3 UR6, UR10, 0x4000, URZ ;  /* 0x000040000a067890 */ /* 0x000fe4000fffe03f */
[----:B------:R-:W-:Y:S02]  /*ab80*/  UIADD3 UR8, UR10, 0x8000, URZ ;  /* 0x000080000a087890 */ /* 0x000fe4000fffe03f */
[----:B------:R-:W-:Y:S01]  /*ab90*/  UMOV UR32, UR10 ;  /* 0x0000000a00207c82 */ /* 0x000fe20008000000 */
[----:B------:R-:W-:Y:S01]  /*aba0*/  UIADD3 UR9, UR10, 0xc000, URZ ;  /* 0x0000c0000a097890 */ /* 0x000fe2000fffe03f */
        /* <DEDUP_REMOVED lines=8> */
[----:B------:R1:W-:Y:S01]  /*ac30*/  UTMASTG.5D [UR32], [UR4] ;  /* 0x00000020040073b5 */ /* 0x0003e20008020000 */
[----:B------:R-:W-:Y:S01]  /*ac40*/  UMOV UR8, 0x1 ;  /* 0x0000000100087882 */ /* 0x000fe20000000000 */
[----:B-1----:R-:W-:Y:S01]  /*ac50*/  UMOV UR32, UR9 ;  /* 0x0000000900207c82 */ /* 0x002fe20008000000 */
[----:B------:R-:W-:Y:S01]  /*ac60*/  UMOV UR33, UR6 ;  /* 0x0000000600217c82 */ /* 0x000fe20008000000 */
[----:B------:R-:W-:Y:S01]  /*ac70*/  UIADD3 UR6, UR10, 0x38820, URZ ;  /* 0x000388200a067890 */ /* 0x000fe2000fffe03f */
[----:B------:R1:W-:Y:S03]  /*ac80*/  UTMASTG.5D [UR32], [UR4] ;  /* 0x00000020040073b5 */ /* 0x0003e60008020000 */
[----:B------:R-:W-:-:S02]  /*ac90*/  UPRMT UR7, URZ, 0x654, UR6 ;  /* 0x000006543f077896 */ /* 0x000fc40008000006 */
[----:B------:R-:W-:Y:S01]  /*aca0*/  UPRMT UR6, UR8, 0x654, UR6 ;  /* 0x0000065408067896 */ /* 0x000fe20008000006 */
[----:B------:R0:W-:Y:S01]  /*acb0*/  UTMACMDFLUSH ;  /* 0x00000000000079b7 */ /* 0x0001e20000000000 */
[----:B------:R-:W-:-:S05]  /*acc0*/  DEPBAR.LE SB0, 0x0 ;  /* 0x000080000000791a */ /* 0x000fca0000000000 */
[----:B------:R-:W-:Y:S02]  /*acd0*/  SYNCS.ARRIVE.TRANS64.RED.A1T0 RZ, [UR7], RZ ;  /* 0x000000ffffff79a7 */ /* 0x000fe40008100407 */
[----:B-1----:R-:W-:Y:S03]  /*ace0*/  SYNCS.ARRIVE.TRANS64.RED.A1T0 RZ, [UR6], RZ ;  /* 0x000000ffffff79a7 */ /* 0x002fe60008100406 */
.L_x_155:
[----:B------:R-:W-:Y:S05]  /*acf0*/  BSYNC B0 ;  /* 0x0000000000007941 */ /* 0x000fea0003800000 */
.L_x_154:
[----:B--2---:R-:W1:Y:S01]  /*ad00*/  LDC R0, c[0x0][0xda4] ;  /* 0x00036900ff007b82 */ /* 0x004e620000000800 */
[----:B------:R-:W-:Y:S01]  /*ad10*/  R2UR UR4, R213 ;  /* 0x00000000d50472ca */ /* 0x000fe200000e0000 */
[----:B------:R-:W-:Y:S01]  /*ad20*/  UIADD3 UR38, UR38, 0x1, URZ ;  /* 0x0000000126267890 */ /* 0x000fe2000fffe03f */
[----:B------:R-:W-:Y:S02]  /*ad30*/  R2UR UR6, R212 ;  /* 0x00000000d40672ca */ /* 0x000fe400000e0000 */
[----:B------:R-:W-:Y:S01]  /*ad40*/  R2UR UR5, R19 ;  /* 0x00000000130572ca */ /* 0x000fe200000e0000 */
[----:B------:R-:W-:-:S04]  /*ad50*/  UISETP.NE.AND UP0, UPT, UR38, 0x2, UPT ;  /* 0x000000022600788c */ /* 0x000fc8000bf05270 */
[----:B------:R-:W-:-:S04]  /*ad60*/  USEL UR38, UR38, URZ, UP0 ;  /* 0x0000003f26267287 */ /* 0x000fc80008000000 */
[----:B------:R-:W-:-:S06]  /*ad70*/  UIADD3 UR4, UR4, 0x1, URZ ;  /* 0x0000000104047890 */ /* 0x000fcc000fffe03f */
[----:B------:R-:W-:Y:S01]  /*ad80*/  MOV R213, UR4 ;  /* 0x0000000400d57c02 */ /* 0x000fe20008000f00 */
[----:B------:R-:W-:Y:S01]  /*ad90*/  USEL UR4, URZ, 0x1, UP0 ;  /* 0x000000013f047887 */ /* 0x000fe20008000000 */
[----:B-1----:R-:W-:-:S03]  /*ada0*/  ISETP.LE.AND P0, PT, R0, UR6, PT ;  /* 0x0000000600007c0c */ /* 0x002fc6000bf03270 */
[----:B------:R-:W-:-:S06]  /*adb0*/  ULOP3.LUT UR5, UR5, UR4, URZ, 0x3c, !UPT ;  /* 0x0000000405057292 */ /* 0x000fcc000f8e3c3f */
[----:B------:R-:W-:-:S04]  /*adc0*/  IMAD.U32 R19, RZ, RZ, UR5 ;  /* 0x00000005ff137e24 */ /* 0x000fc8000f8e00ff */
[----:B------:R-:W-:Y:S05]  /*add0*/  @!P0 BRA `(.L_x_156) ;  /* 0xffffff6400548947 */ /* 0x000fea000383ffff */
[----:B------:R-:W-:Y:S05]  /*ade0*/  EXIT ;  /* 0x000000000000794d */ /* 0x000fea0003800000 */
.L_x_128:
[----:B------:R-:W-:-:S08]  /*adf0*/  NOP ;  /* 0x0000000000007918 */ /* 0x000fd00000000000 */
[----:B-1----:R-:W1:-:S00]  /*ae00*/  USETMAXREG.DEALLOC.CTAPOOL 0x18 ;  /* 0x00000018000079c8 */ /* 0x002e4000080e0500 */
[----:B-1----:R-:W-:-:S06]  /*ae10*/  LOP3.LUT R0, R0, 0x3, RZ, 0xc0, !PT ;  /* 0x0000000300007812 */ /* 0x002fcc00078ec0ff */
[----:B------:R-:W1:Y:S02]  /*ae20*/  SHFL.IDX PT, R0, R0, RZ, 0x1f ;  /* 0x00001fff00007589 */ /* 0x000e6400000e0000 */
[----:B-1----:R-:W-:-:S13]  /*ae30*/  ISETP.NE.AND P0, PT, R0, RZ, PT ;  /* 0x000000ff0000720c */ /* 0x002fda0003f05270 */
[----:B------:R-:W-:Y:S05]  /*ae40*/  @P0 EXIT ;  /* 0x000000000000094d */ /* 0x000fea0003800000 */
[----:B------:R-:W1:Y:S01]  /*ae50*/  S2UR UR4, SR_CTAID.X ;  /* 0x00000000000479c3 */ /* 0x000e620000002500 */
[----:B------:R-:W-:Y:S02]  /*ae60*/  IMAD.MOV.U32 R16, RZ, RZ, RZ ;  /* 0x000000ffff107224 */ /* 0x000fe400078e00ff */
[----:B------:R-:W-:Y:S02]  /*ae70*/  IMAD.MOV.U32 R2, RZ, RZ, 0x1 ;  /* 0x00000001ff027424 */ /* 0x000fe400078e00ff */
[----:B------:R-:W-:-:S03]  /*ae80*/  IMAD.MOV.U32 R19, RZ, RZ, 0x1 ;  /* 0x00000001ff137424 */ /* 0x000fc600078e00ff */
[----:B------:R-:W1:Y:S02]  /*ae90*/  LDC R0, c[0x0][0xda4] ;  /* 0x00036900ff007b82 */ /* 0x000e640000000800 */
[----:B-1----:R-:W-:-:S13]  /*aea0*/  ISETP.LE.AND P0, PT, R0, UR4, PT ;  /* 0x0000000400007c0c */ /* 0x002fda000bf03270 */
[----:B------:R-:W-:Y:S05]  /*aeb0*/  @P0 BRA `(.L_x_157) ;  /* 0x0000003400500947 */ /* 0x000fea0003800000 */
[----:B------:R-:W2:Y:S01]  /*aec0*/  LDL R4, [R1+0x24] ;  /* 0x0000240001047983 */ /* 0x000ea20000100800 */
[----:B------:R-:W1:Y:S01]  /*aed0*/  S2UR UR4, SR_CTAID.X ;  /* 0x00000000000479c3 */ /* 0x000e620000002500 */
[----:B------:R-:W-:Y:S01]  /*aee0*/  IMAD.MOV.U32 R16, RZ, RZ, RZ ;  /* 0x000000ffff107224 */ /* 0x000fe200078e00ff */
[----:B------:R-:W-:Y:S01]  /*aef0*/  ULDC.64 UR36, c[0x0][0x198] ;  /* 0x0000660000247ab9 */ /* 0x000fe20000000a00 */
[----:B------:R-:W3:Y:S01]  /*af00*/  S2R R3, SR_TID.X ;  /* 0x0000000000037919 */ /* 0x000ee20000002100 */
[----:B------:R-:W-:Y:S01]  /*af10*/  IMAD.MOV.U32 R19, RZ, RZ, 0x1 ;  /* 0x00000001ff137424 */ /* 0x000fe200078e00ff */
[----:B------:R-:W-:Y:S01]  /*af20*/  ULDC UR39, c[0x0][0xc] ;  /* 0x0000030000277ab9 */ /* 0x000fe20000000800 */
[C---:B---3--:R-:W-:Y:S02]  /*af30*/  LOP3.LUT P1, RZ, R3.reuse, 0x7f, RZ, 0xc0, !PT ;  /* 0x0000007f03ff7812 */ /* 0x048fe4000782c0ff */
[----:B------:R-:W-:-:S04]  /*af40*/  LOP3.LUT P0, R0, R3, 0x1f, RZ, 0xc0, !PT ;  /* 0x0000001f03007812 */ /* 0x000fc8000780c0ff */
[----:B------:R-:W-:Y:S01]  /*af50*/  PLOP3.LUT P0, PT, P0, P1, PT, 0x8a, 0x0 ;  /* 0x000000000000781c */ /* 0x000fe20000703172 */
[----:B------:R1:W-:Y:S03]  /*af60*/  STL [R1+0x20], R0 ;  /* 0x0000200001007387 */ /* 0x0003e60000100800 */
[----:B------:R-:W-:-:S05]  /*af70*/  P2R R2, PR, RZ, 0x1 ;  /* 0x00000001ff027803 */ /* 0x000fca0000000000 */
[----:B------:R3:W-:Y:S01]  /*af80*/  STL [R1+0x4], R2 ;  /* 0x0000040201007387 */ /* 0x0007e20000100800 */
[----:B-1----:R-:W-:-:S05]  /*af90*/  IMAD.U32 R0, RZ, RZ, UR4 ;  /* 0x00000004ff007e24 */ /* 0x002fca000f8e00ff */
[----:B------:R3:W-:Y:S04]  /*afa0*/  STL [R1+0x14], R0 ;  /* 0x0000140001007387 */ /* 0x0007e80000100800 */
[----:B------:R3:W-:Y:S01]  /*afb0*/  STL [R1+0x1c], RZ ;  /* 0x00001cff01007387 */ /* 0x0007e20000100800 */
[----:B--2---:R-:W-:-:S13]  /*afc0*/  R2UR UR5, R4 ;  /* 0x00000000040572ca */ /* 0x004fda00000e0000 */
[----:B---3--:R-:W-:-:S12]  /*afd0*/  ULOP3.LUT UR38, UR5, 0x2, URZ, 0xfc, !UPT ;  /* 0x0000000205267892 */ /* 0x008fd8000f8efc3f */
.L_x_210:
[----:B--2---:R-:W2:Y:S01]  /*afe0*/  LDL R2, [R1+0x14] ;  /* 0x0000140001027983 */ /* 0x004ea20000100800 */
        /* <DEDUP_REMOVED lines=16> */
[----:B------:R-:W1:Y:S02]  /*b0f0*/  @P1 LDC.64 R2, c[0x0][0xdb8] ;  /* 0x00036e00ff021b82 */ /* 0x000e640000000a00 */
[----:B------:R-:W-:Y:S01]  /*b100*/  MOV R17, R4 ;  /* 0x0000000400117202 */ /* 0x000fe20000000f00 */
[----:B------:R2:W-:Y:S05]  /*b110*/  STL [R1+0xc], R4 ;  /* 0x00000c0401007387 */ /* 0x0005ea0000100800 */
[----:B------:R-:W4:Y:S01]  /*b120*/  LDC R0, c[0x0][0x2e0] ;  /* 0x0000b800ff007b82 */ /* 0x000f220000000800 */
[----:B-1----:R-:W-:-:S05]  /*b130*/  @P1 IMAD.HI.U32 R2, R4, R2, RZ ;  /* 0x0000000204021227 */ /* 0x002fca00078e00ff */
[----:B------:R-:W-:Y:S01]  /*b140*/  @P1 SHF.R.U32.HI R17, RZ, R3, R2 ;  /* 0x00000003ff111219 */ /* 0x000fe20000011602 */
[----:B----4-:R-:W-:Y:S01]  /*b150*/  IMAD R7, R0, UR4, RZ ;  /* 0x0000000400077c24 */ /* 0x010fe2000f8e02ff */
[----:B------:R-:W-:-:S03]  /*b160*/  MOV R0, 0x400 ;  /* 0x0000040000007802 */ /* 0x000fc60000000f00 */
[----:B------:R-:W-:Y:S01]  /*b170*/  IMAD.MOV R3, RZ, RZ, -R17 ;  /* 0x000000ffff037224 */ /* 0x000fe200078e0a11 */
[----:B---3--:R-:W-:Y:S01]  /*b180*/  LEA R6, R5, R0, 0x18 ;  /* 0x0000000005067211 */ /* 0x008fe200078ec0ff */
[----:B------:R-:W-:Y:S01]  /*b190*/  VIADD R0, R7, 0x4f ;  /* 0x0000004f07007836 */ /* 0x000fe20000000000 */
[----:B------:R2:W-:Y:S01]  /*b1a0*/  STL [R1+0x18], R7 ;  /* 0x0000180701007387 */ /* 0x0005e20000100800 */
[----:B------:R-:W-:Y:S02]  /*b1b0*/  IMAD R18, R18, R3, R4 ;  /* 0x0000000312127224 */ /* 0x000fe400078e0204 */
[----:B------:R-:W-:Y:S01]  /*b1c0*/  IMAD.HI R0, R0, 0x66666667, RZ ;  /* 0x6666666700007827 */ /* 0x000fe200078e02ff */
[----:B------:R2:W-:Y:S03]  /*b1d0*/  STL [R1+0x8], R6 ;  /* 0x0000080601007387 */ /* 0x0005e60000100800 */
[----:B------:R-:W-:Y:S01]  /*b1e0*/  VIADD R2, R6, 0x24400 ;  /* 0x0002440006027836 */ /* 0x000fe20000000000 */
[----:B------:R-:W-:-:S04]  /*b1f0*/  SHF.R.U32.HI R3, RZ, 0x1f, R0 ;  /* 0x0000001fff037819 */ /* 0x000fc80000011600 */
[----:B------:R-:W-:Y:S02]  /*b200*/  LEA.HI.SX32 R0, R0, R3, 0x1b ;  /* 0x0000000300007211 */ /* 0x000fe400078fdaff */
[----:B------:R-:W-:-:S03]  /*b210*/  LOP3.LUT P0, RZ, R2, 0x3ff, RZ, 0xc0, !PT ;  /* 0x000003ff02ff7812 */ /* 0x000fc6000780c0ff */
[----:B------:R2:W-:Y:S10]  /*b220*/  STL [R1+0x10], R0 ;  /* 0x0000100001007387 */ /* 0x0005f40000100800 */
[----:B--2---:R-:W-:Y:S05]  /*b230*/  @!P0 BRA `(.L_x_158) ;  /* 0x0000000000408947 */ /* 0x004fea0003800000 */
[----:B------:R-:W-:Y:S01]  /*b240*/  MOV R2, 0x0 ;  /* 0x0000000000027802 */ /* 0x000fe20000000f00 */
[----:B------:R-:W-:Y:S01]  /*b250*/  ULDC.64 UR6, c[0x4][0xa8] ;  /* 0x01002a0000067ab9 */ /* 0x000fe20000000a00 */
[----:B------:R-:W-:Y:S01]  /*b260*/  ULDC.64 UR8, c[0x4][0xb0] ;  /* 0x01002c0000087ab9 */ /* 0x000fe20000000a00 */
[----:B------:R-:W-:Y:S01]  /*b270*/  ULDC.64 UR4, c[0x4][0x8] ;  /* 0x0100020000047ab9 */ /* 0x000fe20000000a00 */
[----:B------:R-:W-:Y:S01]  /*b280*/  IMAD.U32 R4, RZ, RZ, UR6 ;  /* 0x00000006ff047e24 */ /* 0x000fe2000f8e00ff */
[----:B------:R-:W-:Y:S01]  /*b290*/  MOV R11, UR5 ;  /* 0x00000005000b7c02 */ /* 0x000fe20008000f00 */
[----:B------:R-:W1:Y:S01]  /*b2a0*/  LDC.64 R2, c[0x4][R2] ;  /* 0x0100000002027b82 */ /* 0x000e620000000a00 */
[----:B------:R-:W-:Y:S02]  /*b2b0*/  IMAD.U32 R5, RZ, RZ, UR7 ;  /* 0x00000007ff057e24 */ /* 0x000fe4000f8e00ff */
[----:B------:R-:W-:Y:S02]  /*b2c0*/  IMAD.U32 R6, RZ, RZ, UR8 ;  /* 0x00000008ff067e24 */ /* 0x000fe4000f8e00ff */
[----:B------:R-:W-:-:S02]  /*b2d0*/  IMAD.U32 R7, RZ, RZ, UR9 ;  /* 0x00000009ff077e24 */ /* 0x000fc4000f8e00ff */
[----:B------:R-:W-:Y:S02]  /*b2e0*/  IMAD.U32 R10, RZ, RZ, UR4 ;  /* 0x00000004ff0a7e24 */ /* 0x000fe4000f8e00ff */
[----:B------:R-:W-:Y:S02]  /*b2f0*/  IMAD.MOV.U32 R8, RZ, RZ, 0x70 ;  /* 0x00000070ff087424 */ /* 0x000fe400078e00ff */
[----:B------:R-:W-:Y:S02]  /*b300*/  IMAD.MOV.U32 R12, RZ, RZ, 0x1 ;  /* 0x00000001ff0c7424 */ /* 0x000fe400078e00ff */
[----:B------:R-:W-:-:S07]  /*b310*/  IMAD.MOV.U32 R13, RZ, RZ, RZ ;  /* 0x000000ffff0d7224 */ /* 0x000fce00078e00ff */
[----:B------:R-:W-:-:S07]  /*b320*/  LEPC R20, `(.L_x_158) ;  /* 0x000000001014794e */ /* 0x000fce0000000000 */
[----:B-1----:R-:W-:Y:S05]  /*b330*/  CALL.ABS.NOINC R2 ;  /* 0x0000000002007343 */ /* 0x002fea0003c00000 */
.L_x_158:
[----:B------:R-:W2:Y:S02]  /*b340*/  LDL R2, [R1+0x8] ;  /* 0x0000080001027983 */ /* 0x000ea40000100800 */
[----:B--2---:R-:W-:-:S05]  /*b350*/  VIADD R0, R2, 0x400 ;  /* 0x0000040002007836 */ /* 0x004fca0000000000 */
        /* <DEDUP_REMOVED lines=18> */
.L_x_160:
        /* <DEDUP_REMOVED lines=16> */
.L_x_159:
[----:B------:R-:W-:Y:S01]  /*b580*/  ULDC.64 UR4, c[0x0][0x9f8] ;  /* 0x00027e0000047ab9 */ /* 0x000fe20000000a00 */
[----:B------:R-:W2:Y:S01]  /*b590*/  LDL R9, [R1+0x20] ;  /* 0x0000200001097983 */ /* 0x000ea20000100800 */
[----:B------:R-:W-:Y:S01]  /*b5a0*/  ISETP.NE.U32.AND P0, PT, RZ, UR4, PT ;  /* 0x00000004ff007c0c */ /* 0x000fe2000bf05070 */
[----:B------:R-:W-:Y:S01]  /*b5b0*/  IMAD.MOV.U32 R7, RZ, RZ, R17 ;  /* 0x000000ffff077224 */ /* 0x000fe200078e0011 */
[----:B------:R-:W-:Y:S01]  /*b5c0*/  ULDC.64 UR6, c[0x0][0x208] ;  /* 0x0000820000067ab9 */ /* 0x000fe20000000a00 */
[----:B------:R-:W3:Y:S01]  /*b5d0*/  LDL.LU R6, [R1+0xc] ;  /* 0x00000c0001067983 */ /* 0x000ee20000300800 */
[----:B------:R-:W-:Y:S01]  /*b5e0*/  ISETP.NE.AND.EX P0, PT, RZ, UR5, PT, P0 ;  /* 0x00000005ff007c0c */ /* 0x000fe2000bf05300 */
[----:B------:R-:W1:Y:S01]  /*b5f0*/  LDC R0, c[0x0][0x428] ;  /* 0x00010a00ff007b82 */ /* 0x000e620000000800 */
[----:B------:R-:W-:Y:S01]  /*b600*/  ULDC UR4, c[0x0][0xda8] ;  /* 0x00036a0000047ab9 */ /* 0x000fe20000000800 */
[----:B------:R-:W4:Y:S10]  /*b610*/  LDL R8, [R1+0x14] ;  /* 0x0000140001087983 */ /* 0x000f340000100800 */
[----:B------:R-:W1:Y:S02]  /*b620*/  @P0 LDC.64 R2, c[0x0][0x9f8] ;  /* 0x00027e00ff020b82 */ /* 0x000e640000000a00 */
[----:B-1----:R-:W-:Y:S01]  /*b630*/  ISETP.NE.AND P1, PT, R0, 0x1, PT ;  /* 0x000000010000780c */ /* 0x002fe20003f25270 */
[----:B------:R-:W-:-:S02]  /*b640*/  IMAD.MOV.U32 R0, RZ, RZ, R18 ;  /* 0x000000ffff007224 */ /* 0x000fc400078e0012 */
[----:B------:R-:W-:-:S10]  /*b650*/  @P0 IMAD.WIDE R2, R17, 0x4, R2 ;  /* 0x0000000411020825 */ /* 0x000fd400078e0202 */
[----:B------:R-:W1:Y:S01]  /*b660*/  @P1 LDC R5, c[0x0][0x42c] ;  /* 0x00010b00ff051b82 */ /* 0x000e620000000800 */
[----:B------:R1:W5:Y:S07]  /*b670*/  @P0 LDG.E R7, desc[UR6][R2.64] ;  /* 0x0000000602070981 */ /* 0x00036e000c1e1900 */
[----:B------:R-:W1:Y:S02]  /*b680*/  @P1 LDC R4, c[0x0][0x430] ;  /* 0x00010c00ff041b82 */ /* 0x000e640000000800 */
[----:B-1----:R-:W-:-:S05]  /*b690*/  @P1 IMAD.HI.U32 R5, R18, R5, RZ ;  /* 0x0000000512051227 */ /* 0x002fca00078e00ff */
[----:B------:R-:W-:Y:S02]  /*b6a0*/  @P1 SHF.R.U32.HI R0, RZ, R4, R5 ;  /* 0x00000004ff001219 */ /* 0x000fe40000011605 */
[----:B------:R-:W1:Y:S01]  /*b6b0*/  S2R R4, SR_CgaCtaId ;  /* 0x0000000000047919 */ /* 0x000e620000008800 */
[----:B--2---:R-:W-:Y:S01]  /*b6c0*/  ISETP.NE.AND P1, PT, R9, RZ, PT ;  /* 0x000000ff0900720c */ /* 0x004fe20003f25270 */
[----:B---3--:R-:W-:-:S04]  /*b6d0*/  IMAD.MOV R6, RZ, RZ, -R6 ;  /* 0x000000ffff067224 */ /* 0x008fc800078e0a06 */
[----:B----4-:R-:W-:-:S08]  /*b6e0*/  IMAD R6, R6, UR4, R8 ;  /* 0x0000000406067c24 */ /* 0x010fd0000f8e0208 */
[----:B------:R-:W-:Y:S01]  /*b6f0*/  VOTEU.ALL UP1, P1 ;  /* 0x00000000003f7886 */ /* 0x000fe20000820000 */
[----:B------:R-:W-:-:S04]  /*b700*/  PLOP3.LUT P2, PT, P1, PT, PT, 0x8, 0x0 ;  /* 0x000000000000781c */ /* 0x000fc80000f4e170 */
[----:B------:R-:W-:Y:S01]  /*b710*/  @!UP1 UIADD3 UR8, UP0, UR36, 0x270, URZ ;  /* 0x0000027024089890 */ /* 0x000fe2000ff1e03f */
[----:B------:R-:W-:-:S03]  /*b720*/  IMAD.SHL.U32 R6, R6, 0x80, RZ ;  /* 0x0000008006067824 */ /* 0x000fc600078e00ff */
[----:B------:R-:W-:-:S03]  /*b730*/  @!UP1 UIADD3.X UR9, URZ, UR37, URZ, UP0, !UPT ;  /* 0x000000253f099290 */ /* 0x000fc600087fe43f */
[----:B-1----:R-:W-:-:S09]  /*b740*/  VOTEU.ALL UP0, P1 ;  /* 0x00000000003f7886 */ /* 0x002fd20000800000 */
.L_x_161:
        /* <DEDUP_REMOVED lines=13> */
.L_x_162:
        /* <DEDUP_REMOVED lines=12> */
.L_x_163:
        /* <DEDUP_REMOVED lines=12> */
.L_x_164:
        /* <DEDUP_REMOVED lines=10> */
[----:B------:R-:W-:Y:S01]  /*ba40*/  LOP3.LUT R4, R4, 0x1, RZ, 0xc0, !PT ;  /* 0x0000000104047812 */ /* 0x000fe200078ec0ff */
[----:B------:R-:W-:-:S04]  /*ba50*/  UMOV UR4, 0xffffffff ;  /* 0xffffffff00047882 */ /* 0x000fc80000000000 */
[C---:B------:R-:W-:Y:S02]  /*ba60*/  IMAD R20, R4.reuse, 0x28, RZ ;  /* 0x0000002804147824 */ /* 0x040fe400078e02ff */
[----:B------:R-:W-:Y:S01]  /*ba70*/  IMAD R21, R4, 0xa00, RZ ;  /* 0x00000a0004157824 */ /* 0x000fe200078e02ff */
[----:B-1----:R-:W-:-:S04]  /*ba80*/  ISETP.NE.U32.AND P0, PT, R2, RZ, PT ;  /* 0x000000ff0200720c */ /* 0x002fc80003f05070 */
[----:B------:R-:W-:-:S04]  /*ba90*/  ISETP.NE.AND.EX P0, PT, R3, RZ, PT, P0 ;  /* 0x000000ff0300720c */ /* 0x000fc80003f05300 */
[----:B-----5:R-:W-:Y:S01]  /*baa0*/  SEL R4, R7, RZ, !P0 ;  /* 0x000000ff07047207 */ /* 0x020fe20004000000 */
[----:B------:R-:W-:Y:S08]  /*bab0*/  BRA.DIV UR4, `(.L_x_165) ;  /* 0x0000002e04a47947 */ /* 0x000ff0000b800000 */
.L_x_226:
[----:B------:R-:W2:Y:S01]  /*bac0*/  LDL R8, [R1+0x10] ;  /* 0x0000100001087983 */ /* 0x000ea20000100800 */
[----:B------:R-:W-:Y:S01]  /*bad0*/  UMOV UR4, 0xffffffff ;  /* 0xffffffff00047882 */ /* 0x000fe20000000000 */
[----:B------:R-:W-:Y:S02]  /*bae0*/  SHF.R.S32.HI R12, RZ, 0x1f, R7 ;  /* 0x0000001fff0c7819 */ /* 0x000fe40000011407 */
[----:B------:R-:W-:Y:S01]  /*baf0*/  MOV R5, R7 ;  /* 0x0000000700057202 */ /* 0x000fe20000000f00 */
[----:B--2---:R-:W-:Y:S01]  /*bb00*/  VIADD R8, R8, 0xffffffff ;  /* 0xffffffff08087836 */ /* 0x004fe20000000000 */
[----:B------:R-:W-:Y:S06]  /*bb10*/  BRA.DIV UR4, `(.L_x_166) ;  /* 0x0000002e04c07947 */ /* 0x000fec000b800000 */
[----:B------:R-:W-:-:S13]  /*bb20*/  ELECT P6, URZ, PT ;  /* 0x00000000003f782f */ /* 0x000fda00038c0000 */
.L_x_229:
[----:B------:R-:W-:Y:S05]  /*bb30*/  @!P6 BRA `(.L_x_167) ;  /* 0x000000040044e947 */ /* 0x000fea0003800000 */
[----:B------:R1:W-:Y:S01]  /*bb40*/  STL [R1], R8 ;  /* 0x0000000801007387 */ /* 0x0003e20000100800 */
[----:B------:R-:W-:Y:S05]  /*bb50*/  @!P0 BRA `(.L_x_168) ;  /* 0x0000000000508947 */ /* 0x000fea0003800000 */
[----:B------:R-:W2:Y:S01]  /*bb60*/  LDC R13, c[0x0][0x41c] ;  /* 0x00010700ff0d7b82 */ /* 0x000ea20000000800 */
[----:B------:R-:W-:Y:S01]  /*bb70*/  IMAD.MOV.U32 R4, RZ, RZ, R8 ;  /* 0x000000ffff047224 */ /* 0x000fe200078e0008 */
[----:B------:R-:W-:Y:S01]  /*bb80*/  ULDC.64 UR4, c[0x0][0x408] ;  /* 0x0001020000047ab9 */ /* 0x000fe20000000a00 */
[----:B------:R-:W-:Y:S01]  /*bb90*/  ULDC.64 UR6, c[0x0][0x208] ;  /* 0x0000820000067ab9 */ /* 0x000fe20000000a00 */
[----:B--2---:R-:W-:-:S13]  /*bba0*/  ISETP.NE.AND P1, PT, R13, 0x1, PT ;  /* 0x000000010d00780c */ /* 0x004fda0003f25270 */
[----:B------:R-:W2:Y:S02]  /*bbb0*/  @P1 LDC.64 R10, c[0x0][0x420] ;  /* 0x00010800ff0a1b82 */ /* 0x000ea40000000a00 */
[----:B--2---:R-:W-:-:S05]  /*bbc0*/  @P1 IMAD.HI.U32 R10, R8, R10, RZ ;  /* 0x0000000a080a1227 */ /* 0x004fca00078e00ff */
[----:B------:R-:W-:-:S04]  /*bbd0*/  @P1 SHF.R.U32.HI R4, RZ, R11, R10 ;  /* 0x0000000bff041219 */ /* 0x000fc8000001160a */
[--C-:B------:R-:W-:Y:S01]  /*bbe0*/  SHF.R.S32.HI R11, RZ, 0x1f, R4.reuse ;  /* 0x0000001fff0b7819 */ /* 0x100fe20000011404 */
[--C-:B------:R-:W-:Y:S02]  /*bbf0*/  IMAD.MOV R9, RZ, RZ, -R4.reuse ;  /* 0x000000ffff097224 */ /* 0x100fe400078e0a04 */
[----:B------:R-:W-:Y:S02]  /*bc00*/  IMAD.MOV.U32 R10, RZ, RZ, R4 ;  /* 0x000000ffff0a7224 */ /* 0x000fe400078e0004 */
[----:B------:R-:W-:Y:S02]  /*bc10*/  IMAD R9, R13, R9, R8 ;  /* 0x000000090d097224 */ /* 0x000fe400078e0208 */
[----:B------:R-:W-:-:S03]  /*bc20*/  IMAD.WIDE.U32 R10, R7, UR4, R10 ;  /* 0x00000004070a7c25 */ /* 0x000fc6000f8e000a */
[----:B------:R2:W-:Y:S01]  /*bc30*/  STL [R1], R9 ;  /* 0x0000000901007387 */ /* 0x0005e20000100800 */
[----:B------:R-:W-:Y:S01]  /*bc40*/  LEA R14, P1, R10, R2, 0x2 ;  /* 0x000000020a0e7211 */ /* 0x000fe200078210ff */
[----:B--2---:R-:W-:-:S04]  /*bc50*/  IMAD R9, R12, UR4, RZ ;  /* 0x000000040c097c24 */ /* 0x004fc8000f8e02ff */
[----:B------:R-:W-:-:S04]  /*bc60*/  IMAD R4, R7, UR5, R9 ;  /* 0x0000000507047c24 */ /* 0x000fc8000f8e0209 */
[----:B------:R-:W-:-:S05]  /*bc70*/  IMAD.IADD R4, R11, 0x1, R4 ;  /* 0x000000010b047824 */ /* 0x000fca00078e0204 */
[----:B------:R-:W-:-:S05]  /*bc80*/  LEA.HI.X R15, R10, R3, R4, 0x2, P1 ;  /* 0x000000030a0f7211 */ /* 0x000fca00008f1404 */
[----:B------:R2:W5:Y:S02]  /*bc90*/  LDG.E R7, desc[UR6][R14.64] ;  /* 0x000000060e077981 */ /* 0x000564000c1e1900 */
.L_x_168:
[----:B------:R-:W3:Y:S01]  /*bca0*/  S2R R9, SR_CgaCtaId ;  /* 0x0000000000097919 */ /* 0x000ee20000008800 */
[----:B------:R-:W-:-:S04]  /*bcb0*/  MOV R4, 0x400 ;  /* 0x0000040000047802 */ /* 0x000fc80000000f00 */
[----:B---3--:R-:W-:Y:S02]  /*bcc0*/  LEA R4, R9, R4, 0x18 ;  /* 0x0000000409047211 */ /* 0x008fe400078ec0ff */
[----:B------:R-:W-:-:S03]  /*bcd0*/  SHF.L.U32 R9, R19, 0x1f, RZ ;  /* 0x0000001f13097819 */ /* 0x000fc600000006ff */
[----:B------:R-:W-:-:S04]  /*bce0*/  IMAD R4, R16, 0x8, R4 ;  /* 0x0000000810047824 */ /* 0x000fc800078e0204 */
[----:B------:R-:W3:Y:S02]  /*bcf0*/  SYNCS.PHASECHK.TRANS64.TRYWAIT P1, [R4+URZ+0x38840], R9 ;  /* 0x03884009040075a7 */ /* 0x000ee4000802017f */
[----:B---3--:R-:W-:Y:S05]  /*bd00*/  @!P1 BRA `(.L_x_169) ;  /* 0x0000002c00649947 */ /* 0x008fea0003800000 */
.L_x_230:
[----:B------:R-:W4:Y:S01]  /*bd10*/  S2R R10, SR_TID.X ;  /* 0x00000000000a7919 */ /* 0x000f220000002100 */
[----:B------:R-:W-:-:S04]  /*bd20*/  UPRMT UR4, UR38, 0x9910, URZ ;  /* 0x0000991026047896 */ /* 0x000fc8000800003f */
[----:B------:R-:W-:Y:S01]  /*bd30*/  UISETP.NE.AND UP0, UPT, UR4, 0x2, UPT ;  /* 0x000000020400788c */ /* 0x000fe2000bf05270 */
[----:B----4-:R-:W-:-:S13]  /*bd40*/  LOP3.LUT P1, RZ, R10, 0x7f, RZ, 0xc0, !PT ;  /* 0x0000007f0aff7812 */ /* 0x010fda000782c0ff */
[----:B---3--:R-:W-:-:S04]  /*bd50*/  @!P1 IMAD.MOV.U32 R9, RZ, RZ, 0xa000 ;  /* 0x0000a000ff099424 */ /* 0x008fc800078e00ff */
[----:B------:R3:W-:Y:S01]  /*bd60*/  @!P1 SYNCS.ARRIVE.TRANS64 RZ, [R4+URZ+0x38830], R9 ;  /* 0x0388300904ff99a7 */ /* 0x0007e2000800003f */
[----:B------:R-:W-:-:S13]  /*bd70*/  PLOP3.LUT P1, PT, PT, PT, UP0, 0x80, 0x0 ;  /* 0x000000000000781c */ /* 0x000fda0003f2f008 */
[----:B---3--:R-:W-:Y:S05]  /*bd80*/  @P1 BRA `(.L_x_170) ;  /* 0x0000000000041947 */ /* 0x008fea0003800000 */
[----:B------:R-:W-:Y:S01]  /*bd90*/  BPT.TRAP 0x1 ;  /* 0x000000040000795c */ /* 0x000fe20000300000 */
.L_x_170:
[----:B------:R-:W3:Y:S02]  /*bda0*/  LDL R9, [R1+0x4] ;  /* 0x0000040001097983 */ /* 0x000ee40000100800 */
[----:B---3--:R-:W-:-:S13]  /*bdb0*/  ISETP.NE.AND P1, PT, R9, RZ, PT ;  /* 0x000000ff0900720c */ /* 0x008fda0003f25270 */
[----:B------:R-:W-:Y:S05]  /*bdc0*/  @P1 BRA `(.L_x_171) ;  /* 0x0000000000041947 */ /* 0x000fea0003800000 */
[----:B------:R-:W-:Y:S01]  /*bdd0*/  BPT.TRAP 0x1 ;  /* 0x000000040000795c */ /* 0x000fe20000300000 */
.L_x_171:
[----:B------:R-:W3:Y:S01]  /*bde0*/  LDL R9, [R1] ;  /* 0x0000000001097983 */ /* 0x000ee20000100800 */
[----:B------:R-:W-:Y:S01]  /*bdf0*/  MOV R10, 0x400 ;  /* 0x00000400000a7802 */ /* 0x000fe20000000f00 */
[----:B------:R-:W4:Y:S01]  /*be00*/  S2R R11, SR_CgaCtaId ;  /* 0x00000000000b7919 */ /* 0x000f220000008800 */
[----:B------:R-:W-:Y:S01]  /*be10*/  R2UR UR9, R4 ;  /* 0x00000000040972ca */ /* 0x000fe200000e0000 */
[----:B------:R-:W-:Y:S01]  /*be20*/  IMAD R4, R16, 0x5000, R21 ;  /* 0x0000500010047824 */ /* 0x000fe200078e0215 */
[----:B------:R-:W-:Y:S01]  /*be30*/  R2UR UR5, R20 ;  /* 0x00000000140572ca */ /* 0x000fe200000e0000 */
[----:B------:R-:W-:Y:S01]  /*be40*/  UIADD3 UR4, UP0, UR36, 0x370, URZ ;  /* 0x0000037024047890 */ /* 0x000fe2000ff1e03f */
[----:B------:R-:W-:Y:S02]  /*be50*/  R2UR UR12, R0 ;  /* 0x00000000000c72ca */ /* 0x000fe400000e0000 */
[----:B-----5:R-:W-:Y:S02]  /*be60*/  R2UR UR13, R7 ;  /* 0x00000000070d72ca */ /* 0x020fe400000e0000 */
[----:B----4-:R-:W-:-:S05]  /*be70*/  LEA R10, R11, R10, 0x18 ;  /* 0x0000000a0b0a7211 */ /* 0x010fca00078ec0ff */
[----:B------:R-:W-:-:S05]  /*be80*/  IMAD R4, R4, 0x2, R10 ;  /* 0x0000000204047824 */ /* 0x000fca00078e020a */
[----:B------:R-:W-:Y:S01]  /*be90*/  R2UR UR14, R4 ;  /* 0x00000000040e72ca */ /* 0x000fe200000e0000 */
[----:B------:R-:W-:Y:S01]  /*bea0*/  UIADD3 UR9, UR9, 0x38830, URZ ;  /* 0x0003883009097890 */ /* 0x000fe2000fffe03f */
[----:B------:R-:W-:Y:S01]  /*beb0*/  UMOV UR10, URZ ;  /* 0x0000003f000a7c82 */ /* 0x000fe20008000000 */
[----:B------:R-:W-:Y:S01]  /*bec0*/  UMOV UR19, 0x30000 ;  /* 0x0003000000137882 */ /* 0x000fe20000000000 */
[----:B------:R-:W-:Y:S01]  /*bed0*/  UMOV UR6, 0x0 ;  /* 0x0000000000067882 */ /* 0x000fe20000000000 */
[----:B------:R-:W-:-:S08]  /*bee0*/  UMOV UR7, 0x14f00000 ;  /* 0x14f0000000077882 */ /* 0x000fd00000000000 */
[----:B------:R-:W-:Y:S02]  /*bef0*/  UIADD3 UR8, UR14, 0x24400, URZ ;  /* 0x000244000e087890 */ /* 0x000fe4000fffe03f */
[----:B------:R-:W-:Y:S02]  /*bf00*/  UIADD3 UR15, UR14, 0x26c00, URZ ;  /* 0x00026c000e0f7890 */ /* 0x000fe4000fffe03f */
[----:B------:R-:W-:Y:S01]  /*bf10*/  UIADD3 UR17, UR14, 0x29400, URZ ;  /* 0x000294000e117890 */ /* 0x000fe2000fffe03f */
[----:B------:R-:W-:Y:S01]  /*bf20*/  UMOV UR16, 0x40 ;  /* 0x0000004000107882 */ /* 0x000fe20000000000 */
[----:B------:R-:W-:-:S03]  /*bf30*/  UIADD3 UR18, UR14, 0x2bc00, URZ ;  /* 0x0002bc000e127890 */ /* 0x000fc6000fffe03f */
[----:B------:R-:W-:Y:S01]  /*bf40*/  UMOV UR14, 0x80 ;  /* 0x00000080000e7882 */ /* 0x000fe20000000000 */
[----:B------:R-:W-:Y:S02]  /*bf50*/  MOV R4, R7 ;  /* 0x0000000700047202 */ /* 0x000fe40000000f00 */
[----:B---3--:R-:W-:-:S13]  /*bf60*/  R2UR UR11, R9 ;  /* 0x00000000090b72ca */ /* 0x008fda00000e0000 */
[----:B------:R-:W-:Y:S02]  /*bf70*/  UIMAD UR11, UR11, 0x50, UR5 ;  /* 0x000000500b0b78a4 */ /* 0x000fe4000f8e0205 */
[----:B------:R-:W-:-:S09]  /*bf80*/  UIADD3.X UR5, URZ, UR37, URZ, UP0, !UPT ;  /* 0x000000253f057290 */ /* 0x000fd200087fe43f */
[----:B------:R3:W-:Y:S02]  /*bf90*/  UTMALDG.4D.MULTICAST [UR8], [UR4], UR19, desc[UR6] ;  /* 0x00000608040073b4 */ /* 0x0007e40008019813 */
[----:B---3--:R-:W-:Y:S01]  /*bfa0*/  UMOV UR8, UR15 ;  /* 0x0000000f00087c82 */ /* 0x008fe20008000000 */
[----:B------:R-:W-:Y:S02]  /*bfb0*/  UMOV UR10, UR16 ;  /* 0x00000010000a7c82 */ /* 0x000fe40008000000 */
[----:B------:R3:W-:Y:S02]  /*bfc0*/  UTMALDG.4D.MULTICAST [UR8], [UR4], UR19, desc[UR6] ;  /* 0x00000608040073b4 */ /* 0x0007e40008019813 */
[----:B---3--:R-:W-:Y:S01]  /*bfd0*/  UMOV UR8, UR17 ;  /* 0x0000001100087c82 */ /* 0x008fe20008000000 */
[----:B------:R-:W-:Y:S01]  /*bfe0*/  UMOV UR10, UR14 ;  /* 0x0000000e000a7c82 */ /* 0x000fe20008000000 */
[----:B------:R-:W-:Y:S01]  /*bff0*/  UMOV UR14, 0xc0 ;  /* 0x000000c0000e7882 */ /* 0x000fe20000000000 */
[----:B------:R3:W-:Y:S02]  /*c000*/  UTMALDG.4D.MULTICAST [UR8], [UR4], UR19, desc[UR6] ;  /* 0x00000608040073b4 */ /* 0x0007e40008019813 */
[----:B---3--:R-:W-:Y:S01]  /*c010*/  UMOV UR8, UR18 ;  /* 0x0000001200087c82 */ /* 0x008fe20008000000 */
[----:B------:R-:W-:-:S02]  /*c020*/  UMOV UR10, UR14 ;  /* 0x0000000e000a7c82 */ /* 0x000fc40008000000 */
[----:B------:R3:W-:Y:S02]  /*c030*/  UTMALDG.4D.MULTICAST [UR8], [UR4], UR19, desc[UR6] ;  /* 0x00000608040073b4 */ /* 0x0007e40008019813 */
[----:B---3--:R-:W-:Y:S01]  /*c040*/  NOP ;  /* 0x0000000000007918 */ /* 0x008fe20000000000 */
.L_x_167:
[----:B------:R-:W3:Y:S01]  /*c050*/  LDL R13, [R1+0x1c] ;  /* 0x00001c00010d7983 */ /* 0x000ee20000100800 */
[----:B------:R-:W-:-:S03]  /*c060*/  MOV R10, 0x400 ;  /* 0x00000400000a7802 */ /* 0x000fc60000000f00 */
[----:B------:R-:W4:Y:S01]  /*c070*/  LDL.LU R9, [R1+0x18] ;  /* 0x0000180001097983 */ /* 0x000f220000300800 */
[----:B------:R-:W5:Y:S01]  /*c080*/  S2R R11, SR_CgaCtaId ;  /* 0x00000000000b7919 */ /* 0x000f620000008800 */
[----:B------:R-:W-:Y:S05]  /*c090*/  WARPSYNC.ALL ;  /* 0x0000000000007948 */ /* 0x000fea0003800000 */
[----:B------:R-:W-:-:S13]  /*c0a0*/  ELECT P1, URZ, PT ;  /* 0x00000000003f782f */ /* 0x000fda0003820000 */
[----:B------:R-:W-:Y:S01]  /*c0b0*/  @P1 R2UR UR13, R17 ;  /* 0x00000000110d12ca */ /* 0x000fe200000e0000 */
[----:B------:R-:W-:Y:S01]  /*c0c0*/  UIADD3 UR4, UP0, UR36, 0x270, URZ ;  /* 0x0000027024047890 */ /* 0x000fe2000ff1e03f */
[----:B------:R-:W-:Y:S02]  /*c0d0*/  @P1 R2UR UR12, R18 ;  /* 0x00000000120c12ca */ /* 0x000fe400000e0000 */
[----:B------:R-:W-:Y:S01]  /*c0e0*/  @P1 R2UR UR11, R6 ;  /* 0x00000000060b12ca */ /* 0x000fe200000e0000 */
[----:B------:R-:W-:Y:S01]  /*c0f0*/  UIADD3.X UR5, URZ, UR37, URZ, UP0, !UPT ;  /* 0x000000253f057290 */ /* 0x000fe200087fe43f */
[----:B-----5:R-:W-:-:S04]  /*c100*/  LEA R10, R11, R10, 0x18 ;  /* 0x0000000a0b0a7211 */ /* 0x020fc800078ec0ff */
        /* <DEDUP_REMOVED lines=28> */
[----:B-----5:R-:W-:-:S02]  /*c2d0*/  @P1 R2UR UR13, R17 ;  /* 0x00000000110d12ca */ /* 0x020fc400000e0000 */
        /* <DEDUP_REMOVED lines=8> */
[----:B---3--:R-:W-:-:S04]  /*c360*/  LOP3.LUT R6, R13, 0x1, RZ, 0xc, !PT ;  /* 0x000000010d067812 */ /* 0x008fc800078e0cff */
[----:B------:R-:W-:-:S04]  /*c370*/  SHF.L.U32 R6, R6, 0x1f, RZ ;  /* 0x0000001f06067819 */ /* 0x000fc800000006ff */
[----:B------:R-:W3:Y:S01]  /*c380*/  SYNCS.PHASECHK.TRANS64.TRYWAIT P1, [R10+URZ+0x38820], R6 ;  /* 0x038820060a0075a7 */ /* 0x000ee2000802017f */
[----:B----4-:R-:W-:Y:S01]  /*c390*/  ISETP.GE.AND P2, PT, R9, 0x51, PT ;  /* 0x000000510900780c */ /* 0x010fe20003f46270 */
[----:B-1-3--:R-:W-:-:S12]  /*c3a0*/  @!P1 BRA `(.L_x_173) ;  /* 0x0000002400d09947 */ /* 0x00afd80003800000 */
.L_x_231:
[----:B------:R-:W-:Y:S05]  /*c3b0*/  BSYNC B0 ;  /* 0x0000000000007941 */ /* 0x000fea0003800000 */
.L_x_172:
[----:B------:R-:W-:Y:S05]  /*c3c0*/  @!P2 BRA `(.L_x_174) ;  /* 0x0000001800dca947 */ /* 0x000fea0003800000 */
[----:B-1----:R-:W2:Y:S01]  /*c3d0*/  LDL R7, [R1+0x10] ;  /* 0x0000100001077983 */ /* 0x002ea20000100800 */
[----:B------:R-:W-:Y:S02]  /*c3e0*/  IMAD.MOV.U32 R6, RZ, RZ, 0x1 ;  /* 0x00000001ff067424 */ /* 0x000fe400078e00ff */
[----:B--2---:R-:W-:-:S05]  /*c3f0*/  IMAD.MOV R14, RZ, RZ, -R7 ;  /* 0x000000ffff0e7224 */ /* 0x004fca00078e0a07 */
[----:B------:R-:W-:-:S05]  /*c400*/  VIADDMNMX R14, R14, R6, 0xffffffff, !PT ;  /* 0xffffffff0e0e7446 */ /* 0x000fca0007800106 */
[----:B------:R-:W-:-:S05]  /*c410*/  IMAD.IADD R6, R7, 0x1, R14 ;  /* 0x0000000107067824 */ /* 0x000fca00078e020e */
[----:B------:R-:W-:-:S04]  /*c420*/  LOP3.LUT R6, R6, 0x1, RZ, 0xc0, !PT ;  /* 0x0000000106067812 */ /* 0x000fc800078ec0ff */
[----:B------:R-:W-:Y:S01]  /*c430*/  ISETP.NE.U32.AND P1, PT, R6, 0x1, PT ;  /* 0x000000010600780c */ /* 0x000fe20003f25070 */
[----:B------:R-:W-:-:S12]  /*c440*/  VIADD R6, R7, 0xfffffffe ;  /* 0xfffffffe07067836 */ /* 0x000fd80000000000 */
[----:B------:R-:W-:Y:S05]  /*c450*/  @P1 BRA `(.L_x_175) ;  /* 0x00000008003c1947 */ /* 0x000fea0003800000 */
[----:B------:R-:W-:Y:S01]  /*c460*/  VIADD R9, R16, 0x1 ;  /* 0x0000000110097836 */ /* 0x000fe20000000000 */
[----:B------:R-:W-:Y:S04]  /*c470*/  BSSY B0, `(.L_x_176) ;  /* 0x0000089000007945 */ /* 0x000fe80003800000 */
        /* <DEDUP_REMOVED lines=8> */
[----:B------:R-:W-:Y:S01]  /*c500*/  IMAD.MOV.U32 R7, RZ, RZ, R6 ;  /* 0x000000ffff077224 */ /* 0x000fe200078e0006 */
[----:B------:R-:W-:Y:S01]  /*c510*/  ULDC.64 UR4, c[0x0][0x408] ;  /* 0x0001020000047ab9 */ /* 0x000fe20000000a00 */
[----:B------:R-:W-:Y:S01]  /*c520*/  ULDC.64 UR6, c[0x0][0x208] ;  /* 0x0000820000067ab9 */ /* 0x000fe20000000a00 */
[----:B-1----:R-:W-:-:S13]  /*c530*/  ISETP.NE.AND P1, PT, R15, 0x1, PT ;  /* 0x000000010f00780c */ /* 0x002fda0003f25270 */
[----:B------:R-:W1:Y:S02]  /*c540*/  @P1 LDC.64 R10, c[0x0][0x420] ;  /* 0x00010800ff0a1b82 */ /* 0x000e640000000a00 */
[----:B-1----:R-:W-:-:S05]  /*c550*/  @P1 IMAD.HI.U32 R10, R6, R10, RZ ;  /* 0x0000000a060a1227 */ /* 0x002fca00078e00ff */
[----:B------:R-:W-:-:S04]  /*c560*/  @P1 SHF.R.U32.HI R7, RZ, R11, R10 ;  /* 0x0000000bff071219 */ /* 0x000fc8000001160a */
[----:B------:R-:W-:Y:S02]  /*c570*/  IADD3 R10, -R7, RZ, RZ ;  /* 0x000000ff070a7210 */ /* 0x000fe40007ffe1ff */
[----:B------:R-:W-:-:S03]  /*c580*/  SHF.R.S32.HI R11, RZ, 0x1f, R7 ;  /* 0x0000001fff0b7819 */ /* 0x000fc60000011407 */
[----:B------:R-:W-:Y:S02]  /*c590*/  IMAD R6, R15, R10, R6 ;  /* 0x0000000a0f067224 */ /* 0x000fe400078e0206 */
[----:B------:R-:W-:Y:S02]  /*c5a0*/  IMAD R15, R12, UR4, RZ ;  /* 0x000000040c0f7c24 */ /* 0x000fe4000f8e02ff */
[----:B------:R-:W-:Y:S02]  /*c5b0*/  IMAD.MOV.U32 R10, RZ, RZ, R7 ;  /* 0x000000ffff0a7224 */ /* 0x000fe400078e0007 */
[C---:B------:R-:W-:Y:S02]  /*c5c0*/  IMAD R7, R5.reuse, UR5, R15 ;  /* 0x0000000505077c24 */ /* 0x040fe4000f8e020f */
[----:B------:R-:W-:-:S04]  /*c5d0*/  IMAD.WIDE.U32 R10, R5, UR4, R10 ;  /* 0x00000004050a7c25 */ /* 0x000fc8000f8e000a */
[----:B------:R-:W-:Y:S01]  /*c5e0*/  IMAD.IADD R7, R7, 0x1, R11 ;  /* 0x0000000107077824 */ /* 0x000fe200078e020b */
[----:B------:R-:W-:-:S04]  /*c5f0*/  LEA R2, P1, R10, R2, 0x2 ;  /* 0x000000020a027211 */ /* 0x000fc800078210ff */
[----:B------:R-:W-:-:S05]  /*c600*/  LEA.HI.X R3, R10, R3, R7, 0x2, P1 ;  /* 0x000000030a037211 */ /* 0x000fca00008f1407 */
[----:B------:R1:W5:Y:S04]  /*c610*/  LDG.E R7, desc[UR6][R2.64] ;  /* 0x0000000602077981 */ /* 0x000368000c1e1900 */
.L_x_178:
[----:B-1----:R-:W1:Y:S01]  /*c620*/  S2R R3, SR_CgaCtaId ;  /* 0x0000000000037919 */ /* 0x002e620000008800 */
[----:B------:R-:W-:-:S04]  /*c630*/  MOV R2, 0x400 ;  /* 0x0000040000027802 */ /* 0x000fc80000000f00 */
[----:B-1----:R-:W-:Y:S02]  /*c640*/  LEA R2, R3, R2, 0x18 ;  /* 0x0000000203027211 */ /* 0x002fe400078ec0ff */
[----:B------:R-:W-:-:S03]  /*c650*/  SHF.L.U32 R3, R13, 0x1f, RZ ;  /* 0x0000001f0d037819 */ /* 0x000fc600000006ff */
[----:B------:R-:W-:-:S04]  /*c660*/  IMAD R2, R9, 0x8, R2 ;  /* 0x0000000809027824 */ /* 0x000fc800078e0202 */
[----:B------:R-:W1:Y:S02]  /*c670*/  SYNCS.PHASECHK.TRANS64.TRYWAIT P1, [R2+URZ+0x38840], R3 ;  /* 0x03884003020075a7 */ /* 0x000e64000802017f */
[----:B-1----:R-:W-:Y:S05]  /*c680*/  @!P1 BRA `(.L_x_179) ;  /* 0x0000002400389947 */ /* 0x002fea0003800000 */
.L_x_232:
[----:B------:R-:W2:Y:S01]  /*c690*/  S2R R10, SR_TID.X ;  /* 0x00000000000a7919 */ /* 0x000ea20000002100 */
[----:B------:R-:W-:Y:S01]  /*c6a0*/  UPRMT UR4, UR38, 0x9910, URZ ;  /* 0x0000991026047896 */ /* 0x000fe2000800003f */
[----:B--2---:R-:W-:-:S13]  /*c6b0*/  LOP3.LUT P1, RZ, R10, 0x7f, RZ, 0xc0, !PT ;  /* 0x0000007f0aff7812 */ /* 0x004fda000782c0ff */
[----:B-1----:R-:W-:-:S04]  /*c6c0*/  @!P1 IMAD.MOV.U32 R3, RZ, RZ, 0xa000 ;  /* 0x0000a000ff039424 */ /* 0x002fc800078e00ff */
[----:B------:R1:W-:Y:S02]  /*c6d0*/  @!P1 SYNCS.ARRIVE.TRANS64 RZ, [R2+URZ+0x38830], R3 ;  /* 0x0388300302ff99a7 */ /* 0x0003e4000800003f */
[----:B-1----:R-:W-:-:S05]  /*c6e0*/  IMAD.U32 R3, RZ, RZ, UR4 ;  /* 0x00000004ff037e24 */ /* 0x002fca000f8e00ff */
[----:B------:R-:W-:-:S13]  /*c6f0*/  ISETP.NE.AND P2, PT, R3, 0x2, PT ;  /* 0x000000020300780c */ /* 0x000fda0003f45270 */
[----:B------:R-:W-:Y:S05]  /*c700*/  @P2 BRA `(.L_x_180) ;  /* 0x0000000000042947 */ /* 0x000fea0003800000 */
[----:B------:R-:W-:Y:S01]  /*c710*/  BPT.TRAP 0x1 ;  /* 0x000000040000795c */ /* 0x000fe20000300000 */
.L_x_180:
[----:B------:R-:W2:Y:S02]  /*c720*/  LDL R3, [R1+0x4] ;  /* 0x0000040001037983 */ /* 0x000ea40000100800 */
[----:B--2---:R-:W-:-:S13]  /*c730*/  ISETP.NE.AND P1, PT, R3, RZ, PT ;  /* 0x000000ff0300720c */ /* 0x004fda0003f25270 */
[----:B------:R-:W-:Y:S05]  /*c740*/  @P1 BRA `(.L_x_181) ;  /* 0x0000000000041947 */ /* 0x000fea0003800000 */
[----:B------:R-:W-:Y:S01]  /*c750*/  BPT.TRAP 0x1 ;  /* 0x000000040000795c */ /* 0x000fe20000300000 */
.L_x_181:
[----:B------:R-:W1:Y:S01]  /*c760*/  S2R R11, SR_CgaCtaId ;  /* 0x00000000000b7919 */ /* 0x000e620000008800 */
[----:B------:R-:W-:Y:S01]  /*c770*/  MOV R10, 0x400 ;  /* 0x00000400000a7802 */ /* 0x000fe20000000f00 */
[----:B------:R-:W-:Y:S01]  /*c780*/  UIADD3 UR4, UP0, UR36, 0x370, URZ ;  /* 0x0000037024047890 */ /* 0x000fe2000ff1e03f */
[----:B------:R-:W-:Y:S01]  /*c790*/  R2UR UR9, R2 ;  /* 0x00000000020972ca */ /* 0x000fe200000e0000 */
[----:B------:R-:W-:Y:S01]  /*c7a0*/  IMAD R2, R9, 0x5000, R21 ;  /* 0x0000500009027824 */ /* 0x000fe200078e0215 */
[----:B------:R-:W-:Y:S01]  /*c7b0*/  R2UR UR11, R6 ;  /* 0x00000000060b72ca */ /* 0x000fe200000e0000 */
[----:B------:R-:W-:Y:S01]  /*c7c0*/  UMOV UR10, URZ ;  /* 0x0000003f000a7c82 */ /* 0x000fe20008000000 */
[----:B------:R-:W-:Y:S01]  /*c7d0*/  R2UR UR5, R20 ;  /* 0x00000000140572ca */ /* 0x000fe200000e0000 */
[----:B------:R-:W-:Y:S01]  /*c7e0*/  UMOV UR19, 0x30000 ;  /* 0x0003000000137882 */ /* 0x000fe20000000000 */
[----:B------:R-:W-:Y:S01]  /*c7f0*/  R2UR UR12, R0 ;  /* 0x00000000000c72ca */ /* 0x000fe200000e0000 */
[----:B------:R-:W-:Y:S01]  /*c800*/  UMOV UR6, 0x0 ;  /* 0x0000000000067882 */ /* 0x000fe20000000000 */
[----:B-----5:R-:W-:Y:S01]  /*c810*/  R2UR UR13, R7 ;  /* 0x00000000070d72ca */ /* 0x020fe200000e0000 */
[----:B------:R-:W-:Y:S01]  /*c820*/  UMOV UR7, 0x14f00000 ;  /* 0x14f0000000077882 */ /* 0x000fe20000000000 */
[----:B------:R-:W-:Y:S01]  /*c830*/  UMOV UR17, 0x40 ;  /* 0x0000004000117882 */ /* 0x000fe20000000000 */
[----:B------:R-:W-:Y:S01]  /*c840*/  UMOV UR18, 0x80 ;  /* 0x0000008000127882 */ /* 0x000fe20000000000 */
[----:B------:R-:W-:Y:S01]  /*c850*/  SHF.L.U32 R3, R19, 0x1f, RZ ;  /* 0x0000001f13037819 */ /* 0x000fe200000006ff */
[----:B------:R-:W-:-:S04]  /*c860*/  UIADD3 UR9, UR9, 0x38830, URZ ;  /* 0x0003883009097890 */ /* 0x000fc8000fffe03f */
[----:B------:R-:W-:Y:S02]  /*c870*/  UIMAD UR11, UR11, 0x50, UR5 ;  /* 0x000000500b0b78a4 */ /* 0x000fe4000f8e0205 */
[----:B------:R-:W-:Y:S01]  /*c880*/  UIADD3.X UR5, URZ, UR37, URZ, UP0, !UPT ;  /* 0x000000253f057290 */ /* 0x000fe200087fe43f */
[----:B-1----:R-:W-:-:S05]  /*c890*/  LEA R10, R11, R10, 0x18 ;  /* 0x0000000a0b0a7211 */ /* 0x002fca00078ec0ff */
[----:B------:R-:W-:-:S05]  /*c8a0*/  IMAD R2, R2, 0x2, R10 ;  /* 0x0000000202027824 */ /* 0x000fca00078e020a */
[----:B------:R-:W-:Y:S01]  /*c8b0*/  R2UR UR14, R2 ;  /* 0x00000000020e72ca */ /* 0x000fe200000e0000 */
[----:B------:R-:W-:-:S12]  /*c8c0*/  IMAD R2, R16, 0x8, R10 ;  /* 0x0000000810027824 */ /* 0x000fd800078e020a */
[----:B------:R-:W-:Y:S02]  /*c8d0*/  UIADD3 UR8, UR14, 0x24400, URZ ;  /* 0x000244000e087890 */ /* 0x000fe4000fffe03f */
[----:B------:R-:W-:Y:S02]  /*c8e0*/  UIADD3 UR15, UR14, 0x26c00, URZ ;  /* 0x00026c000e0f7890 */ /* 0x000fe4000fffe03f */
[----:B------:R-:W-:Y:S02]  /*c8f0*/  UIADD3 UR16, UR14, 0x29400, URZ ;  /* 0x000294000e107890 */ /* 0x000fe4000fffe03f */
[----:B------:R-:W-:-:S03]  /*c900*/  UIADD3 UR14, UR14, 0x2bc00, URZ ;  /* 0x0002bc000e0e7890 */ /* 0x000fc6000fffe03f */
[----:B------:R1:W-:Y:S02]  /*c910*/  UTMALDG.4D.MULTICAST [UR8], [UR4], UR19, desc[UR6] ;  /* 0x00000608040073b4 */ /* 0x0003e40008019813 */
[----:B-1----:R-:W-:Y:S01]  /*c920*/  UMOV UR8, UR15 ;  /* 0x0000000f00087c82 */ /* 0x002fe20008000000 */
[----:B------:R-:W-:Y:S01]  /*c930*/  UMOV UR10, UR17 ;  /* 0x00000011000a7c82 */ /* 0x000fe20008000000 */
[----:B------:R-:W-:Y:S01]  /*c940*/  UMOV UR15, 0xc0 ;  /* 0x000000c0000f7882 */ /* 0x000fe20000000000 */
[----:B------:R1:W-:Y:S02]  /*c950*/  UTMALDG.4D.MULTICAST [UR8], [UR4], UR19, desc[UR6] ;  /* 0x00000608040073b4 */ /* 0x0003e40008019813 */
[----:B-1----:R-:W-:Y:S01]  /*c960*/  UMOV UR8, UR16 ;  /* 0x0000001000087c82 */ /* 0x002fe20008000000 */
[----:B------:R-:W-:Y:S02]  /*c970*/  UMOV UR10, UR18 ;  /* 0x00000012000a7c82 */ /* 0x000fe40008000000 */
[----:B------:R1:W-:Y:S02]  /*c980*/  UTMALDG.4D.MULTICAST [UR8], [UR4], UR19, desc[UR6] ;  /* 0x00000608040073b4 */ /* 0x0003e40008019813 */
[----:B-1----:R-:W-:Y:S01]  /*c990*/  UMOV UR8, UR14 ;  /* 0x0000000e00087c82 */ /* 0x002fe20008000000 */
[----:B------:R-:W-:-:S02]  /*c9a0*/  UMOV UR10, UR15 ;  /* 0x0000000f000a7c82 */ /* 0x000fc40008000000 */
[----:B------:R1:W-:Y:S01]  /*c9b0*/  UTMALDG.4D.MULTICAST [UR8], [UR4], UR19, desc[UR6] ;  /* 0x00000608040073b4 */ /* 0x0003e20008019813 */
[----:B------:R-:W2:Y:S02]  /*c9c0*/  SYNCS.PHASECHK.TRANS64.TRYWAIT P1, [R2+URZ+0x38860], R3 ;  /* 0x03886003020075a7 */ /* 0x000ea4000802017f */
[----:B-12---:R-:W-:Y:S05]  /*c9d0*/  @!P1 BRA `(.L_x_182) ;  /* 0x0000002000789947 */ /* 0x006fea0003800000 */
.L_x_233:
[----:B------:R-:W2:Y:S02]  /*c9e0*/  S2R R10, SR_TID.X ;  /* 0x00000000000a7919 */ /* 0x000ea40000002100 */
[----:B--2---:R-:W-:-:S13]  /*c9f0*/  LOP3.LUT P1, RZ, R10, 0x7f, RZ, 0xc0, !PT ;  /* 0x0000007f0aff7812 */ /* 0x004fda000782c0ff */
[----:B-1----:R-:W-:-:S04]  /*ca00*/  @!P1 IMAD.MOV.U32 R3, RZ, RZ, 0xa000 ;  /* 0x0000a000ff039424 */ /* 0x002fc800078e00ff */
[----:B------:R1:W-:Y:S01]  /*ca10*/  @!P1 SYNCS.ARRIVE.TRANS64 RZ, [R2+URZ+0x38850], R3 ;  /* 0x0388500302ff99a7 */ /* 0x0003e2000800003f */
[----:B------:R-:W-:Y:S05]  /*ca20*/  @P2 BRA `(.L_x_183) ;  /* 0x0000000000042947 */ /* 0x000fea0003800000 */
[----:B------:R-:W-:Y:S01]  /*ca30*/  BPT.TRAP 0x1 ;  /* 0x000000040000795c */ /* 0x000fe20000300000 */
.L_x_183:
[----:B-1----:R-:W2:Y:S02]  /*ca40*/  LDL R3, [R1+0x4] ;  /* 0x0000040001037983 */ /* 0x002ea40000100800 */
[----:B--2---:R-:W-:-:S13]  /*ca50*/  ISETP.NE.AND P1, PT, R3, RZ, PT ;  /* 0x000000ff0300720c */ /* 0x004fda0003f25270 */
[----:B------:R-:W-:Y:S05]  /*ca60*/  @P1 BRA `(.L_x_184) ;  /* 0x0000000000041947 */ /* 0x000fea0003800000 */
[----:B------:R-:W-:Y:S01]  /*ca70*/  BPT.TRAP 0x1 ;  /* 0x000000040000795c */ /* 0x000fe20000300000 */
.L_x_184:
[----:B------:R-:W2:Y:S01]  /*ca80*/  LDL.LU R3, [R1] ;  /* 0x0000000001037983 */ /* 0x000ea20000300800 */
[----:B------:R-:W-:Y:S01]  /*ca90*/  MOV R10, 0x400 ;  /* 0x00000400000a7802 */ /* 0x000fe20000000f00 */
[----:B------:R-:W-:Y:S01]  /*caa0*/  UIADD3 UR4, UP0, UR36, 0x470, URZ ;  /* 0x0000047024047890 */ /* 0x000fe2000ff1e03f */
[----:B------:R-:W-:Y:S01]  /*cab0*/  R2UR UR5, R20 ;  /* 0x00000000140572ca */ /* 0x000fe200000e0000 */
[----:B------:R-:W1:Y:S01]  /*cac0*/  S2R R11, SR_CgaCtaId ;  /* 0x00000000000b7919 */ /* 0x000e620000008800 */
[----:B------:R-:W-:Y:S01]  /*cad0*/  R2UR UR9, R2 ;  /* 0x00000000020972ca */ /* 0x000fe200000e0000 */
[----:B------:R-:W-:Y:S01]  /*cae0*/  UMOV UR10, URZ ;  /* 0x0000003f000a7c82 */ /* 0x000fe20008000000 */
[----:B------:R-:W-:Y:S01]  /*caf0*/  R2UR UR13, R4 ;  /* 0x00000000040d72ca */ /* 0x000fe200000e0000 */
[----:B------:R-:W-:Y:S01]  /*cb00*/  UMOV UR18, 0x30000 ;  /* 0x0003000000127882 */ /* 0x000fe20000000000 */
[----:B------:R-:W-:Y:S01]  /*cb10*/  R2UR UR12, R0 ;  /* 0x00000000000c72ca */ /* 0x000fe200000e0000 */
[----:B------:R-:W-:Y:S01]  /*cb20*/  UMOV UR6, 0x0 ;  /* 0x0000000000067882 */ /* 0x000fe20000000000 */
[----:B------:R-:W-:Y:S01]  /*cb30*/  UMOV UR7, 0x14f00000 ;  /* 0x14f0000000077882 */ /* 0x000fe20000000000 */
[----:B------:R-:W-:Y:S01]  /*cb40*/  UMOV UR17, 0x40 ;  /* 0x0000004000117882 */ /* 0x000fe20000000000 */
[----:B------:R3:W-:Y:S01]  /*cb50*/  STL [R1], R6 ;  /* 0x0000000601007387 */ /* 0x0007e20000100800 */
[----:B------:R-:W-:-:S04]  /*cb60*/  IMAD.MOV.U32 R4, RZ, RZ, R7 ;  /* 0x000000ffff047224 */ /* 0x000fc800078e0007 */
[----:B------:R-:W-:Y:S01]  /*cb70*/  UIADD3 UR9, UR9, 0x38850, URZ ;  /* 0x0003885009097890 */ /* 0x000fe2000fffe03f */
[----:B-1----:R-:W-:Y:S02]  /*cb80*/  LEA R10, R11, R10, 0x18 ;  /* 0x0000000a0b0a7211 */ /* 0x002fe400078ec0ff */
[----:B--2---:R-:W-:Y:S01]  /*cb90*/  R2UR UR11, R3 ;  /* 0x00000000030b72ca */ /* 0x004fe200000e0000 */
[----:B------:R-:W-:-:S05]  /*cba0*/  IMAD R3, R16, 0x5000, R21 ;  /* 0x0000500010037824 */ /* 0x000fca00078e0215 */
[----:B------:R-:W-:-:S04]  /*cbb0*/  LEA R3, R3, R10, 0x1 ;  /* 0x0000000a03037211 */ /* 0x000fc800078e08ff */
[----:B------:R-:W-:-:S03]  /*cbc0*/  R2UR UR16, R3 ;  /* 0x00000000031072ca */ /* 0x000fc600000e0000 */
[----:B------:R-:W-:Y:S02]  /*cbd0*/  UIMAD UR11, UR11, 0x50, UR5 ;  /* 0x000000500b0b78a4 */ /* 0x000fe4000f8e0205 */
[----:B------:R-:W-:-:S08]  /*cbe0*/  UIADD3.X UR5, URZ, UR37, URZ, UP0, !UPT ;  /* 0x000000253f057290 */ /* 0x000fd000087fe43f */
        /* <DEDUP_REMOVED lines=10> */
[----:B------:R-:W-:Y:S01]  /*cc90*/  UMOV UR10, UR14 ;  /* 0x0000000e000a7c82 */ /* 0x000fe20008000000 */
[----:B------:R-:W-:Y:S01]  /*cca0*/  UMOV UR14, 0xc0 ;  /* 0x000000c0000e7882 */ /* 0x000fe20000000000 */
[----:B------:R1:W-:Y:S02]  /*ccb0*/  UTMALDG.4D.MULTICAST [UR8], [UR4], UR18, desc[UR6] ;  /* 0x00000608040073b4 */ /* 0x0003e40008019812 */
[----:B-1----:R-:W-:Y:S01]  /*ccc0*/  UMOV UR8, UR16 ;  /* 0x0000001000087c82 */ /* 0x002fe20008000000 */
[----:B------:R-:W-:-:S02]  /*ccd0*/  UMOV UR10, UR14 ;  /* 0x0000000e000a7c82 */ /* 0x000fc40008000000 */
[----:B------:R3:W-:Y:S02]  /*cce0*/  UTMALDG.4D.MULTICAST [UR8], [UR4], UR18, desc[UR6] ;  /* 0x00000608040073b4 */ /* 0x0007e40008019812 */
[----:B---3--:R-:W-:Y:S01]  /*ccf0*/  NOP ;  /* 0x0000000000007918 */ /* 0x008fe20000000000 */
.L_x_177:
[----:B------:R-:W-:Y:S05]  /*cd00*/  BSYNC B0 ;  /* 0x0000000000007941 */ /* 0x000fea0003800000 */
.L_x_176:
[----:B------:R-:W2:Y:S01]  /*cd10*/  LDL.LU R2, [R1+0x10] ;  /* 0x0000100001027983 */ /* 0x000ea20000300800 */
[----:B------:R-:W-:Y:S02]  /*cd20*/  IMAD.MOV.U32 R16, RZ, RZ, R9 ;  /* 0x000000ffff107224 */ /* 0x000fe400078e0009 */
[----:B------:R-:W-:Y:S02]  /*cd30*/  IMAD.MOV.U32 R19, RZ, RZ, R13 ;  /* 0x000000ffff137224 */ /* 0x000fe400078e000d */
[----:B--2---:R-:W-:-:S07]  /*cd40*/  VIADD R6, R2, 0xfffffffd ;  /* 0xfffffffd02067836 */ /* 0x004fce0000000000 */
.L_x_175:
[----:B------:R-:W-:Y:S01]  /*cd50*/  IMAD.MOV R3, RZ, RZ, -R14 ;  /* 0x000000ffff037224 */ /* 0x000fe200078e0a0e */
[----:B------:R-:W-:Y:S04]  /*cd60*/  BSSY B0, `(.L_x_174) ;  /* 0x000011d000007945 */ /* 0x000fe80003800000 */
[----:B------:R-:W-:-:S13]  /*cd70*/  ISETP.NE.AND P1, PT, R8, R3, PT ;  /* 0x000000030800720c */ /* 0x000fda0003f25270 */
[----:B------:R-:W-:Y:S05]  /*cd80*/  @!P1 BRA `(.L_x_185) ;  /* 0x0000001000689947 */ /* 0x000fea0003800000 */
[----:B------:R-:W-:-:S07]  /*cd90*/  IMAD.MOV.U32 R8, RZ, RZ, R4 ;  /* 0x000000ffff087224 */ /* 0x000fce00078e0004 */
.L_x_204:
        /* <DEDUP_REMOVED lines=16> */
[----:B-1----:R-:W-:Y:S01]  /*cea0*/  @P1 IMAD.HI.U32 R8, R6, R2, RZ ;  /* 0x0000000206081227 */ /* 0x002fe200078e00ff */
[----:B------:R-:W-:-:S04]  /*ceb0*/  MOV R2, R6 ;  /* 0x0000000600027202 */ /* 0x000fc80000000f00 */
[----:B------:R-:W-:Y:S02]  /*cec0*/  @P1 SHF.R.U32.HI R2, RZ, R3, R8 ;  /* 0x00000003ff021219 */ /* 0x000fe40000011608 */
[----:B------:R-:W1:Y:S03]  /*ced0*/  LDC.64 R8, c[0x0][0x3f8] ;  /* 0x0000fe00ff087b82 */ /* 0x000e660000000a00 */
[----:B------:R-:W-:-:S04]  /*cee0*/  IMAD.MOV R3, RZ, RZ, -R2 ;  /* 0x000000ffff037224 */ /* 0x000fc800078e0a02 */
[----:B------:R-:W-:Y:S01]  /*cef0*/  IMAD R11, R11, R3, R6 ;  /* 0x000000030b0b7224 */ /* 0x000fe200078e0206 */
[----:B------:R-:W-:-:S03]  /*cf00*/  SHF.R.S32.HI R3, RZ, 0x1f, R2 ;  /* 0x0000001fff037819 */ /* 0x000fc60000011402 */
[----:B------:R-:W-:-:S04]  /*cf10*/  IMAD.WIDE.U32 R2, R5, UR4, R2 ;  /* 0x0000000405027c25 */ /* 0x000fc8000f8e0002 */
[----:B------:R-:W-:Y:S01]  /*cf20*/  IMAD.IADD R13, R13, 0x1, R3 ;  /* 0x000000010d0d7824 */ /* 0x000fe200078e0203 */
[----:B-1----:R-:W-:-:S04]  /*cf30*/  LEA R8, P1, R2, R8, 0x2 ;  /* 0x0000000802087211 */ /* 0x002fc800078210ff */
[----:B------:R-:W-:-:S05]  /*cf40*/  LEA.HI.X R9, R2, R9, R13, 0x2, P1 ;  /* 0x0000000902097211 */ /* 0x000fca00008f140d */
[----:B------:R1:W5:Y:S04]  /*cf50*/  LDG.E R8, desc[UR6][R8.64] ;  /* 0x0000000608087981 */ /* 0x000368000c1e1900 */
.L_x_188:
[----:B------:R-:W2:Y:S01]  /*cf60*/  S2R R3, SR_CgaCtaId ;  /* 0x0000000000037919 */ /* 0x000ea20000008800 */
[----:B------:R-:W-:-:S04]  /*cf70*/  MOV R2, 0x400 ;  /* 0x0000040000027802 */ /* 0x000fc80000000f00 */
[----:B--2---:R-:W-:Y:S02]  /*cf80*/  LEA R2, R3, R2, 0x18 ;  /* 0x0000000203027211 */ /* 0x004fe400078ec0ff */
[----:B------:R-:W-:-:S03]  /*cf90*/  SHF.L.U32 R3, R10, 0x1f, RZ ;  /* 0x0000001f0a037819 */ /* 0x000fc600000006ff */
[----:B------:R-:W-:-:S04]  /*cfa0*/  IMAD R2, R7, 0x8, R2 ;  /* 0x0000000807027824 */ /* 0x000fc800078e0202 */
[----:B------:R-:W2:Y:S02]  /*cfb0*/  SYNCS.PHASECHK.TRANS64.TRYWAIT P1, [R2+URZ+0x38840], R3 ;  /* 0x03884003020075a7 */ /* 0x000ea4000802017f */
[----:B--2---:R-:W-:Y:S05]  /*cfc0*/  @!P1 BRA `(.L_x_189) ;  /* 0x0000001c00109947 */ /* 0x004fea0003800000 */
.L_x_234:
[----:B-1----:R-:W1:Y:S01]  /*cfd0*/  S2R R9, SR_TID.X ;  /* 0x0000000000097919 */ /* 0x002e620000002100 */
[----:B------:R-:W-:Y:S01]  /*cfe0*/  UPRMT UR4, UR38, 0x9910, URZ ;  /* 0x0000991026047896 */ /* 0x000fe2000800003f */
[----:B-1----:R-:W-:-:S13]  /*cff0*/  LOP3.LUT P1, RZ, R9, 0x7f, RZ, 0xc0, !PT ;  /* 0x0000007f09ff7812 */ /* 0x002fda000782c0ff */
[----:B--2---:R-:W-:-:S04]  /*d000*/  @!P1 IMAD.MOV.U32 R3, RZ, RZ, 0xa000 ;  /* 0x0000a000ff039424 */ /* 0x004fc800078e00ff */
[----:B------:R1:W-:Y:S02]  /*d010*/  @!P1 SYNCS.ARRIVE.TRANS64 RZ, [R2+URZ+0x38830], R3 ;  /* 0x0388300302ff99a7 */ /* 0x0003e4000800003f */
[----:B-1----:R-:W-:-:S05]  /*d020*/  IMAD.U32 R3, RZ, RZ, UR4 ;  /* 0x00000004ff037e24 */ /* 0x002fca000f8e00ff */
[----:B------:R-:W-:-:S13]  /*d030*/  ISETP.NE.AND P2, PT, R3, 0x2, PT ;  /* 0x000000020300780c */ /* 0x000fda0003f45270 */
[----:B------:R-:W-:Y:S05]  /*d040*/  @P2 BRA `(.L_x_190) ;  /* 0x0000000000042947 */ /* 0x000fea0003800000 */
[----:B------:R-:W-:Y:S01]  /*d050*/  BPT.TRAP 0x1 ;  /* 0x000000040000795c */ /* 0x000fe20000300000 */
.L_x_190:
[----:B------:R-:W2:Y:S02]  /*d060*/  LDL R3, [R1+0x4] ;  /* 0x0000040001037983 */ /* 0x000ea40000100800 */
[----:B--2---:R-:W-:-:S13]  /*d070*/  ISETP.NE.AND P1, PT, R3, RZ, PT ;  /* 0x000000ff0300720c */ /* 0x004fda0003f25270 */
[----:B------:R-:W-:Y:S05]  /*d080*/  @P1 BRA `(.L_x_191) ;  /* 0x0000000000041947 */ /* 0x000fea0003800000 */
[----:B------:R-:W-:Y:S01]  /*d090*/  BPT.TRAP 0x1 ;  /* 0x000000040000795c */ /* 0x000fe20000300000 */
.L_x_191:
        /* <DEDUP_REMOVED lines=40> */
.L_x_235:
[----:B------:R-:W2:Y:S02]  /*d320*/  S2R R3, SR_TID.X ;  /* 0x0000000000037919 */ /* 0x000ea40000002100 */
[----:B--2---:R-:W-:-:S13]  /*d330*/  LOP3.LUT P1, RZ, R3, 0x7f, RZ, 0xc0, !PT ;  /* 0x0000007f03ff7812 */ /* 0x004fda000782c0ff */
[----:B------:R-:W-:-:S04]  /*d340*/  @!P1 IMAD.MOV.U32 R3, RZ, RZ, 0xa000 ;  /* 0x0000a000ff039424 */ /* 0x000fc800078e00ff */
[----:B------:R2:W-:Y:S01]  /*d350*/  @!P1 SYNCS.ARRIVE.TRANS64 RZ, [R2+URZ+0x38850], R3 ;  /* 0x0388500302ff99a7 */ /* 0x0005e2000800003f */
[----:B------:R-:W-:Y:S05]  /*d360*/  @P2 BRA `(.L_x_193) ;  /* 0x0000000000042947 */ /* 0x000fea0003800000 */
[----:B------:R-:W-:Y:S01]  /*d370*/  BPT.TRAP 0x1 ;  /* 0x000000040000795c */ /* 0x000fe20000300000 */
.L_x_193:
[----:B--2---:R-:W2:Y:S02]  /*d380*/  LDL R3, [R1+0x4] ;  /* 0x0000040001037983 */ /* 0x004ea40000100800 */
[----:B--2---:R-:W-:-:S13]  /*d390*/  ISETP.NE.AND P1, PT, R3, RZ, PT ;  /* 0x000000ff0300720c */ /* 0x004fda0003f25270 */
[----:B------:R-:W-:Y:S05]  /*d3a0*/  @P1 BRA `(.L_x_194) ;  /* 0x0000000000041947 */ /* 0x000fea0003800000 */
[----:B------:R-:W-:Y:S01]  /*d3b0*/  BPT.TRAP 0x1 ;  /* 0x000000040000795c */ /* 0x000fe20000300000 */
.L_x_194:
[----:B------:R-:W2:Y:S01]  /*d3c0*/  LDL.LU R13, [R1] ;  /* 0x00000000010d7983 */ /* 0x000ea20000300800 */
[----:B------:R-:W-:Y:S01]  /*d3d0*/  MOV R3, 0x400 ;  /* 0x0000040000037802 */ /* 0x000fe20000000f00 */
[----:B------:R-:W-:Y:S01]  /*d3e0*/  IMAD R16, R16, 0x5000, R21 ;  /* 0x0000500010107824 */ /* 0x000fe200078e0215 */
[----:B------:R-:W-:Y:S01]  /*d3f0*/  R2UR UR5, R20 ;  /* 0x00000000140572ca */ /* 0x000fe200000e0000 */
[----:B------:R-:W3:Y:S01]  /*d400*/  S2R R9, SR_CgaCtaId ;  /* 0x0000000000097919 */ /* 0x000ee20000008800 */
[----:B------:R-:W-:Y:S01]  /*d410*/  R2UR UR9, R2 ;  /* 0x00000000020972ca */ /* 0x000fe200000e0000 */
[----:B------:R-:W-:Y:S01]  /*d420*/  UIADD3 UR4, UP0, UR36, 0x470, URZ ;  /* 0x0000047024047890 */ /* 0x000fe2000ff1e03f */
[----:B------:R-:W-:Y:S01]  /*d430*/  R2UR UR13, R4 ;  /* 0x00000000040d72ca */ /* 0x000fe200000e0000 */
[----:B------:R-:W-:Y:S01]  /*d440*/  UMOV UR10, URZ ;  /* 0x0000003f000a7c82 */ /* 0x000fe20008000000 */
[----:B------:R-:W-:Y:S01]  /*d450*/  R2UR UR12, R0 ;  /* 0x00000000000c72ca */ /* 0x000fe200000e0000 */
[----:B------:R-:W-:Y:S01]  /*d460*/  UMOV UR18, 0x30000 ;  /* 0x0003000000127882 */ /* 0x000fe20000000000 */
[----:B------:R-:W-:Y:S01]  /*d470*/  UMOV UR6, 0x0 ;  /* 0x0000000000067882 */ /* 0x000fe20000000000 */
[----:B------:R-:W-:Y:S01]  /*d480*/  UMOV UR7, 0x14f00000 ;  /* 0x14f0000000077882 */ /* 0x000fe20000000000 */
[----:B------:R-:W-:Y:S01]  /*d490*/  UMOV UR17, 0x40 ;  /* 0x0000004000117882 */ /* 0x000fe20000000000 */
[----:B------:R4:W-:Y:S01]  /*d4a0*/  STL [R1], R11 ;  /* 0x0000000b01007387 */ /* 0x0009e20000100800 */
[----:B------:R-:W-:-:S03]  /*d4b0*/  IMAD.MOV.U32 R4, RZ, RZ, R8 ;  /* 0x000000ffff047224 */ /* 0x000fc600078e0008 */
[----:B------:R-:W-:Y:S01]  /*d4c0*/  UIADD3 UR9, UR9, 0x38850, URZ ;  /* 0x0003885009097890 */ /* 0x000fe2000fffe03f */
[----:B---3--:R-:W-:-:S04]  /*d4d0*/  LEA R3, R9, R3, 0x18 ;  /* 0x0000000309037211 */ /* 0x008fc800078ec0ff */
[----:B------:R-:W-:-:S04]  /*d4e0*/  LEA R16, R16, R3, 0x1 ;  /* 0x0000000310107211 */ /* 0x000fc800078e08ff */
[----:B------:R-:W-:-:S13]  /*d4f0*/  R2UR UR14, R16 ;  /* 0x00000000100e72ca */ /* 0x000fda00000e0000 */
[----:B------:R-:W-:Y:S02]  /*d500*/  UIADD3 UR8, UR14, 0x400, URZ ;  /* 0x000004000e087890 */ /* 0x000fe4000fffe03f */
[----:B------:R-:W-:Y:S02]  /*d510*/  UIADD3 UR15, UR14, 0x2c00, URZ ;  /* 0x00002c000e0f7890 */ /* 0x000fe4000fffe03f */
[----:B------:R-:W-:Y:S02]  /*d520*/  UIADD3 UR16, UR14, 0x5400, URZ ;  /* 0x000054000e107890 */ /* 0x000fe4000fffe03f */
[----:B------:R-:W-:Y:S01]  /*d530*/  UIADD3 UR14, UR14, 0x7c00, URZ ;  /* 0x00007c000e0e7890 */ /* 0x000fe2000fffe03f */
[----:B--2---:R-:W-:-:S13]  /*d540*/  R2UR UR11, R13 ;  /* 0x000000000d0b72ca */ /* 0x004fda00000e0000 */
[----:B------:R-:W-:Y:S02]  /*d550*/  UIMAD UR11, UR11, 0x50, UR5 ;  /* 0x000000500b0b78a4 */ /* 0x000fe4000f8e0205 */
[----:B------:R-:W-:-:S09]  /*d560*/  UIADD3.X UR5, URZ, UR37, URZ, UP0, !UPT ;  /* 0x000000253f057290 */ /* 0x000fd200087fe43f */
[----:B------:R2:W-:Y:S02]  /*d570*/  UTMALDG.4D.MULTICAST [UR8], [UR4], UR18, desc[UR6] ;  /* 0x00000608040073b4 */ /* 0x0005e40008019812 */
[----:B--2---:R-:W-:Y:S01]  /*d580*/  UMOV UR8, UR15 ;  /* 0x0000000f00087c82 */ /* 0x004fe20008000000 */
[----:B------:R-:W-:Y:S01]  /*d590*/  UMOV UR10, UR17 ;  /* 0x00000011000a7c82 */ /* 0x000fe20008000000 */
[----:B------:R-:W-:Y:S01]  /*d5a0*/  UMOV UR15, 0x80 ;  /* 0x00000080000f7882 */ /* 0x000fe20000000000 */
[----:B------:R2:W-:Y:S02]  /*d5b0*/  UTMALDG.4D.MULTICAST [UR8], [UR4], UR18, desc[UR6] ;  /* 0x00000608040073b4 */ /* 0x0005e40008019812 */
[----:B--2---:R-:W-:Y:S01]  /*d5c0*/  UMOV UR8, UR16 ;  /* 0x0000001000087c82 */ /* 0x004fe20008000000 */
[----:B------:R-:W-:Y:S01]  /*d5d0*/  UMOV UR10, UR15 ;  /* 0x0000000f000a7c82 */ /* 0x000fe20008000000 */
[----:B------:R-:W-:Y:S01]  /*d5e0*/  UMOV UR15, 0xc0 ;  /* 0x000000c0000f7882 */ /* 0x000fe20000000000 */
[----:B------:R2:W-:Y:S02]  /*d5f0*/  UTMALDG.4D.MULTICAST [UR8], [UR4], UR18, desc[UR6] ;  /* 0x00000608040073b4 */ /* 0x0005e40008019812 */
[----:B--2---:R-:W-:Y:S01]  /*d600*/  UMOV UR8, UR14 ;  /* 0x0000000e00087c82 */ /* 0x004fe20008000000 */
[----:B------:R-:W-:-:S02]  /*d610*/  UMOV UR10, UR15 ;  /* 0x0000000f000a7c82 */ /* 0x000fc40008000000 */
[----:B------:R4:W-:Y:S02]  /*d620*/  UTMALDG.4D.MULTICAST [UR8], [UR4], UR18, desc[UR6] ;  /* 0x00000608040073b4 */ /* 0x0009e40008019812 */
[----:B----4-:R-:W-:Y:S01]  /*d630*/  NOP ;  /* 0x0000000000007918 */ /* 0x010fe20000000000 */
.L_x_187:
[----:B------:R-:W-:Y:S05]  /*d640*/  BSYNC B1 ;  /* 0x0000000000017941 */ /* 0x000fea0003800000 */
.L_x_186:
[----:B------:R-:W-:Y:S01]  /*d650*/  VIADD R16, R7, 0x1 ;  /* 0x0000000107107836 */ /* 0x000fe20000000000 */
[----:B------:R-:W-:Y:S04]  /*d660*/  BSSY B1, `(.L_x_195) ;  /* 0x0000089000017945 */ /* 0x000fe80003800000 */
[----:B------:R-:W-:-:S04]  /*d670*/  ISETP.NE.AND P1, PT, R16, 0x2, PT ;  /* 0x000000021000780c */ /* 0x000fc80003f25270 */
[----:B-1----:R-:W-:Y:S02]  /*d680*/  SEL R19, RZ, 0x1, P1 ;  /* 0x00000001ff137807 */ /* 0x002fe40000800000 */
[----:B------:R-:W-:Y:S02]  /*d690*/  SEL R16, R16, RZ, P1 ;  /* 0x000000ff10107207 */ /* 0x000fe40000800000 */
[----:B------:R-:W-:Y:S01]  /*d6a0*/  LOP3.LUT R19, R10, R19, RZ, 0x3c, !PT ;  /* 0x000000130a137212 */ /* 0x000fe200078e3cff */
[----:B------:R-:W-:Y:S06]  /*d6b0*/  @!P6 BRA `(.L_x_196) ;  /* 0x00000008000ce947 */ /* 0x000fec0003800000 */
[----:B------:R-:W-:Y:S01]  /*d6c0*/  VIADD R11, R6, 0xffffffff ;  /* 0xffffffff060b7836 */ /* 0x000fe20000000000 */
        /* <DEDUP_REMOVED lines=15> */
[----:B------:R-:W-:-:S04]  /*d7c0*/  IMAD.WIDE.U32 R2, R5, UR4, R2 ;  /* 0x0000000405027c25 */ /* 0x000fc8000f8e0002 */
[----:B------:R-:W-:Y:S01]  /*d7d0*/  IMAD.IADD R13, R13, 0x1, R3 ;  /* 0x000000010d0d7824 */ /* 0x000fe200078e0203 */
[----:B-1----:R-:W-:-:S04]  /*d7e0*/  LEA R8, P1, R2, R8, 0x2 ;  /* 0x0000000802087211 */ /* 0x002fc800078210ff */
[----:B------:R-:W-:-:S05]  /*d7f0*/  LEA.HI.X R9, R2, R9, R13, 0x2, P1 ;  /* 0x0000000902097211 */ /* 0x000fca00008f140d */
[----:B------:R1:W5:Y:S04]  /*d800*/  LDG.E R8, desc[UR6][R8.64] ;  /* 0x0000000608087981 */ /* 0x000368000c1e1900 */
.L_x_197:
[----:B------:R-:W2:Y:S01]  /*d810*/  S2R R3, SR_CgaCtaId ;  /* 0x0000000000037919 */ /* 0x000ea20000008800 */
[----:B------:R-:W-:-:S04]  /*d820*/  MOV R2, 0x400 ;  /* 0x0000040000027802 */ /* 0x000fc80000000f00 */
[----:B--2---:R-:W-:Y:S02]  /*d830*/  LEA R2, R3, R2, 0x18 ;  /* 0x0000000203027211 */ /* 0x004fe400078ec0ff */
[----:B------:R-:W-:-:S03]  /*d840*/  SHF.L.U32 R3, R19, 0x1f, RZ ;  /* 0x0000001f13037819 */ /* 0x000fc600000006ff */
[----:B------:R-:W-:-:S04]  /*d850*/  IMAD R2, R16, 0x8, R2 ;  /* 0x0000000810027824 */ /* 0x000fc800078e0202 */
[----:B------:R-:W2:Y:S02]  /*d860*/  SYNCS.PHASECHK.TRANS64.TRYWAIT P1, [R2+URZ+0x38840], R3 ;  /* 0x03884003020075a7 */ /* 0x000ea4000802017f */
[----:B--2---:R-:W-:Y:S05]  /*d870*/  @!P1 BRA `(.L_x_198) ;  /* 0x00000014000c9947 */ /* 0x004fea0003800000 */
.L_x_236:
[----:B-1----:R-:W1:Y:S01]  /*d880*/  S2R R9, SR_TID.X ;  /* 0x0000000000097919 */ /* 0x002e620000002100 */
[----:B------:R-:W-:Y:S01]  /*d890*/  UPRMT UR4, UR38, 0x9910, URZ ;  /* 0x0000991026047896 */ /* 0x000fe2000800003f */
[----:B-1----:R-:W-:-:S13]  /*d8a0*/  LOP3.LUT P1, RZ, R9, 0x7f, RZ, 0xc0, !PT ;  /* 0x0000007f09ff7812 */ /* 0x002fda000782c0ff */
[----:B--2---:R-:W-:-:S04]  /*d8b0*/  @!P1 IMAD.MOV.U32 R3, RZ, RZ, 0xa000 ;  /* 0x0000a000ff039424 */ /* 0x004fc800078e00ff */
[----:B------:R1:W-:Y:S02]  /*d8c0*/  @!P1 SYNCS.ARRIVE.TRANS64 RZ, [R2+URZ+0x38830], R3 ;  /* 0x0388300302ff99a7 */ /* 0x0003e4000800003f */
[----:B-1----:R-:W-:-:S04]  /*d8d0*/  MOV R3, UR4 ;  /* 0x0000000400037c02 */ /* 0x002fc80008000f00 */
[----:B------:R-:W-:-:S13]  /*d8e0*/  ISETP.NE.AND P2, PT, R3, 0x2, PT ;  /* 0x000000020300780c */ /* 0x000fda0003f45270 */
[----:B------:R-:W-:Y:S05]  /*d8f0*/  @P2 BRA `(.L_x_199) ;  /* 0x0000000000042947 */ /* 0x000fea0003800000 */
[----:B------:R-:W-:Y:S01]  /*d900*/  BPT.TRAP 0x1 ;  /* 0x000000040000795c */ /* 0x000fe20000300000 */
.L_x_199:
[----:B------:R-:W2:Y:S02]  /*d910*/  LDL R3, [R1+0x4] ;  /* 0x0000040001037983 */ /* 0x000ea40000100800 */
[----:B--2---:R-:W-:-:S13]  /*d920*/  ISETP.NE.AND P1, PT, R3, RZ, PT ;  /* 0x000000ff0300720c */ /* 0x004fda0003f25270 */
[----:B------:R-:W-:Y:S05]  /*d930*/  @P1 BRA `(.L_x_200) ;  /* 0x0000000000041947 */ /* 0x000fea0003800000 */
[----:B------:R-:W-:Y:S01]  /*d940*/  BPT.TRAP 0x1 ;  /* 0x000000040000795c */ /* 0x000fe20000300000 */
.L_x_200:
        /* <DEDUP_REMOVED lines=40> */
.L_x_237:
[----:B------:R-:W2:Y:S02]  /*dbd0*/  S2R R3, SR_TID.X ;  /* 0x0000000000037919 */ /* 0x000ea40000002100 */
[----:B--2---:R-:W-:-:S13]  /*dbe0*/  LOP3.LUT P1, RZ, R3, 0x7f, RZ, 0xc0, !PT ;  /* 0x0000007f03ff7812 */ /* 0x004fda000782c0ff */
[----:B------:R-:W-:-:S04]  /*dbf0*/  @!P1 IMAD.MOV.U32 R3, RZ, RZ, 0xa000 ;  /* 0x0000a000ff039424 */ /* 0x000fc800078e00ff */
[----:B------:R2:W-:Y:S01]  /*dc00*/  @!P1 SYNCS.ARRIVE.TRANS64 RZ, [R2+URZ+0x38850], R3 ;  /* 0x0388500302ff99a7 */ /* 0x0005e2000800003f */
[----:B------:R-:W-:Y:S05]  /*dc10*/  @P2 BRA `(.L_x_202) ;  /* 0x0000000000042947 */ /* 0x000fea0003800000 */
[----:B------:R-:W-:Y:S01]  /*dc20*/  BPT.TRAP 0x1 ;  /* 0x000000040000795c */ /* 0x000fe20000300000 */
.L_x_202:
[----:B--2---:R-:W2:Y:S02]  /*dc30*/  LDL R3, [R1+0x4] ;  /* 0x0000040001037983 */ /* 0x004ea40000100800 */
[----:B--2---:R-:W-:-:S13]  /*dc40*/  ISETP.NE.AND P1, PT, R3, RZ, PT ;  /* 0x000000ff0300720c */ /* 0x004fda0003f25270 */
[----:B------:R-:W-:Y:S05]  /*dc50*/  @P1 BRA `(.L_x_203) ;  /* 0x0000000000041947 */ /* 0x000fea0003800000 */
[----:B------:R-:W-:Y:S01]  /*dc60*/  BPT.TRAP 0x1 ;  /* 0x000000040000795c */ /* 0x000fe20000300000 */
.L_x_203:
[----:B-1----:R-:W2:Y:S01]  /*dc70*/  LDL.LU R10, [R1] ;  /* 0x00000000010a7983 */ /* 0x002ea20000300800 */
[----:B------:R-:W-:Y:S01]  /*dc80*/  MOV R3, 0x400 ;  /* 0x0000040000037802 */ /* 0x000fe20000000f00 */
[----:B------:R-:W-:Y:S01]  /*dc90*/  IMAD R7, R7, 0x5000, R21 ;  /* 0x0000500007077824 */ /* 0x000fe200078e0215 */
[----:B------:R-:W-:Y:S01]  /*dca0*/  R2UR UR5, R20 ;  /* 0x00000000140572ca */ /* 0x000fe200000e0000 */
[----:B------:R-:W1:Y:S01]  /*dcb0*/  S2R R9, SR_CgaCtaId ;  /* 0x0000000000097919 */ /* 0x000e620000008800 */
        /* <DEDUP_REMOVED lines=12> */
[----:B-1----:R-:W-:-:S05]  /*dd80*/  LEA R3, R9, R3, 0x18 ;  /* 0x0000000309037211 */ /* 0x002fca00078ec0ff */
[----:B------:R-:W-:-:S05]  /*dd90*/  IMAD R7, R7, 0x2, R3 ;  /* 0x0000000207077824 */ /* 0x000fca00078e0203 */
        /* <DEDUP_REMOVED lines=21> */
.L_x_196:
[----:B------:R-:W-:Y:S05]  /*def0*/  BSYNC B1 ;  /* 0x0000000000017941 */ /* 0x000fea0003800000 */
.L_x_195:
[C---:B------:R-:W-:Y:S01]  /*df00*/  ISETP.GT.AND P1, PT, R6.reuse, 0x1, PT ;  /* 0x000000010600780c */ /* 0x040fe20003f24270 */
[----:B------:R-:W-:-:S12]  /*df10*/  VIADD R6, R6, 0xfffffffe ;  /* 0xfffffffe06067836 */ /* 0x000fd80000000000 */
[----:B------:R-:W-:Y:S05]  /*df20*/  @P1 BRA `(.L_x_204) ;  /* 0xffffffec009c1947 */ /* 0x000fea000383ffff */
.L_x_185:
[----:B------:R-:W-:Y:S05]  /*df30*/  BSYNC B0 ;  /* 0x0000000000007941 */ /* 0x000fea0003800000 */
.L_x_174:
[----:B------:R-:W-:Y:S04]  /*df40*/  BSSY B0, `(.L_x_205) ;  /* 0x000003c000007945 */ /* 0x000fe80003800000 */
[----:B------:R-:W-:Y:S05]  /*df50*/  @!P6 BRA `(.L_x_206) ;  /* 0x0000000000e8e947 */ /* 0x000fea0003800000 */
[----:B------:R-:W3:Y:S01]  /*df60*/  S2R R3, SR_CgaCtaId ;  /* 0x0000000000037919 */ /* 0x000ee20000008800 */
[----:B------:R-:W-:-:S04]  /*df70*/  MOV R2, 0x400 ;  /* 0x0000040000027802 */ /* 0x000fc80000000f00 */
[----:B---3--:R-:W-:-:S05]  /*df80*/  LEA R2, R3, R2, 0x18 ;  /* 0x0000000203027211 */ /* 0x008fca00078ec0ff */
[----:B------:R-:W-:Y:S01]  /*df90*/  IMAD R3, R16, 0x8, R2 ;  /* 0x0000000810037824 */ /* 0x000fe200078e0202 */
[----:B------:R-:W-:-:S04]  /*dfa0*/  SHF.L.U32 R2, R19, 0x1f, RZ ;  /* 0x0000001f13027819 */ /* 0x000fc800000006ff */
[----:B------:R-:W3:Y:S02]  /*dfb0*/  SYNCS.PHASECHK.TRANS64.TRYWAIT P0, [R3+URZ+0x38860], R2 ;  /* 0x03886002030075a7 */ /* 0x000ee4000800017f */
[----:B---3--:R-:W-:Y:S05]  /*dfc0*/  @!P0 BRA `(.L_x_207) ;  /* 0x0000000c00608947 */ /* 0x008fea0003800000 */
.L_x_238:
        /* <DEDUP_REMOVED lines=9> */
.L_x_208:
[----:B------:R-:W3:Y:S02]  /*e060*/  LDL R2, [R1+0x4] ;  /* 0x0000040001027983 */ /* 0x000ee40000100800 */
[----:B---3--:R-:W-:-:S13]  /*e070*/  ISETP.NE.AND P0, PT, R2, RZ, PT ;  /* 0x000000ff0200720c */ /* 0x008fda0003f05270 */
[----:B------:R-:W-:Y:S05]  /*e080*/  @P0 BRA `(.L_x_209) ;  /* 0x0000000000040947 */ /* 0x000fea0003800000 */
[----:B------:R-:W-:Y:S01]  /*e090*/  BPT.TRAP 0x1 ;  /* 0x000000040000795c */ /* 0x000fe20000300000 */
.L_x_209:
[----:B------:R-:W3:Y:S01]  /*e0a0*/  LDL R2, [R1] ;  /* 0x0000000001027983 */ /* 0x000ee20000100800 */
[----:B------:R-:W-:Y:S01]  /*e0b0*/  MOV R5, 0x400 ;  /* 0x0000040000057802 */ /* 0x000fe20000000f00 */
[----:B-1----:R-:W1:Y:S01]  /*e0c0*/  S2R R6, SR_CgaCtaId ;  /* 0x0000000000067919 */ /* 0x002e620000008800 */
[----:B------:R-:W-:Y:S01]  /*e0d0*/  IMAD R21, R16, 0x5000, R21 ;  /* 0x0000500010157824 */ /* 0x000fe200078e0215 */
[----:B------:R-:W-:Y:S02]  /*e0e0*/  R2UR UR5, R20 ;  /* 0x00000000140572ca */ /* 0x000fe400000e0000 */
[----:B------:R-:W-:Y:S01]  /*e0f0*/  R2UR UR9, R3 ;  /* 0x00000000030972ca */ /* 0x000fe200000e0000 */
[----:B------:R-:W-:Y:S01]  /*e100*/  UIADD3 UR4, UP0, UR36, 0x470, URZ ;  /* 0x0000047024047890 */ /* 0x000fe2000ff1e03f */
[----:B------:R-:W-:Y:S02]  /*e110*/  R2UR UR12, R0 ;  /* 0x00000000000c72ca */ /* 0x000fe400000e0000 */
[----:B------:R-:W-:-:S02]  /*e120*/  R2UR UR13, R4 ;  /* 0x00000000040d72ca */ /* 0x000fc400000e0000 */
[----:B-1----:R-:W-:-:S04]  /*e130*/  LEA R5, R6, R5, 0x18 ;  /* 0x0000000506057211 */ /* 0x002fc800078ec0ff */
[----:B------:R-:W-:-:S04]  /*e140*/  LEA R21, R21, R5, 0x1 ;  /* 0x0000000515157211 */ /* 0x000fc800078e08ff */
        /* <DEDUP_REMOVED lines=10> */
[----:B------:R-:W-:Y:S01]  /*e1f0*/  UIADD3 UR14, UR14, 0x7c00, URZ ;  /* 0x00007c000e0e7890 */ /* 0x000fe2000fffe03f */
[----:B---3--:R-:W-:-:S13]  /*e200*/  R2UR UR11, R2 ;  /* 0x00000000020b72ca */ /* 0x008fda00000e0000 */
        /* <DEDUP_REMOVED lines=15> */
.L_x_206:
[----:B------:R-:W-:Y:S05]  /*e300*/  BSYNC B0 ;  /* 0x0000000000007941 */ /* 0x000fea0003800000 */
.L_x_205:
[----:B------:R-:W3:Y:S01]  /*e310*/  LDL.LU R0, [R1+0x14] ;  /* 0x0000140001007983 */ /* 0x000ee20000300800 */
[----:B------:R-:W-:-:S03]  /*e320*/  ULDC UR4, c[0x0][0xda4] ;  /* 0x0003690000047ab9 */ /* 0x000fc60000000800 */
[----:B------:R-:W4:Y:S01]  /*e330*/  LDL.LU R2, [R1+0x1c] ;  /* 0x00001c0001027983 */ /* 0x000f220000300800 */
[----:B------:R-:W-:-:S05]  /*e340*/  VIADD R16, R16, 0x1 ;  /* 0x0000000110107836 */ /* 0x000fca0000000000 */
[----:B------:R-:W-:-:S04]  /*e350*/  ISETP.NE.AND P0, PT, R16, 0x2, PT ;  /* 0x000000021000780c */ /* 0x000fc80003f05270 */
[----:B------:R-:W-:Y:S01]  /*e360*/  SEL R16, R16, RZ, P0 ;  /* 0x000000ff10107207 */ /* 0x000fe20000000000 */
[----:B---3--:R-:W-:Y:S02]  /*e370*/  VIADD R0, R0, UR39 ;  /* 0x0000002700007c36 */ /* 0x008fe40008000000 */
[----:B----4-:R-:W-:-:S03]  /*e380*/  VIADD R2, R2, 0x1 ;  /* 0x0000000102027836 */ /* 0x010fc60000000000 */
[----:B------:R3:W-:Y:S01]  /*e390*/  STL [R1+0x14], R0 ;  /* 0x0000140001007387 */ /* 0x0007e20000100800 */
[----:B------:R-:W-:-:S03]  /*e3a0*/  ISETP.GE.AND P1, PT, R0, UR4, PT ;  /* 0x0000000400007c0c */ /* 0x000fc6000bf26270 */
[----:B------:R4:W-:Y:S01]  /*e3b0*/  STL [R1+0x1c], R2 ;  /* 0x00001c0201007387 */ /* 0x0009e20000100800 */
[----:B---3--:R-:W-:-:S04]  /*e3c0*/  SEL R0, RZ, 0x1, P0 ;  /* 0x00000001ff007807 */ /* 0x008fc80000000000 */
[----:B------:R-:W-:-:S05]  /*e3d0*/  LOP3.LUT R19, R19, R0, RZ, 0x3c, !PT ;  /* 0x0000000013137212 */ /* 0x000fca00078e3cff */
[----:B----4-:R-:W-:Y:S05]  /*e3e0*/  @!P1 BRA `(.L_x_210) ;  /* 0xffffffc800fc9947 */ /* 0x010fea000383ffff */
[----:B------:R-:W-:-:S07]  /*e3f0*/  LOP3.LUT R2, R2, 0x1, RZ, 0xc, !PT ;  /* 0x0000000102027812 */ /* 0x000fce00078e0cff */
.L_x_157:
[----:B------:R-:W3:Y:S01]  /*e400*/  S2R R3, SR_CgaCtaId ;  /* 0x0000000000037919 */ /* 0x000ee20000008800 */
[----:B------:R-:W-:Y:S01]  /*e410*/  MOV R0, 0x400 ;  /* 0x0000040000007802 */ /* 0x000fe20000000f00 */
[----:B------:R-:W-:Y:S03]  /*e420*/  BSSY B0, `(.L_x_211) ;  /* 0x0000005000007945 */ /* 0x000fe60003800000 */
[----:B---3--:R-:W-:Y:S02]  /*e430*/  LEA R0, R3, R0, 0x18 ;  /* 0x0000000003007211 */ /* 0x008fe400078ec0ff */
[----:B------:R-:W-:-:S04]  /*e440*/  SHF.L.U32 R3, R2, 0x1f, RZ ;  /* 0x0000001f02037819 */ /* 0x000fc800000006ff */
[----:B------:R-:W3:Y:S02]  /*e450*/  SYNCS.PHASECHK.TRANS64.TRYWAIT P0, [R0+URZ+0x38820], R3 ;  /* 0x03882003000075a7 */ /* 0x000ee4000800017f */
[----:B---3--:R-:W-:Y:S05]  /*e460*/  @!P0 BRA `(.L_x_212) ;  /* 0x00000008004c8947 */ /* 0x008fea0003800000 */
.L_x_239:
[----:B------:R-:W-:Y:S05]  /*e470*/  BSYNC B0 ;  /* 0x0000000000007941 */ /* 0x000fea0003800000 */
.L_x_211:
[----:B------:R-:W-:-:S03]  /*e480*/  UMOV UR4, 0xffffffff ;  /* 0xffffffff00047882 */ /* 0x000fc60000000000 */
[----:B------:R-:W-:Y:S05]  /*e490*/  BRA.DIV UR4, `(.L_x_213) ;  /* 0x0000000a04547947 */ /* 0x000fea000b800000 */
[----:B------:R-:W4:Y:S02]  /*e4a0*/  S2R R2, SR_TID.X ;  /* 0x0000000000027919 */ /* 0x000f240000002100 */
[----:B----4-:R-:W-:-:S04]  /*e4b0*/  SHF.R.U32.HI R2, RZ, 0x5, R2 ;  /* 0x00000005ff027819 */ /* 0x010fc80000011602 */
[----:B------:R-:W-:-:S05]  /*e4c0*/  LOP3.LUT R2, R2, 0x3, RZ, 0xc0, !PT ;  /* 0x0000000302027812 */ /* 0x000fca00078ec0ff */
[----:B--2---:R2:W4:Y:S02]  /*e4d0*/  SHFL.IDX PT, R14, R2, RZ, 0x1f ;  /* 0x00001fff020e7589 */ /* 0x00452400000e0000 */
.L_x_242:
[----:B----4-:R-:W-:Y:S01]  /*e4e0*/  ISETP.NE.AND P0, PT, R14, RZ, PT ;  /* 0x000000ff0e00720c */ /* 0x010fe20003f05270 */
[----:B------:R-:W-:-:S12]  /*e4f0*/  BSSY B0, `(.L_x_214) ;  /* 0x0000026000007945 */ /* 0x000fd80003800000 */
[----:B------:R-:W-:Y:S05]  /*e500*/  @P0 BRA `(.L_x_215) ;  /* 0x0000000000900947 */ /* 0x000fea0003800000 */
[----:B------:R-:W-:-:S03]  /*e510*/  UMOV UR4, 0xffffffff ;  /* 0xffffffff00047882 */ /* 0x000fc60000000000 */
[----:B------:R-:W-:Y:S05]  /*e520*/  BRA.DIV UR4, `(.L_x_216) ;  /* 0x0000000a04647947 */ /* 0x000fea000b800000 */
[----:B------:R-:W-:-:S13]  /*e530*/  ELECT P6, URZ, PT ;  /* 0x00000000003f782f */ /* 0x000fda00038c0000 */
.L_x_245:
[----:B------:R-:W-:Y:S05]  /*e540*/  @!P6 BRA `(.L_x_215) ;  /* 0x000000000080e947 */ /* 0x000fea0003800000 */
[----:B--2---:R-:W2:Y:S02]  /*e550*/  LDL R2, [R1+0x24] ;  /* 0x0000240001027983 */ /* 0x004ea40000100800 */
[----:B--2---:R-:W-:-:S13]  /*e560*/  R2UR UR4, R2 ;  /* 0x00000000020472ca */ /* 0x004fda00000e0000 */
[----:B------:R-:W-:-:S06]  /*e570*/  ULOP3.LUT UR4, UR4, 0x2, URZ, 0xfc, !UPT ;  /* 0x0000000204047892 */ /* 0x000fcc000f8efc3f */
[----:B------:R-:W-:-:S05]  /*e580*/  IMAD.U32 R2, RZ, RZ, UR4 ;  /* 0x00000004ff027e24 */ /* 0x000fca000f8e00ff */
[----:B------:R-:W-:-:S13]  /*e590*/  ISETP.NE.AND P2, PT, R2, 0x3, PT ;  /* 0x000000030200780c */ /* 0x000fda0003f45270 */
[----:B------:R-:W-:Y:S05]  /*e5a0*/  @!P2 BRA `(.L_x_217) ;  /* 0x000000000004a947 */ /* 0x000fea0003800000 */
[----:B------:R-:W-:Y:S01]  /*e5b0*/  BPT.TRAP 0x1 ;  /* 0x000000040000795c */ /* 0x000fe20000300000 */
.L_x_217:
[----:B---3--:R-:W-:Y:S01]  /*e5c0*/  VIADD R3, R0, 0x38840 ;  /* 0x0003884000037836 */ /* 0x008fe20000000000 */
[----:B------:R-:W-:Y:S01]  /*e5d0*/  SHF.L.U32 R5, R19, 0x1f, RZ ;  /* 0x0000001f13057819 */ /* 0x000fe200000006ff */
[C---:B------:R-:W-:Y:S02]  /*e5e0*/  VIADD R2, R16.reuse, 0x1 ;  /* 0x0000000110027836 */ /* 0x040fe40000000000 */
[----:B-1----:R-:W-:-:S03]  /*e5f0*/  IMAD R6, R16, 0x8, R3 ;  /* 0x0000000810067824 */ /* 0x002fc600078e0203 */
[----:B------:R-:W-:Y:S01]  /*e600*/  ISETP.NE.AND P1, PT, R2, 0x2, PT ;  /* 0x000000020200780c */ /* 0x000fe20003f25270 */
[----:B------:R-:W1:Y:S03]  /*e610*/  SYNCS.PHASECHK.TRANS64.TRYWAIT P0, [R6+URZ], R5 ;  /* 0x00000005060075a7 */ /* 0x000e66000800017f */
[----:B------:R-:W-:-:S04]  /*e620*/  SEL R4, RZ, 0x1, P1 ;  /* 0x00000001ff047807 */ /* 0x000fc80000800000 */
[----:B------:R-:W-:Y:S02]  /*e630*/  LOP3.LUT R19, R19, R4, RZ, 0x3c, !PT ;  /* 0x0000000413137212 */ /* 0x000fe400078e3cff */
[----:B------:R-:W-:Y:S02]  /*e640*/  SEL R4, R2, RZ, P1 ;  /* 0x000000ff02047207 */ /* 0x000fe40000800000 */
[----:B------:R-:W-:-:S03]  /*e650*/  SHF.L.U32 R2, R19, 0x1f, RZ ;  /* 0x0000001f13027819 */ /* 0x000fc600000006ff */
[----:B------:R-:W-:Y:S01]  /*e660*/  IMAD R3, R4, 0x8, R3 ;  /* 0x0000000804037824 */ /* 0x000fe200078e0203 */
[----:B-1----:R-:W-:Y:S06]  /*e670*/  @!P0 BRA `(.L_x_218) ;  /* 0x0000000800308947 */ /* 0x002fec0003800000 */
.L_x_246:
[----:B------:R-:W2:Y:S02]  /*e680*/  SYNCS.PHASECHK.TRANS64.TRYWAIT P0, [R3+URZ], R2 ;  /* 0x00000002030075a7 */ /* 0x000ea4000800017f */
[----:B--2---:R-:W-:Y:S05]  /*e690*/  @!P0 BRA `(.L_x_219) ;  /* 0x00000008003c8947 */ /* 0x004fea0003800000 */
.L_x_247:
[----:B------:R-:W-:Y:S05]  /*e6a0*/  @!P2 BRA `(.L_x_220) ;  /* 0x000000000004a947 */ /* 0x000fea0003800000 */
[----:B------:R-:W-:Y:S01]  /*e6b0*/  BPT.TRAP 0x1 ;  /* 0x000000040000795c */ /* 0x000fe20000300000 */
.L_x_220:
[----:B--2---:R-:W-:-:S05]  /*e6c0*/  IADD3 R3, R0, 0x38860, RZ ;  /* 0x0003886000037810 */ /* 0x004fca0007ffe0ff */
[----:B------:R-:W-:-:S04]  /*e6d0*/  IMAD R16, R16, 0x8, R3 ;  /* 0x0000000810107824 */ /* 0x000fc800078e0203 */
[----:B------:R-:W2:Y:S02]  /*e6e0*/  SYNCS.PHASECHK.TRANS64.TRYWAIT P0, [R16+URZ], R5 ;  /* 0x00000005100075a7 */ /* 0x000ea4000800017f */
[----:B--2---:R-:W-:Y:S05]  /*e6f0*/  @!P0 BRA `(.L_x_221) ;  /* 0x0000000800388947 */ /* 0x004fea0003800000 */
.L_x_248:
[----:B------:R-:W-:-:S07]  /*e700*/  IMAD R3, R4, 0x8, R3 ;  /* 0x0000000804037824 */ /* 0x000fce00078e0203 */
.L_x_222:
[----:B---3--:R3:W4:Y:S02]  /*e710*/  SYNCS.PHASECHK.TRANS64.TRYWAIT P0, [R3+URZ], R2 ;  /* 0x00000002030075a7 */ /* 0x008724000800017f */
[----:B----4-:R-:W-:Y:S05]  /*e720*/  @!P0 NANOSLEEP.SYNCS 0x989680 ;  /* 0x009896800000895d */ /* 0x010fea0003900000 */
[----:B------:R-:W4:Y:S02]  /*e730*/  @!P0 SYNCS.PHASECHK.TRANS64 P0, [R3+URZ], R2 ;  /* 0x00000002030085a7 */ /* 0x000f24000800007f */
[----:B----4-:R-:W-:Y:S05]  /*e740*/  @!P0 BRA `(.L_x_222) ;  /* 0xfffffffc00f08947 */ /* 0x010fea000383ffff */
.L_x_215:
[----:B------:R-:W-:Y:S05]  /*e750*/  BSYNC B0 ;  /* 0x0000000000007941 */ /* 0x000fea0003800000 */
.L_x_214:
[----:B------:R-:W-:Y:S05]  /*e760*/  EXIT ;  /* 0x000000000000794d */ /* 0x000fea0003800000 */
.L_x_131:
[----:B------:R-:W-:-:S13]  /*e770*/  R2UR UR4, R18 ;  /* 0x00000000120472ca */ /* 0x000fda00000e0000 */
[----:B-1----:R-:W-:-:S04]  /*e780*/  IMAD.U32 R3, RZ, RZ, UR4 ;  /* 0x00000004ff037e24 */ /* 0x002fc8000f8e00ff */
[----:B------:R1:W2:Y:S03]  /*e790*/  SYNCS.PHASECHK.TRANS64.TRYWAIT P1, [R3+URZ+0x38800], R0 ;  /* 0x03880000030075a7 */ /* 0x0002a6000802017f */
[----:B--2---:R-:W-:Y:S05]  /*e7a0*/  @!P1 NANOSLEEP.SYNCS 0x989680 ;  /* 0x009896800000995d */ /* 0x004fea0003900000 */
[----:B------:R-:W2:Y:S02]  /*e7b0*/  @!P1 SYNCS.PHASECHK.TRANS64 P1, [R3+URZ+0x38800], R0 ;  /* 0x03880000030095a7 */ /* 0x000ea4000802007f */
[----:B--2---:R-:W-:Y:S05]  /*e7c0*/  @!P1 BRA `(.L_x_131) ;  /* 0xfffffffc00e89947 */ /* 0x004fea000383ffff */
[----:B------:R-:W-:Y:S05]  /*e7d0*/  BRA `(.L_x_223) ;  /* 0xffffff2c00e07947 */ /* 0x000fea000383ffff */
.L_x_135:
[----:B--2---:R2:W3:Y:S02]  /*e7e0*/  SYNCS.PHASECHK.TRANS64.TRYWAIT P1, [R0+URZ+0x38830], R3 ;  /* 0x03883003000075a7 */ /* 0x0044e4000802017f */
[----:B---3--:R-:W-:Y:S05]  /*e7f0*/  @!P1 NANOSLEEP.SYNCS 0x989680 ;  /* 0x009896800000995d */ /* 0x008fea0003900000 */
[----:B------:R-:W3:Y:S02]  /*e800*/  @!P1 SYNCS.PHASECHK.TRANS64 P1, [R0+URZ+0x38830], R3 ;  /* 0x03883003000095a7 */ /* 0x000ee4000802007f */
[----:B---3--:R-:W-:Y:S05]  /*e810*/  @!P1 BRA `(.L_x_135) ;  /* 0xfffffffc00f09947 */ /* 0x008fea000383ffff */
[----:B------:R-:W-:Y:S05]  /*e820*/  BRA `(.L_x_134) ;  /* 0xffffff3000047947 */ /* 0x000fea000383ffff */
.L_x_141:
[----:B--2---:R-:W-:-:S04]  /*e830*/  IMAD.U32 R4, RZ, RZ, UR39 ;  /* 0x00000027ff047e24 */ /* 0x004fc8000f8e00ff */
[----:B------:R2:W3:Y:S03]  /*e840*/  SYNCS.PHASECHK.TRANS64.TRYWAIT P1, [R4+URZ+0x38830], R3 ;  /* 0x03883003040075a7 */ /* 0x0004e6000802017f */
[----:B---3--:R-:W-:Y:S05]  /*e850*/  @!P1 NANOSLEEP.SYNCS 0x989680 ;  /* 0x009896800000995d */ /* 0x008fea0003900000 */
[----:B------:R-:W3:Y:S02]  /*e860*/  @!P1 SYNCS.PHASECHK.TRANS64 P1, [R4+URZ+0x38830], R3 ;  /* 0x03883003040095a7 */ /* 0x000ee4000802007f */
[----:B---3--:R-:W-:Y:S05]  /*e870*/  @!P1 BRA `(.L_x_141) ;  /* 0xfffffffc00ec9947 */ /* 0x008fea000383ffff */
[----:B------:R-:W-:Y:S05]  /*e880*/  BRA `(.L_x_140) ;  /* 0xffffff6800487947 */ /* 0x000fea000383ffff */
.L_x_145:
[----:B-12---:R-:W-:-:S04]  /*e890*/  IMAD.U32 R3, RZ, RZ, UR4 ;  /* 0x00000004ff037e24 */ /* 0x006fc8000f8e00ff */
[----:B------:R1:W2:Y:S03]  /*e8a0*/  SYNCS.PHASECHK.TRANS64.TRYWAIT P1, [R3+URZ+0x38850], R0 ;  /* 0x03885000030075a7 */ /* 0x0002a6000802017f */
[----:B--2---:R-:W-:Y:S05]  /*e8b0*/  @!P1 NANOSLEEP.SYNCS 0x989680 ;  /* 0x009896800000995d */ /* 0x004fea0003900000 */
[----:B------:R-:W2:Y:S02]  /*e8c0*/  @!P1 SYNCS.PHASECHK.TRANS64 P1, [R3+URZ+0x38850], R0 ;  /* 0x03885000030095a7 */ /* 0x000ea4000802007f */
[----:B--2---:R-:W-:Y:S05]  /*e8d0*/  @!P1 BRA `(.L_x_145) ;  /* 0xfffffffc00ec9947 */ /* 0x004fea000383ffff */
[----:B------:R-:W-:Y:S05]  /*e8e0*/  BRA `(.L_x_144) ;  /* 0xffffff8c009c7947 */ /* 0x000fea000383ffff */
.L_x_152:
[----:B--2---:R-:W-:-:S04]  /*e8f0*/  IMAD.U32 R7, RZ, RZ, UR8 ;  /* 0x00000008ff077e24 */ /* 0x004fc8000f8e00ff */
[----:B------:R2:W3:Y:S03]  /*e900*/  SYNCS.PHASECHK.TRANS64.TRYWAIT P1, [R7+URZ+0x38850], R0 ;  /* 0x03885000070075a7 */ /* 0x0004e6000802017f */
[----:B---3--:R-:W-:Y:S05]  /*e910*/  @!P1 NANOSLEEP.SYNCS 0x989680 ;  /* 0x009896800000995d */ /* 0x008fea0003900000 */
[----:B------:R-:W3:Y:S02]  /*e920*/  @!P1 SYNCS.PHASECHK.TRANS64 P1, [R7+URZ+0x38850], R0 ;  /* 0x03885000070095a7 */ /* 0x000ee4000802007f */
[----:B---3--:R-:W-:Y:S05]  /*e930*/  @!P1 BRA `(.L_x_152) ;  /* 0xfffffffc00ec9947 */ /* 0x008fea000383ffff */
[----:B------:R-:W-:Y:S05]  /*e940*/  BRA `(.L_x_151) ;  /* 0xffffffa400b87947 */ /* 0x000fea000383ffff */
.L_x_165:
        /* <DEDUP_REMOVED lines=11> */
.L_x_225:
[----:B------:R-:W-:Y:S05]  /*ea00*/  BSYNC B0 ;  /* 0x0000000000007941 */ /* 0x000fea0003800000 */
.L_x_224:
[----:B------:R-:W-:Y:S05]  /*ea10*/  BRA `(.L_x_226) ;  /* 0xffffffd000287947 */ /* 0x000fea000383ffff */
.L_x_166:
[----:B------:R-:W-:Y:S01]  /*ea20*/  BSSY B0, `(.L_x_227) ;  /* 0x0000006000007945 */ /* 0x000fe20003800000 */
[----:B------:R-:W-:-:S07]  /*ea30*/  IMAD.MOV.U32 R15, RZ, RZ, -0x1 ;  /* 0xffffffffff0f7424 */ /* 0x000fce00078e00ff */
[----:B------:R-:W-:Y:S05]  /*ea40*/  WARPSYNC.COLLECTIVE R15, `(.L_x_228) ;  /* 0x000000000f0c7348 */ /* 0x000fea0003c00000 */
[----:B------:R-:W-:Y:S02]  /*ea50*/  ELECT P6, UR62, PT ;  /* 0x00000000003e782f */ /* 0x000fe400038c0000 */
[----:B------:R-:W-:Y:S01]  /*ea60*/  MOV R14, UR62 ;  /* 0x0000003e000e7c02 */ /* 0x000fe20008000f00 */
[----:B------:R-:W-:Y:S10]  /*ea70*/  ENDCOLLECTIVE ;  /* 0x000000000000791b */ /* 0x000ff40003800000 */
.L_x_228:
[----:B------:R-:W-:Y:S05]  /*ea80*/  BSYNC B0 ;  /* 0x0000000000007941 */ /* 0x000fea0003800000 */
.L_x_227:
[----:B------:R-:W-:Y:S05]  /*ea90*/  BRA `(.L_x_229) ;  /* 0xffffffd000247947 */ /* 0x000fea000383ffff */
.L_x_169:
[----:B---3--:R3:W4:Y:S02]  /*eaa0*/  SYNCS.PHASECHK.TRANS64.TRYWAIT P1, [R4+URZ+0x38840], R9 ;  /* 0x03884009040075a7 */ /* 0x008724000802017f */
[----:B----4-:R-:W-:Y:S05]  /*eab0*/  @!P1 NANOSLEEP.SYNCS 0x989680 ;  /* 0x009896800000995d */ /* 0x010fea0003900000 */
[----:B------:R-:W4:Y:S02]  /*eac0*/  @!P1 SYNCS.PHASECHK.TRANS64 P1, [R4+URZ+0x38840], R9 ;  /* 0x03884009040095a7 */ /* 0x000f24000802007f */
[----:B----4-:R-:W-:Y:S05]  /*ead0*/  @!P1 BRA `(.L_x_169) ;  /* 0xfffffffc00f09947 */ /* 0x010fea000383ffff */
[----:B------:R-:W-:Y:S05]  /*eae0*/  BRA `(.L_x_230) ;  /* 0xffffffd000887947 */ /* 0x000fea000383ffff */
.L_x_173:
[----:B-1----:R-:W1:Y:S01]  /*eaf0*/  S2R R9, SR_CgaCtaId ;  /* 0x0000000000097919 */ /* 0x002e620000008800 */
[----:B------:R-:W-:-:S04]  /*eb00*/  MOV R7, 0x400 ;  /* 0x0000040000077802 */ /* 0x000fc80000000f00 */
[----:B-1----:R-:W-:-:S04]  /*eb10*/  LEA R7, R9, R7, 0x18 ;  /* 0x0000000709077211 */ /* 0x002fc800078ec0ff */
[----:B------:R1:W3:Y:S03]  /*eb20*/  SYNCS.PHASECHK.TRANS64.TRYWAIT P1, [R7+URZ+0x38820], R6 ;  /* 0x03882006070075a7 */ /* 0x0002e6000802017f */
[----:B---3--:R-:W-:Y:S05]  /*eb30*/  @!P1 NANOSLEEP.SYNCS 0x989680 ;  /* 0x009896800000995d */ /* 0x008fea0003900000 */
[----:B------:R-:W3:Y:S02]  /*eb40*/  @!P1 SYNCS.PHASECHK.TRANS64 P1, [R7+URZ+0x38820], R6 ;  /* 0x03882006070095a7 */ /* 0x000ee4000802007f */
[----:B---3--:R-:W-:Y:S05]  /*eb50*/  @!P1 BRA `(.L_x_173) ;  /* 0xfffffffc00e49947 */ /* 0x008fea000383ffff */
[----:B------:R-:W-:Y:S05]  /*eb60*/  BRA `(.L_x_231) ;  /* 0xffffffd800107947 */ /* 0x000fea000383ffff */
.L_x_179:
[----:B-1----:R1:W2:Y:S02]  /*eb70*/  SYNCS.PHASECHK.TRANS64.TRYWAIT P1, [R2+URZ+0x38840], R3 ;  /* 0x03884003020075a7 */ /* 0x0022a4000802017f */
[----:B--2---:R-:W-:Y:S05]  /*eb80*/  @!P1 NANOSLEEP.SYNCS 0x989680 ;  /* 0x009896800000995d */ /* 0x004fea0003900000 */
[----:B------:R-:W2:Y:S02]  /*eb90*/  @!P1 SYNCS.PHASECHK.TRANS64 P1, [R2+URZ+0x38840], R3 ;  /* 0x03884003020095a7 */ /* 0x000ea4000802007f */
[----:B--2---:R-:W-:Y:S05]  /*eba0*/  @!P1 BRA `(.L_x_179) ;  /* 0xfffffffc00f09947 */ /* 0x004fea000383ffff */
[----:B------:R-:W-:Y:S05]  /*ebb0*/  BRA `(.L_x_232) ;  /* 0xffffffd800b47947 */ /* 0x000fea000383ffff */
.L_x_182:
[----:B-1----:R1:W2:Y:S02]  /*ebc0*/  SYNCS.PHASECHK.TRANS64.TRYWAIT P1, [R2+URZ+0x38860], R3 ;  /* 0x03886003020075a7 */ /* 0x0022a4000802017f */
[----:B--2---:R-:W-:Y:S05]  /*ebd0*/  @!P1 NANOSLEEP.SYNCS 0x989680 ;  /* 0x009896800000995d */ /* 0x004fea0003900000 */
[----:B------:R-:W2:Y:S02]  /*ebe0*/  @!P1 SYNCS.PHASECHK.TRANS64 P1, [R2+URZ+0x38860], R3 ;  /* 0x03886003020095a7 */ /* 0x000ea4000802007f */
[----:B--2---:R-:W-:Y:S05]  /*ebf0*/  @!P1 BRA `(.L_x_182) ;  /* 0xfffffffc00f09947 */ /* 0x004fea000383ffff */
[----:B------:R-:W-:Y:S05]  /*ec00*/  BRA `(.L_x_233) ;  /* 0xffffffdc00747947 */ /* 0x000fea000383ffff */
.L_x_189:
[----:B--2---:R2:W3:Y:S02]  /*ec10*/  SYNCS.PHASECHK.TRANS64.TRYWAIT P1, [R2+URZ+0x38840], R3 ;  /* 0x03884003020075a7 */ /* 0x0044e4000802017f */
[----:B---3--:R-:W-:Y:S05]  /*ec20*/  @!P1 NANOSLEEP.SYNCS 0x989680 ;  /* 0x009896800000995d */ /* 0x008fea0003900000 */
[----:B------:R-:W3:Y:S02]  /*ec30*/  @!P1 SYNCS.PHASECHK.TRANS64 P1, [R2+URZ+0x38840], R3 ;  /* 0x03884003020095a7 */ /* 0x000ee4000802007f */
[----:B---3--:R-:W-:Y:S05]  /*ec40*/  @!P1 BRA `(.L_x_189) ;  /* 0xfffffffc00f09947 */ /* 0x008fea000383ffff */
[----:B------:R-:W-:Y:S05]  /*ec50*/  BRA `(.L_x_234) ;  /* 0xffffffe000dc7947 */ /* 0x000fea000383ffff */
.L_x_192:
[----:B-1----:R1:W2:Y:S02]  /*ec60*/  SYNCS.PHASECHK.TRANS64.TRYWAIT P1, [R2+URZ+0x38860], R19 ;  /* 0x03886013020075a7 */ /* 0x0022a4000802017f */
[----:B--2---:R-:W-:Y:S05]  /*ec70*/  @!P1 NANOSLEEP.SYNCS 0x989680 ;  /* 0x009896800000995d */ /* 0x004fea0003900000 */
[----:B------:R-:W2:Y:S02]  /*ec80*/  @!P1 SYNCS.PHASECHK.TRANS64 P1, [R2+URZ+0x38860], R19 ;  /* 0x03886013020095a7 */ /* 0x000ea4000802007f */
[----:B--2---:R-:W-:Y:S05]  /*ec90*/  @!P1 BRA `(.L_x_192) ;  /* 0xfffffffc00f09947 */ /* 0x004fea000383ffff */
[----:B------:R-:W-:Y:S05]  /*eca0*/  BRA `(.L_x_235) ;  /* 0xffffffe4009c7947 */ /* 0x000fea000383ffff */
.L_x_198:
[----:B--2---:R2:W3:Y:S02]  /*ecb0*/  SYNCS.PHASECHK.TRANS64.TRYWAIT P1, [R2+URZ+0x38840], R3 ;  /* 0x03884003020075a7 */ /* 0x0044e4000802017f */
[----:B---3--:R-:W-:Y:S05]  /*ecc0*/  @!P1 NANOSLEEP.SYNCS 0x989680 ;  /* 0x009896800000995d */ /* 0x008fea0003900000 */
[----:B------:R-:W3:Y:S02]  /*ecd0*/  @!P1 SYNCS.PHASECHK.TRANS64 P1, [R2+URZ+0x38840], R3 ;  /* 0x03884003020095a7 */ /* 0x000ee4000802007f */
[----:B---3--:R-:W-:Y:S05]  /*ece0*/  @!P1 BRA `(.L_x_198) ;  /* 0xfffffffc00f09947 */ /* 0x008fea000383ffff */
[----:B------:R-:W-:Y:S05]  /*ecf0*/  BRA `(.L_x_236) ;  /* 0xffffffe800e07947 */ /* 0x000fea000383ffff */
.L_x_201:
[----:B-1----:R1:W2:Y:S02]  /*ed00*/  SYNCS.PHASECHK.TRANS64.TRYWAIT P1, [R2+URZ+0x38860], R10 ;  /* 0x0388600a020075a7 */ /* 0x0022a4000802017f */
[----:B--2---:R-:W-:Y:S05]  /*ed10*/  @!P1 NANOSLEEP.SYNCS 0x989680 ;  /* 0x009896800000995d */ /* 0x004fea0003900000 */
[----:B------:R-:W2:Y:S02]  /*ed20*/  @!P1 SYNCS.PHASECHK.TRANS64 P1, [R2+URZ+0x38860], R10 ;  /* 0x0388600a020095a7 */ /* 0x000ea4000802007f */
[----:B--2---:R-:W-:Y:S05]  /*ed30*/  @!P1 BRA `(.L_x_201) ;  /* 0xfffffffc00f09947 */ /* 0x004fea000383ffff */
[----:B------:R-:W-:Y:S05]  /*ed40*/  BRA `(.L_x_237) ;  /* 0xffffffec00a07947 */ /* 0x000fea000383ffff */
.L_x_207:
[----:B---3--:R3:W4:Y:S02]  /*ed50*/  SYNCS.PHASECHK.TRANS64.TRYWAIT P0, [R3+URZ+0x38860], R2 ;  /* 0x03886002030075a7 */ /* 0x008724000800017f */
[----:B----4-:R-:W-:Y:S05]  /*ed60*/  @!P0 NANOSLEEP.SYNCS 0x989680 ;  /* 0x009896800000895d */ /* 0x010fea0003900000 */
[----:B------:R-:W4:Y:S02]  /*ed70*/  @!P0 SYNCS.PHASECHK.TRANS64 P0, [R3+URZ+0x38860], R2 ;  /* 0x03886002030085a7 */ /* 0x000f24000800007f */
[----:B----4-:R-:W-:Y:S05]  /*ed80*/  @!P0 BRA `(.L_x_207) ;  /* 0xfffffffc00f08947 */ /* 0x010fea000383ffff */
[----:B------:R-:W-:Y:S05]  /*ed90*/  BRA `(.L_x_238) ;  /* 0xfffffff0008c7947 */ /* 0x000fea000383ffff */
.L_x_212:
[----:B---3--:R3:W4:Y:S02]  /*eda0*/  SYNCS.PHASECHK.TRANS64.TRYWAIT P0, [R0+URZ+0x38820], R3 ;  /* 0x03882003000075a7 */ /* 0x008724000800017f */
[----:B----4-:R-:W-:Y:S05]  /*edb0*/  @!P0 NANOSLEEP.SYNCS 0x989680 ;  /* 0x009896800000895d */ /* 0x010fea0003900000 */
[----:B------:R-:W4:Y:S02]  /*edc0*/  @!P0 SYNCS.PHASECHK.TRANS64 P0, [R0+URZ+0x38820], R3 ;  /* 0x03882003000085a7 */ /* 0x000f24000800007f */
[----:B----4-:R-:W-:Y:S05]  /*edd0*/  @!P0 BRA `(.L_x_212) ;  /* 0xfffffffc00f08947 */ /* 0x010fea000383ffff */
[----:B------:R-:W-:Y:S05]  /*ede0*/  BRA `(.L_x_239) ;  /* 0xfffffff400a07947 */ /* 0x000fea000383ffff */
.L_x_213:
[----:B------:R-:W4:Y:S01]  /*edf0*/  S2R R2, SR_TID.X ;  /* 0x0000000000027919 */ /* 0x000f220000002100 */
[----:B------:R-:W-:Y:S01]  /*ee00*/  BSSY B0, `(.L_x_240) ;  /* 0x000000a000007945 */ /* 0x000fe20003800000 */
[----:B------:R-:W-:Y:S02]  /*ee10*/  IMAD.MOV.U32 R12, RZ, RZ, RZ ;  /* 0x000000ffff0c7224 */ /* 0x000fe400078e00ff */
[----:B------:R-:W-:Y:S02]  /*ee20*/  IMAD.MOV.U32 R11, RZ, RZ, 0x1f ;  /* 0x0000001fff0b7424 */ /* 0x000fe400078e00ff */
[----:B--2---:R-:W-:Y:S01]  /*ee30*/  IMAD.MOV.U32 R15, RZ, RZ, -0x1 ;  /* 0xffffffffff0f7424 */ /* 0x004fe200078e00ff */
[----:B----4-:R-:W-:-:S04]  /*ee40*/  SHF.R.U32.HI R2, RZ, 0x5, R2 ;  /* 0x00000005ff027819 */ /* 0x010fc80000011602 */
[----:B------:R-:W-:-:S05]  /*ee50*/  LOP3.LUT R2, R2, 0x3, RZ, 0xc0, !PT ;  /* 0x0000000302027812 */ /* 0x000fca00078ec0ff */
[----:B------:R-:W-:-:S07]  /*ee60*/  IMAD.MOV.U32 R13, RZ, RZ, R2 ;  /* 0x000000ffff0d7224 */ /* 0x000fce00078e0002 */
[----:B-1-3--:R-:W-:Y:S05]  /*ee70*/  WARPSYNC.COLLECTIVE R15, `(.L_x_241) ;  /* 0x000000000f087348 */ /* 0x00afea0003c00000 */
[----:B------:R2:W4:Y:S02]  /*ee80*/  SHFL.IDX P6, R14, R13, R12, R11 ;  /* 0x0000000c0d0e7389 */ /* 0x00052400000c000b */
[----:B-1234-:R-:W-:Y:S01]  /*ee90*/  ENDCOLLECTIVE ;  /* 0x000000000000791b */ /* 0x01efe20003800000 */
.L_x_241:
[----:B------:R-:W-:Y:S05]  /*eea0*/  BSYNC B0 ;  /* 0x0000000000007941 */ /* 0x000fea0003800000 */
.L_x_240:
[----:B------:R-:W-:Y:S05]  /*eeb0*/  BRA `(.L_x_242) ;  /* 0xfffffff400887947 */ /* 0x000fea000383ffff */
.L_x_216:
[----:B------:R-:W-:Y:S01]  /*eec0*/  BSSY B1, `(.L_x_243) ;  /* 0x0000006000017945 */ /* 0x000fe20003800000 */
[----:B------:R-:W-:-:S07]  /*eed0*/  IMAD.MOV.U32 R15, RZ, RZ, -0x1 ;  /* 0xffffffffff0f7424 */ /* 0x000fce00078e00ff */
[----:B-123--:R-:W-:Y:S05]  /*eee0*/  WARPSYNC.COLLECTIVE R15, `(.L_x_244) ;  /* 0x000000000f0c7348 */ /* 0x00efea0003c00000 */
[----:B------:R-:W-:Y:S02]  /*eef0*/  ELECT P6, UR62, PT ;  /* 0x00000000003e782f */ /* 0x000fe400038c0000 */
[----:B------:R-:W-:Y:S01]  /*ef00*/  MOV R14, UR62 ;  /* 0x0000003e000e7c02 */ /* 0x000fe20008000f00 */
[----:B-123--:R-:W-:Y:S10]  /*ef10*/  ENDCOLLECTIVE ;  /* 0x000000000000791b */ /* 0x00eff40003800000 */
.L_x_244:
[----:B------:R-:W-:Y:S05]  /*ef20*/  BSYNC B1 ;  /* 0x0000000000017941 */ /* 0x000fea0003800000 */
.L_x_243:
[----:B------:R-:W-:Y:S05]  /*ef30*/  BRA `(.L_x_245) ;  /* 0xfffffff400807947 */ /* 0x000fea000383ffff */
.L_x_218:
[----:B-1----:R1:W2:Y:S02]  /*ef40*/  SYNCS.PHASECHK.TRANS64.TRYWAIT P0, [R6+URZ], R5 ;  /* 0x00000005060075a7 */ /* 0x0022a4000800017f */
[----:B--2---:R-:W-:Y:S05]  /*ef50*/  @!P0 NANOSLEEP.SYNCS 0x989680 ;  /* 0x009896800000895d */ /* 0x004fea0003900000 */
[----:B------:R-:W2:Y:S02]  /*ef60*/  @!P0 SYNCS.PHASECHK.TRANS64 P0, [R6+URZ], R5 ;  /* 0x00000005060085a7 */ /* 0x000ea4000800007f */
[----:B--2---:R-:W-:Y:S05]  /*ef70*/  @!P0 BRA `(.L_x_218) ;  /* 0xfffffffc00f08947 */ /* 0x004fea000383ffff */
[----:B------:R-:W-:Y:S05]  /*ef80*/  BRA `(.L_x_246) ;  /* 0xfffffff400bc7947 */ /* 0x000fea000383ffff */
.L_x_219:
[----:B--2---:R2:W3:Y:S02]  /*ef90*/  SYNCS.PHASECHK.TRANS64.TRYWAIT P0, [R3+URZ], R2 ;  /* 0x00000002030075a7 */ /* 0x0044e4000800017f */
[----:B---3--:R-:W-:Y:S05]  /*efa0*/  @!P0 NANOSLEEP.SYNCS 0x989680 ;  /* 0x009896800000895d */ /* 0x008fea0003900000 */
[----:B------:R-:W3:Y:S02]  /*efb0*/  @!P0 SYNCS.PHASECHK.TRANS64 P0, [R3+URZ], R2 ;  /* 0x00000002030085a7 */ /* 0x000ee4000800007f */
[----:B---3--:R-:W-:Y:S05]  /*efc0*/  @!P0 BRA `(.L_x_219) ;  /* 0xfffffffc00f08947 */ /* 0x008fea000383ffff */
[----:B------:R-:W-:Y:S05]  /*efd0*/  BRA `(.L_x_247) ;  /* 0xfffffff400b07947 */ /* 0x000fea000383ffff */
.L_x_221:
[----:B--2---:R2:W3:Y:S02]  /*efe0*/  SYNCS.PHASECHK.TRANS64.TRYWAIT P0, [R16+URZ], R5 ;  /* 0x00000005100075a7 */ /* 0x0044e4000800017f */
[----:B---3--:R-:W-:Y:S05]  /*eff0*/  @!P0 NANOSLEEP.SYNCS 0x989680 ;  /* 0x009896800000895d */ /* 0x008fea0003900000 */
[----:B------:R-:W3:Y:S02]  /*f000*/  @!P0 SYNCS.PHASECHK.TRANS64 P0, [R16+URZ], R5 ;  /* 0x00000005100085a7 */ /* 0x000ee4000800007f */
[----:B---3--:R-:W-:Y:S05]  /*f010*/  @!P0 BRA `(.L_x_221) ;  /* 0xfffffffc00f08947 */ /* 0x008fea000383ffff */
[----:B------:R-:W-:Y:S05]  /*f020*/  BRA `(.L_x_248) ;  /* 0xfffffff400b47947 */ /* 0x000fea000383ffff */
.L_x_249:
        /* <DEDUP_REMOVED lines=13> */
.L_x_2838:


//--------------------- .text._ZN7cutlass13device_kernelIN5flash11enable_sm90INS1_16FlashAttnFwdSm90INS1_25CollectiveMainloopFwdSm90ILi2EN4cute5tupleIJNS5_1CILi1EEES8_S8_EEENS6_IJNS7_ILi128EEENS7_ILi80EEENS7_ILi256EEEEEELi256ENS_10bfloat16_tEfNS_4arch4Sm90ELb0ELb0ELb0ELb1ELb0ELb0ELb0ELb1ELb1ELb0ELb0ELb0EEENS1_21CollectiveEpilogueFwdINS6_IJSA_SC_SB_EEES9_SE_SG_Li256ELb1ELb0ELb0ELb0EEENS1_36VarlenDynamicPersistentTileSchedulerILi128ELi80ELi256ELi32ELb0ELb0ELb1ELb0ELb1ELb1EEEEEEEEEvNT_6ParamsE --------------------------
	.section	.text._ZN7cutlass13device_kernelIN5flash11enable_sm90INS1_16FlashAttnFwdSm90INS1_25CollectiveMainloopFwdSm90ILi2EN4cute5tupleIJNS5_1CILi1EEES8_S8_EEENS6_IJNS7_ILi128EEENS7_ILi80EEENS7_ILi256EEEEEELi256ENS_10bfloat16_tEfNS_4arch4Sm90ELb0ELb0ELb0ELb1ELb0ELb0ELb0ELb1ELb1ELb0ELb0ELb0EEENS1_21CollectiveEpilogueFwdINS6_IJSA_SC_SB_EEES9_SE_SG_Li256ELb1ELb0ELb0ELb0EEENS1_36VarlenDynamicPersistentTileSchedulerILi128ELi80ELi256ELi32ELb0ELb0ELb1ELb0ELb1ELb1EEEEEEEEEvNT_6ParamsE,"ax",@progbits
	.align	128
.text._ZN7cutlass13device_kernelIN5flash11enable_sm90INS1_16FlashAttnFwdSm90INS1_25CollectiveMainloopFwdSm90ILi2EN4cute5tupleIJNS5_1CILi1EEES8_S8_EEENS6_IJNS7_ILi128EEENS7_ILi80EEENS7_ILi256EEEEEELi256ENS_10bfloat16_tEfNS_4arch4Sm90ELb0ELb0ELb0ELb1ELb0ELb0ELb0ELb1ELb1ELb0ELb0ELb0EEENS1_21CollectiveEpilogueFwdINS6_IJSA_SC_SB_EEES9_SE_SG_Li256ELb1ELb0ELb0ELb0EEENS1_36VarlenDynamicPersistentTileSchedulerILi128ELi80ELi256ELi32ELb0ELb0ELb1ELb0ELb1ELb1EEEEEEEEEvNT_6ParamsE:
        .type           _ZN7cutlass13device_kernelIN5flash11enable_sm90INS1_16FlashAttnFwdSm90INS1_25CollectiveMainloopFwdSm90ILi2EN4cute5tupleIJNS5_1CILi1EEES8_S8_EEENS6_IJNS7_ILi128EEENS7_ILi80EEENS7_ILi256EEEEEELi256ENS_10bfloat16_tEfNS_4arch4Sm90ELb0ELb0ELb0ELb1ELb0ELb0ELb0ELb1ELb1ELb0ELb0ELb0EEENS1_21CollectiveEpilogueFwdINS6_IJSA_SC_SB_EEES9_SE_SG_Li256ELb1ELb0ELb0ELb0EEENS1_36VarlenDynamicPersistentTileSchedulerILi128ELi80ELi256ELi32ELb0ELb0ELb1ELb0ELb1ELb1EEEEEEEEEvNT_6ParamsE,@function
        .size           _ZN7cutlass13device_kernelIN5flash11enable_sm90INS1_16FlashAttnFwdSm90INS1_25CollectiveMainloopFwdSm90ILi2EN4cute5tupleIJNS5_1CILi1EEES8_S8_EEENS6_IJNS7_ILi128EEENS7_ILi80EEENS7_ILi256EEEEEELi256ENS_10bfloat16_tEfNS_4arch4Sm90ELb0ELb0ELb0ELb1ELb0ELb0ELb0ELb1ELb1ELb0ELb0ELb0EEENS1_21CollectiveEpilogueFwdINS6_IJSA_SC_SB_EEES9_SE_SG_Li256ELb1ELb0ELb0ELb0EEENS1_36VarlenDynamicPersistentTileSchedulerILi128ELi80ELi256ELi32ELb0ELb0ELb1ELb0ELb1ELb1EEEEEEEEEvNT_6ParamsE,(.L_x_2839 - _ZN7cutlass13device_kernelIN5flash11enable_sm90INS1_16FlashAttnFwdSm90INS1_25CollectiveMainloopFwdSm90ILi2EN4cute5tupleIJNS5_1CILi1EEES8_S8_EEENS6_IJNS7_ILi128EEENS7_ILi80EEENS7_ILi256EEEEEELi256ENS_10bfloat16_tEfNS_4arch4Sm90ELb0ELb0ELb0ELb1ELb0ELb0ELb0ELb1ELb1ELb0ELb0ELb0EEENS1_21CollectiveEpilogueFwdINS6_IJSA_SC_SB_EEES9_SE_SG_Li256ELb1ELb0ELb0ELb0EEENS1_36VarlenDynamicPersistentTileSchedulerILi128ELi80ELi256ELi32ELb0ELb0ELb1ELb0ELb1ELb1EEEEEEEEEvNT_6ParamsE)
        .other          _ZN7cutlass13device_kernelIN5flash11enable_sm90INS1_16FlashAttnFwdSm90INS1_25CollectiveMainloopFwdSm90ILi2EN4cute5tupleIJNS5_1CILi1EEES8_S8_EEENS6_IJNS7_ILi128EEENS7_ILi80EEENS7_ILi256EEEEEELi256ENS_10bfloat16_tEfNS_4arch4Sm90ELb0ELb0ELb0ELb1ELb0ELb0ELb0ELb1ELb1ELb0ELb0ELb0EEENS1_21CollectiveEpilogueFwdINS6_IJSA_SC_SB_EEES9_SE_SG_Li256ELb1ELb0ELb0ELb0EEENS1_36VarlenDynamicPersistentTileSchedulerILi128ELi80ELi256ELi32ELb0ELb0ELb1ELb0ELb1ELb1EEEEEEEEEvNT_6ParamsE,@"STO_CUDA_ENTRY STV_DEFAULT"
_ZN7cutlass13device_kernelIN5flash11enable_sm90INS1_16FlashAttnFwdSm90INS1_25CollectiveMainloopFwdSm90ILi2EN4cute5tupleIJNS5_1CILi1EEES8_S8_EEENS6_IJNS7_ILi128EEENS7_ILi80EEENS7_ILi256EEEEEELi256ENS_10bfloat16_tEfNS_4arch4Sm90ELb0ELb0ELb0ELb1ELb0ELb0ELb0ELb1ELb1ELb0ELb0ELb0EEENS1_21CollectiveEpilogueFwdINS6_IJSA_SC_SB_EEES9_SE_SG_Li256ELb1ELb0ELb0ELb0EEENS1_36VarlenDynamicPersistentTileSchedulerILi128ELi80ELi256ELi32ELb0ELb0ELb1ELb0ELb1ELb1EEEEEEEEEvNT_6ParamsE:
[----:B------:R-:W0:Y:S02]  /*0000*/  LDC R1, c[0x0][0x28] ;  /* 0x00000a00ff017b82 */ /* 0x000e240000000800 */
[----:B0-----:R-:W-:Y:S01]  /*0010*/  VIADD R1, R1, 0xffffffc8 ;  /* 0xffffffc801017836 */ /* 0x001fe20000000000 */
[----:B------:R-:W0:Y:S01]  /*0020*/  S2R R3, SR_TID.X ;  /* 0x0000000000037919 */ /* 0x000e220000002100 */
[----:B------:R-:W-:Y:S01]  /*0030*/  ELECT P0, URZ, PT ;  /* 0x00000000003f782f */ /* 0x000fe20003800000 */
[----:B------:R-:W-:Y:S01]  /*0040*/  BSSY B0, `(.L_x_250) ;  /* 0x0000011000007945 */ /* 0x000fe20003800000 */
[----:B0-----:R-:W-:-:S05]  /*0050*/  SHF.R.U32.HI R0, RZ, 0x5, R3 ;  /* 0x00000005ff007819 */ /* 0x001fca0000011603 */
[----:B------:R-:W0:Y:S02]  /*0060*/  SHFL.IDX PT, R2, R0, RZ, 0x1f ;  /* 0x00001fff00027589 */ /* 0x000e2400000e0000 */
[----:B0-----:R-:W-:Y:S02]  /*0070*/  ISETP.EQ.AND P0, PT, R2, RZ, P0 ;  /* 0x000000ff0200720c */ /* 0x001fe40000702270 */
[----:B------:R-:W-:-:S11]  /*0080*/  SHF.R.U32.HI R2, RZ, 0x7, R3 ;  /* 0x00000007ff027819 */ /* 0x000fd60000011603 */
[----:B------:R-:W-:Y:S05]  /*0090*/  @!P0 BRA `(.L_x_251) ;  /* 0x00000000002c8947 */ /* 0x000fea0003800000 */
[----:B------:R-:W-:Y:S02]  /*00a0*/  ULDC.64 UR4, c[0x0][0x198] ;  /* 0x0000660000047ab9 */ /* 0x000fe40000000a00 */
[----:B------:R-:W-:Y:S02]  /*00b0*/  UIADD3 UR6, UP0, UR4, 0x270, URZ ;  /* 0x0000027004067890 */ /* 0x000fe4000ff1e03f */
[----:B------:R-:W-:Y:S02]  /*00c0*/  UIADD3 UR8, UP1, UR4, 0x370, URZ ;  /* 0x0000037004087890 */ /* 0x000fe4000ff3e03f */
[----:B------:R-:W-:Y:S02]  /*00d0*/  UIADD3 UR4, UP2, UR4, 0x470, URZ ;  /* 0x0000047004047890 */ /* 0x000fe4000ff5e03f */
[----:B------:R-:W-:Y:S02]  /*00e0*/  UIADD3.X UR7, URZ, UR5, URZ, UP0, !UPT ;  /* 0x000000053f077290 */ /* 0x000fe400087fe43f */
[----:B------:R-:W-:-:S02]  /*00f0*/  UIADD3.X UR9, URZ, UR5, URZ, UP1, !UPT ;  /* 0x000000053f097290 */ /* 0x000fc40008ffe43f */
[----:B------:R-:W-:-:S05]  /*0100*/  UIADD3.X UR5, URZ, UR5, URZ, UP2, !UPT ;  /* 0x000000053f057290 */ /* 0x000fca00097fe43f */
[----:B------:R0:W-:Y:S02]  /*0110*/  UTMACCTL.PF [UR6] ;  /* 0x00000000060079b9 */ /* 0x0001e40008040000 */
[----:B------:R0:W-:Y:S02]  /*0120*/  UTMACCTL.PF [UR8] ;  /* 0x00000000080079b9 */ /* 0x0001e40008040000 */
[----:B------:R0:W-:Y:S02]  /*0130*/  UTMACCTL.PF [UR4] ;  /* 0x00000000040079b9 */ /* 0x0001e40008040000 */
[----:B0-----:R-:W-:Y:S01]  /*0140*/  NOP ;  /* 0x0000000000007918 */ /* 0x001fe20000000000 */
.L_x_251:
[----:B------:R-:W-:Y:S05]  /*0150*/  BSYNC B0 ;  /* 0x0000000000007941 */ /* 0x000fea0003800000 */
.L_x_250:
[----:B------:R-:W-:Y:S01]  /*0160*/  VOTEU.ANY UP0, P0 ;  /* 0x00000000003f7886 */ /* 0x000fe20000000100 */
[----:B------:R-:W0:Y:S01]  /*0170*/  SHFL.IDX PT, R2, R2, RZ, 0x1f ;  /* 0x00001fff02027589 */ /* 0x000e2200000e0000 */
[----:B------:R-:W-:Y:S01]  /*0180*/  UMOV UR4, 0x1 ;  /* 0x0000000100047882 */ /* 0x000fe20000000000 */
[----:B------:R-:W-:Y:S01]  /*0190*/  UMOV UR7, 0x100 ;  /* 0x0000010000077882 */ /* 0x000fe20000000000 */
[----:B------:R-:W-:Y:S01]  /*01a0*/  VOTEU.ANY UP1, P0 ;  /* 0x00000000003f7886 */ /* 0x000fe20000020100 */
[----:B------:R-:W1:Y:S01]  /*01b0*/  @UP0 S2UR UR8, SR_CgaCtaId ;  /* 0x00000000000809c3 */ /* 0x000e620000008800 */
[----:B------:R-:W2:Y:S01]  /*01c0*/  SHFL.IDX PT, R3, R0, RZ, 0x1f ;  /* 0x00001fff00037589 */ /* 0x000ea200000e0000 */
[----:B------:R-:W-:Y:S01]  /*01d0*/  @UP0 UMOV UR6, 0x400 ;  /* 0x0000040000060882 */ /* 0x000fe20000000000 */
[----:B------:R-:W-:-:S04]  /*01e0*/  @UP0 UIADD3 UR4, -UR4, 0x100000, URZ ;  /* 0x0010000004040890 */ /* 0x000fc8000fffe13f */
[----:B------:R-:W-:Y:S02]  /*01f0*/  @UP0 USHF.L.U32 UR5, UR4, 0xb, URZ ;  /* 0x0000000b04050899 */ /* 0x000fe4000800063f */
[----:B------:R-:W-:Y:S01]  /*0200*/  @UP0 USHF.L.U32 UR4, UR4, 0x1, URZ ;  /* 0x0000000104040899 */ /* 0x000fe2000800063f */
[----:B------:R-:W-:Y:S01]  /*0210*/  VOTEU.ANY UP2, P0 ;  /* 0x00000000003f7886 */ /* 0x000fe20000040100 */
[----:B0-----:R-:W-:Y:S01]  /*0220*/  R2UR UR9, R2 ;  /* 0x00000000020972ca */ /* 0x001fe200000e0000 */
[----:B-1----:R-:W-:Y:S01]  /*0230*/  @UP0 ULEA UR8, UR8, UR6, 0x18 ;  /* 0x0000000608080291 */ /* 0x002fe2000f8ec03f */
[----:B--2---:R-:W-:Y:S01]  /*0240*/  ISETP.NE.AND P1, PT, R3, RZ, PT ;  /* 0x000000ff0300720c */ /* 0x004fe20003f25270 */
[----:B------:R-:W-:-:S04]  /*0250*/  @UP0 UIADD3 UR6, -UR7, 0x100000, URZ ;  /* 0x0010000007060890 */ /* 0x000fc8000fffe13f */
[----:B------:R-:W-:Y:S02]  /*0260*/  @UP0 USHF.L.U32 UR7, UR6, 0xb, URZ ;  /* 0x0000000b06070899 */ /* 0x000fe4000800063f */
[----:B------:R-:W-:-:S04]  /*0270*/  @UP0 USHF.L.U32 UR6, UR6, 0x1, URZ ;  /* 0x0000000106060899 */ /* 0x000fc8000800063f */
[----:B------:R-:W-:Y:S01]  /*0280*/  UISETP.NE.AND UP0, UPT, UR9, URZ, UPT ;  /* 0x0000003f0900728c */ /* 0x000fe2000bf05270 */
[----:B------:R-:W0:Y:S02]  /*0290*/  FENCE.VIEW.ASYNC.S ;  /* 0x00000000000073c6 */ /* 0x000e240000000000 */
[----:B0-----:R0:W1:Y:S05]  /*02a0*/  @UP1 SYNCS.EXCH.64 URZ, [UR8+0x38800], UR4 ;  /* 0x03880004083f15b2 */ /* 0x00106a0008000100 */
[----:B------:R0:W2:Y:S01]  /*02b0*/  @UP2 SYNCS.EXCH.64 URZ, [UR8+0x38820], UR6 ;  /* 0x03882006083f25b2 */ /* 0x0000a20008000100 */
[----:B------:R-:W-:Y:S05]  /*02c0*/  @P1 BRA `(.L_x_252) ;  /* 0x0000000000481947 */ /* 0x000fea0003800000 */
[----:B0-----:R-:W0:Y:S01]  /*02d0*/  S2UR UR5, SR_CgaCtaId ;  /* 0x00000000000579c3 */ /* 0x001e220000008800 */
[----:B------:R-:W-:Y:S01]  /*02e0*/  UMOV UR4, 0x400 ;  /* 0x0000040000047882 */ /* 0x000fe20000000000 */
[----:B------:R-:W-:Y:S01]  /*02f0*/  UMOV UR6, 0x1 ;  /* 0x0000000100067882 */ /* 0x000fe20000000000 */
[----:B------:R-:W-:Y:S01]  /*0300*/  UMOV UR9, 0x2 ;  /* 0x0000000200097882 */ /* 0x000fe20000000000 */
[----:B------:R-:W-:-:S04]  /*0310*/  UIADD3 UR6, -UR6, 0x100000, URZ ;  /* 0x0010000006067890 */ /* 0x000fc8000fffe13f */
[----:B------:R-:W-:Y:S02]  /*0320*/  USHF.L.U32 UR7, UR6, 0xb, URZ ;  /* 0x0000000b06077899 */ /* 0x000fe4000800063f */
[----:B------:R-:W-:Y:S01]  /*0330*/  USHF.L.U32 UR6, UR6, 0x1, URZ ;  /* 0x0000000106067899 */ /* 0x000fe2000800063f */
[----:B------:R-:W-:Y:S01]  /*0340*/  ELECT P0, URZ, PT ;  /* 0x00000000003f782f */ /* 0x000fe20003800000 */
[----:B0-----:R-:W-:Y:S02]  /*0350*/  ULEA UR8, UR5, UR4, 0x18 ;  /* 0x0000000405087291 */ /* 0x001fe4000f8ec03f */
[----:B------:R-:W-:-:S04]  /*0360*/  UIADD3 UR4, -UR9, 0x100000, URZ ;  /* 0x0010000009047890 */ /* 0x000fc8000fffe13f */
[----:B------:R-:W-:Y:S02]  /*0370*/  USHF.L.U32 UR5, UR4, 0xb, URZ ;  /* 0x0000000b04057899 */ /* 0x000fe4000800063f */
[----:B------:R-:W-:Y:S01]  /*0380*/  USHF.L.U32 UR4, UR4, 0x1, URZ ;  /* 0x0000000104047899 */ /* 0x000fe2000800063f */
[----:B------:R-:W0:Y:S03]  /*0390*/  FENCE.VIEW.ASYNC.S ;  /* 0x00000000000073c6 */ /* 0x000e260000000000 */
[----:B0-----:R3:W4:Y:S08]  /*03a0*/  SYNCS.EXCH.64 URZ, [UR8+0x38830], UR6 ;  /* 0x03883006083f75b2 */ /* 0x0017300008000100 */
[----:B------:R3:W0:Y:S01]  /*03b0*/  SYNCS.EXCH.64 URZ, [UR8+0x38840], UR4 ;  /* 0x03884004083f75b2 */ /* 0x0006220008000100 */
[----:B------:R3:W0:Y:S01]  /*03c0*/  SYNCS.EXCH.64 URZ, [UR8+0x38838], UR6 ;  /* 0x03883806083f75b2 */ /* 0x0006220008000100 */
[----:B------:R3:W0:Y:S02]  /*03d0*/  SYNCS.EXCH.64 URZ, [UR8+0x38848], UR4 ;  /* 0x03884804083f75b2 */ /* 0x0006240008000100 */
[----:B---3--:R-:W-:Y:S01]  /*03e0*/  NOP ;  /* 0x0000000000007918 */ /* 0x008fe20000000000 */
.L_x_252:
[----:B------:R-:W3:Y:S01]  /*03f0*/  SHFL.IDX PT, R2, R0, RZ, 0x1f ;  /* 0x00001fff00027589 */ /* 0x000ee200000e0000 */
[----:B------:R-:W-:Y:S01]  /*0400*/  NOP ;  /* 0x0000000000007918 */ /* 0x000fe20000000000 */
[----:B---3--:R-:W-:-:S13]  /*0410*/  ISETP.NE.AND P0, PT, R2, RZ, PT ;  /* 0x000000ff0200720c */ /* 0x008fda0003f05270 */
[----:B------:R-:W-:Y:S05]  /*0420*/  @P0 BRA `(.L_x_253) ;  /* 0x0000000000480947 */ /* 0x000fea0003800000 */
[----:B0-----:R-:W0:Y:S01]  /*0430*/  S2UR UR5, SR_CgaCtaId ;  /* 0x00000000000579c3 */ /* 0x001e220000008800 */
[----:B------:R-:W-:Y:S01]  /*0440*/  UMOV UR4, 0x400 ;  /* 0x0000040000047882 */ /* 0x000fe20000000000 */
[----:B------:R-:W-:Y:S01]  /*0450*/  UMOV UR6, 0x1 ;  /* 0x0000000100067882 */ /* 0x000fe20000000000 */
[----:B------:R-:W-:Y:S01]  /*0460*/  UMOV UR7, 0x2 ;  /* 0x0000000200077882 */ /* 0x000fe20000000000 */
[----:B------:R-:W-:Y:S01]  /*0470*/  ELECT P0, URZ, PT ;  /* 0x00000000003f782f */ /* 0x000fe20003800000 */
[----:B0-----:R-:W-:Y:S02]  /*0480*/  ULEA UR8, UR5, UR4, 0x18 ;  /* 0x0000000405087291 */ /* 0x001fe4000f8ec03f */
[----:B------:R-:W-:-:S04]  /*0490*/  UIADD3 UR4, -UR6, 0x100000, URZ ;  /* 0x0010000006047890 */ /* 0x000fc8000fffe13f */
[----:B------:R-:W-:Y:S02]  /*04a0*/  USHF.L.U32 UR5, UR4, 0xb, URZ ;  /* 0x0000000b04057899 */ /* 0x000fe4000800063f */
[----:B------:R-:W-:Y:S02]  /*04b0*/  USHF.L.U32 UR4, UR4, 0x1, URZ ;  /* 0x0000000104047899 */ /* 0x000fe4000800063f */
[----:B------:R-:W-:-:S04]  /*04c0*/  UIADD3 UR6, -UR7, 0x100000, URZ ;  /* 0x0010000007067890 */ /* 0x000fc8000fffe13f */
[----:B------:R-:W-:Y:S02]  /*04d0*/  USHF.L.U32 UR7, UR6, 0xb, URZ ;  /* 0x0000000b06077899 */ /* 0x000fe4000800063f */
[----:B------:R-:W-:Y:S01]  /*04e0*/  USHF.L.U32 UR6, UR6, 0x1, URZ ;  /* 0x0000000106067899 */ /* 0x000fe2000800063f */
[----:B------:R-:W0:Y:S03]  /*04f0*/  FENCE.VIEW.ASYNC.S ;  /* 0x00000000000073c6 */ /* 0x000e260000000000 */
[----:B0-----:R3:W0:Y:S08]  /*0500*/  SYNCS.EXCH.64 URZ, [UR8+0x38850], UR4 ;  /* 0x03885004083f75b2 */ /* 0x0016300008000100 */
[----:B------:R3:W0:Y:S01]  /*0510*/  SYNCS.EXCH.64 URZ, [UR8+0x38860], UR6 ;  /* 0x03886006083f75b2 */ /* 0x0006220008000100 */
[----:B------:R3:W0:Y:S01]  /*0520*/  SYNCS.EXCH.64 URZ, [UR8+0x38858], UR4 ;  /* 0x03885804083f75b2 */ /* 0x0006220008000100 */
[----:B------:R3:W0:Y:S02]  /*0530*/  SYNCS.EXCH.64 URZ, [UR8+0x38868], UR6 ;  /* 0x03886806083f75b2 */ /* 0x0006240008000100 */
[----:B---3--:R-:W-:Y:S01]  /*0540*/  NOP ;  /* 0x0000000000007918 */ /* 0x008fe20000000000 */
.L_x_253:
[----:B------:R-:W3:Y:S01]  /*0550*/  SHFL.IDX PT, R2, R0, RZ, 0x1f ;  /* 0x00001fff00027589 */ /* 0x000ee200000e0000 */
[----:B------:R-:W-:Y:S01]  /*0560*/  NOP ;  /* 0x0000000000007918 */ /* 0x000fe20000000000 */
[----:B---3--:R-:W-:-:S13]  /*0570*/  ISETP.NE.AND P0, PT, R2, RZ, PT ;  /* 0x000000ff0200720c */ /* 0x008fda0003f05270 */
[----:B------:R-:W-:Y:S05]  /*0580*/  @P0 BRA `(.L_x_254) ;  /* 0x0000000000380947 */ /* 0x000fea0003800000 */
[----:B0-----:R-:W0:Y:S01]  /*0590*/  S2UR UR5, SR_CgaCtaId ;  /* 0x00000000000579c3 */ /* 0x001e220000008800 */
[----:B------:R-:W-:Y:S01]  /*05a0*/  UMOV UR4, 0x400 ;  /* 0x0000040000047882 */ /* 0x000fe20000000000 */
[----:B------:R-:W-:Y:S01]  /*05b0*/  UMOV UR7, 0x1 ;  /* 0x0000000100077882 */ /* 0x000fe20000000000 */
[----:B------:R-:W-:Y:S01]  /*05c0*/  ELECT P0, URZ, PT ;  /* 0x00000000003f782f */ /* 0x000fe20003800000 */
[----:B0-----:R-:W-:Y:S02]  /*05d0*/  ULEA UR6, UR5, UR4, 0x18 ;  /* 0x0000000405067291 */ /* 0x001fe4000f8ec03f */
[----:B------:R-:W-:-:S04]  /*05e0*/  UIADD3 UR4, -UR7, 0x100000, URZ ;  /* 0x0010000007047890 */ /* 0x000fc8000fffe13f */
[----:B------:R-:W-:Y:S02]  /*05f0*/  USHF.L.U32 UR5, UR4, 0xb, URZ ;  /* 0x0000000b04057899 */ /* 0x000fe4000800063f */
[----:B------:R-:W-:Y:S01]  /*0600*/  USHF.L.U32 UR4, UR4, 0x1, URZ ;  /* 0x0000000104047899 */ /* 0x000fe2000800063f */
[----:B------:R-:W0:Y:S11]  /*0610*/  FENCE.VIEW.ASYNC.S ;  /* 0x00000000000073c6 */ /* 0x000e360000000000 */
[----:B0-----:R3:W0:Y:S01]  /*0620*/  SYNCS.EXCH.64 URZ, [UR6+0x38870], UR4 ;  /* 0x03887004063f75b2 */ /* 0x0016220008000100 */
[----:B------:R3:W0:Y:S01]  /*0630*/  SYNCS.EXCH.64 URZ, [UR6+0x38880], UR4 ;  /* 0x03888004063f75b2 */ /* 0x0006220008000100 */
[----:B------:R3:W0:Y:S01]  /*0640*/  SYNCS.EXCH.64 URZ, [UR6+0x38878], UR4 ;  /* 0x03887804063f75b2 */ /* 0x0006220008000100 */
[----:B------:R3:W0:Y:S02]  /*0650*/  SYNCS.EXCH.64 URZ, [UR6+0x38888], UR4 ;  /* 0x03888804063f75b2 */ /* 0x0006240008000100 */
[----:B---3--:R-:W-:Y:S01]  /*0660*/  NOP ;  /* 0x0000000000007918 */ /* 0x008fe20000000000 */
.L_x_254:
        /* <DEDUP_REMOVED lines=22> */
.L_x_255:
        /* <DEDUP_REMOVED lines=22> */
.L_x_256:
[----:B0-----:R-:W-:Y:S01]  /*0930*/  UMOV UR4, 0x1 ;  /* 0x0000000100047882 */ /* 0x001fe20000000000 */
[----:B------:R-:W-:Y:S01]  /*0940*/  PLOP3.LUT P0, PT, PT, PT, UP0, 0x80, 0x0 ;  /* 0x000000000000781c */ /* 0x000fe20003f0f008 */
[----:B------:R-:W-:Y:S01]  /*0950*/  USEL UR4, UR4, 0x2, !UP0 ;  /* 0x0000000204047887 */ /* 0x000fe2000c000000 */
[----:B------:R-:W-:-:S05]  /*0960*/  NOP ;  /* 0x0000000000007918 */ /* 0x000fca0000000000 */
[----:B------:R-:W-:-:S05]  /*0970*/  IMAD.U32 R2, RZ, RZ, UR4 ;  /* 0x00000004ff027e24 */ /* 0x000fca000f8e00ff */
[----:B------:R0:W-:Y:S01]  /*0980*/  STL [R1+0x30], R2 ;  /* 0x0000300201007387 */ /* 0x0001e20000100800 */
[----:B-12-4-:R-:W-:Y:S06]  /*0990*/  BAR.SYNC.DEFER_BLOCKING 0x0 ;  /* 0x0000000000007b1d */ /* 0x016fec0000010000 */
[----:B------:R-:W-:Y:S05]  /*09a0*/  @!P0 BRA `(.L_x_257) ;  /* 0x000000c800248947 */ /* 0x000fea0003800000 */
.L_x_258:
[----:B------:R-:W-:-:S08]  /*09b0*/  NOP ;  /* 0x0000000000007918 */ /* 0x000fd00000000000 */
[----:B------:R-:W1:Y:S02]  /*09c0*/  USETMAXREG.TRY_ALLOC.CTAPOOL UP0, 0xf0 ;  /* 0x000000f0000079c8 */ /* 0x000e640008000600 */
[----:B-1----:R-:W-:-:S13]  /*09d0*/  PLOP3.LUT P0, PT, PT, PT, UP0, 0x80, 0x0 ;  /* 0x000000000000781c */ /* 0x002fda0003f0f008 */
[----:B------:R-:W-:Y:S05]  /*09e0*/  @!P0 BRA `(.L_x_258) ;  /* 0xfffffffc00f08947 */ /* 0x000fea000383ffff */
[----:B------:R-:W1:Y:S08]  /*09f0*/  S2UR UR5, SR_CgaCtaId ;  /* 0x00000000000579c3 */ /* 0x000e700000008800 */
[----:B------:R-:W-:Y:S06]  /*0a00*/  BAR.ARV 0x8, 0x120 ;  /* 0x0204800000007b1d */ /* 0x000fec0000002000 */
[----:B------:R-:W-:-:S02]  /*0a10*/  UMOV UR4, 0x400 ;  /* 0x0000040000047882 */ /* 0x000fc40000000000 */
[----:B------:R-:W-:Y:S01]  /*0a20*/  BAR.SYNC.DEFER_BLOCKING 0x5, 0x120 ;  /* 0x0144800000007b1d */ /* 0x000fe20000010000 */
[----:B-1----:R-:W-:-:S09]  /*0a30*/  ULEA UR4, UR5, UR4, 0x18 ;  /* 0x0000000405047291 */ /* 0x002fd2000f8ec03f */
[----:B------:R-:W1:Y:S01]  /*0a40*/  LDS.128 R12, [UR4+0x388d0] ;  /* 0x0388d004ff0c7984 */ /* 0x000e620008000c00 */
[----:B------:R-:W-:Y:S01]  /*0a50*/  ULDC UR4, c[0x0][0xc14] ;  /* 0x0003050000047ab9 */ /* 0x000fe20000000800 */
[----:B------:R-:W-:Y:S06]  /*0a60*/  BAR.ARV 0x4, 0x120 ;  /* 0x0104800000007b1d */ /* 0x000fec0000002000 */
[----:B-1----:R-:W-:-:S13]  /*0a70*/  ISETP.GE.AND P0, PT, R15, UR4, PT ;  /* 0x000000040f007c0c */ /* 0x002fda000bf06270 */
[----:B------:R-:W-:Y:S05]  /*0a80*/  @P0 EXIT ;  /* 0x000000000000094d */ /* 0x000fea0003800000 */
[----:B0-----:R-:W2:Y:S01]  /*0a90*/  LDL R2, [R1+0x30] ;  /* 0x0000300001027983 */ /* 0x001ea20000100800 */
[----:B------:R-:W-:Y:S01]  /*0aa0*/  R2UR UR5, R14 ;  /* 0x000000000e0572ca */ /* 0x000fe200000e0000 */
[----:B------:R-:W-:Y:S01]  /*0ab0*/  IMAD.MOV.U32 R219, RZ, RZ, -0x2 ;  /* 0xfffffffeffdb7424 */ /* 0x000fe200078e00ff */
[----:B------:R-:W-:Y:S01]  /*0ac0*/  CS2R R16, SRZ ;  /* 0x0000000000107805 */ /* 0x000fe2000001ff00 */
[----:B------:R-:W0:Y:S01]  /*0ad0*/  S2R R0, SR_TID.X ;  /* 0x0000000000007919 */ /* 0x000e220000002100 */
[----:B------:R-:W-:Y:S02]  /*0ae0*/  IMAD.MOV.U32 R216, RZ, RZ, RZ ;  /* 0x000000ffffd87224 */ /* 0x000fe400078e00ff */
[----:B0-----:R-:W-:-:S05]  /*0af0*/  VIADD R223, R0, 0xffffff80 ;  /* 0xffffff8000df7836 */ /* 0x001fca0000000000 */
[----:B------:R-:W-:-:S04]  /*0b00*/  SHF.R.S32.HI R0, RZ, 0x1f, R223 ;  /* 0x0000001fff007819 */ /* 0x000fc800000114df */
[CC--:B------:R-:W-:Y:S02]  /*0b10*/  LEA.HI R3, R0.reuse, R223.reuse, RZ, 0x7 ;  /* 0x000000df00037211 */ /* 0x0c0fe400078f38ff */
[----:B------:R-:W-:Y:S02]  /*0b20*/  LEA.HI R4, R0, R223, RZ, 0x5 ;  /* 0x000000df00047211 */ /* 0x000fe400078f28ff */
[----:B------:R-:W-:-:S03]  /*0b30*/  SHF.R.S32.HI R218, RZ, 0x7, R3 ;  /* 0x00000007ffda7819 */ /* 0x000fc60000011403 */
[----:B------:R-:W-:-:S05]  /*0b40*/  IMAD.SHL.U32 R6, R4, 0x20, RZ ;  /* 0x0000002004067824 */ /* 0x000fca00078e00ff */
[----:B------:R-:W-:Y:S02]  /*0b50*/  LOP3.LUT R7, R6, 0xfffffc00, RZ, 0xc0, !PT ;  /* 0xfffffc0006077812 */ /* 0x000fe400078ec0ff */
[----:B--2---:R-:W-:Y:S02]  /*0b60*/  R2UR UR4, R2 ;  /* 0x00000000020472ca */ /* 0x004fe400000e0000 */
[C---:B------:R-:W-:Y:S02]  /*0b70*/  LOP3.LUT R2, R3.reuse, 0xffffff80, RZ, 0xc0, !PT ;  /* 0xffffff8003027812 */ /* 0x040fe400078ec0ff */
[----:B------:R-:W-:-:S03]  /*0b80*/  LEA.HI R3, R3, R218, RZ, 0x1 ;  /* 0x000000da03037211 */ /* 0x000fc600078f08ff */
[----:B------:R-:W-:Y:S01]  /*0b90*/  IMAD.IADD R217, R223, 0x1, -R2 ;  /* 0x00000001dfd97824 */ /* 0x000fe200078e0a02 */
[CC--:B------:R-:W-:Y:S02]  /*0ba0*/  LEA.HI R2, R0.reuse, R223.reuse, RZ, 0x4 ;  /* 0x000000df00027211 */ /* 0x0c0fe400078f20ff */
[----:B------:R-:W-:Y:S02]  /*0bb0*/  LEA.HI R0, R0, R223, RZ, 0x3 ;  /* 0x000000df00007211 */ /* 0x000fe400078f18ff */
[----:B------:R-:W-:Y:S01]  /*0bc0*/  SHF.R.S32.HI R8, RZ, 0x1f, R217 ;  /* 0x0000001fff087819 */ /* 0x000fe200000114d9 */
[----:B------:R-:W-:Y:S01]  /*0bd0*/  ULOP3.LUT UR4, UR4, 0x1, URZ, 0xfc, !UPT ;  /* 0x0000000104047892 */ /* 0x000fe2000f8efc3f */
[----:B------:R-:W-:Y:S02]  /*0be0*/  SHF.R.S32.HI R5, RZ, 0x4, R2 ;  /* 0x00000004ff057819 */ /* 0x000fe40000011402 */
[----:B------:R-:W-:Y:S02]  /*0bf0*/  LEA.HI R9, R8, R217, RZ, 0x2 ;  /* 0x000000d908097211 */ /* 0x000fe400078f10ff */
[C---:B------:R-:W-:Y:S01]  /*0c00*/  LOP3.LUT R4, R2.reuse, 0x3fffff0, RZ, 0xc0, !PT ;  /* 0x03fffff002047812 */ /* 0x040fe200078ec0ff */
[----:B------:R-:W-:Y:S01]  /*0c10*/  IMAD.U32 R222, RZ, RZ, UR4 ;  /* 0x00000004ffde7e24 */ /* 0x000fe2000f8e00ff */
[----:B------:R-:W-:-:S02]  /*0c20*/  LEA.HI R2, R2, R5, RZ, 0x1 ;  /* 0x0000000502027211 */ /* 0x000fc400078f08ff */
[--C-:B------:R-:W-:Y:S01]  /*0c30*/  SHF.R.S32.HI R6, RZ, 0x2, R9.reuse ;  /* 0x00000002ff067819 */ /* 0x100fe20000011409 */
[----:B------:R-:W-:Y:S01]  /*0c40*/  IMAD.IADD R4, R223, 0x1, -R4 ;  /* 0x00000001df047824 */ /* 0x000fe200078e0a04 */
[----:B------:R-:W-:Y:S02]  /*0c50*/  SHF.R.S32.HI R11, RZ, 0x1f, R9 ;  /* 0x0000001fff0b7819 */ /* 0x000fe40000011409 */
[----:B------:R-:W-:Y:S01]  /*0c60*/  LOP3.LUT R2, R2, 0x1ffffffe, RZ, 0xc0, !PT ;  /* 0x1ffffffe02027812 */ /* 0x000fe200078ec0ff */
[----:B------:R-:W-:Y:S01]  /*0c70*/  IMAD R7, R4, 0x40, R7 ;  /* 0x0000004004077824 */ /* 0x000fe200078e0207 */
[----:B------:R-:W-:Y:S02]  /*0c80*/  LEA.HI R11, R11, R6, RZ, 0x3 ;  /* 0x000000060b0b7211 */ /* 0x000fe400078f18ff */
[----:B------:R-:W-:Y:S01]  /*0c90*/  LEA.HI R8, R8, R217, RZ, 0x5 ;  /* 0x000000d908087211 */ /* 0x000fe200078f28ff */
[----:B------:R-:W-:Y:S01]  /*0ca0*/  IMAD.IADD R2, R5, 0x1, -R2 ;  /* 0x0000000105027824 */ /* 0x000fe200078e0a02 */
[----:B------:R-:W-:Y:S01]  /*0cb0*/  LOP3.LUT R11, R11, 0xfffffff8, RZ, 0xc0, !PT ;  /* 0xfffffff80b0b7812 */ /* 0x000fe200078ec0ff */
[----:B------:R-:W-:Y:S01]  /*0cc0*/  IMAD.MOV.U32 R5, RZ, RZ, R13 ;  /* 0x000000ffff057224 */ /* 0x000fe200078e000d */
[----:B------:R-:W-:Y:S01]  /*0cd0*/  LOP3.LUT R4, R9, 0x7ffffffc, RZ, 0xc0, !PT ;  /* 0x7ffffffc09047812 */ /* 0x000fe200078ec0ff */
[----:B------:R-:W-:Y:S01]  /*0ce0*/  IMAD R221, R2, 0x8, R7 ;  /* 0x0000000802dd7824 */ /* 0x000fe200078e0207 */
[----:B------:R-:W-:Y:S01]  /*0cf0*/  SHF.R.S32.HI R8, RZ, 0x5, R8 ;  /* 0x00000005ff087819 */ /* 0x000fe20000011408 */
[----:B------:R-:W-:Y:S01]  /*0d00*/  IMAD.IADD R11, R6, 0x1, -R11 ;  /* 0x00000001060b7824 */ /* 0x000fe200078e0a0b */
[----:B------:R-:W-:Y:S01]  /*0d10*/  LOP3.LUT R3, R3, 0x3fffffe, RZ, 0xc0, !PT ;  /* 0x03fffffe03037812 */ /* 0x000fe200078ec0ff */
[----:B------:R-:W-:Y:S01]  /*0d20*/  IMAD.MOV.U32 R7, RZ, RZ, R15 ;  /* 0x000000ffff077224 */ /* 0x000fe200078e000f */
[----:B------:R-:W-:Y:S01]  /*0d30*/  LOP3.LUT R2, R0, 0x1ffffff8, RZ, 0xc0, !PT ;  /* 0x1ffffff800027812 */ /* 0x000fe200078ec0ff */
[----:B------:R-:W-:Y:S01]  /*0d40*/  IMAD R8, R8, 0x10, R11 ;  /* 0x0000001008087824 */ /* 0x000fe200078e020b */
[----:B------:R-:W-:Y:S01]  /*0d50*/  IADD3 R4, R217, -R4, RZ ;  /* 0x80000004d9047210 */ /* 0x000fe20007ffe0ff */
[----:B------:R-:W-:Y:S01]  /*0d60*/  IMAD.IADD R3, R218, 0x1, -R3 ;  /* 0x00000001da037824 */ /* 0x000fe200078e0a03 */
[----:B------:R-:W-:Y:S01]  /*0d70*/  SHF.R.S32.HI R22, RZ, 0x3, R0 ;  /* 0x00000003ff167819 */ /* 0x000fe20000011400 */
[----:B------:R-:W-:-:S02]  /*0d80*/  IMAD.IADD R2, R223, 0x1, -R2 ;  /* 0x00000001df027824 */ /* 0x000fc400078e0a02 */
[----:B------:R-:W-:Y:S02]  /*0d90*/  IMAD R219, R4, R219, 0x50 ;  /* 0x0000005004db7424 */ /* 0x000fe400078e02db */
[----:B------:R-:W-:Y:S02]  /*0da0*/  IMAD R220, R3, 0x40, R8 ;  /* 0x0000004003dc7824 */ /* 0x000fe400078e0208 */
[----:B------:R-:W-:-:S07]  /*0db0*/  IMAD.SHL.U32 R18, R2, 0x8, RZ ;  /* 0x0000000802127824 */ /* 0x000fce00078e00ff */
.L_x_301:
[----:B0-----:R-:W0:Y:S01]  /*0dc0*/  LDC.64 R2, c[0x0][0xc60] ;  /* 0x00031800ff027b82 */ /* 0x001e220000000a00 */
[----:B------:R-:W-:Y:S01]  /*0dd0*/  ULDC.64 UR10, c[0x0][0x208] ;  /* 0x00008200000a7ab9 */ /* 0x000fe20000000a00 */
[----:B------:R-:W-:Y:S01]  /*0de0*/  ULDC.64 UR6, c[0x0][0xa28] ;  /* 0x00028a0000067ab9 */ /* 0x000fe20000000a00 */
[----:B------:R-:W-:Y:S01]  /*0df0*/  ULDC.64 UR8, c[0x0][0xa20] ;  /* 0x0002880000087ab9 */ /* 0x000fe20000000a00 */
[----:B0-----:R-:W-:-:S06]  /*0e00*/  IMAD.WIDE R2, R7, 0x4, R2 ;  /* 0x0000000407027825 */ /* 0x001fcc00078e0202 */
[----:B--2---:R-:W2:Y:S01]  /*0e10*/  LDG.E R2, desc[UR10][R2.64] ;  /* 0x0000000a02027981 */ /* 0x004ea2000c1e1900 */
[----:B------:R-:W-:Y:S02]  /*0e20*/  UISETP.NE.U32.AND UP0, UPT, UR6, URZ, UPT ;  /* 0x0000003f0600728c */ /* 0x000fe4000bf05070 */
[----:B------:R-:W-:Y:S02]  /*0e30*/  UISETP.NE.U32.AND UP1, UPT, UR8, URZ, UPT ;  /* 0x0000003f0800728c */ /* 0x000fe4000bf25070 */
[----:B------:R-:W-:Y:S02]  /*0e40*/  UISETP.NE.AND.EX UP0, UPT, UR7, URZ, UPT, UP0 ;  /* 0x0000003f0700728c */ /* 0x000fe4000bf05300 */
[----:B------:R-:W-:-:S04]  /*0e50*/  UISETP.NE.AND.EX UP1, UPT, UR9, URZ, UPT, UP1 ;  /* 0x0000003f0900728c */ /* 0x000fc8000bf25310 */
[----:B------:R-:W-:Y:S02]  /*0e60*/  PLOP3.LUT P0, PT, PT, PT, UP0, 0x80, 0x0 ;  /* 0x000000000000781c */ /* 0x000fe40003f0f008 */
[----:B------:R-:W-:Y:S02]  /*0e70*/  PLOP3.LUT P1, PT, PT, PT, UP1, 0x80, 0x0 ;  /* 0x000000000000781c */ /* 0x000fe40003f2f018 */
[----:B--2---:R-:W-:-:S13]  /*0e80*/  R2UR UR4, R2 ;  /* 0x00000000020472ca */ /* 0x004fda00000e0000 */
[----:B------:R-:W-:Y:S02]  /*0e90*/  USHF.R.S32.HI UR12, URZ, 0x1f, UR4 ;  /* 0x0000001f3f0c7899 */ /* 0x000fe40008011404 */
[----:B------:R-:W-:Y:S01]  /*0ea0*/  MOV R214, UR4 ;  /* 0x0000000400d67c02 */ /* 0x000fe20008000f00 */
[----:B------:R-:W-:Y:S02]  /*0eb0*/  @UP0 ULEA UR6, UP2, UR4, UR6, 0x2 ;  /* 0x0000000604060291 */ /* 0x000fe4000f84103f */
[----:B------:R-:W-:Y:S02]  /*0ec0*/  @UP1 ULEA UR8, UP3, UR4, UR8, 0x2 ;  /* 0x0000000804081291 */ /* 0x000fe4000f86103f */
[----:B------:R-:W-:Y:S02]  /*0ed0*/  @UP0 ULEA.HI.X UR7, UR4, UR7, UR12, 0x2, UP2 ;  /* 0x0000000704070291 */ /* 0x000fe400090f140c */
[----:B------:R-:W-:Y:S01]  /*0ee0*/  IMAD.U32 R215, RZ, RZ, UR12 ;  /* 0x0000000cffd77e24 */ /* 0x000fe2000f8e00ff */
[----:B------:R-:W-:Y:S01]  /*0ef0*/  @UP1 ULEA.HI.X UR9, UR4, UR9, UR12, 0x2, UP3 ;  /* 0x0000000904091291 */ /* 0x000fe200098f140c */
[----:B------:R-:W-:-:S02]  /*0f00*/  IMAD.U32 R2, RZ, RZ, UR6 ;  /* 0x00000006ff027e24 */ /* 0x000fc4000f8e00ff */
[----:B------:R-:W-:Y:S01]  /*0f10*/  IMAD.U32 R6, RZ, RZ, UR8 ;  /* 0x00000008ff067e24 */ /* 0x000fe2000f8e00ff */
[----:B------:R-:W-:Y:S01]  /*0f20*/  ULDC UR4, c[0x0][0x404] ;  /* 0x0001010000047ab9 */ /* 0x000fe20000000800 */
[----:B------:R-:W-:Y:S01]  /*0f30*/  IMAD.U32 R3, RZ, RZ, UR7 ;  /* 0x00000007ff037e24 */ /* 0x000fe2000f8e00ff */
[----:B------:R-:W-:Y:S01]  /*0f40*/  ULDC.64 UR6, c[0x0][0x3f8] ;  /* 0x0000fe0000067ab9 */ /* 0x000fe20000000a00 */
[----:B------:R-:W-:-:S03]  /*0f50*/  IMAD.U32 R7, RZ, RZ, UR9 ;  /* 0x00000009ff077e24 */ /* 0x000fc6000f8e00ff */
[----:B------:R-:W2:Y:S04]  /*0f60*/  @P0 LDG.E R2, desc[UR10][R2.64] ;  /* 0x0000000a02020981 */ /* 0x000ea8000c1e1900 */
[----:B---3--:R-:W3:Y:S01]  /*0f70*/  @P1 LDG.E R6, desc[UR10][R6.64] ;  /* 0x0000000a06061981 */ /* 0x008ee2000c1e1900 */
[----:B------:R-:W-:Y:S01]  /*0f80*/  UISETP.NE.U32.AND UP0, UPT, UR6, URZ, UPT ;  /* 0x0000003f0600728c */ /* 0x000fe2000bf05070 */
[----:B------:R-:W-:Y:S01]  /*0f90*/  IMAD.MOV.U32 R212, RZ, RZ, R5 ;  /* 0x000000ffffd47224 */ /* 0x000fe200078e0005 */
[----:B------:R-:W-:Y:S01]  /*0fa0*/  UMOV UR60, URZ ;  /* 0x0000003f003c7c82 */ /* 0x000fe20008000000 */
[----:B------:R-:W-:Y:S01]  /*0fb0*/  ULDC UR6, c[0x0][0x2e0] ;  /* 0x0000b80000067ab9 */ /* 0x000fe20000000800 */
[----:B------:R-:W-:Y:S01]  /*0fc0*/  UISETP.NE.AND.EX UP0, UPT, UR7, URZ, UPT, UP0 ;  /* 0x0000003f0700728c */ /* 0x000fe2000bf05300 */
[----:B------:R-:W-:Y:S01]  /*0fd0*/  IMAD.MOV.U32 R0, RZ, RZ, RZ ;  /* 0x000000ffff007224 */ /* 0x000fe200078e00ff */
[----:B------:R-:W-:-:S02]  /*0fe0*/  CS2R R150, SRZ ;  /* 0x0000000000967805 */ /* 0x000fc4000001ff00 */
[----:B------:R-:W-:Y:S01]  /*0ff0*/  CS2R R148, SRZ ;  /* 0x0000000000947805 */ /* 0x000fe2000001ff00 */
[----:B------:R-:W-:Y:S01]  /*1000*/  USEL UR4, UR4, 0x1, UP0 ;  /* 0x0000000104047887 */ /* 0x000fe20008000000 */
[----:B------:R-:W-:Y:S02]  /*1010*/  CS2R R146, SRZ ;  /* 0x0000000000927805 */ /* 0x000fe4000001ff00 */
[----:B------:R-:W-:Y:S02]  /*1020*/  CS2R R144, SRZ ;  /* 0x0000000000907805 */ /* 0x000fe4000001ff00 */
[----:B------:R-:W-:Y:S01]  /*1030*/  CS2R R142, SRZ ;  /* 0x00000000008e7805 */ /* 0x000fe2000001ff00 */
[----:B------:R-:W-:Y:S01]  /*1040*/  UIMAD UR4, UR4, UR6, URZ ;  /* 0x00000006040472a4 */ /* 0x000fe2000f8e023f */
        /* <DEDUP_REMOVED lines=15> */
[----:B------:R-:W-:Y:S01]  /*1140*/  IMAD.MOV.U32 R172, RZ, RZ, RZ ;  /* 0x000000ffffac7224 */ /* 0x000fe200078e00ff */
        /* <DEDUP_REMOVED lines=12> */
[----:B-1----:R-:W-:Y:S02]  /*1210*/  CS2R R82, SRZ ;  /* 0x0000000000527805 */ /* 0x002fe4000001ff00 */
[----:B------:R-:W-:Y:S02]  /*1220*/  CS2R R84, SRZ ;  /* 0x0000000000547805 */ /* 0x000fe4000001ff00 */
[----:B------:R-:W-:Y:S01]  /*1230*/  CS2R R80, SRZ ;  /* 0x0000000000507805 */ /* 0x000fe2000001ff00 */
[----:B------:R-:W-:Y:S01]  /*1240*/  IMAD.MOV.U32 R19, RZ, RZ, RZ ;  /* 0x000000ffff137224 */ /* 0x000fe200078e00ff */
[----:B-----5:R-:W-:Y:S02]  /*1250*/  CS2R R74, SRZ ;  /* 0x00000000004a7805 */ /* 0x020fe4000001ff00 */
        /* <DEDUP_REMOVED lines=16> */
[----:B----4-:R-:W-:Y:S01]  /*1360*/  CS2R R44, SRZ ;  /* 0x00000000002c7805 */ /* 0x010fe2000001ff00 */
[----:B------:R-:W-:Y:S01]  /*1370*/  IMAD.MOV.U32 R160, RZ, RZ, RZ ;  /* 0x000000ffffa07224 */ /* 0x000fe200078e00ff */
[----:B------:R-:W-:Y:S01]  /*1380*/  MOV R41, RZ ;  /* 0x000000ff00297202 */ /* 0x000fe20000000f00 */
[----:B------:R-:W-:Y:S01]  /*1390*/  IMAD.U32 R213, RZ, RZ, UR5 ;  /* 0x00000005ffd57e24 */ /* 0x000fe2000f8e00ff */
[----:B--2---:R-:W-:-:S02]  /*13a0*/  @P0 R2UR UR60, R2 ;  /* 0x00000000023c02ca */ /* 0x004fc400000e0000 */
[----:B------:R-:W-:Y:S02]  /*13b0*/  CS2R R2, SRZ ;  /* 0x0000000000027805 */ /* 0x000fe4000001ff00 */
[----:B------:R-:W-:Y:S02]  /*13c0*/  PLOP3.LUT P0, PT, PT, PT, PT, 0x80, 0x0 ;  /* 0x000000000000781c */ /* 0x000fe40003f0f070 */
[----:B---3--:R-:W-:Y:S01]  /*13d0*/  @P1 R2UR UR4, R6 ;  /* 0x00000000060412ca */ /* 0x008fe200000e0000 */
[----:B------:R-:W-:-:S14]  /*13e0*/  @P1 BRA `(.L_x_259) ;  /* 0x00000000003c1947 */ /* 0x000fdc0003800000 */
[----:B------:R-:W-:Y:S02]  /*13f0*/  ULDC.64 UR6, c[0x0][0xa08] ;  /* 0x0002820000067ab9 */ /* 0x000fe40000000a00 */
[----:B------:R-:W-:-:S04]  /*1400*/  ISETP.NE.U32.AND P1, PT, RZ, UR6, PT ;  /* 0x00000006ff007c0c */ /* 0x000fc8000bf25070 */
[----:B------:R-:W-:-:S13]  /*1410*/  ISETP.NE.AND.EX P1, PT, RZ, UR7, PT, P1 ;  /* 0x00000007ff007c0c */ /* 0x000fda000bf25310 */
[----:B------:R-:W-:Y:S05]  /*1420*/  @!P1 BRA `(.L_x_259) ;  /* 0x00000000002c9947 */ /* 0x000fea0003800000 */
[----:B------:R-:W-:Y:S01]  /*1430*/  R2UR UR8, R214 ;  /* 0x00000000d60872ca */ /* 0x000fe200000e0000 */
[----:B------:R-:W-:Y:S01]  /*1440*/  ULDC.64 UR4, c[0x0][0xa08] ;  /* 0x0002820000047ab9 */ /* 0x000fe20000000a00 */
[----:B------:R-:W-:-:S11]  /*1450*/  ULDC.64 UR6, c[0x0][0x208] ;  /* 0x0000820000067ab9 */ /* 0x000fd60000000a00 */
[----:B------:R-:W-:-:S06]  /*1460*/  UIMAD.WIDE UR4, UR8, 0x4, UR4 ;  /* 0x00000004080478a5 */ /* 0x000fcc000f8e0204 */
[----:B------:R-:W-:Y:S02]  /*1470*/  IMAD.U32 R4, RZ, RZ, UR4 ;  /* 0x00000004ff047e24 */ /* 0x000fe4000f8e00ff */
[----:B------:R-:W-:-:S05]  /*1480*/  IMAD.U32 R5, RZ, RZ, UR5 ;  /* 0x00000005ff057e24 */ /* 0x000fca000f8e00ff */
[----:B------:R-:W2:Y:S04]  /*1490*/  LDG.E R7, desc[UR6][R4.64] ;  /* 0x0000000604077981 */ /* 0x000ea8000c1e1900 */
[----:B------:R-:W3:Y:S01]  /*14a0*/  LDG.E R6, desc[UR6][R4.64+0x4] ;  /* 0x0000040604067981 */ /* 0x000ee2000c1e1900 */
[----:B--2---:R-:W-:Y:S02]  /*14b0*/  R2UR UR4, R7 ;  /* 0x00000000070472ca */ /* 0x004fe400000e0000 */
[----:B---3--:R-:W-:-:S13]  /*14c0*/  R2UR UR5, R6 ;  /* 0x00000000060572ca */ /* 0x008fda00000e0000 */
[----:B------:R-:W-:-:S12]  /*14d0*/  UIADD3 UR4, -UR4, UR5, URZ ;  /* 0x0000000504047290 */ /* 0x000fd8000fffe13f */
.L_x_259:
[----:B------:R-:W-:Y:S01]  /*14e0*/  UIADD3 UR60, -UR60, UR4, URZ ;  /* 0x000000043c3c7290 */ /* 0x000fe2000fffe13f */
[----:B------:R-:W-:Y:S01]  /*14f0*/  IMAD.MOV.U32 R40, RZ, RZ, RZ ;  /* 0x000000ffff287224 */ /* 0x000fe200078e00ff */
[----:B------:R-:W-:Y:S01]  /*1500*/  CS2R R34, SRZ ;  /* 0x0000000000227805 */ /* 0x000fe2000001ff00 */
[----:B------:R-:W-:Y:S01]  /*1510*/  IMAD.MOV.U32 R161, RZ, RZ, RZ ;  /* 0x000000ffffa17224 */ /* 0x000fe200078e00ff */
[----:B------:R-:W-:Y:S01]  /*1520*/  UISETP.GE.AND UP0, UPT, UR60, 0x1, UPT ;  /* 0x000000013c00788c */ /* 0x000fe2000bf06270 */
[----:B------:R-:W-:Y:S01]  /*1530*/  CS2R R36, SRZ ;  /* 0x0000000000247805 */ /* 0x000fe2000001ff00 */
[----:B------:R-:W-:Y:S01]  /*1540*/  UIADD3 UR4, UR60, 0x4f, URZ ;  /* 0x0000004f3c047890 */ /* 0x000fe2000fffe03f */
[----:B------:R-:W-:Y:S02]  /*1550*/  CS2R R162, SRZ ;  /* 0x0000000000a27805 */ /* 0x000fe4000001ff00 */
[----:B------:R-:W-:Y:S01]  /*1560*/  CS2R R32, SRZ ;  /* 0x0000000000207805 */ /* 0x000fe2000001ff00 */
[----:B------:R-:W-:Y:S01]  /*1570*/  IMAD.MOV.U32 R10, RZ, RZ, RZ ;  /* 0x000000ffff0a7224 */ /* 0x000fe200078e00ff */
[----:B------:R-:W-:Y:S01]  /*1580*/  PLOP3.LUT P1, PT, PT, PT, UP0, 0x80, 0x0 ;  /* 0x000000000000781c */ /* 0x000fe20003f2f008 */
[----:B------:R-:W-:Y:S01]  /*1590*/  UIMAD.WIDE UR4, UR4, 0x66666667, URZ ;  /* 0x66666667040478a5 */ /* 0x000fe2000f8e023f */
[----:B------:R-:W-:-:S02]  /*15a0*/  CS2R R26, SRZ ;  /* 0x00000000001a7805 */ /* 0x000fc4000001ff00 */
[----:B------:R-:W-:Y:S02]  /*15b0*/  CS2R R28, SRZ ;  /* 0x00000000001c7805 */ /* 0x000fe4000001ff00 */
[----:B------:R-:W-:Y:S01]  /*15c0*/  CS2R R24, SRZ ;  /* 0x0000000000187805 */ /* 0x000fe2000001ff00 */
[----:B------:R-:W-:-:S04]  /*15d0*/  USHF.R.U32.HI UR61, URZ, 0x1f, UR5 ;  /* 0x0000001f3f3d7899 */ /* 0x000fc80008011605 */
[----:B------:R-:W-:Y:S02]  /*15e0*/  ULEA.HI.SX32 UR61, UR5, UR61, 0x1b ;  /* 0x0000003d053d7291 */ /* 0x000fe4000f8fda3f */
[----:B------:R-:W-:Y:S10]  /*15f0*/  @!P1 BRA `(.L_x_260) ;  /* 0x0000008c00f89947 */ /* 0x000ff40003800000 */
[----:B------:R-:W0:Y:S01]  /*1600*/  SHFL.IDX PT, R0, R218, RZ, 0x1f ;  /* 0x00001fffda007589 */ /* 0x000e2200000e0000 */
[----:B------:R-:W1:Y:S01]  /*1610*/  S2UR UR7, SR_CgaCtaId ;  /* 0x00000000000779c3 */ /* 0x000e620000008800 */
[----:B------:R-:W-:Y:S01]  /*1620*/  UMOV UR6, 0x400 ;  /* 0x0000040000067882 */ /* 0x000fe20000000000 */
[----:B0-----:R-:W-:Y:S01]  /*1630*/  R2UR UR4, R0 ;  /* 0x00000000000472ca */ /* 0x001fe200000e0000 */
[----:B-1----:R-:W-:-:S04]  /*1640*/  ULEA UR6, UR7, UR6, 0x18 ;  /* 0x0000000607067291 */ /* 0x002fc8000f8ec03f */
[----:B------:R-:W-:-:S04]  /*1650*/  UIADD3 UR6, UR6, 0x14400, URZ ;  /* 0x0001440006067890 */ /* 0x000fc8000fffe03f */
[----:B------:R-:W-:-:S04]  /*1660*/  ULOP3.LUT UP0, URZ, UR6, 0x9f, URZ, 0xc0, !UPT ;  /* 0x0000009f063f7892 */ /* 0x000fc8000f80c03f */
[----:B------:R-:W-:Y:S02]  /*1670*/  ULEA.HI UR5, UR4, UR4, URZ, 0x1 ;  /* 0x0000000404057291 */ /* 0x000fe4000f8f083f */
[----:B------:R-:W-:Y:S02]  /*1680*/  PLOP3.LUT P0, PT, PT, PT, UP0, 0x80, 0x0 ;  /* 0x000000000000781c */ /* 0x000fe40003f0f008 */
[----:B------:R-:W-:-:S04]  /*1690*/  ULOP3.LUT UR5, UR5, 0x1e, URZ, 0xc0, !UPT ;  /* 0x0000001e05057892 */ /* 0x000fc8000f8ec03f */
[----:B------:R-:W-:-:S04]  /*16a0*/  UIADD3 UR5, UR4, -UR5, URZ ;  /* 0x8000000504057290 */ /* 0x000fc8000fffe03f */
[----:B------:R-:W-:-:S04]  /*16b0*/  ULEA UR5, UR5, UR6, 0xd ;  /* 0x0000000605057291 */ /* 0x000fc8000f8e683f */
[----:B------:R-:W-:-:S04]  /*16c0*/  USHF.R.U32.HI UR5, URZ, 0x4, UR5 ;  /* 0x000000043f057899 */ /* 0x000fc80008011605 */
[----:B------:R-:W-:Y:S01]  /*16d0*/  ULOP3.LUT UR36, UR5, 0x3fff, URZ, 0xc0, !UPT ;  /* 0x00003fff05247892 */ /* 0x000fe2000f8ec03f */
[----:B------:R-:W-:Y:S11]  /*16e0*/  @!P0 BRA `(.L_x_261) ;  /* 0x0000000000408947 */ /* 0x000ff60003800000 */
[----:B------:R-:W-:Y:S01]  /*16f0*/  MOV R0, 0x0 ;  /* 0x0000000000007802 */ /* 0x000fe20000000f00 */
[----:B------:R-:W-:Y:S01]  /*1700*/  ULDC.64 UR4, c[0x4][0xa8] ;  /* 0x01002a0000047ab9 */ /* 0x000fe20000000a00 */
[----:B------:R-:W-:Y:S01]  /*1710*/  ULDC.64 UR6, c[0x4][0x20] ;  /* 0x0100080000067ab9 */ /* 0x000fe20000000a00 */
[----:B------:R-:W-:Y:S01]  /*1720*/  IMAD.U32 R4, RZ, RZ, UR4 ;  /* 0x00000004ff047e24 */ /* 0x000fe2000f8e00ff */
[----:B------:R0:W1:Y:S01]  /*1730*/  LDC.64 R2, c[0x4][R0] ;  /* 0x0100000000027b82 */ /* 0x0000620000000a00 */
[----:B------:R-:W-:Y:S01]  /*1740*/  IMAD.U32 R5, RZ, RZ, UR5 ;  /* 0x00000005ff057e24 */ /* 0x000fe2000f8e00ff */
[----:B------:R-:W-:Y:S01]  /*1750*/  ULDC.64 UR4, c[0x4][0xb0] ;  /* 0x01002c0000047ab9 */ /* 0x000fe20000000a00 */
[----:B------:R-:W-:Y:S01]  /*1760*/  MOV R10, UR6 ;  /* 0x00000006000a7c02 */ /* 0x000fe20008000f00 */
[----:B------:R-:W-:Y:S02]  /*1770*/  IMAD.U32 R6, RZ, RZ, UR4 ;  /* 0x00000004ff067e24 */ /* 0x000fe4000f8e00ff */
[----:B------:R-:W-:-:S02]  /*1780*/  IMAD.U32 R7, RZ, RZ, UR5 ;  /* 0x00000005ff077e24 */ /* 0x000fc4000f8e00ff */
[----:B------:R-:W-:Y:S02]  /*1790*/  IMAD.U32 R11, RZ, RZ, UR7 ;  /* 0x00000007ff0b7e24 */ /* 0x000fe4000f8e00ff */
[----:B------:R-:W-:Y:S02]  /*17a0*/  IMAD.MOV.U32 R8, RZ, RZ, 0x70 ;  /* 0x00000070ff087424 */ /* 0x000fe400078e00ff */
[----:B------:R-:W-:Y:S02]  /*17b0*/  IMAD.MOV.U32 R12, RZ, RZ, 0x1 ;  /* 0x00000001ff0c7424 */ /* 0x000fe400078e00ff */
[----:B0-----:R-:W-:-:S07]  /*17c0*/  IMAD.MOV.U32 R13, RZ, RZ, RZ ;  /* 0x000000ffff0d7224 */ /* 0x001fce00078e00ff */
[----:B------:R-:W-:-:S07]  /*17d0*/  LEPC R20, `(.L_x_261) ;  /* 0x000000001014794e */ /* 0x000fce0000000000 */
[----:B-1----:R-:W-:Y:S05]  /*17e0*/  CALL.ABS.NOINC R2 ;  /* 0x0000000002007343 */ /* 0x002fea0003c00000 */
.L_x_261:
[----:B------:R-:W0:Y:S01]  /*17f0*/  S2UR UR5, SR_CgaCtaId ;  /* 0x00000000000579c3 */ /* 0x000e220000008800 */
[----:B------:R-:W-:Y:S01]  /*1800*/  LEA.HI R0, R216, R216, RZ, 0x1 ;  /* 0x000000d8d8007211 */ /* 0x000fe200078f08ff */
[----:B------:R-:W-:Y:S01]  /*1810*/  UMOV UR4, 0x400 ;  /* 0x0000040000047882 */ /* 0x000fe20000000000 */
[----:B------:R-:W-:Y:S01]  /*1820*/  R2UR UR6, R222 ;  /* 0x00000000de0672ca */ /* 0x000fe200000e0000 */
[----:B------:R-:W-:Y:S01]  /*1830*/  BSSY B0, `(.L_x_262) ;  /* 0x000000a000007945 */ /* 0x000fe20003800000 */
[----:B------:R-:W-:-:S05]  /*1840*/  LOP3.LUT R3, R0, 0xfffffffe, RZ, 0xc0, !PT ;  /* 0xfffffffe00037812 */ /* 0x000fca00078ec0ff */
[----:B------:R-:W-:-:S05]  /*1850*/  IMAD.IADD R0, R216, 0x1, -R3 ;  /* 0x00000001d8007824 */ /* 0x000fca00078e0a03 */
[----:B------:R-:W-:Y:S01]  /*1860*/  SHF.L.U32 R0, R0, 0x1f, RZ ;  /* 0x0000001f00007819 */ /* 0x000fe200000006ff */
[----:B------:R-:W-:-:S05]  /*1870*/  IMAD.U32 R2, RZ, RZ, UR6 ;  /* 0x00000006ff027e24 */ /* 0x000fca000f8e00ff */
[----:B------:R-:W-:Y:S01]  /*1880*/  ISETP.NE.AND P0, PT, R2, 0x3, PT ;  /* 0x000000030200780c */ /* 0x000fe20003f05270 */
[----:B0-----:R-:W-:-:S06]  /*1890*/  ULEA UR4, UR5, UR4, 0x18 ;  /* 0x0000000405047291 */ /* 0x001fcc000f8ec03f */
[----:B------:R-:W-:-:S04]  /*18a0*/  IMAD.U32 R5, RZ, RZ, UR4 ;  /* 0x00000004ff057e24 */ /* 0x000fc8000f8e00ff */
[----:B------:R-:W0:Y:S02]  /*18b0*/  SYNCS.PHASECHK.TRANS64.TRYWAIT P1, [R5+URZ+0x38800], R0 ;  /* 0x03880000050075a7 */ /* 0x000e24000802017f */
[----:B0-----:R-:W-:Y:S05]  /*18c0*/  @!P1 BRA `(.L_x_263) ;  /* 0x0000010800fc9947 */ /* 0x001fea0003800000 */
.L_x_388:
[----:B------:R-:W-:Y:S05]  /*18d0*/  BSYNC B0 ;  /* 0x0000000000007941 */ /* 0x000fea0003800000 */
.L_x_262:
[----:B------:R-:W-:Y:S05]  /*18e0*/  @!P0 BRA `(.L_x_264) ;  /* 0x0000000000048947 */ /* 0x000fea0003800000 */
[----:B------:R-:W-:Y:S01]  /*18f0*/  BPT.TRAP 0x1 ;  /* 0x000000040000795c */ /* 0x000fe20000300000 */
.L_x_264:
[----:B0-----:R-:W-:Y:S01]  /*1900*/  IMAD R0, R16, 0x8, R5 ;  /* 0x0000000810007824 */ /* 0x001fe200078e0205 */
[----:B------:R-:W-:-:S04]  /*1910*/  SHF.L.U32 R3, R17, 0x1f, RZ ;  /* 0x0000001f11037819 */ /* 0x000fc800000006ff */
[----:B------:R0:W1:Y:S01]  /*1920*/  SYNCS.PHASECHK.TRANS64.TRYWAIT P2, [R0+URZ+0x38830], R3 ;  /* 0x03883003000075a7 */ /* 0x000062000804017f */
[----:B------:R-:W-:Y:S05]  /*1930*/  @!P0 BRA `(.L_x_265) ;  /* 0x0000000000048947 */ /* 0x000fea0003800000 */
[----:B------:R-:W-:Y:S01]  /*1940*/  BPT.TRAP 0x1 ;  /* 0x000000040000795c */ /* 0x000fe20000300000 */
.L_x_265:
[----:B------:R-:W2:Y:S01]  /*1950*/  S2R R2, SR_TID.X ;  /* 0x0000000000027919 */ /* 0x000ea20000002100 */
[----:B------:R-:W-:Y:S01]  /*1960*/  IMAD.MOV.U32 R151, RZ, RZ, RZ ;  /* 0x000000ffff977224 */ /* 0x000fe200078e00ff */
[----:B--2---:R-:W-:Y:S01]  /*1970*/  LOP3.LUT P1, RZ, R2, 0x7f, RZ, 0xc0, !PT ;  /* 0x0000007f02ff7812 */ /* 0x004fe2000782c0ff */
[----:B-1----:R-:W-:-:S12]  /*1980*/  @P2 BRA `(.L_x_266) ;  /* 0x0000000000082947 */ /* 0x002fd80003800000 */
[----:B------:R-:W1:Y:S02]  /*1990*/  SYNCS.PHASECHK.TRANS64.TRYWAIT P2, [R0+URZ+0x38830], R3 ;  /* 0x03883003000075a7 */ /* 0x000e64000804017f */
[----:B-1----:R-:W-:Y:S05]  /*19a0*/  @!P2 BRA `(.L_x_267) ;  /* 0x0000010800d8a947 */ /* 0x002fea0003800000 */
.L_x_266:
[----:B------:R-:W-:Y:S05]  /*19b0*/  WARPSYNC.ALL ;  /* 0x0000000000007948 */ /* 0x000fea0003800000 */
[----:B------:R-:W-:Y:S01]  /*19c0*/  R2UR UR4, R5 ;  /* 0x00000000050472ca */ /* 0x000fe200000e0000 */
[----:B------:R-:W-:Y:S01]  /*19d0*/  ULOP3.LUT UR5, UR36, 0x10000, URZ, 0xfc, !UPT ;  /* 0x0001000024057892 */ /* 0x000fe2000f8efc3f */
[----:B------:R-:W-:Y:S01]  /*19e0*/  R2UR UR6, R16 ;  /* 0x00000000100672ca */ /* 0x000fe200000e0000 */
[----:B------:R-:W-:Y:S01]  /*19f0*/  WARPGROUP.ARRIVE ;  /* 0x00000000000079c5 */ /* 0x000fe20000000000 */
[----:B------:R-:W-:Y:S01]  /*1a00*/  UMOV UR9, 0x40000040 ;  /* 0x4000004000097882 */ /* 0x000fe20000000000 */
[----:B------:R-:W-:Y:S01]  /*1a10*/  UMOV UR11, 0x40000040 ;  /* 0x40000040000b7882 */ /* 0x000fe20000000000 */
[----:B------:R-:W-:Y:S01]  /*1a20*/  UMOV UR15, UR9 ;  /* 0x00000009000f7c82 */ /* 0x000fe20008000000 */
[----:B------:R-:W-:Y:S01]  /*1a30*/  IMAD.U32 R13, RZ, RZ, UR9 ;  /* 0x00000009ff0d7e24 */ /* 0x000fe2000f8e00ff */
[----:B------:R-:W-:Y:S01]  /*1a40*/  UMOV UR8, UR5 ;  /* 0x0000000500087c82 */ /* 0x000fe20008000000 */
[----:B------:R-:W-:Y:S01]  /*1a50*/  UMOV UR17, 0x40000040 ;  /* 0x4000004000117882 */ /* 0x000fe20000000000 */
[----:B------:R-:W-:Y:S01]  /*1a60*/  UMOV UR14, UR8 ;  /* 0x00000008000e7c82 */ /* 0x000fe20008000000 */
[----:B------:R-:W-:Y:S01]  /*1a70*/  MOV R12, UR8 ;  /* 0x00000008000c7c02 */ /* 0x000fe20008000f00 */
[----:B------:R-:W-:Y:S01]  /*1a80*/  UMOV UR19, 0x40000040 ;  /* 0x4000004000137882 */ /* 0x000fe20000000000 */
[----:B------:R-:W-:Y:S01]  /*1a90*/  UIADD3 UR4, UR4, 0x24400, URZ ;  /* 0x0002440004047890 */ /* 0x000fe2000fffe03f */
[----:B------:R-:W-:Y:S01]  /*1aa0*/  IMAD.U32 R11, RZ, RZ, UR17 ;  /* 0x00000011ff0b7e24 */ /* 0x000fe2000f8e00ff */
[----:B------:R-:W-:Y:S01]  /*1ab0*/  UMOV UR13, 0x40000040 ;  /* 0x40000040000d7882 */ /* 0x000fe20000000000 */
[----:B------:R-:W-:Y:S01]  /*1ac0*/  UIADD3 UR20, UR5, 0x404, URZ ;  /* 0x0000040405147890 */ /* 0x000fe2000fffe03f */
[----:B------:R-:W-:Y:S01]  /*1ad0*/  VIADD R2, R219, UR60 ;  /* 0x0000003cdb027c36 */ /* 0x000fe20008000000 */
[----:B------:R-:W-:Y:S01]  /*1ae0*/  USHF.R.U32.HI UR4, URZ, 0x4, UR4 ;  /* 0x000000043f047899 */ /* 0x000fe20008011604 */
[----:B01----:R-:W-:Y:S01]  /*1af0*/  IMAD.U32 R3, RZ, RZ, UR61 ;  /* 0x0000003dff037e24 */ /* 0x003fe2000f8e00ff */
[----:B------:R-:W-:Y:S01]  /*1b00*/  UMOV UR21, 0x40000040 ;  /* 0x4000004000157882 */ /* 0x000fe20000000000 */
[----:B------:R-:W-:Y:S01]  /*1b10*/  UMOV UR23, 0x40000040 ;  /* 0x4000004000177882 */ /* 0x000fe20000000000 */
[----:B------:R-:W-:Y:S01]  /*1b20*/  ULOP3.LUT UR4, UR4, 0x3fff, URZ, 0xc0, !UPT ;  /* 0x00003fff04047892 */ /* 0x000fe2000f8ec03f */
[----:B------:R-:W-:Y:S01]  /*1b30*/  IMAD R2, R3, -0x50, R2 ;  /* 0xffffffb003027824 */ /* 0x000fe200078e0202 */
[----:B------:R-:W-:Y:S01]  /*1b40*/  UIADD3 UR24, UR5, 0x406, URZ ;  /* 0x0000040605187890 */ /* 0x000fe2000fffe03f */
[----:B------:R-:W-:Y:S01]  /*1b50*/  P2R R21, PR, RZ, 0x1 ;  /* 0x00000001ff157803 */ /* 0x000fe20000000000 */
[----:B------:R-:W-:Y:S01]  /*1b60*/  ULOP3.LUT UR7, UR4, 0x10000, URZ, 0xfc, !UPT ;  /* 0x0001000004077892 */ /* 0x000fe2000f8efc3f */
[----:B------:R-:W-:Y:S01]  /*1b70*/  @!P1 VIADD R0, R0, 0x38840 ;  /* 0x0003884000009836 */ /* 0x000fe20000000000 */
[----:B------:R-:W-:Y:S01]  /*1b80*/  UMOV UR25, 0x40000040 ;  /* 0x4000004000197882 */ /* 0x000fe20000000000 */
[----:B------:R-:W-:Y:S01]  /*1b90*/  UMOV UR27, 0x40000040 ;  /* 0x40000040001b7882 */ /* 0x000fe20000000000 */
[----:B------:R-:W-:Y:S01]  /*1ba0*/  UIMAD UR4, UR6, 0xa00, UR7 ;  /* 0x00000a00060478a4 */ /* 0x000fe2000f8e0207 */
[C---:B------:R-:W-:Y:S01]  /*1bb0*/  ISETP.GT.AND P6, PT, R2.reuse, RZ, PT ;  /* 0x000000ff0200720c */ /* 0x040fe20003fc4270 */
[----:B------:R-:W-:Y:S01]  /*1bc0*/  IMAD.U32 R19, RZ, RZ, UR7 ;  /* 0x00000007ff137e24 */ /* 0x000fe2000f8e00ff */
[----:B------:R-:W-:Y:S01]  /*1bd0*/  UIADD3 UR7, UR5, 0x2, URZ ;  /* 0x0000000205077890 */ /* 0x000fe2000fffe03f */
[C---:B------:R-:W-:Y:S01]  /*1be0*/  ISETP.GT.AND P5, PT, R2.reuse, 0x1, PT ;  /* 0x000000010200780c */ /* 0x040fe20003fa4270 */
[----:B------:R-:W-:Y:S01]  /*1bf0*/  UIADD3 UR6, UR4, 0x200, URZ ;  /* 0x0000020004067890 */ /* 0x000fe2000fffe03f */
[C---:B------:R-:W-:Y:S01]  /*1c00*/  ISETP.GT.AND P4, PT, R2.reuse, 0x8, PT ;  /* 0x000000080200780c */ /* 0x040fe20003f84270 */
[----:B------:R-:W-:Y:S01]  /*1c10*/  UMOV UR10, UR4 ;  /* 0x00000004000a7c82 */ /* 0x000fe20008000000 */
[----:B------:R-:W-:Y:S01]  /*1c20*/  UIADD3 UR12, UR4, 0x2, URZ ;  /* 0x00000002040c7890 */ /* 0x000fe2000fffe03f */
[----:B------:R-:W-:Y:S01]  /*1c30*/  HGMMA.64x16x16.F32.BF16 R56, gdesc[UR8], RZ, !UPT, gsb0 ;  /* 0x00200000083879f0 */ /* 0x000fe2000c0018ff */
[----:B------:R-:W-:Y:S01]  /*1c40*/  UIADD3 UR10, UR4, 0x80, URZ ;  /* 0x00000080040a7890 */ /* 0x000fe2000fffe03f */
[C---:B------:R-:W-:Y:S01]  /*1c50*/  ISETP.GT.AND P3, PT, R2.reuse, 0x9, PT ;  /* 0x000000090200780c */ /* 0x040fe20003f64270 */
[----:B------:R-:W-:Y:S01]  /*1c60*/  UMOV UR8, UR14 ;  /* 0x0000000e00087c82 */ /* 0x000fe20008000000 */
[----:B------:R-:W-:Y:S01]  /*1c70*/  UMOV UR9, UR15 ;  /* 0x0000000f00097c82 */ /* 0x000fe20008000000 */
[----:B------:R-:W-:Y:S01]  /*1c80*/  UMOV UR11, 0x40000040 ;  /* 0x40000040000b7882 */ /* 0x000fe20000000000 */
[----:B------:R-:W-:Y:S01]  /*1c90*/  UMOV UR16, UR7 ;  /* 0x0000000700107c82 */ /* 0x000fe20008000000 */
[----:B------:R-:W-:Y:S01]  /*1ca0*/  UMOV UR18, UR12 ;  /* 0x0000000c00127c82 */ /* 0x000fe20008000000 */
[----:B------:R-:W-:Y:S01]  /*1cb0*/  UIADD3 UR7, UR5, 0x4, URZ ;  /* 0x0000000405077890 */ /* 0x000fe2000fffe03f */
[----:B------:R-:W-:Y:S01]  /*1cc0*/  IMAD.U32 R10, RZ, RZ, UR16 ;  /* 0x00000010ff0a7e24 */ /* 0x000fe2000f8e00ff */
[----:B------:R-:W-:Y:S01]  /*1cd0*/  UIADD3 UR12, UR4, 0x4, URZ ;  /* 0x00000004040c7890 */ /* 0x000fe2000fffe03f */
[----:B------:R-:W-:Y:S01]  /*1ce0*/  ISETP.GT.AND P2, PT, R2, 0x10, PT ;  /* 0x000000100200780c */ /* 0x000fe20003f44270 */
[----:B------:R-:W-:Y:S01]  /*1cf0*/  UIADD3 UR22, UR4, 0x284, URZ ;  /* 0x0000028404167890 */ /* 0x000fe2000fffe03f */
[----:B------:R-:W-:Y:S01]  /*1d00*/  @!P1 PRMT R0, RZ, 0x654, R0 ;  /* 0x00000654ff009816 */ /* 0x000fe20000000000 */
[----:B------:R-:W-:Y:S01]  /*1d10*/  UIADD3 UR26, UR4, 0x286, URZ ;  /* 0x00000286041a7890 */ /* 0x000fe2000fffe03f */
[--C-:B------:R-:W-:Y:S01]  /*1d20*/  IMAD.MOV.U32 R150, RZ, RZ, R151.reuse ;  /* 0x000000ffff967224 */ /* 0x100fe200078e0097 */
[----:B------:R-:W-:Y:S01]  /*1d30*/  UIADD3 UR28, UR5, 0x800, URZ ;  /* 0x00000800051c7890 */ /* 0x000fe2000fffe03f */
[--C-:B------:R-:W-:Y:S01]  /*1d40*/  IMAD.MOV.U32 R149, RZ, RZ, R151.reuse ;  /* 0x000000ffff957224 */ /* 0x100fe200078e0097 */
        /* <DEDUP_REMOVED lines=25> */
[--C-:B------:R-:W-:Y:S01]  /*1ee0*/  IMAD.MOV.U32 R140, RZ, RZ, R151.reuse ;  /* 0x000000ffff8c7224 */ /* 0x100fe200078e0097 */
[----:B------:R-:W-:Y:S01]  /*1ef0*/  UMOV UR45, 0x40000040 ;  /* 0x40000040002d7882 */ /* 0x000fe20000000000 */
[----:B------:R-:W-:Y:S01]  /*1f00*/  UMOV UR47, 0x40000040 ;  /* 0x40000040002f7882 */ /* 0x000fe20000000000 */
[----:B------:R-:W-:Y:S01]  /*1f10*/  UIADD3 UR48, UR5, 0xc02, URZ ;  /* 0x00000c0205307890 */ /* 0x000fe2000fffe03f */
[--C-:B------:R-:W-:Y:S01]  /*1f20*/  IMAD.MOV.U32 R139, RZ, RZ, R151.reuse ;  /* 0x000000ffff8b7224 */ /* 0x100fe200078e0097 */
[----:B------:R-:W-:Y:S01]  /*1f30*/  UIADD3 UR50, UR4, 0x782, URZ ;  /* 0x0000078204327890 */ /* 0x000fe2000fffe03f */
[----:B------:R-:W-:Y:S01]  /*1f40*/  IMAD.MOV.U32 R138, RZ, RZ, R151 ;  /* 0x000000ffff8a7224 */ /* 0x000fe200078e0097 */
[----:B------:R-:W-:Y:S01]  /*1f50*/  UMOV UR49, 0x40000040 ;  /* 0x4000004000317882 */ /* 0x000fe20000000000 */
[----:B------:R-:W-:Y:S01]  /*1f60*/  UMOV UR51, 0x40000040 ;  /* 0x4000004000337882 */ /* 0x000fe20000000000 */
[----:B------:R-:W-:-:S02]  /*1f70*/  WARPGROUP.DEPBAR.LE gsb0, 0x0 ;  /* 0x00008000000079c5 */ /* 0x000fc40000010000 */
[----:B------:R-:W-:Y:S01]  /*1f80*/  WARPGROUP.ARRIVE ;  /* 0x00000000000079c5 */ /* 0x000fe20000000000 */
[----:B------:R-:W-:Y:S01]  /*1f90*/  UIADD3 UR52, UR5, 0xc04, URZ ;  /* 0x00000c0405347890 */ /* 0x000fe2000fffe03f */
[--C-:B------:R-:W-:Y:S01]  /*1fa0*/  IMAD.MOV.U32 R137, RZ, RZ, R151.reuse ;  /* 0x000000ffff897224 */ /* 0x100fe200078e0097 */
[----:B------:R-:W-:Y:S01]  /*1fb0*/  UIADD3 UR54, UR4, 0x784, URZ ;  /* 0x0000078404367890 */ /* 0x000fe2000fffe03f */
[--C-:B------:R-:W-:Y:S01]  /*1fc0*/  IMAD.MOV.U32 R136, RZ, RZ, R151.reuse ;  /* 0x000000ffff887224 */ /* 0x100fe200078e0097 */
[----:B------:R-:W-:Y:S01]  /*1fd0*/  UMOV UR53, 0x40000040 ;  /* 0x4000004000357882 */ /* 0x000fe20000000000 */
        /* <DEDUP_REMOVED lines=9> */
[----:B------:R-:W-:Y:S01]  /*2070*/  IMAD.U32 R7, RZ, RZ, UR57 ;  /* 0x00000039ff077e24 */ /* 0x000fe2000f8e00ff */
[----:B------:R-:W-:Y:S01]  /*2080*/  UISETP.GE.AND UP0, UPT, UR60, 0x51, UPT ;  /* 0x000000513c00788c */ /* 0x000fe2000bf06270 */
        /* <DEDUP_REMOVED lines=25> */
[--C-:B------:R-:W-:Y:S02]  /*2220*/  IMAD.MOV.U32 R114, RZ, RZ, R151.reuse ;  /* 0x000000ffff727224 */ /* 0x100fe400078e0097 */
        /* <DEDUP_REMOVED lines=35> */
[--C-:B------:R-:W-:Y:S01]  /*2460*/  IMAD.MOV.U32 R82, RZ, RZ, R151.reuse ;  /* 0x000000ffff527224 */ /* 0x100fe200078e0097 */
[----:B------:R-:W-:Y:S02]  /*2470*/  WARPGROUP.DEPBAR.LE gsb0, 0x0 ;  /* 0x00008000000079c5 */ /* 0x000fe40000010000 */
[----:B------:R-:W-:Y:S01]  /*2480*/  WARPGROUP.ARRIVE ;  /* 0x00000000000079c5 */ /* 0x000fe20000000000 */
[----:B------:R-:W-:-:S02]  /*2490*/  IMAD.MOV.U32 R81, RZ, RZ, R151 ;  /* 0x000000ffff517224 */ /* 0x000fc400078e0097 */
[--C-:B------:R-:W-:Y:S02]  /*24a0*/  IMAD.MOV.U32 R80, RZ, RZ, R151.reuse ;  /* 0x000000ffff507224 */ /* 0x100fe400078e0097 */
[--C-:B------:R-:W-:Y:S01]  /*24b0*/  IMAD.MOV.U32 R79, RZ, RZ, R151.reuse ;  /* 0x000000ffff4f7224 */ /* 0x100fe200078e0097 */
        /* <DEDUP_REMOVED lines=20> */
[----:B------:R-:W-:Y:S01]  /*2600*/  IMAD.MOV.U32 R65, RZ, RZ, R151 ;  /* 0x000000ffff417224 */ /* 0x000fe200078e0097 */
[----:B------:R-:W-:-:S02]  /*2610*/  WARPGROUP.DEPBAR.LE gsb0, 0x0 ;  /* 0x00008000000079c5 */ /* 0x000fc40000010000 */
        /* <DEDUP_REMOVED lines=402> */
[----:B------:R-:W-:Y:S02]  /*3f40*/  FSEL R61, R61, -INF , P3 ;  /* 0xff8000003d3d7808 */ /* 0x000fe40001800000 */
[----:B------:R-:W-:Y:S02]  /*3f50*/  FMNMX.FTZ R4, R60, R3, !PT ;  /* 0x000000033c047209 */ /* 0x000fe40007810000 */
[----:B------:R-:W-:-:S02]  /*3f60*/  FSEL R58, R58, -INF , P6 ;  /* 0xff8000003a3a7808 */ /* 0x000fc40003000000 */
[C---:B------:R-:W-:Y:S02]  /*3f70*/  ISETP.GT.AND P6, PT, R2.reuse, 0x11, PT ;  /* 0x000000110200780c */ /* 0x040fe40003fc4270 */
[----:B------:R-:W-:Y:S02]  /*3f80*/  FMNMX.FTZ R3, R61, R4, !PT ;  /* 0x000000043d037209 */ /* 0x000fe40007810000 */
[----:B------:R-:W-:Y:S02]  /*3f90*/  FSEL R59, R59, -INF , P5 ;  /* 0xff8000003b3b7808 */ /* 0x000fe40002800000 */
[----:B------:R-:W-:Y:S02]  /*3fa0*/  ISETP.GT.AND P5, PT, R2, 0x18, PT ;  /* 0x000000180200780c */ /* 0x000fe40003fa4270 */
[----:B------:R-:W-:Y:S02]  /*3fb0*/  FSEL R62, R62, -INF , P4 ;  /* 0xff8000003e3e7808 */ /* 0x000fe40002000000 */
[----:B------:R-:W-:-:S02]  /*3fc0*/  ISETP.GT.AND P4, PT, R2, 0x19, PT ;  /* 0x000000190200780c */ /* 0x000fc40003f84270 */
[----:B------:R-:W-:Y:S02]  /*3fd0*/  FSEL R63, R63, -INF , P3 ;  /* 0xff8000003f3f7808 */ /* 0x000fe40001800000 */
[----:B------:R-:W-:Y:S01]  /*3fe0*/  ISETP.GT.AND P3, PT, R2, 0x20, PT ;  /* 0x000000200200780c */ /* 0x000fe20003f64270 */
[----:B------:R-:W-:Y:S02]  /*3ff0*/  WARPGROUP.DEPBAR.LE gsb0, 0x0 ;  /* 0x00008000000079c5 */ /* 0x000fe40000010000 */
[----:B------:R-:W-:Y:S01]  /*4000*/  WARPGROUP.ARRIVE ;  /* 0x00000000000079c5 */ /* 0x000fe20000000000 */
[----:B------:R-:W-:Y:S02]  /*4010*/  FSEL R48, R48, -INF , P2 ;  /* 0xff80000030307808 */ /* 0x000fe40001000000 */
        /* <DEDUP_REMOVED lines=17> */
[----:B------:R-:W-:Y:S02]  /*4130*/  FSEL R54, R54, -INF , P5 ;  /* 0xff80000036367808 */ /* 0x000fe40002800000 */
[C---:B------:R-:W-:Y:S02]  /*4140*/  ISETP.GT.AND P5, PT, R2.reuse, 0x29, PT ;  /* 0x000000290200780c */ /* 0x040fe40003fa4270 */
        /* <DEDUP_REMOVED lines=8> */
[----:B------:R-:W-:Y:S02]  /*41d0*/  FSEL R44, R44, -INF , P6 ;  /* 0xff8000002c2c7808 */ /* 0x000fe40003000000 */
[----:B------:R-:W-:Y:S02]  /*41e0*/  FMNMX.FTZ R3, R41, R4, !PT ;  /* 0x0000000429037209 */ /* 0x000fe40007810000 */
[----:B------:R-:W-:Y:S02]  /*41f0*/  FSEL R45, R45, -INF , P5 ;  /* 0xff8000002d2d7808 */ /* 0x000fe40002800000 */
[----:B------:R-:W-:-:S02]  /*4200*/  FMNMX.FTZ R4, R44, R3, !PT ;  /* 0x000000032c047209 */ /* 0x000fc40007810000 */
[----:B------:R-:W-:Y:S02]  /*4210*/  FSEL R42, R42, -INF , P3 ;  /* 0xff8000002a2a7808 */ /* 0x000fe40001800000 */
[C---:B------:R-:W-:Y:S02]  /*4220*/  ISETP.GT.AND P3, PT, R2.reuse, 0x31, PT ;  /* 0x000000310200780c */ /* 0x040fe40003f64270 */
[----:B------:R-:W-:Y:S02]  /*4230*/  FMNMX.FTZ R3, R45, R4, !PT ;  /* 0x000000042d037209 */ /* 0x000fe40007810000 */
[----:B------:R-:W-:Y:S02]  /*4240*/  FSEL R43, R43, -INF , P2 ;  /* 0xff8000002b2b7808 */ /* 0x000fe40001000000 */
[----:B------:R-:W-:Y:S02]  /*4250*/  ISETP.GT.AND P2, PT, R2, 0x38, PT ;  /* 0x000000380200780c */ /* 0x000fe40003f44270 */
[----:B------:R-:W-:-:S02]  /*4260*/  FSEL R46, R46, -INF , P6 ;  /* 0xff8000002e2e7808 */ /* 0x000fc40003000000 */
[C---:B------:R-:W-:Y:S02]  /*4270*/  ISETP.GT.AND P6, PT, R2.reuse, 0x39, PT ;  /* 0x000000390200780c */ /* 0x040fe40003fc4270 */
[----:B------:R-:W-:Y:S02]  /*4280*/  FSEL R47, R47, -INF , P5 ;  /* 0xff8000002f2f7808 */ /* 0x000fe40002800000 */
[----:B------:R-:W-:Y:S01]  /*4290*/  ISETP.GT.AND P5, PT, R2, 0x40, PT ;  /* 0x000000400200780c */ /* 0x000fe20003fa4270 */
[----:B------:R-:W-:Y:S02]  /*42a0*/  WARPGROUP.DEPBAR.LE gsb0, 0x0 ;  /* 0x00008000000079c5 */ /* 0x000fe40000010000 */
[----:B------:R-:W-:Y:S01]  /*42b0*/  WARPGROUP.ARRIVE ;  /* 0x00000000000079c5 */ /* 0x000fe20000000000 */
[----:B------:R-:W-:Y:S02]  /*42c0*/  FSEL R32, R32, -INF , P4 ;  /* 0xff80000020207808 */ /* 0x000fe40002000000 */
[----:B------:R-:W-:-:S02]  /*42d0*/  FSEL R33, R33, -INF , P3 ;  /* 0xff80000021217808 */ /* 0x000fc40001800000 */
[----:B------:R-:W-:Y:S01]  /*42e0*/  FMNMX.FTZ R4, R32, R3, !PT ;  /* 0x0000000320047209 */ /* 0x000fe20007810000 */
[----:B------:R-:W-:Y:S01]  /*42f0*/  HGMMA.64x16x16.F32.BF16 R24, gdesc[UR4], R24, gsb0 ;  /* 0x00200000041879f0 */ /* 0x000fe20008001818 */
[----:B------:R-:W-:Y:S01]  /*4300*/  FSEL R36, R36, -INF , P2 ;  /* 0xff80000024247808 */ /* 0x000fe20001000000 */
[----:B------:R-:W-:Y:S01]  /*4310*/  ULDC UR5, c[0x0][0x988] ;  /* 0x0002620000057ab9 */ /* 0x000fe20000000800 */
[----:B------:R-:W-:Y:S02]  /*4320*/  FMNMX.FTZ R3, R33, R4, !PT ;  /* 0x0000000421037209 */ /* 0x000fe40007810000 */
        /* <DEDUP_REMOVED lines=9> */
[----:B------:R-:W-:Y:S01]  /*43c0*/  FSEL R39, R39, -INF , P6 ;  /* 0xff80000027277808 */ /* 0x000fe20003000000 */
[----:B------:R-:W-:Y:S02]  /*43d0*/  WARPGROUP.DEPBAR.LE gsb0, 0x0 ;  /* 0x00008000000079c5 */ /* 0x000fe40000010000 */
[----:B------:R-:W-:Y:S01]  /*43e0*/  FSEL R24, R24, -INF , P5 ;  /* 0xff80000018187808 */ /* 0x000fe20002800000 */
[----:B------:R0:W-:Y:S01]  /*43f0*/  @!P1 SYNCS.ARRIVE.TRANS64.RED.A1T0 RZ, [R0+URZ], RZ ;  /* 0x000000ff00ff99a7 */ /* 0x0001e2000810043f */
[----:B------:R-:W-:Y:S02]  /*4400*/  FSEL R25, R25, -INF , P4 ;  /* 0xff80000019197808 */ /* 0x000fe40002000000 */
[----:B------:R-:W-:Y:S02]  /*4410*/  FMNMX.FTZ R4, R24, R3, !PT ;  /* 0x0000000318047209 */ /* 0x000fe40007810000 */
[----:B------:R-:W-:Y:S02]  /*4420*/  FSEL R28, R28, -INF , P3 ;  /* 0xff8000001c1c7808 */ /* 0x000fe40001800000 */
[----:B------:R-:W-:-:S02]  /*4430*/  FMNMX.FTZ R3, R25, R4, !PT ;  /* 0x0000000419037209 */ /* 0x000fc40007810000 */
[----:B------:R-:W-:Y:S02]  /*4440*/  FSEL R29, R29, -INF , P2 ;  /* 0xff8000001d1d7808 */ /* 0x000fe40001000000 */
[----:B------:R-:W-:Y:S02]  /*4450*/  FMNMX.FTZ R2, R28, R3, !PT ;  /* 0x000000031c027209 */ /* 0x000fe40007810000 */
[----:B------:R-:W-:Y:S02]  /*4460*/  FSEL R26, R26, -INF , P5 ;  /* 0xff8000001a1a7808 */ /* 0x000fe40002800000 */
[----:B------:R-:W-:Y:S02]  /*4470*/  FMNMX.FTZ R14, R29, R2, !PT ;  /* 0x000000021d0e7209 */ /* 0x000fe40007810000 */
[----:B------:R-:W-:Y:S02]  /*4480*/  FSEL R27, R27, -INF , P4 ;  /* 0xff8000001b1b7808 */ /* 0x000fe40002000000 */
[----:B------:R-:W-:Y:S01]  /*4490*/  FSEL R30, R30, -INF , P3 ;  /* 0xff8000001e1e7808 */ /* 0x000fe20001800000 */
[----:B------:R-:W1:Y:S01]  /*44a0*/  SHFL.BFLY PT, R3, R14, 0x2, 0x1f ;  /* 0x0c401f000e037f89 */ /* 0x000e6200000e0000 */
[----:B------:R-:W-:-:S02]  /*44b0*/  FSEL R31, R31, -INF , P2 ;  /* 0xff8000001f1f7808 */ /* 0x000fc40001000000 */
[----:B-1----:R-:W-:Y:S02]  /*44c0*/  FMNMX.FTZ R15, R14, R3, !PT ;  /* 0x000000030e0f7209 */ /* 0x002fe40007810000 */
[----:B------:R-:W-:-:S03]  /*44d0*/  FMNMX.FTZ R3, R58, R59, !PT ;  /* 0x0000003b3a037209 */ /* 0x000fc60007810000 */
[----:B------:R-:W1:Y:S02]  /*44e0*/  SHFL.BFLY PT, R4, R15, 0x1, 0x1f ;  /* 0x0c201f000f047f89 */ /* 0x000e6400000e0000 */
[----:B-1----:R-:W-:-:S04]  /*44f0*/  FMNMX.FTZ R4, R15, R4, !PT ;  /* 0x000000040f047209 */ /* 0x002fc80007810000 */
        /* <DEDUP_REMOVED lines=35> */
[----:B------:R-:W2:Y:S01]  /*4730*/  MUFU.EX2 R61, R61 ;  /* 0x0000003d003d7308 */ /* 0x000ea20000000800 */
[----:B-1----:R-:W-:Y:S01]  /*4740*/  FADD.FTZ R15, R56, R57 ;  /* 0x00000039380f7221 */ /* 0x002fe20000010000 */
[----:B------:R-:W-:Y:S01]  /*4750*/  FFMA.FTZ R20, R29, UR5, -R20 ;  /* 0x000000051d147c23 */ /* 0x000fe20008010814 */
[----:B------:R-:W-:-:S02]  /*4760*/  FMNMX.FTZ R3, R47, R2, !PT ;  /* 0x000000022f037209 */ /* 0x000fc40007810000 */
[----:B------:R-:W-:Y:S01]  /*4770*/  F2FP.BF16.F32.PACK_AB R208, R57, R56 ;  /* 0x0000003839d0723e */ /* 0x000fe200000010ff */
[--C-:B------:R-:W-:Y:S01]  /*4780*/  IMAD.MOV.U32 R57, RZ, RZ, R151.reuse ;  /* 0x000000ffff397224 */ /* 0x100fe200078e0097 */
[----:B------:R-:W-:Y:S01]  /*4790*/  FMNMX.FTZ R2, R34, R3, !PT ;  /* 0x0000000322027209 */ /* 0x000fe20007810000 */
[----:B------:R-:W-:Y:S01]  /*47a0*/  MUFU.EX2 R48, R48 ;  /* 0x0000003000307308 */ /* 0x000fe20000000800 */
[----:B------:R-:W-:Y:S02]  /*47b0*/  IMAD.MOV.U32 R56, RZ, RZ, R151 ;  /* 0x000000ffff387224 */ /* 0x000fe400078e0097 */
[----:B------:R-:W-:-:S04]  /*47c0*/  FMNMX.FTZ R3, R35, R2, !PT ;  /* 0x0000000223037209 */ /* 0x000fc80007810000 */
[----:B------:R-:W-:Y:S01]  /*47d0*/  FMNMX.FTZ R2, R38, R3, !PT ;  /* 0x0000000326027209 */ /* 0x000fe20007810000 */
[----:B------:R-:W1:Y:S01]  /*47e0*/  MUFU.EX2 R49, R49 ;  /* 0x0000003100317308 */ /* 0x000e620000000800 */
[----:B--2---:R-:W-:Y:S02]  /*47f0*/  F2FP.BF16.F32.PACK_AB R210, R61, R60 ;  /* 0x0000003c3dd2723e */ /* 0x004fe400000010ff */
[----:B------:R-:W-:-:S04]  /*4800*/  FMNMX.FTZ R3, R39, R2, !PT ;  /* 0x0000000227037209 */ /* 0x000fc80007810000 */
[----:B------:R-:W-:Y:S01]  /*4810*/  FMNMX.FTZ R2, R26, R3, !PT ;  /* 0x000000031a027209 */ /* 0x000fe20007810000 */
[----:B------:R-:W-:Y:S03]  /*4820*/  MUFU.EX2 R52, R52 ;  /* 0x0000003400347308 */ /* 0x000fe60000000800 */
[----:B------:R-:W-:-:S04]  /*4830*/  FMNMX.FTZ R3, R27, R2, !PT ;  /* 0x000000021b037209 */ /* 0x000fc80007810000 */
[----:B------:R-:W-:Y:S01]  /*4840*/  FMNMX.FTZ R2, R30, R3, !PT ;  /* 0x000000031e027209 */ /* 0x000fe20007810000 */
[----:B------:R-:W2:Y:S01]  /*4850*/  MUFU.EX2 R53, R53 ;  /* 0x0000003500357308 */ /* 0x000ea20000000800 */
[----:B-1----:R-:W-:Y:S02]  /*4860*/  F2FP.BF16.F32.PACK_AB R204, R49, R48 ;  /* 0x0000003031cc723e */ /* 0x002fe400000010ff */
[----:B------:R-:W-:-:S05]  /*4870*/  FMNMX.FTZ R2, R31, R2, !PT ;  /* 0x000000021f027209 */ /* 0x000fca0007810000 */
[----:B------:R-:W1:Y:S01]  /*4880*/  SHFL.BFLY PT, R3, R2, 0x2, 0x1f ;  /* 0x0c401f0002037f89 */ /* 0x000e6200000e0000 */
[----:B------:R-:W-:Y:S08]  /*4890*/  MUFU.EX2 R40, R40 ;  /* 0x0000002800287308 */ /* 0x000ff00000000800 */
[----:B------:R-:W3:Y:S01]  /*48a0*/  MUFU.EX2 R41, R41 ;  /* 0x0000002900297308 */ /* 0x000ee20000000800 */
[----:B--2---:R-:W-:-:S07]  /*48b0*/  F2FP.BF16.F32.PACK_AB R206, R53, R52 ;  /* 0x0000003435ce723e */ /* 0x004fce00000010ff */
[----:B------:R-:W-:Y:S01]  /*48c0*/  MUFU.EX2 R44, R44 ;  /* 0x0000002c002c7308 */ /* 0x000fe20000000800 */
[----:B-1----:R-:W-:-:S07]  /*48d0*/  FMNMX.FTZ R14, R2, R3, !PT ;  /* 0x00000003020e7209 */ /* 0x002fce0007810000 */
[----:B------:R-:W-:Y:S01]  /*48e0*/  MUFU.EX2 R21, R20 ;  /* 0x0000001400157308 */ /* 0x000fe20000000800 */
[----:B---3--:R-:W-:Y:S01]  /*48f0*/  F2FP.BF16.F32.PACK_AB R200, R41, R40 ;  /* 0x0000002829c8723e */ /* 0x008fe200000010ff */
[----:B------:R-:W1:Y:S06]  /*4900*/  SHFL.BFLY PT, R3, R14, 0x1, 0x1f ;  /* 0x0c201f000e037f89 */ /* 0x000e6c00000e0000 */
[----:B------:R-:W2:Y:S08]  /*4910*/  MUFU.EX2 R45, R45 ;  /* 0x0000002d002d7308 */ /* 0x000eb00000000800 */
[----:B------:R-:W-:Y:S08]  /*4920*/  MUFU.EX2 R32, R32 ;  /* 0x0000002000207308 */ /* 0x000ff00000000800 */
[----:B------:R-:W3:Y:S01]  /*4930*/  MUFU.EX2 R33, R33 ;  /* 0x0000002100217308 */ /* 0x000ee20000000800 */
[----:B--2---:R-:W-:-:S02]  /*4940*/  F2FP.BF16.F32.PACK_AB R202, R45, R44 ;  /* 0x0000002c2dca723e */ /* 0x004fc400000010ff */
[----:B-1----:R-:W-:Y:S01]  /*4950*/  FMNMX.FTZ R3, R14, R3, !PT ;  /* 0x000000030e037209 */ /* 0x002fe20007810000 */
[----:B------:R-:W-:Y:S01]  /*4960*/  FADD.FTZ R14, R60, R15 ;  /* 0x0000000f3c0e7221 */ /* 0x000fe20000010000 */
[--C-:B------:R-:W-:Y:S02]  /*4970*/  IMAD.MOV.U32 R60, RZ, RZ, R151.reuse ;  /* 0x000000ffff3c7224 */ /* 0x100fe400078e0097 */
[C---:B------:R-:W-:Y:S01]  /*4980*/  FSETP.NEU.FTZ.AND P2, PT, R3.reuse, -INF , PT ;  /* 0xff8000000300780b */ /* 0x040fe20003f5d000 */
[----:B------:R-:W-:Y:S01]  /*4990*/  FMUL.FTZ R2, R3, UR5 ;  /* 0x0000000503027c20 */ /* 0x000fe20008410000 */
[----:B------:R-:W-:Y:S01]  /*49a0*/  FADD.FTZ R15, R61, R14 ;  /* 0x0000000e3d0f7221 */ /* 0x000fe20000010000 */
[----:B------:R-:W-:Y:S01]  /*49b0*/  MUFU.EX2 R36, R36 ;  /* 0x0000002400247308 */ /* 0x000fe20000000800 */
[----:B------:R-:W-:Y:S02]  /*49c0*/  IMAD.MOV.U32 R61, RZ, RZ, R151 ;  /* 0x000000ffff3d7224 */ /* 0x000fe400078e0097 */
[----:B------:R-:W-:Y:S01]  /*49d0*/  FSEL R2, R2, RZ, P2 ;  /* 0x000000ff02027208 */ /* 0x000fe20001000000 */
[----:B------:R-:W-:Y:S01]  /*49e0*/  FADD.FTZ R14, R48, R15 ;  /* 0x0000000f300e7221 */ /* 0x000fe20000010000 */
[----:B------:R-:W-:Y:S01]  /*49f0*/  PLOP3.LUT P2, PT, PT, PT, UP0, 0x80, 0x0 ;  /* 0x000000000000781c */ /* 0x000fe20003f4f008 */
[----:B------:R-:W-:Y:S01]  /*4a00*/  IMAD.MOV.U32 R48, RZ, RZ, R151 ;  /* 0x000000ffff307224 */ /* 0x000fe200078e0097 */
[----:B---3--:R-:W-:Y:S01]  /*4a10*/  F2FP.BF16.F32.PACK_AB R196, R33, R32 ;  /* 0x0000002021c4723e */ /* 0x008fe200000010ff */
        /* <DEDUP_REMOVED lines=8> */
[----:B------:R-:W-:Y:S01]  /*4aa0*/  FFMA.FTZ R55, R55, UR5, -R2 ;  /* 0x0000000537377c23 */ /* 0x000fe20008010802 */
[----:B------:R-:W-:Y:S01]  /*4ab0*/  FADD.FTZ R29, R49, R14 ;  /* 0x0000000e311d7221 */ /* 0x000fe20000010000 */
[--C-:B------:R-:W-:Y:S01]  /*4ac0*/  FFMA.FTZ R42, R42, UR5, -R2.reuse ;  /* 0x000000052a2a7c23 */ /* 0x100fe20008010802 */
[--C-:B------:R-:W-:Y:S01]  /*4ad0*/  FFMA.FTZ R43, R43, UR5, -R2.reuse ;  /* 0x000000052b2b7c23 */ /* 0x100fe20008010802 */
[--C-:B------:R-:W-:Y:S01]  /*4ae0*/  FFMA.FTZ R46, R46, UR5, -R2.reuse ;  /* 0x000000052e2e7c23 */ /* 0x100fe20008010802 */
[----:B------:R-:W-:Y:S01]  /*4af0*/  FADD.FTZ R20, R52, R29 ;  /* 0x0000001d34147221 */ /* 0x000fe20000010000 */
[----:B------:R-:W1:Y:S01]  /*4b00*/  MUFU.EX2 R59, R59 ;  /* 0x0000003b003b7308 */ /* 0x000e620000000800 */
[--C-:B------:R-:W-:Y:S01]  /*4b10*/  FFMA.FTZ R47, R47, UR5, -R2.reuse ;  /* 0x000000052f2f7c23 */ /* 0x100fe20008010802 */
[----:B------:R-:W-:Y:S01]  /*4b20*/  FFMA.FTZ R34, R34, UR5, -R2 ;  /* 0x0000000522227c23 */ /* 0x000fe20008010802 */
[----:B------:R-:W-:Y:S01]  /*4b30*/  FADD.FTZ R29, R53, R20 ;  /* 0x00000014351d7221 */ /* 0x000fe20000010000 */
[--C-:B------:R-:W-:Y:S01]  /*4b40*/  FFMA.FTZ R35, R35, UR5, -R2.reuse ;  /* 0x0000000523237c23 */ /* 0x100fe20008010802 */
[--C-:B------:R-:W-:Y:S01]  /*4b50*/  FFMA.FTZ R38, R38, UR5, -R2.reuse ;  /* 0x0000000526267c23 */ /* 0x100fe20008010802 */
[--C-:B------:R-:W-:Y:S01]  /*4b60*/  FFMA.FTZ R39, R39, UR5, -R2.reuse ;  /* 0x0000000527277c23 */ /* 0x100fe20008010802 */
[----:B------:R-:W-:Y:S01]  /*4b70*/  FADD.FTZ R20, R40, R29 ;  /* 0x0000001d28147221 */ /* 0x000fe20000010000 */
[----:B------:R-:W2:Y:S01]  /*4b80*/  MUFU.EX2 R62, R62 ;  /* 0x0000003e003e7308 */ /* 0x000ea20000000800 */
[--C-:B------:R-:W-:Y:S01]  /*4b90*/  FFMA.FTZ R26, R26, UR5, -R2.reuse ;  /* 0x000000051a1a7c23 */ /* 0x100fe20008010802 */
[----:B------:R-:W-:Y:S01]  /*4ba0*/  FFMA.FTZ R27, R27, UR5, -R2 ;  /* 0x000000051b1b7c23 */ /* 0x000fe20008010802 */
[----:B------:R-:W-:Y:S01]  /*4bb0*/  FADD.FTZ R29, R41, R20 ;  /* 0x00000014291d7221 */ /* 0x000fe20000010000 */
[--C-:B------:R-:W-:Y:S01]  /*4bc0*/  FFMA.FTZ R30, R30, UR5, -R2.reuse ;  /* 0x000000051e1e7c23 */ /* 0x100fe20008010802 */
[----:B------:R-:W-:Y:S01]  /*4bd0*/  FFMA.FTZ R2, R31, UR5, -R2 ;  /* 0x000000051f027c23 */ /* 0x000fe20008010802 */
[-C--:B------:R-:W-:Y:S01]  /*4be0*/  MOV R53, R151.reuse ;  /* 0x0000009700357202 */ /* 0x080fe20000000f00 */
[----:B0-----:R-:W-:Y:S01]  /*4bf0*/  FADD.FTZ R0, R44, R29 ;  /* 0x0000001d2c007221 */ /* 0x001fe20000010000 */
[----:B------:R-:W0:Y:S01]  /*4c00*/  MUFU.EX2 R63, R63 ;  /* 0x0000003f003f7308 */ /* 0x000e220000000800 */
[----:B-1----:R-:W-:Y:S01]  /*4c10*/  FADD.FTZ R15, R58, R59 ;  /* 0x0000003b3a0f7221 */ /* 0x002fe20000010000 */
[----:B------:R-:W-:Y:S01]  /*4c20*/  F2FP.BF16.F32.PACK_AB R209, R59, R58 ;  /* 0x0000003a3bd1723e */ /* 0x000fe200000010ff */
[----:B------:R-:W-:Y:S01]  /*4c30*/  FADD.FTZ R29, R45, R0 ;  /* 0x000000002d1d7221 */ /* 0x000fe20000010000 */
[--C-:B------:R-:W-:Y:S01]  /*4c40*/  IMAD.MOV.U32 R59, RZ, RZ, R151.reuse ;  /* 0x000000ffff3b7224 */ /* 0x100fe200078e0097 */
[----:B------:R-:W-:Y:S01]  /*4c50*/  MOV R31, R151 ;  /* 0x00000097001f7202 */ /* 0x000fe20000000f00 */
[----:B------:R-:W-:-:S02]  /*4c60*/  IMAD.MOV.U32 R58, RZ, RZ, R151 ;  /* 0x000000ffff3a7224 */ /* 0x000fc400078e0097 */
[----:B------:R-:W1:Y:S01]  /*4c70*/  MUFU.EX2 R50, R50 ;  /* 0x0000003200327308 */ /* 0x000e620000000800 */
[----:B--2---:R-:W-:Y:S01]  /*4c80*/  FADD.FTZ R14, R62, R15 ;  /* 0x0000000f3e0e7221 */ /* 0x004fe20000010000 */
[--C-:B------:R-:W-:Y:S02]  /*4c90*/  IMAD.MOV.U32 R52, RZ, RZ, R151.reuse ;  /* 0x000000ffff347224 */ /* 0x100fe400078e0097 */
[--C-:B------:R-:W-:Y:S02]  /*4ca0*/  IMAD.MOV.U32 R49, RZ, RZ, R151.reuse ;  /* 0x000000ffff317224 */ /* 0x100fe400078e0097 */
[--C-:B------:R-:W-:Y:S02]  /*4cb0*/  IMAD.MOV.U32 R45, RZ, RZ, R151.reuse ;  /* 0x000000ffff2d7224 */ /* 0x100fe400078e0097 */
[----:B------:R-:W2:Y:S01]  /*4cc0*/  MUFU.EX2 R51, R51 ;  /* 0x0000003300337308 */ /* 0x000ea20000000800 */
[C---:B0-----:R-:W-:Y:S01]  /*4cd0*/  FADD.FTZ R15, R63.reuse, R14 ;  /* 0x0000000e3f0f7221 */ /* 0x041fe20000010000 */
[----:B------:R-:W-:Y:S01]  /*4ce0*/  F2FP.BF16.F32.PACK_AB R211, R63, R62 ;  /* 0x0000003e3fd3723e */ /* 0x000fe200000010ff */
[----:B------:R-:W-:-:S02]  /*4cf0*/  IMAD.MOV.U32 R63, RZ, RZ, R151 ;  /* 0x000000ffff3f7224 */ /* 0x000fc400078e0097 */
[--C-:B------:R-:W-:Y:S02]  /*4d00*/  IMAD.MOV.U32 R62, RZ, RZ, R151.reuse ;  /* 0x000000ffff3e7224 */ /* 0x100fe400078e0097 */
[----:B------:R-:W-:Y:S01]  /*4d10*/  IMAD.MOV.U32 R44, RZ, RZ, R151 ;  /* 0x000000ffff2c7224 */ /* 0x000fe200078e0097 */
[----:B------:R-:W0:Y:S01]  /*4d20*/  MUFU.EX2 R54, R54 ;  /* 0x0000003600367308 */ /* 0x000e220000000800 */
[----:B-1----:R-:W-:Y:S01]  /*4d30*/  FADD.FTZ R14, R50, R15 ;  /* 0x0000000f320e7221 */ /* 0x002fe20000010000 */
[--C-:B------:R-:W-:Y:S02]  /*4d40*/  IMAD.MOV.U32 R41, RZ, RZ, R151.reuse ;  /* 0x000000ffff297224 */ /* 0x100fe400078e0097 */
[----:B------:R-:W-:-:S04]  /*4d50*/  IMAD.MOV.U32 R40, RZ, RZ, R151 ;  /* 0x000000ffff287224 */ /* 0x000fc800078e0097 */
[----:B------:R-:W1:Y:S01]  /*4d60*/  MUFU.EX2 R55, R55 ;  /* 0x0000003700377308 */ /* 0x000e620000000800 */
[C---:B--2---:R-:W-:Y:S01]  /*4d70*/  FADD.FTZ R15, R51.reuse, R14 ;  /* 0x0000000e330f7221 */ /* 0x044fe20000010000 */
[----:B------:R-:W-:Y:S01]  /*4d80*/  F2FP.BF16.F32.PACK_AB R205, R51, R50 ;  /* 0x0000003233cd723e */ /* 0x000fe200000010ff */
[--C-:B------:R-:W-:Y:S02]  /*4d90*/  IMAD.MOV.U32 R51, RZ, RZ, R151.reuse ;  /* 0x000000ffff337224 */ /* 0x100fe400078e0097 */
[----:B------:R-:W-:-:S03]  /*4da0*/  IMAD.MOV.U32 R50, RZ, RZ, R151 ;  /* 0x000000ffff327224 */ /* 0x000fc600078e0097 */
[----:B------:R-:W2:Y:S01]  /*4db0*/  MUFU.EX2 R42, R42 ;  /* 0x0000002a002a7308 */ /* 0x000ea20000000800 */
[----:B0-----:R-:W-:-:S07]  /*4dc0*/  FADD.FTZ R14, R54, R15 ;  /* 0x0000000f360e7221 */ /* 0x001fce0000010000 */
[----:B------:R-:W0:Y:S01]  /*4dd0*/  MUFU.EX2 R43, R43 ;  /* 0x0000002b002b7308 */ /* 0x000e220000000800 */
[C---:B-1----:R-:W-:Y:S01]  /*4de0*/  FADD.FTZ R15, R55.reuse, R14 ;  /* 0x0000000e370f7221 */ /* 0x042fe20000010000 */
[----:B------:R-:W-:Y:S01]  /*4df0*/  FADD.FTZ R14, R32, R29 ;  /* 0x0000001d200e7221 */ /* 0x000fe20000010000 */
[----:B------:R-:W-:Y:S01]  /*4e00*/  F2FP.BF16.F32.PACK_AB R207, R55, R54 ;  /* 0x0000003637cf723e */ /* 0x000fe200000010ff */
[--C-:B------:R-:W-:Y:S02]  /*4e10*/  IMAD.MOV.U32 R55, RZ, RZ, R151.reuse ;  /* 0x000000ffff377224 */ /* 0x100fe400078e0097 */
[----:B------:R-:W-:Y:S01]  /*4e20*/  FADD.FTZ R29, R33, R14 ;  /* 0x0000000e211d7221 */ /* 0x000fe20000010000 */
[----:B------:R-:W-:Y:S01]  /*4e30*/  IMAD.MOV.U32 R54, RZ, RZ, R151 ;  /* 0x000000ffff367224 */ /* 0x000fe200078e0097 */
[----:B------:R-:W1:Y:S01]  /*4e40*/  MUFU.EX2 R46, R46 ;  /* 0x0000002e002e7308 */ /* 0x000e620000000800 */
[----:B--2---:R-:W-:Y:S01]  /*4e50*/  FADD.FTZ R0, R42, R15 ;  /* 0x0000000f2a007221 */ /* 0x004fe20000010000 */
[----:B------:R-:W-:Y:S01]  /*4e60*/  FADD.FTZ R14, R36, R29 ;  /* 0x0000001d240e7221 */ /* 0x000fe20000010000 */
[----:B------:R-:W-:-:S02]  /*4e70*/  IMAD.MOV.U32 R33, RZ, RZ, R151 ;  /* 0x000000ffff217224 */ /* 0x000fc400078e0097 */
[----:B------:R-:W-:-:S03]  /*4e80*/  IMAD.MOV.U32 R32, RZ, RZ, R151 ;  /* 0x000000ffff207224 */ /* 0x000fc600078e0097 */
[----:B------:R-:W2:Y:S01]  /*4e90*/  MUFU.EX2 R47, R47 ;  /* 0x0000002f002f7308 */ /* 0x000ea20000000800 */
[C---:B0-----:R-:W-:Y:S01]  /*4ea0*/  FADD.FTZ R15, R43.reuse, R0 ;  /* 0x000000002b0f7221 */ /* 0x041fe20000010000 */
[----:B------:R-:W-:Y:S01]  /*4eb0*/  F2FP.BF16.F32.PACK_AB R201, R43, R42 ;  /* 0x0000002a2bc9723e */ /* 0x000fe200000010ff */
[----:B------:R-:W-:Y:S01]  /*4ec0*/  IMAD.MOV.U32 R43, RZ, RZ, R151 ;  /* 0x000000ffff2b7224 */ /* 0x000fe200078e0097 */
[----:B------:R-:W-:-:S04]  /*4ed0*/  MOV R42, R151 ;  /* 0x00000097002a7202 */ /* 0x000fc80000000f00 */
[----:B------:R-:W0:Y:S01]  /*4ee0*/  MUFU.EX2 R37, R37 ;  /* 0x0000002500257308 */ /* 0x000e220000000800 */
[----:B-1----:R-:W-:-:S07]  /*4ef0*/  FADD.FTZ R0, R46, R15 ;  /* 0x0000000f2e007221 */ /* 0x002fce0000010000 */
[----:B------:R-:W1:Y:S01]  /*4f00*/  MUFU.EX2 R34, R34 ;  /* 0x0000002200227308 */ /* 0x000e620000000800 */
[C---:B--2---:R-:W-:Y:S01]  /*4f10*/  FADD.FTZ R15, R47.reuse, R0 ;  /* 0x000000002f0f7221 */ /* 0x044fe20000010000 */
[----:B------:R-:W-:Y:S01]  /*4f20*/  F2FP.BF16.F32.PACK_AB R203, R47, R46 ;  /* 0x0000002e2fcb723e */ /* 0x000fe200000010ff */
[--C-:B------:R-:W-:Y:S02]  /*4f30*/  IMAD.MOV.U32 R47, RZ, RZ, R151.reuse ;  /* 0x000000ffff2f7224 */ /* 0x100fe400078e0097 */
[----:B------:R-:W-:-:S03]  /*4f40*/  IMAD.MOV.U32 R46, RZ, RZ, R151 ;  /* 0x000000ffff2e7224 */ /* 0x000fc600078e0097 */
[----:B------:R-:W2:Y:S01]  /*4f50*/  MUFU.EX2 R24, R24 ;  /* 0x0000001800187308 */ /* 0x000ea20000000800 */
[C---:B0-----:R-:W-:Y:S01]  /*4f60*/  FADD.FTZ R29, R37.reuse, R14 ;  /* 0x0000000e251d7221 */ /* 0x041fe20000010000 */
[----:B------:R-:W-:Y:S01]  /*4f70*/  F2FP.BF16.F32.PACK_AB R198, R37, R36 ;  /* 0x0000002425c6723e */ /* 0x000fe200000010ff */
[--C-:B------:R-:W-:Y:S02]  /*4f80*/  IMAD.MOV.U32 R37, RZ, RZ, R151.reuse ;  /* 0x000000ffff257224 */ /* 0x100fe400078e0097 */
[----:B------:R-:W-:-:S03]  /*4f90*/  IMAD.MOV.U32 R36, RZ, RZ, R151 ;  /* 0x000000ffff247224 */ /* 0x000fc600078e0097 */
[----:B------:R-:W0:Y:S01]  /*4fa0*/  MUFU.EX2 R35, R35 ;  /* 0x0000002300237308 */ /* 0x000e220000000800 */
[----:B-1----:R-:W-:-:S07]  /*4fb0*/  FADD.FTZ R0, R34, R15 ;  /* 0x0000000f22007221 */ /* 0x002fce0000010000 */
[----:B------:R-:W1:Y:S01]  /*4fc0*/  MUFU.EX2 R25, R25 ;  /* 0x0000001900197308 */ /* 0x000e620000000800 */
[----:B--2---:R-:W-:-:S07]  /*4fd0*/  FADD.FTZ R14, R24, R29 ;  /* 0x0000001d180e7221 */ /* 0x004fce0000010000 */
[----:B------:R-:W2:Y:S01]  /*4fe0*/  MUFU.EX2 R38, R38 ;  /* 0x0000002600267308 */ /* 0x000ea20000000800 */
[C---:B0-----:R-:W-:Y:S01]  /*4ff0*/  FADD.FTZ R15, R35.reuse, R0 ;  /* 0x00000000230f7221 */ /* 0x041fe20000010000 */
[----:B------:R-:W-:Y:S01]  /*5000*/  F2FP.BF16.F32.PACK_AB R197, R35, R34 ;  /* 0x0000002223c5723e */ /* 0x000fe200000010ff */
[--C-:B------:R-:W-:Y:S02]  /*5010*/  IMAD.MOV.U32 R35, RZ, RZ, R151.reuse ;  /* 0x000000ffff237224 */ /* 0x100fe400078e0097 */
[----:B------:R-:W-:-:S03]  /*5020*/  IMAD.MOV.U32 R34, RZ, RZ, R151 ;  /* 0x000000ffff227224 */ /* 0x000fc600078e0097 */
[----:B------:R-:W0:Y:S01]  /*5030*/  MUFU.EX2 R28, R28 ;  /* 0x0000001c001c7308 */ /* 0x000e220000000800 */
[C---:B-1----:R-:W-:Y:S01]  /*5040*/  FADD.FTZ R29, R25.reuse, R14 ;  /* 0x0000000e191d7221 */ /* 0x042fe20000010000 */
[----:B------:R-:W-:Y:S01]  /*5050*/  F2FP.BF16.F32.PACK_AB R192, R25, R24 ;  /* 0x0000001819c0723e */ /* 0x000fe200000010ff */
[--C-:B------:R-:W-:Y:S02]  /*5060*/  IMAD.MOV.U32 R25, RZ, RZ, R151.reuse ;  /* 0x000000ffff197224 */ /* 0x100fe400078e0097 */
[----:B------:R-:W-:-:S03]  /*5070*/  IMAD.MOV.U32 R24, RZ, RZ, R151 ;  /* 0x000000ffff187224 */ /* 0x000fc600078e0097 */
[----:B------:R-:W1:Y:S01]  /*5080*/  MUFU.EX2 R39, R39 ;  /* 0x0000002700277308 */ /* 0x000e620000000800 */
[----:B--2---:R-:W-:-:S07]  /*5090*/  FADD.FTZ R0, R38, R15 ;  /* 0x0000000f26007221 */ /* 0x004fce0000010000 */
[----:B------:R-:W2:Y:S01]  /*50a0*/  MUFU.EX2 R26, R26 ;  /* 0x0000001a001a7308 */ /* 0x000ea20000000800 */
[----:B0-----:R-:W-:Y:S01]  /*50b0*/  FADD.FTZ R14, R28, R29 ;  /* 0x0000001d1c0e7221 */ /* 0x001fe20000010000 */
[C---:B------:R-:W-:Y:S01]  /*50c0*/  F2FP.BF16.F32.PACK_AB R194, R21.reuse, R28 ;  /* 0x0000001c15c2723e */ /* 0x040fe200000010ff */
[----:B------:R-:W-:Y:S02]  /*50d0*/  IMAD.MOV.U32 R28, RZ, RZ, R151 ;  /* 0x000000ffff1c7224 */ /* 0x000fe400078e0097 */
[----:B------:R-:W-:-:S03]  /*50e0*/  FADD.FTZ R15, R21, R14 ;  /* 0x0000000e150f7221 */ /* 0x000fc60000010000 */
[----:B------:R-:W0:Y:S01]  /*50f0*/  MUFU.EX2 R27, R27 ;  /* 0x0000001b001b7308 */ /* 0x000e220000000800 */
[C---:B-1----:R-:W-:Y:S01]  /*5100*/  FADD.FTZ R29, R39.reuse, R0 ;  /* 0x00000000271d7221 */ /* 0x042fe20000010000 */
[----:B------:R-:W-:Y:S01]  /*5110*/  F2FP.BF16.F32.PACK_AB R199, R39, R38 ;  /* 0x0000002627c7723e */ /* 0x000fe200000010ff */
[--C-:B------:R-:W-:Y:S02]  /*5120*/  IMAD.MOV.U32 R39, RZ, RZ, R151.reuse ;  /* 0x000000ffff277224 */ /* 0x100fe400078e0097 */
[----:B------:R-:W-:-:S03]  /*5130*/  IMAD.MOV.U32 R38, RZ, RZ, R151 ;  /* 0x000000ffff267224 */ /* 0x000fc600078e0097 */
[----:B------:R-:W1:Y:S01]  /*5140*/  MUFU.EX2 R30, R30 ;  /* 0x0000001e001e7308 */ /* 0x000e620000000800 */
[----:B--2---:R-:W-:Y:S01]  /*5150*/  FADD.FTZ R0, R26, R29 ;  /* 0x0000001d1a007221 */ /* 0x004fe20000010000 */
[----:B------:R-:W-:-:S06]  /*5160*/  IMAD.MOV.U32 R29, RZ, RZ, R151 ;  /* 0x000000ffff1d7224 */ /* 0x000fcc00078e0097 */
[----:B------:R2:W3:Y:S01]  /*5170*/  MUFU.EX2 R195, R2 ;  /* 0x0000000200c37308 */ /* 0x0004e20000000800 */
[C---:B0-----:R-:W-:Y:S01]  /*5180*/  FADD.FTZ R21, R27.reuse, R0 ;  /* 0x000000001b157221 */ /* 0x041fe20000010000 */
[----:B------:R-:W-:Y:S01]  /*5190*/  F2FP.BF16.F32.PACK_AB R193, R27, R26 ;  /* 0x0000001a1bc1723e */ /* 0x000fe200000010ff */
[--C-:B------:R-:W-:Y:S01]  /*51a0*/  IMAD.MOV.U32 R27, RZ, RZ, R151.reuse ;  /* 0x000000ffff1b7224 */ /* 0x100fe200078e0097 */
[----:B------:R-:W-:Y:S01]  /*51b0*/  MOV R0, 0x3f800000 ;  /* 0x3f80000000007802 */ /* 0x000fe20000000f00 */
[----:B------:R-:W-:Y:S02]  /*51c0*/  IMAD.MOV.U32 R26, RZ, RZ, R151 ;  /* 0x000000ffff1a7224 */ /* 0x000fe400078e0097 */
[----:B-1----:R-:W-:Y:S01]  /*51d0*/  FADD.FTZ R14, R30, R21 ;  /* 0x000000151e0e7221 */ /* 0x002fe20000010000 */
[----:B--2---:R-:W-:-:S03]  /*51e0*/  IMAD.MOV.U32 R2, RZ, RZ, 0x3f800000 ;  /* 0x3f800000ff027424 */ /* 0x004fc600078e00ff */
[C---:B---3--:R-:W-:Y:S01]  /*51f0*/  FADD.FTZ R14, R195.reuse, R14 ;  /* 0x0000000ec30e7221 */ /* 0x048fe20000010000 */
[----:B------:R-:W-:Y:S01]  /*5200*/  F2FP.BF16.F32.PACK_AB R195, R195, R30 ;  /* 0x0000001ec3c3723e */ /* 0x000fe200000010ff */
[----:B------:R-:W-:Y:S01]  /*5210*/  IMAD.MOV.U32 R30, RZ, RZ, R151 ;  /* 0x000000ffff1e7224 */ /* 0x000fe200078e0097 */
[----:B------:R-:W-:Y:S06]  /*5220*/  @!P2 BRA `(.L_x_268) ;  /* 0x0000003c0088a947 */ /* 0x000fec0003800000 */
[----:B------:R-:W-:Y:S01]  /*5230*/  R2UR UR60, R16 ;  /* 0x00000000103c72ca */ /* 0x000fe200000e0000 */
[----:B------:R-:W-:Y:S01]  /*5240*/  UIADD3 UR4, UR61, -0x2, URZ ;  /* 0xfffffffe3d047890 */ /* 0x000fe2000fffe03f */
[----:B------:R-:W-:Y:S01]  /*5250*/  IMAD.MOV.U32 R20, RZ, RZ, R3 ;  /* 0x000000ffff147224 */ /* 0x000fe200078e0003 */
[----:B------:R-:W-:Y:S01]  /*5260*/  MOV R224, R17 ;  /* 0x0000001100e07202 */ /* 0x000fe20000000f00 */
[----:B------:R-:W-:Y:S01]  /*5270*/  IMAD.MOV.U32 R21, RZ, RZ, R4 ;  /* 0x000000ffff157224 */ /* 0x000fe200078e0004 */
[----:B------:R-:W-:Y:S01]  /*5280*/  CS2R R150, SRZ ;  /* 0x0000000000967805 */ /* 0x000fe2000001ff00 */
[----:B------:R-:W-:Y:S01]  /*5290*/  IMAD.MOV.U32 R0, RZ, RZ, 0x3f800000 ;  /* 0x3f800000ff007424 */ /* 0x000fe200078e00ff */
[----:B------:R-:W-:Y:S01]  /*52a0*/  CS2R R146, SRZ ;  /* 0x0000000000927805 */ /* 0x000fe2000001ff00 */
[----:B------:R-:W-:Y:S01]  /*52b0*/  IMAD.U32 R225, RZ, RZ, UR4 ;  /* 0x00000004ffe17e24 */ /* 0x000fe2000f8e00ff */
        /* <DEDUP_REMOVED lines=61> */
[----:B------:R-:W-:-:S07]  /*5690*/  CS2R R24, SRZ ;  /* 0x0000000000187805 */ /* 0x000fce000001ff00 */
.L_x_277:
[----:B------:R-:W-:-:S04]  /*56a0*/  UIADD3 UR4, UR60, 0x1, URZ ;  /* 0x000000013c047890 */ /* 0x000fc8000fffe03f */
[----:B------:R-:W-:-:S04]  /*56b0*/  UISETP.NE.AND UP0, UPT, UR4, 0x2, UPT ;  /* 0x000000020400788c */ /* 0x000fc8000bf05270 */
[----:B------:R-:W-:Y:S02]  /*56c0*/  USEL UR5, URZ, 0x1, UP0 ;  /* 0x000000013f057887 */ /* 0x000fe40008000000 */
[----:B------:R-:W-:-:S04]  /*56d0*/  USEL UR4, UR4, URZ, UP0 ;  /* 0x0000003f04047287 */ /* 0x000fc80008000000 */
[----:B------:R-:W-:Y:S02]  /*56e0*/  LOP3.LUT R17, R224, UR5, RZ, 0x3c, !PT ;  /* 0x00000005e0117c12 */ /* 0x000fe4000f8e3cff */
[----:B------:R-:W-:Y:S01]  /*56f0*/  IMAD.U32 R16, RZ, RZ, UR4 ;  /* 0x00000004ff107e24 */ /* 0x000fe2000f8e00ff */
[----:B------:R-:W-:Y:S06]  /*5700*/  @!P0 BRA `(.L_x_269) ;  /* 0x0000000000048947 */ /* 0x000fec0003800000 */
[----:B------:R-:W-:Y:S01]  /*5710*/  BPT.TRAP 0x1 ;  /* 0x000000040000795c */ /* 0x000fe20000300000 */
.L_x_269:
[----:B------:R-:W0:Y:S01]  /*5720*/  S2UR UR6, SR_CgaCtaId ;  /* 0x00000000000679c3 */ /* 0x000e220000008800 */
[----:B------:R-:W-:Y:S01]  /*5730*/  UMOV UR5, 0x400 ;  /* 0x0000040000057882 */ /* 0x000fe20000000000 */
[----:B------:R-:W-:Y:S01]  /*5740*/  SHF.L.U32 R3, R17, 0x1f, RZ ;  /* 0x0000001f11037819 */ /* 0x000fe200000006ff */
[----:B0-----:R-:W-:-:S06]  /*5750*/  ULEA UR5, UR6, UR5, 0x18 ;  /* 0x0000000506057291 */ /* 0x001fcc000f8ec03f */
[----:B------:R-:W-:-:S05]  /*5760*/  IMAD.U32 R5, RZ, RZ, UR5 ;  /* 0x00000005ff057e24 */ /* 0x000fca000f8e00ff */
[----:B------:R-:W-:-:S13]  /*5770*/  R2UR UR61, R5 ;  /* 0x00000000053d72ca */ /* 0x000fda00000e0000 */
[----:B------:R-:W-:-:S09]  /*5780*/  ULEA UR61, UR4, UR61, 0x3 ;  /* 0x0000003d043d7291 */ /* 0x000fd2000f8e183f */
[----:B------:R0:W1:Y:S01]  /*5790*/  SYNCS.PHASECHK.TRANS64.TRYWAIT P2, [UR61+0x38830], R3 ;  /* 0x03883003ff0075a7 */ /* 0x000062000804017d */
[----:B------:R-:W-:Y:S05]  /*57a0*/  @!P0 BRA `(.L_x_270) ;  /* 0x0000000000048947 */ /* 0x000fea0003800000 */
[----:B------:R-:W-:Y:S01]  /*57b0*/  BPT.TRAP 0x1 ;  /* 0x000000040000795c */ /* 0x000fe20000300000 */
.L_x_270:
[----:B-1----:R-:W-:Y:S05]  /*57c0*/  @P2 BRA `(.L_x_271) ;  /* 0x0000000000082947 */ /* 0x002fea0003800000 */
[----:B------:R-:W1:Y:S02]  /*57d0*/  SYNCS.PHASECHK.TRANS64.TRYWAIT P2, [UR61+0x38830], R3 ;  /* 0x03883003ff0075a7 */ /* 0x000e64000804017d */
[----:B-1----:R-:W-:Y:S05]  /*57e0*/  @!P2 BRA `(.L_x_272) ;  /* 0x000000cc005ca947 */ /* 0x002fea0003800000 */
.L_x_271:
        /* <DEDUP_REMOVED lines=645> */
.L_x_273:
[----:B------:R-:W-:Y:S02]  /*8040*/  R2UR UR4, R5 ;  /* 0x00000000050472ca */ /* 0x000fe400000e0000 */
[----:B------:R-:W-:-:S11]  /*8050*/  SHF.L.U32 R0, R224, 0x1f, RZ ;  /* 0x0000001fe0007819 */ /* 0x000fd600000006ff */
[----:B------:R-:W-:-:S09]  /*8060*/  ULEA UR4, UR60, UR4, 0x3 ;  /* 0x000000043c047291 */ /* 0x000fd2000f8e183f */
[----:B------:R2:W3:Y:S01]  /*8070*/  SYNCS.PHASECHK.TRANS64.TRYWAIT P2, [UR4+0x38850], R0 ;  /* 0x03885000ff0075a7 */ /* 0x0004e20008040144 */
[----:B------:R-:W-:Y:S05]  /*8080*/  @!P0 BRA `(.L_x_274) ;  /* 0x0000000000048947 */ /* 0x000fea0003800000 */
[----:B------:R-:W-:Y:S01]  /*8090*/  BPT.TRAP 0x1 ;  /* 0x000000040000795c */ /* 0x000fe20000300000 */
.L_x_274:
[----:B---3--:R-:W-:Y:S05]  /*80a0*/  @P2 BRA `(.L_x_275) ;  /* 0x0000000000082947 */ /* 0x008fea0003800000 */
[----:B------:R-:W3:Y:S02]  /*80b0*/  SYNCS.PHASECHK.TRANS64.TRYWAIT P2, [UR4+0x38850], R0 ;  /* 0x03885000ff0075a7 */ /* 0x000ee40008040144 */
[----:B---3--:R-:W-:Y:S05]  /*80c0*/  @!P2 BRA `(.L_x_276) ;  /* 0x000000a4003ca947 */ /* 0x008fea0003800000 */
.L_x_275:
[----:B------:R-:W-:Y:S01]  /*80d0*/  R2UR UR5, R5 ;  /* 0x00000000050572ca */ /* 0x000fe200000e0000 */
[----:B------:R-:W-:Y:S01]  /*80e0*/  WARPGROUP.ARRIVE ;  /* 0x00000000000079c5 */ /* 0x000fe20000000000 */
[----:B------:R-:W-:Y:S01]  /*80f0*/  UMOV UR7, 0x40000040 ;  /* 0x4000004000077882 */ /* 0x000fe20000000000 */
[----:B0-2---:R-:W-:Y:S01]  /*8100*/  FMNMX.FTZ R0, R184, R21, !PT ;  /* 0x00000015b8007209 */ /* 0x005fe20007810000 */
[----:B------:R-:W-:Y:S01]  /*8110*/  ULDC UR10, c[0x0][0x988] ;  /* 0x00026200000a7ab9 */ /* 0x000fe20000000800 */
[----:B------:R-:W-:Y:S01]  /*8120*/  VOTEU.ALL UP0, P1 ;  /* 0x00000000003f7886 */ /* 0x000fe20000800000 */
[----:B------:R-:W-:Y:S01]  /*8130*/  IMAD.MOV.U32 R224, RZ, RZ, R17 ;  /* 0x000000ffffe07224 */ /* 0x000fe200078e0011 */
[----:B-1----:R-:W-:-:S03]  /*8140*/  FMNMX.FTZ R3, R185, R0, !PT ;  /* 0x00000000b9037209 */ /* 0x002fc60007810000 */
[----:B------:R-:W-:Y:S01]  /*8150*/  @!UP0 UIADD3 UR61, UR61, 0x38840, URZ ;  /* 0x000388403d3d8890 */ /* 0x000fe2000fffe03f */
[----:B------:R-:W-:Y:S01]  /*8160*/  FMNMX.FTZ R0, R188, R3, !PT ;  /* 0x00000003bc007209 */ /* 0x000fe20007810000 */
[----:B------:R-:W-:Y:S02]  /*8170*/  @!UP0 UIADD3 UR4, UR4, 0x38860, URZ ;  /* 0x0003886004048890 */ /* 0x000fe4000fffe03f */
[----:B------:R-:W-:Y:S01]  /*8180*/  UIADD3 UR5, UR5, 0x400, URZ ;  /* 0x0000040005057890 */ /* 0x000fe2000fffe03f */
[----:B------:R-:W-:Y:S01]  /*8190*/  FMNMX.FTZ R3, R189, R0, !PT ;  /* 0x00000000bd037209 */ /* 0x000fe20007810000 */
[----:B------:R-:W-:Y:S02]  /*81a0*/  @!UP0 UPRMT UR61, URZ, 0x654, UR61 ;  /* 0x000006543f3d8896 */ /* 0x000fe4000800003d */
[----:B------:R-:W-:Y:S01]  /*81b0*/  USHF.R.U32.HI UR5, URZ, 0x4, UR5 ;  /* 0x000000043f057899 */ /* 0x000fe20008011605 */
[----:B------:R-:W-:Y:S01]  /*81c0*/  FMNMX.FTZ R0, R176, R3, !PT ;  /* 0x00000003b0007209 */ /* 0x000fe20007810000 */
[----:B------:R-:W-:-:S02]  /*81d0*/  @!UP0 UPRMT UR4, URZ, 0x654, UR4 ;  /* 0x000006543f048896 */ /* 0x000fc40008000004 */
[----:B------:R-:W-:Y:S01]  /*81e0*/  ULOP3.LUT UR5, UR5, 0x3fff, URZ, 0xc0, !UPT ;  /* 0x00003fff05057892 */ /* 0x000fe2000f8ec03f */
[----:B------:R-:W-:-:S03]  /*81f0*/  FMNMX.FTZ R3, R177, R0, !PT ;  /* 0x00000000b1037209 */ /* 0x000fc60007810000 */
[----:B------:R-:W-:Y:S01]  /*8200*/  ULOP3.LUT UR5, UR5, 0x2800000, URZ, 0xfc, !UPT ;  /* 0x0280000005057892 */ /* 0x000fe2000f8efc3f */
[----:B------:R-:W-:-:S03]  /*8210*/  FMNMX.FTZ R0, R180, R3, !PT ;  /* 0x00000003b4007209 */ /* 0x000fc60007810000 */
[----:B------:R-:W-:Y:S01]  /*8220*/  UIMAD UR60, UR60, 0xa00, UR5 ;  /* 0x00000a003c3c78a4 */ /* 0x000fe2000f8e0205 */
[----:B------:R-:W-:Y:S02]  /*8230*/  FMNMX.FTZ R3, R181, R0, !PT ;  /* 0x00000000b5037209 */ /* 0x000fe40007810000 */
[----:B------:R-:W-:Y:S01]  /*8240*/  UMOV UR5, UR10 ;  /* 0x0000000a00057c82 */ /* 0x000fe20008000000 */
[----:B------:R-:W-:Y:S02]  /*8250*/  R2UR UR10, R225 ;  /* 0x00000000e10a72ca */ /* 0x000fe400000e0000 */
[----:B------:R-:W-:Y:S01]  /*8260*/  FMNMX.FTZ R0, R168, R3, !PT ;  /* 0x00000003a8007209 */ /* 0x000fe20007810000 */
[----:B------:R-:W-:Y:S02]  /*8270*/  UMOV UR6, UR60 ;  /* 0x0000003c00067c82 */ /* 0x000fe40008000000 */
[----:B------:R-:W-:Y:S01]  /*8280*/  HGMMA.64x256x16.F32.BF16 R24, R208, gdesc[UR4].tnspB, R24, gsb0 ;  /* 0x43e00004d0187df0 */ /* 0x000fe20008001818 */
[----:B------:R-:W-:Y:S01]  /*8290*/  UIADD3 UR6, UR60, 0x80, URZ ;  /* 0x000000803c067890 */ /* 0x000fe2000fffe03f */
[----:B------:R-:W-:Y:S01]  /*82a0*/  FMNMX.FTZ R3, R169, R0, !PT ;  /* 0x00000000a9037209 */ /* 0x000fe20007810000 */
[----:B------:R-:W-:-:S03]  /*82b0*/  UMOV UR7, 0x40000040 ;  /* 0x4000004000077882 */ /* 0x000fc60000000000 */
[----:B------:R-:W-:Y:S02]  /*82c0*/  FMNMX.FTZ R0, R172, R3, !PT ;  /* 0x00000003ac007209 */ /* 0x000fe40007810000 */
[----:B------:R-:W-:Y:S02]  /*82d0*/  ISETP.LT.AND P2, PT, RZ, UR10, PT ;  /* 0x0000000aff007c0c */ /* 0x000fe4000bf41270 */
        /* <DEDUP_REMOVED lines=10> */
[----:B------:R-:W0:Y:S01]  /*8380*/  SHFL.BFLY PT, R3, R2, 0x2, 0x1f ;  /* 0x0c401f0002037f89 */ /* 0x000e2200000e0000 */
        /* <DEDUP_REMOVED lines=14> */
[----:B0-----:R-:W-:-:S15]  /*8470*/  FMNMX.FTZ R200, R2, R3, !PT ;  /* 0x0000000302c87209 */ /* 0x001fde0007810000 */
[----:B------:R-:W-:-:S06]  /*8480*/  NOP ;  /* 0x0000000000007918 */ /* 0x000fcc0000000000 */
[----:B------:R-:W-:Y:S01]  /*8490*/  HGMMA.64x256x16.F32.BF16 R24, R196, gdesc[UR4].tnspB, R24, gsb0 ;  /* 0x43e00004c4187df0 */ /* 0x000fe20008001818 */
[----:B------:R-:W0:Y:S01]  /*84a0*/  SHFL.BFLY PT, R3, R200, 0x1, 0x1f ;  /* 0x0c201f00c8037f89 */ /* 0x000e2200000e0000 */
[----:B------:R-:W-:Y:S01]  /*84b0*/  UMOV UR6, UR60 ;  /* 0x0000003c00067c82 */ /* 0x000fe20008000000 */
[----:B------:R-:W-:Y:S01]  /*84c0*/  UMOV UR7, 0x40000040 ;  /* 0x4000004000077882 */ /* 0x000fe20000000000 */
[----:B------:R-:W-:Y:S02]  /*84d0*/  R2UR UR60, R16 ;  /* 0x00000000103c72ca */ /* 0x000fe400000e0000 */
[----:B0-----:R-:W-:Y:S02]  /*84e0*/  FMNMX.FTZ R4, R200, R3, !PT ;  /* 0x00000003c8047209 */ /* 0x001fe40007810000 */
[----:B------:R-:W-:-:S03]  /*84f0*/  FMNMX.FTZ R3, R187, R0, !PT ;  /* 0x00000000bb037209 */ /* 0x000fc60007810000 */
[C---:B------:R-:W-:Y:S01]  /*8500*/  FMUL.FTZ R0, R4.reuse, UR5 ;  /* 0x0000000504007c20 */ /* 0x040fe20008410000 */
[----:B------:R-:W-:-:S03]  /*8510*/  FADD.FTZ R21, -R4, R21 ;  /* 0x0000001504157221 */ /* 0x000fc60000010100 */
[--C-:B------:R-:W-:Y:S01]  /*8520*/  FFMA.FTZ R204, R176, UR5, -R0.reuse ;  /* 0x00000005b0cc7c23 */ /* 0x100fe20008010800 */
[----:B------:R-:W-:Y:S01]  /*8530*/  FMUL.FTZ R21, R21, UR5 ;  /* 0x0000000515157c20 */ /* 0x000fe20008410000 */
[--C-:B------:R-:W-:Y:S01]  /*8540*/  FFMA.FTZ R208, R185, UR5, -R0.reuse ;  /* 0x00000005b9d07c23 */ /* 0x100fe20008010800 */
[--C-:B------:R-:W-:Y:S01]  /*8550*/  FFMA.FTZ R185, R181, UR5, -R0.reuse ;  /* 0x00000005b5b97c23 */ /* 0x100fe20008010800 */
        /* <DEDUP_REMOVED lines=9> */
[--C-:B------:R-:W-:Y:S01]  /*85f0*/  FFMA.FTZ R173, R173, UR5, -R0.reuse ;  /* 0x00000005adad7c23 */ /* 0x100fe20008010800 */
[--C-:B0-----:R-:W-:Y:S01]  /*8600*/  FFMA.FTZ R21, R152, UR5, -R0.reuse ;  /* 0x0000000598157c23 */ /* 0x101fe20008010800 */
[--C-:B------:R-:W-:Y:S01]  /*8610*/  FFMA.FTZ R152, R153, UR5, -R0.reuse ;  /* 0x0000000599987c23 */ /* 0x100fe20008010800 */
[--C-:B------:R-:W-:Y:S01]  /*8620*/  FFMA.FTZ R161, R165, UR5, -R0.reuse ;  /* 0x00000005a5a17c23 */ /* 0x100fe20008010800 */
[--C-:B------:R-:W-:Y:S01]  /*8630*/  FFMA.FTZ R153, R156, UR5, -R0.reuse ;  /* 0x000000059c997c23 */ /* 0x100fe20008010800 */
[----:B------:R-:W-:Y:S01]  /*8640*/  FFMA.FTZ R157, R157, UR5, -R0 ;  /* 0x000000059d9d7c23 */ /* 0x000fe20008010800 */
        /* <DEDUP_REMOVED lines=17> */
[----:B------:R-:W-:Y:S01]  /*8760*/  FMNMX.FTZ R196, R190, R3, !PT ;  /* 0x00000003bec47209 */ /* 0x000fe20007810000 */
[--C-:B------:R-:W-:Y:S01]  /*8770*/  FFMA.FTZ R197, R184, UR5, -R0.reuse ;  /* 0x00000005b8c57c23 */ /* 0x100fe20008010800 */
[----:B------:R-:W-:Y:S01]  /*8780*/  WARPGROUP.ARRIVE ;  /* 0x00000000000079c5 */ /* 0x000fe20000000000 */
[--C-:B------:R-:W-:Y:S01]  /*8790*/  FFMA.FTZ R198, R164, UR5, -R0.reuse ;  /* 0x00000005a4c67c23 */ /* 0x100fe20008010800 */
[----:B------:R-:W-:Y:S01]  /*87a0*/  FMNMX.FTZ R3, R191, R196, !PT ;  /* 0x000000c4bf037209 */ /* 0x000fe20007810000 */
[----:B------:R-:W-:Y:S02]  /*87b0*/  FFMA.FTZ R196, R160, UR5, -R0 ;  /* 0x00000005a0c47c23 */ /* 0x000fe40008010800 */
[----:B------:R-:W0:Y:S01]  /*87c0*/  MUFU.EX2 R197, R197 ;  /* 0x000000c500c57308 */ /* 0x000e220000000800 */
[----:B------:R-:W-:Y:S01]  /*87d0*/  FMNMX.FTZ R184, R178, R3, !PT ;  /* 0x00000003b2b87209 */ /* 0x000fe20007810000 */
[----:B------:R-:W-:Y:S03]  /*87e0*/  HGMMA.64x256x16.F32.BF16 R24, R192, gdesc[UR4].tnspB, R24, gsb0 ;  /* 0x43e00004c0187df0 */ /* 0x000fe60008001818 */
[----:B------:R-:W-:-:S03]  /*87f0*/  FMNMX.FTZ R3, R179, R184, !PT ;  /* 0x000000b8b3037209 */ /* 0x000fc60007810000 */
[----:B------:R-:W-:Y:S01]  /*8800*/  MUFU.EX2 R196, R196 ;  /* 0x000000c400c47308 */ /* 0x000fe20000000800 */
[----:B------:R-:W-:-:S04]  /*8810*/  FMNMX.FTZ R184, R182, R3, !PT ;  /* 0x00000003b6b87209 */ /* 0x000fc80007810000 */
[----:B------:R-:W-:-:S03]  /*8820*/  FMNMX.FTZ R3, R183, R184, !PT ;  /* 0x000000b8b7037209 */ /* 0x000fc60007810000 */
[----:B------:R-:W-:Y:S01]  /*8830*/  MUFU.EX2 R198, R198 ;  /* 0x000000c600c67308 */ /* 0x000fe20000000800 */
[----:B------:R-:W-:Y:S01]  /*8840*/  FMNMX.FTZ R184, R170, R3, !PT ;  /* 0x00000003aab87209 */ /* 0x000fe20007810000 */
[----:B0-----:R-:W-:-:S03]  /*8850*/  FFMA.FTZ R15, R2, R15, R197 ;  /* 0x0000000f020f7223 */ /* 0x001fc600000100c5 */
[----:B------:R-:W-:Y:S01]  /*8860*/  FMNMX.FTZ R3, R171, R184, !PT ;  /* 0x000000b8ab037209 */ /* 0x000fe20007810000 */
[C---:B------:R-:W-:Y:S01]  /*8870*/  FADD.FTZ R15, R208.reuse, R15 ;  /* 0x0000000fd00f7221 */ /* 0x040fe20000010000 */
[----:B------:R-:W-:Y:S02]  /*8880*/  F2FP.BF16.F32.PACK_AB R208, R208, R197 ;  /* 0x000000c5d0d0723e */ /* 0x000fe400000010ff */
        /* <DEDUP_REMOVED lines=9> */
[----:B------:R-:W-:-:S05]  /*8920*/  FMNMX.FTZ R176, R159, R176, !PT ;  /* 0x000000b09fb07209 */ /* 0x000fca0007810000 */
[----:B------:R-:W0:Y:S02]  /*8930*/  SHFL.BFLY PT, R3, R176, 0x2, 0x1f ;  /* 0x0c401f00b0037f89 */ /* 0x000e2400000e0000 */
[----:B0-----:R-:W-:-:S05]  /*8940*/  FMNMX.FTZ R3, R176, R3, !PT ;  /* 0x00000003b0037209 */ /* 0x001fca0007810000 */
[----:B------:R-:W0:Y:S02]  /*8950*/  SHFL.BFLY PT, R160, R3, 0x1, 0x1f ;  /* 0x0c201f0003a07f89 */ /* 0x000e2400000e0000 */
[----:B0-----:R-:W-:-:S05]  /*8960*/  FMNMX.FTZ R3, R3, R160, !PT ;  /* 0x000000a003037209 */ /* 0x001fca0007810000 */
[C---:B------:R-:W-:Y:S01]  /*8970*/  FADD.FTZ R0, -R3.reuse, R20 ;  /* 0x0000001403007221 */ /* 0x040fe20000010100 */
[----:B------:R-:W-:Y:S01]  /*8980*/  FMUL.FTZ R156, R3, UR5 ;  /* 0x00000005039c7c20 */ /* 0x000fe20008410000 */
[----:B------:R0:W-:Y:S02]  /*8990*/  MUFU.EX2 R20, R157 ;  /* 0x0000009d00147308 */ /* 0x0001e40000000800 */
[----:B------:R-:W-:Y:S01]  /*89a0*/  FMUL.FTZ R0, R0, UR5 ;  /* 0x0000000500007c20 */ /* 0x000fe20008410000 */
        /* <DEDUP_REMOVED lines=11> */
[----:B------:R-:W-:Y:S01]  /*8a60*/  FADD.FTZ R174, R210, R15 ;  /* 0x0000000fd2ae7221 */ /* 0x000fe20000010000 */
[--C-:B------:R-:W-:Y:S01]  /*8a70*/  FFMA.FTZ R201, R170, UR5, -R156.reuse ;  /* 0x00000005aac97c23 */ /* 0x100fe2000801089c */
[----:B------:R-:W1:Y:S01]  /*8a80*/  MUFU.EX2 R209, R209 ;  /* 0x000000d100d17308 */ /* 0x000e620000000800 */
[--C-:B------:R-:W-:Y:S01]  /*8a90*/  FFMA.FTZ R170, R171, UR5, -R156.reuse ;  /* 0x00000005abaa7c23 */ /* 0x100fe2000801089c */
[----:B0-----:R-:W-:Y:S01]  /*8aa0*/  FFMA.FTZ R157, R162, UR5, -R156 ;  /* 0x00000005a29d7c23 */ /* 0x001fe2000801089c */
[----:B------:R-:W-:Y:S01]  /*8ab0*/  FADD.FTZ R171, R189, R174 ;  /* 0x000000aebdab7221 */ /* 0x000fe20000010000 */
[--C-:B------:R-:W-:Y:S01]  /*8ac0*/  FFMA.FTZ R175, R175, UR5, -R156.reuse ;  /* 0x00000005afaf7c23 */ /* 0x100fe2000801089c */
[--C-:B------:R-:W-:Y:S01]  /*8ad0*/  FFMA.FTZ R163, R163, UR5, -R156.reuse ;  /* 0x00000005a3a37c23 */ /* 0x100fe2000801089c */
[--C-:B------:R-:W-:Y:S01]  /*8ae0*/  FFMA.FTZ R167, R167, UR5, -R156.reuse ;  /* 0x00000005a7a77c23 */ /* 0x100fe2000801089c */
[----:B------:R-:W-:Y:S01]  /*8af0*/  FADD.FTZ R174, R204, R171 ;  /* 0x000000abccae7221 */ /* 0x000fe20000010000 */
[----:B------:R-:W0:Y:S01]  /*8b00*/  MUFU.EX2 R160, R160 ;  /* 0x000000a000a07308 */ /* 0x000e220000000800 */
[--C-:B------:R-:W-:Y:S01]  /*8b10*/  FFMA.FTZ R154, R154, UR5, -R156.reuse ;  /* 0x000000059a9a7c23 */ /* 0x100fe2000801089c */
[--C-:B------:R-:W-:Y:S01]  /*8b20*/  FFMA.FTZ R155, R155, UR5, -R156.reuse ;  /* 0x000000059b9b7c23 */ /* 0x100fe2000801089c */
[--C-:B------:R-:W-:Y:S01]  /*8b30*/  FFMA.FTZ R158, R158, UR5, -R156.reuse ;  /* 0x000000059e9e7c23 */ /* 0x100fe2000801089c */
[----:B------:R-:W-:Y:S01]  /*8b40*/  FFMA.FTZ R156, R159, UR5, -R156 ;  /* 0x000000059f9c7c23 */ /* 0x000fe2000801089c */
[----:B------:R-:W-:Y:S01]  /*8b50*/  FADD.FTZ R159, R177, R174 ;  /* 0x000000aeb19f7221 */ /* 0x000fe20000010000 */
[----:B------:R-:W-:-:S02]  /*8b60*/  F2FP.BF16.F32.PACK_AB R210, R189, R210 ;  /* 0x000000d2bdd2723e */ /* 0x000fc400000010ff */
[----:B------:R-:W2:Y:S01]  /*8b70*/  MUFU.EX2 R211, R211 ;  /* 0x000000d300d37308 */ /* 0x000ea20000000800 */
[----:B-1----:R-:W-:Y:S01]  /*8b80*/  FFMA.FTZ R165, R0, R14, R209 ;  /* 0x0000000e00a57223 */ /* 0x002fe200000100d1 */
[----:B------:R-:W-:-:S06]  /*8b90*/  F2FP.BF16.F32.PACK_AB R204, R177, R204 ;  /* 0x000000ccb1cc723e */ /* 0x000fcc00000010ff */
[----:B------:R-:W1:Y:S01]  /*8ba0*/  MUFU.EX2 R164, R164 ;  /* 0x000000a400a47308 */ /* 0x000e620000000800 */
[C---:B0-----:R-:W-:Y:S01]  /*8bb0*/  FADD.FTZ R166, R160.reuse, R165 ;  /* 0x000000a5a0a67221 */ /* 0x041fe20000010000 */
[----:B------:R-:W-:-:S06]  /*8bc0*/  F2FP.BF16.F32.PACK_AB R209, R160, R209 ;  /* 0x000000d1a0d1723e */ /* 0x000fcc00000010ff */
[----:B------:R-:W0:Y:S01]  /*8bd0*/  MUFU.EX2 R205, R205 ;  /* 0x000000cd00cd7308 */ /* 0x000e220000000800 */
[----:B--2---:R-:W-:-:S07]  /*8be0*/  FADD.FTZ R165, R211, R166 ;  /* 0x000000a6d3a57221 */ /* 0x004fce0000010000 */
[----:B------:R-:W2:Y:S01]  /*8bf0*/  MUFU.EX2 R168, R168 ;  /* 0x000000a800a87308 */ /* 0x000ea20000000800 */
[C---:B-1----:R-:W-:Y:S01]  /*8c00*/  FADD.FTZ R166, R164.reuse, R165 ;  /* 0x000000a5a4a67221 */ /* 0x042fe20000010000 */
[----:B------:R-:W-:-:S06]  /*8c10*/  F2FP.BF16.F32.PACK_AB R211, R164, R211 ;  /* 0x000000d3a4d3723e */ /* 0x000fcc00000010ff */
[----:B------:R-:W1:Y:S08]  /*8c20*/  MUFU.EX2 R207, R207 ;  /* 0x000000cf00cf7308 */ /* 0x000e700000000800 */
[----:B------:R-:W3:Y:S08]  /*8c30*/  MUFU.EX2 R172, R172 ;  /* 0x000000ac00ac7308 */ /* 0x000ef00000000800 */
[----:B------:R-:W4:Y:S08]  /*8c40*/  MUFU.EX2 R201, R201 ;  /* 0x000000c900c97308 */ /* 0x000f300000000800 */
[----:B------:R0:W-:Y:S08]  /*8c50*/  MUFU.EX2 R14, R157 ;  /* 0x0000009d000e7308 */ /* 0x0001f00000000800 */
[----:B------:R-:W5:Y:S01]  /*8c60*/  MUFU.EX2 R170, R170 ;  /* 0x000000aa00aa7308 */ /* 0x000f620000000800 */
[----:B0-----:R-:W-:Y:S01]  /*8c70*/  FADD.FTZ R157, R205, R166 ;  /* 0x000000a6cd9d7221 */ /* 0x001fe20000010000 */
[----:B------:R-:W-:Y:S01]  /*8c80*/  FADD.FTZ R166, R206, R159 ;  /* 0x0000009fcea67221 */ /* 0x000fe20000010000 */
[----:B--2---:R-:W-:-:S02]  /*8c90*/  F2FP.BF16.F32.PACK_AB R205, R168, R205 ;  /* 0x000000cda8cd723e */ /* 0x004fc400000010ff */
[----:B------:R-:W-:Y:S01]  /*8ca0*/  FADD.FTZ R160, R168, R157 ;  /* 0x0000009da8a07221 */ /* 0x000fe20000010000 */
[C---:B------:R-:W-:Y:S01]  /*8cb0*/  FADD.FTZ R159, R185.reuse, R166 ;  /* 0x000000a6b99f7221 */ /* 0x040fe20000010000 */
[----:B------:R-:W-:Y:S01]  /*8cc0*/  F2FP.BF16.F32.PACK_AB R206, R185, R206 ;  /* 0x000000ceb9ce723e */ /* 0x000fe200000010ff */
[----:B------:R-:W0:Y:S01]  /*8cd0*/  MUFU.EX2 R203, R203 ;  /* 0x000000cb00cb7308 */ /* 0x000e220000000800 */
[----:B-1----:R-:W-:Y:S01]  /*8ce0*/  FADD.FTZ R157, R207, R160 ;  /* 0x000000a0cf9d7221 */ /* 0x002fe20000010000 */
[----:B------:R-:W-:Y:S01]  /*8cf0*/  FADD.FTZ R164, R200, R159 ;  /* 0x0000009fc8a47221 */ /* 0x000fe20000010000 */
[C---:B---3--:R-:W-:Y:S02]  /*8d00*/  F2FP.BF16.F32.PACK_AB R207, R172.reuse, R207 ;  /* 0x000000cfaccf723e */ /* 0x048fe400000010ff */
[----:B------:R-:W-:Y:S01]  /*8d10*/  FADD.FTZ R160, R172, R157 ;  /* 0x0000009daca07221 */ /* 0x000fe20000010000 */
[C---:B------:R-:W-:Y:S01]  /*8d20*/  FADD.FTZ R159, R169.reuse, R164 ;  /* 0x000000a4a99f7221 */ /* 0x040fe20000010000 */
[----:B------:R-:W-:Y:S01]  /*8d30*/  F2FP.BF16.F32.PACK_AB R200, R169, R200 ;  /* 0x000000c8a9c8723e */ /* 0x000fe200000010ff */
[----:B------:R-:W1:Y:S01]  /*8d40*/  MUFU.EX2 R162, R175 ;  /* 0x000000af00a27308 */ /* 0x000e620000000800 */
[----:B----4-:R-:W-:Y:S01]  /*8d50*/  FADD.FTZ R157, R201, R160 ;  /* 0x000000a0c99d7221 */ /* 0x010fe20000010000 */
[----:B------:R-:W-:Y:S01]  /*8d60*/  FADD.FTZ R164, R202, R159 ;  /* 0x0000009fcaa47221 */ /* 0x000fe20000010000 */
[----:B-----5:R-:W-:-:S02]  /*8d70*/  F2FP.BF16.F32.PACK_AB R201, R170, R201 ;  /* 0x000000c9aac9723e */ /* 0x020fc400000010ff */
[----:B------:R-:W-:Y:S01]  /*8d80*/  FADD.FTZ R160, R170, R157 ;  /* 0x0000009daaa07221 */ /* 0x000fe20000010000 */
[C---:B------:R-:W-:Y:S01]  /*8d90*/  FADD.FTZ R159, R173.reuse, R164 ;  /* 0x000000a4ad9f7221 */ /* 0x040fe20000010000 */
[----:B------:R-:W-:Y:S01]  /*8da0*/  F2FP.BF16.F32.PACK_AB R202, R173, R202 ;  /* 0x000000caadca723e */ /* 0x000fe200000010ff */
[----:B------:R-:W2:Y:S01]  /*8db0*/  MUFU.EX2 R15, R163 ;  /* 0x000000a3000f7308 */ /* 0x000ea20000000800 */
[----:B0-----:R-:W-:-:S07]  /*8dc0*/  FADD.FTZ R157, R203, R160 ;  /* 0x000000a0cb9d7221 */ /* 0x001fce0000010000 */
[----:B------:R-:W0:Y:S01]  /*8dd0*/  MUFU.EX2 R199, R199 ;  /* 0x000000c700c77308 */ /* 0x000e220000000800 */
[C---:B-1----:R-:W-:Y:S01]  /*8de0*/  FADD.FTZ R157, R162.reuse, R157 ;  /* 0x0000009da29d7221 */ /* 0x042fe20000010000 */
[----:B------:R-:W-:-:S03]  /*8df0*/  F2FP.BF16.F32.PACK_AB R203, R162, R203 ;  /* 0x000000cba2cb723e */ /* 0x000fc600000010ff */
[----:B------:R-:W-:-:S03]  /*8e00*/  FADD.FTZ R160, R14, R157 ;  /* 0x0000009d0ea07221 */ /* 0x000fc60000010000 */
[----:B------:R-:W1:Y:S01]  /*8e10*/  MUFU.EX2 R167, R167 ;  /* 0x000000a700a77308 */ /* 0x000e620000000800 */
[C---:B--2---:R-:W-:Y:S01]  /*8e20*/  FADD.FTZ R160, R15.reuse, R160 ;  /* 0x000000a00fa07221 */ /* 0x044fe20000010000 */
[----:B------:R-:W-:-:S06]  /*8e30*/  F2FP.BF16.F32.PACK_AB R197, R15, R14 ;  /* 0x0000000e0fc5723e */ /* 0x000fcc00000010ff */
[----:B------:R-:W-:Y:S01]  /*8e40*/  MUFU.EX2 R155, R155 ;  /* 0x0000009b009b7308 */ /* 0x000fe20000000800 */
[----:B0-----:R-:W-:Y:S01]  /*8e50*/  FADD.FTZ R160, R199, R160 ;  /* 0x000000a0c7a07221 */ /* 0x001fe20000010000 */
[----:B------:R-:W-:Y:S02]  /*8e60*/  WARPGROUP.DEPBAR.LE gsb0, 0x0 ;  /* 0x00008000000079c5 */ /* 0x000fe40000010000 */
[----:B------:R-:W-:Y:S01]  /*8e70*/  @!P1 SYNCS.ARRIVE.TRANS64.RED.A1T0 RZ, [UR61], RZ ;  /* 0x000000ffffff99a7 */ /* 0x000fe2000810043d */
[----:B------:R-:W-:Y:S02]  /*8e80*/  F2FP.BF16.F32.PACK_AB R192, R152, R21 ;  /* 0x0000001598c0723e */ /* 0x000fe400000010ff */
[----:B------:R-:W-:Y:S01]  /*8e90*/  F2FP.BF16.F32.PACK_AB R194, R20, R153 ;  /* 0x0000009914c2723e */ /* 0x000fe200000010ff */
[----:B------:R0:W2:Y:S01]  /*8ea0*/  MUFU.EX2 R193, R154 ;  /* 0x0000009a00c17308 */ /* 0x0000a20000000800 */
[C---:B-1----:R-:W-:Y:S01]  /*8eb0*/  FADD.FTZ R160, R167.reuse, R160 ;  /* 0x000000a0a7a07221 */ /* 0x042fe20000010000 */
[----:B------:R-:W-:Y:S01]  /*8ec0*/  F2FP.BF16.F32.PACK_AB R199, R167, R199 ;  /* 0x000000c7a7c7723e */ /* 0x000fe200000010ff */
[----:B------:R-:W-:Y:S01]  /*8ed0*/  @!P1 SYNCS.ARRIVE.TRANS64.RED.A1T0 RZ, [UR4], RZ ;  /* 0x000000ffffff99a7 */ /* 0x000fe20008100404 */
[----:B------:R-:W-:-:S04]  /*8ee0*/  UIADD3 UR4, UR10, -0x1, URZ ;  /* 0xffffffff0a047890 */ /* 0x000fc8000fffe03f */
[----:B------:R-:W1:Y:S01]  /*8ef0*/  MUFU.EX2 R195, R158 ;  /* 0x0000009e00c37308 */ /* 0x000e620000000800 */
[----:B0-----:R-:W-:Y:S01]  /*8f00*/  FADD.FTZ R154, R196, R159 ;  /* 0x0000009fc49a7221 */ /* 0x001fe20000010000 */
[C---:B------:R-:W-:Y:S01]  /*8f10*/  F2FP.BF16.F32.PACK_AB R196, R181.reuse, R196 ;  /* 0x000000c4b5c4723e */ /* 0x040fe200000010ff */
[----:B------:R-:W-:Y:S02]  /*8f20*/  IMAD.U32 R225, RZ, RZ, UR4 ;  /* 0x00000004ffe17e24 */ /* 0x000fe4000f8e00ff */
[----:B------:R-:W-:-:S03]  /*8f30*/  FADD.FTZ R157, R181, R154 ;  /* 0x0000009ab59d7221 */ /* 0x000fc60000010000 */
[----:B------:R-:W0:Y:S01]  /*8f40*/  MUFU.EX2 R156, R156 ;  /* 0x0000009c009c7308 */ /* 0x000e220000000800 */
[----:B------:R-:W-:Y:S01]  /*8f50*/  FADD.FTZ R154, R198, R157 ;  /* 0x0000009dc69a7221 */ /* 0x000fe20000010000 */
[----:B--2---:R-:W-:Y:S01]  /*8f60*/  FADD.FTZ R160, R193, R160 ;  /* 0x000000a0c1a07221 */ /* 0x004fe20000010000 */
[C---:B------:R-:W-:Y:S02]  /*8f70*/  F2FP.BF16.F32.PACK_AB R198, R161.reuse, R198 ;  /* 0x000000c6a1c6723e */ /* 0x040fe400000010ff */
[----:B------:R-:W-:Y:S01]  /*8f80*/  FADD.FTZ R154, R161, R154 ;  /* 0x0000009aa19a7221 */ /* 0x000fe20000010000 */
[C---:B------:R-:W-:Y:S01]  /*8f90*/  FADD.FTZ R160, R155.reuse, R160 ;  /* 0x000000a09ba07221 */ /* 0x040fe20000010000 */
[----:B------:R-:W-:Y:S02]  /*8fa0*/  F2FP.BF16.F32.PACK_AB R193, R155, R193 ;  /* 0x000000c19bc1723e */ /* 0x000fe400000010ff */
[----:B------:R-:W-:Y:S01]  /*8fb0*/  FADD.FTZ R15, R21, R154 ;  /* 0x0000009a150f7221 */ /* 0x000fe20000010000 */
[----:B-1----:R-:W-:Y:S01]  /*8fc0*/  FADD.FTZ R160, R195, R160 ;  /* 0x000000a0c3a07221 */ /* 0x002fe20000010000 */
[----:B------:R-:W-:-:S02]  /*8fd0*/  IMAD.MOV.U32 R21, RZ, RZ, R4 ;  /* 0x000000ffff157224 */ /* 0x000fc400078e0004 */
[----:B------:R-:W-:-:S04]  /*8fe0*/  FADD.FTZ R14, R152, R15 ;  /* 0x0000000f980e7221 */ /* 0x000fc80000010000 */
[----:B------:R-:W-:Y:S01]  /*8ff0*/  FADD.FTZ R15, R153, R14 ;  /* 0x0000000e990f7221 */ /* 0x000fe20000010000 */
[C---:B0-----:R-:W-:Y:S01]  /*9000*/  FADD.FTZ R14, R156.reuse, R160 ;  /* 0x000000a09c0e7221 */ /* 0x041fe20000010000 */
[----:B------:R-:W-:Y:S02]  /*9010*/  F2FP.BF16.F32.PACK_AB R195, R156, R195 ;  /* 0x000000c39cc3723e */ /* 0x000fe400000010ff */
[----:B------:R-:W-:Y:S01]  /*9020*/  FADD.FTZ R15, R20, R15 ;  /* 0x0000000f140f7221 */ /* 0x000fe20000010000 */
[----:B------:R-:W-:Y:S01]  /*9030*/  IMAD.MOV.U32 R20, RZ, RZ, R3 ;  /* 0x000000ffff147224 */ /* 0x000fe200078e0003 */
[----:B------:R-:W-:Y:S06]  /*9040*/  @P2 BRA `(.L_x_277) ;  /* 0xffffffc400942947 */ /* 0x000fec000383ffff */
.L_x_268:
        /* <DEDUP_REMOVED lines=131> */
.L_x_278:
[----:B------:R-:W-:Y:S01]  /*9880*/  IMAD R11, R16, 0x8, R5 ;  /* 0x00000008100b7824 */ /* 0x000fe200078e0205 */
[----:B------:R-:W-:-:S04]  /*9890*/  SHF.L.U32 R0, R17, 0x1f, RZ ;  /* 0x0000001f11007819 */ /* 0x000fc800000006ff */
[----:B------:R0:W1:Y:S01]  /*98a0*/  SYNCS.PHASECHK.TRANS64.TRYWAIT P2, [R11+URZ+0x38850], R0 ;  /* 0x038850000b0075a7 */ /* 0x000062000804017f */
[----:B------:R-:W-:Y:S05]  /*98b0*/  @!P0 BRA `(.L_x_279) ;  /* 0x0000000000048947 */ /* 0x000fea0003800000 */
[----:B------:R-:W-:Y:S01]  /*98c0*/  BPT.TRAP 0x1 ;  /* 0x000000040000795c */ /* 0x000fe20000300000 */
.L_x_279:
[----:B-1----:R-:W-:Y:S05]  /*98d0*/  @P2 BRA `(.L_x_280) ;  /* 0x0000000000082947 */ /* 0x002fea0003800000 */
[----:B------:R-:W1:Y:S02]  /*98e0*/  SYNCS.PHASECHK.TRANS64.TRYWAIT P0, [R11+URZ+0x38850], R0 ;  /* 0x038850000b0075a7 */ /* 0x000e64000800017f */
[----:B-1----:R-:W-:Y:S05]  /*98f0*/  @!P0 BRA `(.L_x_281) ;  /* 0x0000008c00488947 */ /* 0x002fea0003800000 */
.L_x_280:
[----:B------:R-:W-:Y:S05]  /*9900*/  WARPSYNC.ALL ;  /* 0x0000000000007948 */ /* 0x000fea0003800000 */
[----:B------:R-:W-:Y:S01]  /*9910*/  VIADD R5, R5, 0x400 ;  /* 0x0000040005057836 */ /* 0x000fe20000000000 */
[----:B------:R-:W-:Y:S01]  /*9920*/  WARPGROUP.ARRIVE ;  /* 0x00000000000079c5 */ /* 0x000fe20000000000 */
[----:B------:R-:W-:Y:S01]  /*9930*/  IMAD.MOV.U32 R7, RZ, RZ, 0x40000040 ;  /* 0x40000040ff077424 */ /* 0x000fe200078e00ff */
[----:B01----:R-:W0:Y:S01]  /*9940*/  SHFL.BFLY PT, R0, R15, 0x2, 0x1f ;  /* 0x0c401f000f007f89 */ /* 0x003e2200000e0000 */
[----:B------:R-:W-:Y:S01]  /*9950*/  IMAD.MOV.U32 R9, RZ, RZ, 0x40000040 ;  /* 0x40000040ff097424 */ /* 0x000fe200078e00ff */
[----:B------:R-:W-:Y:S01]  /*9960*/  SHF.R.U32.HI R5, RZ, 0x4, R5 ;  /* 0x00000004ff057819 */ /* 0x000fe20000011605 */
[----:B------:R-:W-:Y:S01]  /*9970*/  @!P1 VIADD R11, R11, 0x38860 ;  /* 0x000388600b0b9836 */ /* 0x000fe20000000000 */
[----:B------:R-:W-:Y:S01]  /*9980*/  R2UR UR7, R7 ;  /* 0x00000000070772ca */ /* 0x000fe200000e0000 */
[----:B------:R-:W-:Y:S01]  /*9990*/  IMAD.MOV.U32 R7, RZ, RZ, 0x40000040 ;  /* 0x40000040ff077424 */ /* 0x000fe200078e00ff */
[----:B------:R-:W-:Y:S01]  /*99a0*/  LOP3.LUT R5, R5, 0x3fff, RZ, 0xc0, !PT ;  /* 0x00003fff05057812 */ /* 0x000fe200078ec0ff */
[----:B------:R-:W-:Y:S01]  /*99b0*/  IMAD.U32 R13, RZ, RZ, UR5 ;  /* 0x00000005ff0d7e24 */ /* 0x000fe2000f8e00ff */
[----:B------:R-:W-:Y:S01]  /*99c0*/  @!P1 PRMT R11, RZ, 0x654, R11 ;  /* 0x00000654ff0b9816 */ /* 0x000fe2000000000b */
[----:B------:R-:W-:Y:S01]  /*99d0*/  VIADD R216, R216, 0x1 ;  /* 0x00000001d8d87836 */ /* 0x000fe20000000000 */
[----:B------:R-:W-:-:S05]  /*99e0*/  LOP3.LUT R5, R5, 0x2800000, RZ, 0xfc, !PT ;  /* 0x0280000005057812 */ /* 0x000fca00078efcff */
[C---:B------:R-:W-:Y:S02]  /*99f0*/  IMAD R6, R16.reuse, 0xa00, R5 ;  /* 0x00000a0010067824 */ /* 0x040fe400078e0205 */
[----:B------:R-:W1:Y:S01]  /*9a00*/  SHFL.BFLY PT, R5, R14, 0x2, 0x1f ;  /* 0x0c401f000e057f89 */ /* 0x000e6200000e0000 */
[----:B------:R-:W-:Y:S02]  /*9a10*/  VIADD R16, R16, 0x1 ;  /* 0x0000000110107836 */ /* 0x000fe40000000000 */
[C---:B------:R-:W-:Y:S02]  /*9a20*/  R2UR UR6, R6.reuse ;  /* 0x00000000060672ca */ /* 0x040fe400000e0000 */
[----:B------:R-:W-:Y:S01]  /*9a30*/  IADD3 R8, R6, 0x80, RZ ;  /* 0x0000008006087810 */ /* 0x000fe20007ffe0ff */
[----:B0-----:R-:W-:Y:S01]  /*9a40*/  FADD.FTZ R0, R0, R15 ;  /* 0x0000000f00007221 */ /* 0x001fe20000010000 */
[----:B------:R-:W-:-:S04]  /*9a50*/  ISETP.NE.AND P2, PT, R16, 0x2, PT ;  /* 0x000000021000780c */ /* 0x000fc80003f45270 */
[----:B------:R-:W-:-:S05]  /*9a60*/  SEL R16, R16, RZ, P2 ;  /* 0x000000ff10107207 */ /* 0x000fca0001000000 */
[----:B------:R-:W-:Y:S01]  /*9a70*/  HGMMA.64x256x16.F32.BF16 R24, R208, gdesc[UR4].tnspB, R24, gsb0 ;  /* 0x43e00004d0187df0 */ /* 0x000fe20008001818 */
[----:B------:R-:W-:Y:S01]  /*9a80*/  R2UR UR6, R8 ;  /* 0x00000000080672ca */ /* 0x000fe200000e0000 */
[----:B------:R-:W-:Y:S01]  /*9a90*/  VIADD R8, R6, 0x100 ;  /* 0x0000010006087836 */ /* 0x000fe20000000000 */
[----:B------:R-:W-:Y:S01]  /*9aa0*/  R2UR UR7, R9 ;  /* 0x00000000090772ca */ /* 0x000fe200000e0000 */
[----:B------:R-:W-:Y:S02]  /*9ab0*/  IMAD.MOV.U32 R9, RZ, RZ, 0x40000040 ;  /* 0x40000040ff097424 */ /* 0x000fe400078e00ff */
[----:B-1----:R-:W-:Y:S02]  /*9ac0*/  FADD.FTZ R2, R5, R14 ;  /* 0x0000000e05027221 */ /* 0x002fe40000010000 */
[----:B------:R-:W0:Y:S02]  /*9ad0*/  SHFL.BFLY PT, R5, R0, 0x1, 0x1f ;  /* 0x0c201f0000057f89 */ /* 0x000e2400000e0000 */
[----:B0-----:R-:W-:Y:S01]  /*9ae0*/  FADD.FTZ R10, R0, R5 ;  /* 0x00000005000a7221 */ /* 0x001fe20000010000 */
[----:B------:R-:W-:Y:S01]  /*9af0*/  IMAD.MOV.U32 R5, RZ, RZ, RZ ;  /* 0x000000ffff057224 */ /* 0x000fe200078e00ff */
[----:B------:R-:W-:-:S03]  /*9b00*/  SEL R0, RZ, 0x1, P2 ;  /* 0x00000001ff007807 */ /* 0x000fc60001000000 */
[----:B------:R-:W-:Y:S02]  /*9b10*/  FSETP.NE.FTZ.AND P0, PT, R10, RZ, PT ;  /* 0x000000ff0a00720b */ /* 0x000fe40003f15000 */
[----:B------:R-:W-:Y:S01]  /*9b20*/  LOP3.LUT R17, R17, R0, RZ, 0x3c, !PT ;  /* 0x0000000011117212 */ /* 0x000fe200078e3cff */
[----:B------:R-:W-:Y:S01]  /*9b30*/  IMAD.MOV.U32 R0, RZ, RZ, -0x800000 ;  /* 0xff800000ff007424 */ /* 0x000fe200078e00ff */
[----:B------:R-:W-:Y:S02]  /*9b40*/  WARPGROUP.DEPBAR.LE gsb0, 0x0 ;  /* 0x00008000000079c5 */ /* 0x000fe40000010000 */
[----:B------:R-:W-:-:S07]  /*9b50*/  WARPGROUP.ARRIVE ;  /* 0x00000000000079c5 */ /* 0x000fce0000000000 */
[----:B------:R-:W-:Y:S01]  /*9b60*/  HGMMA.64x256x16.F32.BF16 R24, R204, gdesc[UR4].tnspB, R24, gsb0 ;  /* 0x43e00004cc187df0 */ /* 0x000fe20008001818 */
[----:B------:R-:W-:Y:S01]  /*9b70*/  R2UR UR6, R8 ;  /* 0x00000000080672ca */ /* 0x000fe200000e0000 */
[C---:B------:R-:W-:Y:S01]  /*9b80*/  VIADD R8, R6.reuse, 0x180 ;  /* 0x0000018006087836 */ /* 0x040fe20000000000 */
[----:B------:R-:W-:Y:S01]  /*9b90*/  R2UR UR7, R9 ;  /* 0x00000000090772ca */ /* 0x000fe200000e0000 */
[----:B------:R-:W-:Y:S02]  /*9ba0*/  IMAD.MOV.U32 R9, RZ, RZ, 0x40000040 ;  /* 0x40000040ff097424 */ /* 0x000fe400078e00ff */
[----:B------:R-:W-:Y:S01]  /*9bb0*/  VIADD R6, R6, 0x200 ;  /* 0x0000020006067836 */ /* 0x000fe20000000000 */
[----:B------:R-:W-:Y:S02]  /*9bc0*/  WARPGROUP.DEPBAR.LE gsb0, 0x0 ;  /* 0x00008000000079c5 */ /* 0x000fe40000010000 */
[----:B------:R-:W-:-:S15]  /*9bd0*/  WARPGROUP.ARRIVE ;  /* 0x00000000000079c5 */ /* 0x000fde0000000000 */
[----:B------:R-:W-:-:S04]  /*9be0*/  NOP ;  /* 0x0000000000007918 */ /* 0x000fc80000000000 */
[----:B------:R-:W-:Y:S01]  /*9bf0*/  HGMMA.64x256x16.F32.BF16 R24, R200, gdesc[UR4].tnspB, R24, gsb0 ;  /* 0x43e00004c8187df0 */ /* 0x000fe20008001818 */
[----:B------:R-:W-:Y:S02]  /*9c00*/  R2UR UR6, R8 ;  /* 0x00000000080672ca */ /* 0x000fe400000e0000 */
[----:B------:R-:W-:Y:S01]  /*9c10*/  R2UR UR7, R9 ;  /* 0x00000000090772ca */ /* 0x000fe200000e0000 */
[----:B------:R-:W0:Y:S02]  /*9c20*/  @P0 MUFU.LG2 R8, R10 ;  /* 0x0000000a00080308 */ /* 0x000e240000000c00 */
[----:B0-----:R-:W-:Y:S01]  /*9c30*/  @P0 FMUL.FTZ R8, R8, 0.69314718246459960938 ;  /* 0x3f31721808080820 */ /* 0x001fe20000410000 */
[----:B------:R-:W-:Y:S02]  /*9c40*/  WARPGROUP.DEPBAR.LE gsb0, 0x0 ;  /* 0x00008000000079c5 */ /* 0x000fe40000010000 */
[----:B------:R-:W-:-:S15]  /*9c50*/  WARPGROUP.ARRIVE ;  /* 0x00000000000079c5 */ /* 0x000fde0000000000 */
[----:B------:R-:W-:-:S04]  /*9c60*/  NOP ;  /* 0x0000000000007918 */ /* 0x000fc80000000000 */
[----:B------:R-:W-:Y:S01]  /*9c70*/  HGMMA.64x256x16.F32.BF16 R24, R196, gdesc[UR4].tnspB, R24, gsb0 ;  /* 0x43e00004c4187df0 */ /* 0x000fe20008001818 */
[----:B------:R-:W-:Y:S01]  /*9c80*/  R2UR UR6, R6 ;  /* 0x00000000060672ca */ /* 0x000fe200000e0000 */
[----:B------:R-:W-:Y:S01]  /*9c90*/  IMAD.MOV.U32 R6, RZ, RZ, RZ ;  /* 0x000000ffff067224 */ /* 0x000fe200078e00ff */
[----:B------:R-:W-:Y:S02]  /*9ca0*/  R2UR UR7, R7 ;  /* 0x00000000070772ca */ /* 0x000fe400000e0000 */
[----:B------:R-:W0:Y:S03]  /*9cb0*/  SHFL.BFLY PT, R7, R2, 0x1, 0x1f ;  /* 0x0c201f0002077f89 */ /* 0x000e2600000e0000 */
[----:B------:R-:W-:Y:S01]  /*9cc0*/  @P0 MUFU.RCP R6, R10 ;  /* 0x0000000a00060308 */ /* 0x000fe20000001000 */
[----:B0-----:R-:W-:Y:S01]  /*9cd0*/  FADD.FTZ R12, R2, R7 ;  /* 0x00000007020c7221 */ /* 0x001fe20000010000 */
[----:B------:R-:W-:Y:S01]  /*9ce0*/  MOV R7, UR5 ;  /* 0x0000000500077c02 */ /* 0x000fe20008000f00 */
[----:B------:R-:W-:-:S03]  /*9cf0*/  IMAD.MOV.U32 R2, RZ, RZ, -0x800000 ;  /* 0xff800000ff027424 */ /* 0x000fc600078e00ff */
[----:B------:R-:W-:Y:S01]  /*9d00*/  FSETP.NE.FTZ.AND P3, PT, R12, RZ, PT ;  /* 0x000000ff0c00720b */ /* 0x000fe20003f75000 */
[----:B------:R-:W-:-:S04]  /*9d10*/  @P0 FMUL.FTZ R7, R7, 0.69314718246459960938 ;  /* 0x3f31721807070820 */ /* 0x000fc80000410000 */
[----:B------:R-:W-:Y:S01]  /*9d20*/  @P0 FFMA.FTZ R2, R7, R4, R8 ;  /* 0x0000000407020223 */ /* 0x000fe20000010008 */
[----:B------:R-:W-:-:S07]  /*9d30*/  PLOP3.LUT P0, PT, PT, PT, PT, 0x8, 0x0 ;  /* 0x000000000000781c */ /* 0x000fce0003f0e170 */
[----:B------:R-:W0:Y:S01]  /*9d40*/  @P3 MUFU.LG2 R9, R12 ;  /* 0x0000000c00093308 */ /* 0x000e220000000c00 */
[----:B------:R-:W-:-:S07]  /*9d50*/  @P3 FMUL.FTZ R13, R13, 0.69314718246459960938 ;  /* 0x3f3172180d0d3820 */ /* 0x000fce0000410000 */
[----:B------:R-:W1:Y:S01]  /*9d60*/  @P3 MUFU.RCP R5, R12 ;  /* 0x0000000c00053308 */ /* 0x000e620000001000 */
[----:B0-----:R-:W-:-:S04]  /*9d70*/  @P3 FMUL.FTZ R10, R9, 0.69314718246459960938 ;  /* 0x3f317218090a3820 */ /* 0x001fc80000410000 */
[----:B------:R-:W-:Y:S01]  /*9d80*/  @P3 FFMA.FTZ R0, R13, R3, R10 ;  /* 0x000000030d003223 */ /* 0x000fe2000001000a */
[----:B------:R-:W-:Y:S02]  /*9d90*/  WARPGROUP.DEPBAR.LE gsb0, 0x0 ;  /* 0x00008000000079c5 */ /* 0x000fe40000010000 */
[----:B------:R-:W-:-:S06]  /*9da0*/  WARPGROUP.ARRIVE ;  /* 0x00000000000079c5 */ /* 0x000fcc0000000000 */
[----:B------:R-:W-:Y:S03]  /*9db0*/  HGMMA.64x256x16.F32.BF16 R24, R192, gdesc[UR4].tnspB, R24, gsb0 ;  /* 0x43e00004c0187df0 */ /* 0x000fe60008001818 */
[----:B------:R-:W-:Y:S02]  /*9dc0*/  WARPGROUP.DEPBAR.LE gsb0, 0x0 ;  /* 0x00008000000079c5 */ /* 0x000fe40000010000 */
[----:B------:R0:W-:Y:S01]  /*9dd0*/  @!P1 SYNCS.ARRIVE.TRANS64.RED.A1T0 RZ, [R11+URZ], RZ ;  /* 0x000000ff0bff99a7 */ /* 0x0001e2000810043f */
[-C--:B-1----:R-:W-:Y:S01]  /*9de0*/  FMUL.FTZ R3, R83, R5.reuse ;  /* 0x0000000553037220 */ /* 0x082fe20000410000 */
        /* <DEDUP_REMOVED lines=126> */
[----:B0-----:R-:W-:-:S07]  /*a5d0*/  FMUL.FTZ R151, R151, R5 ;  /* 0x0000000597977220 */ /* 0x001fce0000410000 */
.L_x_260:
[----:B------:R-:W0:Y:S01]  /*a5e0*/  S2R R4, SR_CgaCtaId ;  /* 0x0000000000047919 */ /* 0x000e220000008800 */
[----:B------:R-:W-:Y:S01]  /*a5f0*/  MOV R173, 0x400 ;  /* 0x0000040000ad7802 */ /* 0x000fe20000000f00 */
[----:B------:R-:W-:Y:S01]  /*a600*/  BSSY B0, `(.L_x_282) ;  /* 0x00002bf000007945 */ /* 0x000fe20003800000 */
[----:B------:R-:W-:Y:S02]  /*a610*/  BAR.SYNC.DEFER_BLOCKING 0x5, 0x120 ;  /* 0x0144800000007b1d */ /* 0x000fe40000010000 */
[----:B0-----:R-:W-:-:S05]  /*a620*/  LEA R173, R4, R173, 0x18 ;  /* 0x000000ad04ad7211 */ /* 0x001fca00078ec0ff */
[----:B------:R-:W0:Y:S02]  /*a630*/  LDS.128 R4, [R173+0x388d0] ;  /* 0x0388d000ad047984 */ /* 0x000e240000000c00 */
[----:B0-----:R-:W-:Y:S01]  /*a640*/  R2UR UR5, R6 ;  /* 0x00000000060572ca */ /* 0x001fe200000e0000 */
[----:B------:R-:W-:Y:S06]  /*a650*/  BAR.ARV 0x4, 0x120 ;  /* 0x0104800000007b1d */ /* 0x000fec0000002000 */
[----:B------:R-:W-:Y:S08]  /*a660*/  @P0 BRA `(.L_x_283) ;  /* 0x0000001c00a80947 */ /* 0x000ff00003800000 */
[----:B------:R-:W0:Y:S01]  /*a670*/  S2R R4, SR_SWINHI ;  /* 0x0000000000047919 */ /* 0x000e220000002f00 */
[----:B------:R-:W-:Y:S01]  /*a680*/  F2FP.BF16.F32.PACK_AB R24, R25, R24 ;  /* 0x000000181918723e */ /* 0x000fe200000010ff */
[----:B------:R-:W-:Y:S01]  /*a690*/  ULDC.64 UR10, c[0x0][0x208] ;  /* 0x00008200000a7ab9 */ /* 0x000fe20000000a00 */
[----:B------:R-:W-:Y:S01]  /*a6a0*/  F2FP.BF16.F32.PACK_AB R25, R163, R26 ;  /* 0x0000001aa319723e */ /* 0x000fe200000010ff */
[----:B------:R-:W-:Y:S01]  /*a6b0*/  BAR.SYNC.DEFER_BLOCKING 0x1, 0x100 ;  /* 0x0044000000007b1d */ /* 0x000fe20000010000 */
        /* <DEDUP_REMOVED lines=14> */
[----:B------:R-:W-:Y:S02]  /*a7a0*/  MOV R8, R173 ;  /* 0x000000ad00087202 */ /* 0x000fe40000000f00 */
[----:B0-----:R-:W-:-:S02]  /*a7b0*/  MOV R9, R4 ;  /* 0x0000000400097202 */ /* 0x001fc40000000f00 */
[----:B------:R-:W-:Y:S02]  /*a7c0*/  F2FP.BF16.F32.PACK_AB R51, R157, R51 ;  /* 0x000000339d33723e */ /* 0x000fe400000010ff */
[----:B------:R-:W-:Y:S01]  /*a7d0*/  F2FP.BF16.F32.PACK_AB R57, R156, R58 ;  /* 0x0000003a9c39723e */ /* 0x000fe200000010ff */
[----:B------:R-:W-:Y:S01]  /*a7e0*/  IMAD.WIDE R110, R221, 0x2, R8 ;  /* 0x00000002dd6e7825 */ /* 0x000fe200078e0208 */
[----:B------:R-:W-:Y:S02]  /*a7f0*/  F2FP.BF16.F32.PACK_AB R64, R65, R64 ;  /* 0x000000404140723e */ /* 0x000fe400000010ff */
[----:B------:R-:W-:Y:S02]  /*a800*/  F2FP.BF16.F32.PACK_AB R58, R61, R60 ;  /* 0x0000003c3d3a723e */ /* 0x000fe400000010ff */
[C---:B------:R-:W-:Y:S02]  /*a810*/  IADD3 R175, P1, R110.reuse, 0x20, RZ ;  /* 0x000000206eaf7810 */ /* 0x040fe40007f3e0ff */
[----:B------:R-:W-:-:S02]  /*a820*/  IADD3 R177, P0, R110, 0x40, RZ ;  /* 0x000000406eb17810 */ /* 0x000fc40007f1e0ff */
[C---:B------:R-:W-:Y:S01]  /*a830*/  IADD3 R179, P4, R110.reuse, 0x60, RZ ;  /* 0x000000606eb37810 */ /* 0x040fe20007f9e0ff */
[--C-:B------:R-:W-:Y:S01]  /*a840*/  IMAD.X R13, RZ, RZ, R111.reuse, P1 ;  /* 0x000000ffff0d7224 */ /* 0x100fe200008e066f */
[C---:B------:R-:W-:Y:S01]  /*a850*/  LOP3.LUT R11, R110.reuse, 0x380, RZ, 0xc0, !PT ;  /* 0x000003806e0b7812 */ /* 0x040fe200078ec0ff */
[--C-:B------:R-:W-:Y:S01]  /*a860*/  IMAD.X R15, RZ, RZ, R111.reuse, P0 ;  /* 0x000000ffff0f7224 */ /* 0x100fe200000e066f */
[C---:B------:R-:W-:Y:S01]  /*a870*/  IADD3 R181, P3, R110.reuse, 0x4000, RZ ;  /* 0x000040006eb57810 */ /* 0x040fe20007f7e0ff */
[--C-:B------:R-:W-:Y:S01]  /*a880*/  IMAD.X R21, RZ, RZ, R111.reuse, P4 ;  /* 0x000000ffff157224 */ /* 0x100fe200020e066f */
[C---:B------:R-:W-:Y:S02]  /*a890*/  IADD3 R183, P6, R110.reuse, 0x4020, RZ ;  /* 0x000040206eb77810 */ /* 0x040fe40007fde0ff */
[C---:B------:R-:W-:Y:S01]  /*a8a0*/  IADD3 R187, P2, R110.reuse, 0x4060, RZ ;  /* 0x000040606ebb7810 */ /* 0x040fe20007f5e0ff */
[--C-:B------:R-:W-:Y:S01]  /*a8b0*/  IMAD.X R31, RZ, RZ, R111.reuse, P3 ;  /* 0x000000ffff1f7224 */ /* 0x100fe200018e066f */
[C---:B------:R-:W-:Y:S01]  /*a8c0*/  IADD3 R189, P1, R110.reuse, 0x8000, RZ ;  /* 0x000080006ebd7810 */ /* 0x040fe20007f3e0ff */
[--C-:B------:R-:W-:Y:S01]  /*a8d0*/  IMAD.X R39, RZ, RZ, R111.reuse, P6 ;  /* 0x000000ffff277224 */ /* 0x100fe200030e066f */
[----:B------:R-:W-:Y:S01]  /*a8e0*/  LOP3.LUT R12, R175, 0x380, RZ, 0xc0, !PT ;  /* 0x00000380af0c7812 */ /* 0x000fe200078ec0ff */
[--C-:B------:R-:W-:Y:S01]  /*a8f0*/  IMAD.X R55, RZ, RZ, R111.reuse, P2 ;  /* 0x000000ffff377224 */ /* 0x100fe200010e066f */
[----:B------:R-:W-:Y:S01]  /*a900*/  IADD3 R185, P5, R110, 0x4040, RZ ;  /* 0x000040406eb97810 */ /* 0x000fe20007fbe0ff */
[----:B------:R-:W-:Y:S01]  /*a910*/  IMAD.X R63, RZ, RZ, R111, P1 ;  /* 0x000000ffff3f7224 */ /* 0x000fe200008e066f */
[----:B------:R-:W-:-:S02]  /*a920*/  LOP3.LUT R14, R177, 0x380, RZ, 0xc0, !PT ;  /* 0x00000380b10e7812 */ /* 0x000fc400078ec0ff */
[----:B------:R-:W-:Y:S02]  /*a930*/  LOP3.LUT R20, R179, 0x380, RZ, 0xc0, !PT ;  /* 0x00000380b3147812 */ /* 0x000fe400078ec0ff */
[----:B------:R-:W-:Y:S02]  /*a940*/  SHF.R.U64 R11, R11, 0x3, RZ ;  /* 0x000000030b0b7819 */ /* 0x000fe400000012ff */
[----:B------:R-:W-:Y:S02]  /*a950*/  LOP3.LUT R30, R181, 0x380, RZ, 0xc0, !PT ;  /* 0x00000380b51e7812 */ /* 0x000fe400078ec0ff */
[----:B------:R-:W-:Y:S02]  /*a960*/  IADD3 R191, P0, R110, 0x8020, RZ ;  /* 0x000080206ebf7810 */ /* 0x000fe40007f1e0ff */
[----:B------:R-:W-:Y:S02]  /*a970*/  SHF.R.U64 R12, R12, 0x3, RZ ;  /* 0x000000030c0c7819 */ /* 0x000fe400000012ff */
[----:B------:R-:W-:Y:S01]  /*a980*/  LOP3.LUT R38, R183, 0x380, RZ, 0xc0, !PT ;  /* 0x00000380b7267812 */ /* 0x000fe200078ec0ff */
[----:B------:R-:W-:Y:S01]  /*a990*/  IMAD.X R71, RZ, RZ, R111, P0 ;  /* 0x000000ffff477224 */ /* 0x000fe200000e066f */
[----:B------:R-:W-:-:S02]  /*a9a0*/  IADD3 R193, P4, R110, 0x8040, RZ ;  /* 0x000080406ec17810 */ /* 0x000fc40007f9e0ff */
[----:B------:R-:W-:Y:S02]  /*a9b0*/  IADD3.X R47, RZ, R111, RZ, P5, !PT ;  /* 0x0000006fff2f7210 */ /* 0x000fe40002ffe4ff */
[----:B------:R-:W-:Y:S01]  /*a9c0*/  SHF.R.U64 R14, R14, 0x3, RZ ;  /* 0x000000030e0e7819 */ /* 0x000fe200000012ff */
[--C-:B------:R-:W-:Y:S01]  /*a9d0*/  IMAD.X R79, RZ, RZ, R111.reuse, P4 ;  /* 0x000000ffff4f7224 */ /* 0x100fe200020e066f */
[----:B------:R-:W-:Y:S02]  /*a9e0*/  LOP3.LUT R46, R185, 0x380, RZ, 0xc0, !PT ;  /* 0x00000380b92e7812 */ /* 0x000fe400078ec0ff */
[C---:B------:R-:W-:Y:S02]  /*a9f0*/  IADD3 R195, P3, R110.reuse, 0x8060, RZ ;  /* 0x000080606ec37810 */ /* 0x040fe40007f7e0ff */
[C---:B------:R-:W-:Y:S02]  /*aa00*/  IADD3 R197, P6, R110.reuse, 0xc000, RZ ;  /* 0x0000c0006ec57810 */ /* 0x040fe40007fde0ff */
[C---:B------:R-:W-:Y:S01]  /*aa10*/  IADD3 R4, P5, R110.reuse, 0xc020, RZ ;  /* 0x0000c0206e047810 */ /* 0x040fe20007fbe0ff */
[--C-:B------:R-:W-:Y:S01]  /*aa20*/  IMAD.X R95, RZ, RZ, R111.reuse, P3 ;  /* 0x000000ffff5f7224 */ /* 0x100fe200018e066f */
[C---:B------:R-:W-:Y:S01]  /*aa30*/  IADD3 R106, P2, R110.reuse, 0xc040, RZ ;  /* 0x0000c0406e6a7810 */ /* 0x040fe20007f5e0ff */
[--C-:B------:R-:W-:Y:S01]  /*aa40*/  IMAD.X R99, RZ, RZ, R111.reuse, P6 ;  /* 0x000000ffff637224 */ /* 0x100fe200030e066f */
[----:B------:R-:W-:Y:S01]  /*aa50*/  IADD3 R6, P1, R110, 0xc060, RZ ;  /* 0x0000c0606e067810 */ /* 0x000fe20007f3e0ff */
[--C-:B------:R-:W-:Y:S01]  /*aa60*/  IMAD.X R103, RZ, RZ, R111.reuse, P5 ;  /* 0x000000ffff677224 */ /* 0x100fe200028e066f */
[----:B------:R-:W-:Y:S01]  /*aa70*/  SHF.R.U64 R20, R20, 0x3, RZ ;  /* 0x0000000314147819 */ /* 0x000fe200000012ff */
[----:B------:R-:W-:Y:S01]  /*aa80*/  IMAD.X R107, RZ, RZ, R111, P2 ;  /* 0x000000ffff6b7224 */ /* 0x000fe200010e066f */
[----:B------:R-:W-:-:S02]  /*aa90*/  LOP3.LUT R54, R187, 0x380, RZ, 0xc0, !PT ;  /* 0x00000380bb367812 */ /* 0x000fc400078ec0ff */
[----:B------:R-:W-:Y:S01]  /*aaa0*/  LOP3.LUT R110, R11, R110, RZ, 0x3c, !PT ;  /* 0x0000006e0b6e7212 */ /* 0x000fe200078e3cff */
[----:B------:R-:W-:Y:S01]  /*aab0*/  IMAD.X R11, RZ, RZ, R111, P1 ;  /* 0x000000ffff0b7224 */ /* 0x000fe200008e066f */
[----:B------:R-:W-:Y:S02]  /*aac0*/  SHF.R.U64 R30, R30, 0x3, RZ ;  /* 0x000000031e1e7819 */ /* 0x000fe400000012ff */
[----:B------:R-:W-:Y:S02]  /*aad0*/  LOP3.LUT R62, R189, 0x380, RZ, 0xc0, !PT ;  /* 0x00000380bd3e7812 */ /* 0x000fe400078ec0ff */
[----:B------:R-:W-:Y:S02]  /*aae0*/  LOP3.LUT R12, R12, R175, RZ, 0x3c, !PT ;  /* 0x000000af0c0c7212 */ /* 0x000fe400078e3cff */
[----:B------:R-:W-:Y:S02]  /*aaf0*/  SHF.R.U64 R38, R38, 0x3, RZ ;  /* 0x0000000326267819 */ /* 0x000fe400000012ff */
[----:B------:R-:W-:-:S02]  /*ab00*/  LOP3.LUT R70, R191, 0x380, RZ, 0xc0, !PT ;  /* 0x00000380bf467812 */ /* 0x000fc400078ec0ff */
[----:B------:R-:W-:Y:S02]  /*ab10*/  LOP3.LUT R14, R14, R177, RZ, 0x3c, !PT ;  /* 0x000000b10e0e7212 */ /* 0x000fe400078e3cff */
        /* <DEDUP_REMOVED lines=8> */
[----:B------:R-:W-:Y:S02]  /*aba0*/  MOV R110, R110 ;  /* 0x0000006e006e7202 */ /* 0x000fe40000000f00 */
[----:B------:R-:W-:Y:S02]  /*abb0*/  LOP3.LUT R38, R38, R183, RZ, 0x3c, !PT ;  /* 0x000000b726267212 */ /* 0x000fe400078e3cff */
[----:B------:R-:W-:Y:S01]  /*abc0*/  SHF.R.U64 R70, R70, 0x3, RZ ;  /* 0x0000000346467819 */ /* 0x000fe200000012ff */
[----:B------:R-:W-:Y:S01]  /*abd0*/  STSM.16.M88.4 [R110], R24 ;  /* 0x000000186e007844 */ /* 0x000fe20000000200 */
[----:B------:R-:W-:-:S02]  /*abe0*/  LOP3.LUT R102, R4, 0x380, RZ, 0xc0, !PT ;  /* 0x0000038004667812 */ /* 0x000fc400078ec0ff */
[----:B------:R-:W-:Y:S02]  /*abf0*/  MOV R12, R12 ;  /* 0x0000000c000c7202 */ /* 0x000fe40000000f00 */
[----:B------:R-:W-:Y:S02]  /*ac00*/  LOP3.LUT R46, R46, R185, RZ, 0x3c, !PT ;  /* 0x000000b92e2e7212 */ /* 0x000fe400078e3cff */
[----:B------:R-:W-:Y:S01]  /*ac10*/  SHF.R.U64 R78, R78, 0x3, RZ ;  /* 0x000000034e4e7819 */ /* 0x000fe200000012ff */
[----:B------:R-:W-:Y:S01]  /*ac20*/  STSM.16.M88.4 [R12], R32 ;  /* 0x000000200c007844 */ /* 0x000fe20000000200 */
[----:B------:R-:W-:Y:S02]  /*ac30*/  LOP3.LUT R111, R106, 0x380, RZ, 0xc0, !PT ;  /* 0x000003806a6f7812 */ /* 0x000fe400078ec0ff */
[----:B------:R-:W-:Y:S02]  /*ac40*/  MOV R14, R14 ;  /* 0x0000000e000e7202 */ /* 0x000fe40000000f00 */
[----:B------:R-:W-:-:S02]  /*ac50*/  LOP3.LUT R54, R54, R187, RZ, 0x3c, !PT ;  /* 0x000000bb36367212 */ /* 0x000fc400078e3cff */
[----:B------:R-:W-:Y:S01]  /*ac60*/  SHF.R.U64 R94, R94, 0x3, RZ ;  /* 0x000000035e5e7819 */ /* 0x000fe200000012ff */
[----:B------:R-:W-:Y:S01]  /*ac70*/  STSM.16.M88.4 [R14], R40 ;  /* 0x000000280e007844 */ /* 0x000fe20000000200 */
[----:B------:R-:W-:Y:S02]  /*ac80*/  LOP3.LUT R163, R6, 0x380, RZ, 0xc0, !PT ;  /* 0x0000038006a37812 */ /* 0x000fe400078ec0ff */
[----:B------:R-:W-:Y:S02]  /*ac90*/  MOV R20, R20 ;  /* 0x0000001400147202 */ /* 0x000fe40000000f00 */
[----:B------:R-:W-:Y:S02]  /*aca0*/  LOP3.LUT R62, R62, R189, RZ, 0x3c, !PT ;  /* 0x000000bd3e3e7212 */ /* 0x000fe400078e3cff */
[----:B------:R-:W-:Y:S01]  /*acb0*/  SHF.R.U64 R98, R98, 0x3, RZ ;  /* 0x0000000362627819 */ /* 0x000fe200000012ff */
[----:B------:R-:W-:Y:S01]  /*acc0*/  STSM.16.M88.4 [R20], R48 ;  /* 0x0000003014007844 */ /* 0x000fe20000000200 */
[----:B------:R-:W-:-:S02]  /*acd0*/  MOV R30, R30 ;  /* 0x0000001e001e7202 */ /* 0x000fc40000000f00 */
[----:B------:R-:W-:Y:S02]  /*ace0*/  F2FP.BF16.F32.PACK_AB R59, R155, R59 ;  /* 0x0000003b9b3b723e */ /* 0x000fe400000010ff */
[----:B------:R-:W-:Y:S02]  /*acf0*/  F2FP.BF16.F32.PACK_AB R65, R154, R66 ;  /* 0x000000429a41723e */ /* 0x000fe400000010ff */
[----:B------:R-:W-:Y:S01]  /*ad00*/  F2FP.BF16.F32.PACK_AB R72, R73, R72 ;  /* 0x000000484948723e */ /* 0x000fe200000010ff */
[----:B------:R-:W-:Y:S01]  /*ad10*/  STSM.16.M88.4 [R30], R56 ;  /* 0x000000381e007844 */ /* 0x000fe20000000200 */
[----:B------:R-:W-:Y:S02]  /*ad20*/  LOP3.LUT R70, R70, R191, RZ, 0x3c, !PT ;  /* 0x000000bf46467212 */ /* 0x000fe400078e3cff */
[----:B------:R-:W-:Y:S02]  /*ad30*/  SHF.R.U64 R29, R102, 0x3, RZ ;  /* 0x00000003661d7819 */ /* 0x000fe400000012ff */
[----:B------:R-:W-:-:S02]  /*ad40*/  MOV R38, R38 ;  /* 0x0000002600267202 */ /* 0x000fc40000000f00 */
[----:B------:R-:W-:Y:S02]  /*ad50*/  F2FP.BF16.F32.PACK_AB R66, R69, R68 ;  /* 0x000000444542723e */ /* 0x000fe400000010ff */
[----:B------:R-:W-:Y:S02]  /*ad60*/  F2FP.BF16.F32.PACK_AB R67, R153, R67 ;  /* 0x000000439943723e */ /* 0x000fe400000010ff */
[----:B------:R-:W-:Y:S02]  /*ad70*/  F2FP.BF16.F32.PACK_AB R73, R152, R74 ;  /* 0x0000004a9849723e */ /* 0x000fe400000010ff */
[----:B------:R-:W-:Y:S01]  /*ad80*/  F2FP.BF16.F32.PACK_AB R80, R81, R80 ;  /* 0x000000505150723e */ /* 0x000fe200000010ff */
[----:B------:R-:W-:Y:S01]  /*ad90*/  STSM.16.M88.4 [R38], R64 ;  /* 0x0000004026007844 */ /* 0x000fe20000000200 */
[----:B------:R-:W-:Y:S02]  /*ada0*/  R2UR UR6, R215 ;  /* 0x00000000d70672ca */ /* 0x000fe400000e0000 */
[----:B------:R-:W-:-:S02]  /*adb0*/  R2UR UR4, R214 ;  /* 0x00000000d60472ca */ /* 0x000fc400000e0000 */
[----:B------:R-:W-:Y:S02]  /*adc0*/  LOP3.LUT R78, R78, R193, RZ, 0x3c, !PT ;  /* 0x000000c14e4e7212 */ /* 0x000fe400078e3cff */
[----:B------:R-:W-:Y:S02]  /*add0*/  SHF.R.U64 R111, R111, 0x3, RZ ;  /* 0x000000036f6f7819 */ /* 0x000fe400000012ff */
[----:B------:R-:W-:Y:S02]  /*ade0*/  MOV R46, R46 ;  /* 0x0000002e002e7202 */ /* 0x000fe40000000f00 */
[----:B------:R-:W-:Y:S02]  /*adf0*/  F2FP.BF16.F32.PACK_AB R74, R77, R76 ;  /* 0x0000004c4d4a723e */ /* 0x000fe400000010ff */
[----:B------:R-:W-:Y:S02]  /*ae00*/  F2FP.BF16.F32.PACK_AB R75, R19, R75 ;  /* 0x0000004b134b723e */ /* 0x000fe400000010ff */
[----:B------:R-:W-:Y:S01]  /*ae10*/  F2FP.BF16.F32.PACK_AB R81, R3, R82 ;  /* 0x000000520351723e */ /* 0x000fe200000010ff */
[----:B------:R-:W-:Y:S01]  /*ae20*/  USHF.L.U64.HI UR9, UR4, 0x2, UR6 ;  /* 0x0000000204097899 */ /* 0x000fe20008010206 */
[----:B------:R-:W-:Y:S01]  /*ae30*/  LOP3.LUT R94, R94, R195, RZ, 0x3c, !PT ;  /* 0x000000c35e5e7212 */ /* 0x000fe200078e3cff */
[----:B------:R-:W-:Y:S01]  /*ae40*/  STSM.16.M88.4 [R46], R72 ;  /* 0x000000482e007844 */ /* 0x000fe20000000200 */
[----:B------:R-:W-:Y:S01]  /*ae50*/  SHF.R.U64 R163, R163, 0x3, RZ ;  /* 0x00000003a3a37819 */ /* 0x000fe200000012ff */
[----:B------:R-:W-:Y:S01]  /*ae60*/  ULDC.64 UR6, c[0x0][0xbd8] ;  /* 0x0002f60000067ab9 */ /* 0x000fe20000000a00 */
[----:B------:R-:W-:Y:S01]  /*ae70*/  MOV R54, R54 ;  /* 0x0000003600367202 */ /* 0x000fe20000000f00 */
[----:B------:R-:W-:Y:S01]  /*ae80*/  UISETP.NE.U32.AND UP0, UPT, UR6, URZ, UPT ;  /* 0x0000003f0600728c */ /* 0x000fe2000bf05070 */
[----:B------:R-:W-:Y:S01]  /*ae90*/  F2FP.BF16.F32.PACK_AB R82, R85, R84 ;  /* 0x000000545552723e */ /* 0x000fe200000010ff */
[----:B------:R-:W-:Y:S01]  /*aea0*/  USHF.L.U32 UR8, UR4, 0x2, URZ ;  /* 0x0000000204087899 */ /* 0x000fe2000800063f */
[----:B------:R-:W-:Y:S01]  /*aeb0*/  F2FP.BF16.F32.PACK_AB R83, R83, R86 ;  /* 0x000000565353723e */ /* 0x000fe200000010ff */
[----:B------:R-:W-:Y:S01]  /*aec0*/  UISETP.NE.AND.EX UP0, UPT, UR7, URZ, UPT, UP0 ;  /* 0x0000003f0700728c */ /* 0x000fe2000bf05300 */
[----:B------:R-:W-:Y:S01]  /*aed0*/  LOP3.LUT R98, R98, R197, RZ, 0x3c, !PT ;  /* 0x000000c562627212 */ /* 0x000fe200078e3cff */
[----:B------:R-:W-:Y:S01]  /*aee0*/  UIADD3 UR4, UP1, UR8, UR6, URZ ;  /* 0x0000000608047290 */ /* 0x000fe2000ff3e03f */
[----:B------:R-:W-:Y:S01]  /*aef0*/  MOV R62, R62 ;  /* 0x0000003e003e7202 */ /* 0x000fe20000000f00 */
[----:B------:R0:W-:Y:S01]  /*af00*/  STSM.16.M88.4 [R54], R80 ;  /* 0x0000005036007844 */ /* 0x0001e20000000200 */
[----:B------:R-:W-:Y:S01]  /*af10*/  F2FP.BF16.F32.PACK_AB R84, R89, R88 ;  /* 0x000000585954723e */ /* 0x000fe200000010ff */
[----:B------:R-:W-:Y:S01]  /*af20*/  UIADD3.X UR6, UR9, UR7, URZ, UP1, !UPT ;  /* 0x0000000709067290 */ /* 0x000fe20008ffe43f */
[----:B------:R-:W-:-:S02]  /*af30*/  F2FP.BF16.F32.PACK_AB R85, R91, R90 ;  /* 0x0000005a5b55723e */ /* 0x000fc400000010ff */
[----:B------:R-:W-:Y:S02]  /*af40*/  F2FP.BF16.F32.PACK_AB R86, R93, R92 ;  /* 0x0000005c5d56723e */ /* 0x000fe400000010ff */
[----:B------:R-:W-:Y:S02]  /*af50*/  F2FP.BF16.F32.PACK_AB R87, R164, R87 ;  /* 0x00000057a457723e */ /* 0x000fe400000010ff */
[----:B------:R-:W-:Y:S02]  /*af60*/  F2FP.BF16.F32.PACK_AB R165, R166, R165 ;  /* 0x000000a5a6a5723e */ /* 0x000fe400000010ff */
[----:B------:R-:W-:Y:S01]  /*af70*/  LOP3.LUT R102, R29, R4, RZ, 0x3c, !PT ;  /* 0x000000041d667212 */ /* 0x000fe200078e3cff */
[----:B------:R1:W-:Y:S01]  /*af80*/  STSM.16.M88.4 [R62], R84 ;  /* 0x000000543e007844 */ /* 0x0003e20000000200 */
[----:B------:R-:W-:Y:S02]  /*af90*/  MOV R70, R70 ;  /* 0x0000004600467202 */ /* 0x000fe40000000f00 */
[----:B------:R-:W-:-:S02]  /*afa0*/  F2FP.BF16.F32.PACK_AB R164, R97, R96 ;  /* 0x0000006061a4723e */ /* 0x000fc400000010ff */
[----:B------:R-:W-:Y:S02]  /*afb0*/  F2FP.BF16.F32.PACK_AB R166, R101, R100 ;  /* 0x0000006465a6723e */ /* 0x000fe400000010ff */
[----:B------:R-:W-:Y:S02]  /*afc0*/  F2FP.BF16.F32.PACK_AB R167, R168, R167 ;  /* 0x000000a7a8a7723e */ /* 0x000fe400000010ff */
[----:B------:R-:W-:Y:S02]  /*afd0*/  F2FP.BF16.F32.PACK_AB R169, R170, R169 ;  /* 0x000000a9aaa9723e */ /* 0x000fe400000010ff */
[----:B------:R-:W-:Y:S01]  /*afe0*/  F2FP.BF16.F32.PACK_AB R112, R113, R112 ;  /* 0x000000707170723e */ /* 0x000fe200000010ff */
[----:B------:R1:W-:Y:S01]  /*aff0*/  STSM.16.M88.4 [R70], R164 ;  /* 0x000000a446007844 */ /* 0x0003e20000000200 */
[----:B------:R-:W-:Y:S02]  /*b000*/  LOP3.LUT R106, R111, R106, RZ, 0x3c, !PT ;  /* 0x0000006a6f6a7212 */ /* 0x000fe400078e3cff */
[----:B------:R-:W-:-:S02]  /*b010*/  MOV R78, R78 ;  /* 0x0000004e004e7202 */ /* 0x000fc40000000f00 */
[----:B------:R-:W-:Y:S02]  /*b020*/  F2FP.BF16.F32.PACK_AB R168, R105, R104 ;  /* 0x0000006869a8723e */ /* 0x000fe400000010ff */
[----:B------:R-:W-:Y:S02]  /*b030*/  F2FP.BF16.F32.PACK_AB R170, R109, R108 ;  /* 0x0000006c6daa723e */ /* 0x000fe400000010ff */
[----:B------:R-:W-:Y:S02]  /*b040*/  F2FP.BF16.F32.PACK_AB R171, R172, R171 ;  /* 0x000000abacab723e */ /* 0x000fe400000010ff */
[----:B------:R-:W-:Y:S02]  /*b050*/  F2FP.BF16.F32.PACK_AB R113, R115, R114 ;  /* 0x000000727371723e */ /* 0x000fe400000010ff */
[----:B------:R-:W-:Y:S01]  /*b060*/  F2FP.BF16.F32.PACK_AB R120, R121, R120 ;  /* 0x000000787978723e */ /* 0x000fe200000010ff */
[----:B------:R1:W-:Y:S01]  /*b070*/  STSM.16.M88.4 [R78], R168 ;  /* 0x000000a84e007844 */ /* 0x0003e20000000200 */
[----:B------:R-:W-:-:S02]  /*b080*/  LOP3.LUT R10, R163, R6, RZ, 0x3c, !PT ;  /* 0x00000006a30a7212 */ /* 0x000fc400078e3cff */
[----:B------:R-:W-:Y:S02]  /*b090*/  MOV R94, R94 ;  /* 0x0000005e005e7202 */ /* 0x000fe40000000f00 */
[----:B------:R-:W-:Y:S02]  /*b0a0*/  F2FP.BF16.F32.PACK_AB R114, R117, R116 ;  /* 0x000000747572723e */ /* 0x000fe400000010ff */
[----:B------:R-:W-:Y:S02]  /*b0b0*/  F2FP.BF16.F32.PACK_AB R115, R119, R118 ;  /* 0x000000767773723e */ /* 0x000fe400000010ff */
[----:B------:R-:W-:Y:S02]  /*b0c0*/  F2FP.BF16.F32.PACK_AB R121, R123, R122 ;  /* 0x0000007a7b79723e */ /* 0x000fe400000010ff */
[----:B------:R-:W-:Y:S01]  /*b0d0*/  F2FP.BF16.F32.PACK_AB R128, R129, R128 ;  /* 0x000000808180723e */ /* 0x000fe200000010ff */
[----:B------:R1:W-:Y:S01]  /*b0e0*/  STSM.16.M88.4 [R94], R112 ;  /* 0x000000705e007844 */ /* 0x0003e20000000200 */
[----:B------:R-:W-:-:S02]  /*b0f0*/  MOV R98, R98 ;  /* 0x0000006200627202 */ /* 0x000fc40000000f00 */
[----:B------:R-:W-:Y:S02]  /*b100*/  F2FP.BF16.F32.PACK_AB R122, R125, R124 ;  /* 0x0000007c7d7a723e */ /* 0x000fe400000010ff */
[----:B------:R-:W-:Y:S02]  /*b110*/  F2FP.BF16.F32.PACK_AB R123, R127, R126 ;  /* 0x0000007e7f7b723e */ /* 0x000fe400000010ff */
[----:B------:R-:W-:Y:S02]  /*b120*/  F2FP.BF16.F32.PACK_AB R129, R131, R130 ;  /* 0x000000828381723e */ /* 0x000fe400000010ff */
[----:B------:R-:W-:Y:S01]  /*b130*/  F2FP.BF16.F32.PACK_AB R136, R137, R136 ;  /* 0x000000888988723e */ /* 0x000fe200000010ff */
[----:B------:R1:W-:Y:S01]  /*b140*/  STSM.16.M88.4 [R98], R120 ;  /* 0x0000007862007844 */ /* 0x0003e20000000200 */
[----:B------:R-:W-:Y:S02]  /*b150*/  MOV R102, R102 ;  /* 0x0000006600667202 */ /* 0x000fe40000000f00 */
[----:B------:R-:W-:-:S02]  /*b160*/  F2FP.BF16.F32.PACK_AB R130, R133, R132 ;  /* 0x000000848582723e */ /* 0x000fc400000010ff */
[----:B------:R-:W-:Y:S02]  /*b170*/  F2FP.BF16.F32.PACK_AB R131, R135, R134 ;  /* 0x000000868783723e */ /* 0x000fe400000010ff */
[----:B------:R-:W-:Y:S02]  /*b180*/  F2FP.BF16.F32.PACK_AB R137, R139, R138 ;  /* 0x0000008a8b89723e */ /* 0x000fe400000010ff */
[----:B------:R-:W-:Y:S01]  /*b190*/  F2FP.BF16.F32.PACK_AB R144, R145, R144 ;  /* 0x000000909190723e */ /* 0x000fe200000010ff */
[----:B------:R1:W-:Y:S01]  /*b1a0*/  STSM.16.M88.4 [R102], R128 ;  /* 0x0000008066007844 */ /* 0x0003e20000000200 */
[----:B------:R-:W-:Y:S02]  /*b1b0*/  MOV R106, R106 ;  /* 0x0000006a006a7202 */ /* 0x000fe40000000f00 */
[----:B------:R-:W-:Y:S02]  /*b1c0*/  F2FP.BF16.F32.PACK_AB R138, R141, R140 ;  /* 0x0000008c8d8a723e */ /* 0x000fe400000010ff */
[----:B------:R-:W-:-:S02]  /*b1d0*/  F2FP.BF16.F32.PACK_AB R139, R143, R142 ;  /* 0x0000008e8f8b723e */ /* 0x000fc400000010ff */
[----:B------:R-:W-:Y:S02]  /*b1e0*/  F2FP.BF16.F32.PACK_AB R145, R147, R146 ;  /* 0x000000929391723e */ /* 0x000fe400000010ff */
[----:B------:R-:W-:Y:S01]  /*b1f0*/  MOV R4, R10 ;  /* 0x0000000a00047202 */ /* 0x000fe20000000f00 */
[----:B------:R1:W-:Y:S01]  /*b200*/  STSM.16.M88.4 [R106], R136 ;  /* 0x000000886a007844 */ /* 0x0003e20000000200 */
[----:B------:R-:W-:Y:S01]  /*b210*/  F2FP.BF16.F32.PACK_AB R146, R149, R148 ;  /* 0x000000949592723e */ /* 0x000fe200000010ff */
[----:B------:R-:W-:Y:S01]  /*b220*/  IMAD.U32 R10, RZ, RZ, UR4 ;  /* 0x00000004ff0a7e24 */ /* 0x000fe2000f8e00ff */
[----:B------:R-:W-:Y:S02]  /*b230*/  F2FP.BF16.F32.PACK_AB R147, R151, R150 ;  /* 0x000000969793723e */ /* 0x000fe400000010ff */
[----:B------:R-:W-:Y:S02]  /*b240*/  PLOP3.LUT P1, PT, PT, PT, UP0, 0x80, 0x0 ;  /* 0x000000000000781c */ /* 0x000fe40003f2f008 */
[----:B------:R-:W-:Y:S01]  /*b250*/  MOV R11, UR6 ;  /* 0x00000006000b7c02 */ /* 0x000fe20008000f00 */
[----:B------:R1:W-:Y:S01]  /*b260*/  STSM.16.M88.4 [R4], R144 ;  /* 0x0000009004007844 */ /* 0x0003e20000000200 */
[----:B------:R-:W-:Y:S01]  /*b270*/  ULDC.64 UR6, c[0x0][0xbe0] ;  /* 0x0002f80000067ab9 */ /* 0x000fe20000000a00 */
[----:B------:R-:W-:Y:S08]  /*b280*/  BAR.SYNC.DEFER_BLOCKING 0x1, 0x100 ;  /* 0x0044000000007b1d */ /* 0x000ff00000010000 */
[----:B------:R-:W2:Y:S01]  /*b290*/  @P1 LDG.E R3, desc[UR10][R10.64] ;  /* 0x0000000a0a031981 */ /* 0x000ea2000c1e1900 */
[----:B------:R-:W-:Y:S01]  /*b2a0*/  UISETP.NE.U32.AND UP1, UPT, UR6, URZ, UPT ;  /* 0x0000003f0600728c */ /* 0x000fe2000bf25070 */
[----:B0-----:R-:W0:Y:S01]  /*b2b0*/  LDC R81, c[0x0][0xa88] ;  /* 0x0002a200ff517b82 */ /* 0x001e220000000800 */
[----:B------:R-:W-:Y:S01]  /*b2c0*/  IMAD R13, R22, 0x40, R18 ;  /* 0x00000040160d7824 */ /* 0x000fe200078e0212 */
[----:B------:R-:W-:Y:S01]  /*b2d0*/  UMOV UR4, URZ ;  /* 0x0000003f00047c82 */ /* 0x000fe20008000000 */
[----:B------:R-:W-:-:S02]  /*b2e0*/  UISETP.NE.AND.EX UP1, UPT, UR7, URZ, UPT, UP1 ;  /* 0x0000003f0700728c */ /* 0x000fc4000bf25310 */
[----:B------:R-:W-:-:S04]  /*b2f0*/  IMAD.WIDE R8, R13, 0x2, R8 ;  /* 0x000000020d087825 */ /* 0x000fc800078e0208 */
[----:B------:R-:W-:Y:S02]  /*b300*/  PLOP3.LUT P2, PT, PT, PT, UP1, 0x80, 0x0 ;  /* 0x000000000000781c */ /* 0x000fe40003f4f018 */
[----:B------:R-:W-:-:S03]  /*b310*/  IADD3 R25, P0, R8, 0x1000, RZ ;  /* 0x0000100008197810 */ /* 0x000fc60007f1e0ff */
[----:B------:R-:W-:-:S04]  /*b320*/  @UP1 UIADD3 UR6, UP2, UR8, UR6, URZ ;  /* 0x0000000608061290 */ /* 0x000fc8000ff5e03f */
[----:B------:R-:W-:Y:S02]  /*b330*/  @UP1 UIADD3.X UR7, UR9, UR7, URZ, UP2, !UPT ;  /* 0x0000000709071290 */ /* 0x000fe400097fe43f */
[----:B------:R-:W-:-:S04]  /*b340*/  IMAD.U32 R12, RZ, RZ, UR6 ;  /* 0x00000006ff0c7e24 */ /* 0x000fc8000f8e00ff */
[----:B------:R-:W-:-:S05]  /*b350*/  IMAD.U32 R13, RZ, RZ, UR7 ;  /* 0x00000007ff0d7e24 */ /* 0x000fca000f8e00ff */
[----:B0-----:R1:W5:Y:S01]  /*b360*/  @P2 LDG.E R81, desc[UR10][R12.64] ;  /* 0x0000000a0c512981 */ /* 0x001362000c1e1900 */
[----:B--2---:R-:W-:Y:S01]  /*b370*/  @P1 R2UR UR4, R3 ;  /* 0x00000000030412ca */ /* 0x004fe200000e0000 */
[----:B-1----:R-:W-:-:S14]  /*b380*/  @P2 BRA `(.L_x_284) ;  /* 0x0000000000142947 */ /* 0x002fdc0003800000 */
[----:B------:R-:W-:Y:S05]  /*b390*/  @!P1 BRA `(.L_x_284) ;  /* 0x0000000000109947 */ /* 0x000fea0003800000 */
[----:B------:R-:W-:Y:S02]  /*b3a0*/  ULDC.64 UR6, c[0x0][0x208] ;  /* 0x0000820000067ab9 */ /* 0x000fe40000000a00 */
[----:B------:R-:W2:Y:S04]  /*b3b0*/  LDG.E R4, desc[UR6][R10.64] ;  /* 0x000000060a047981 */ /* 0x000ea8000c1e1900 */
[----:B-----5:R-:W2:Y:S02]  /*b3c0*/  LDG.E R81, desc[UR6][R10.64+0x4] ;  /* 0x000004060a517981 */ /* 0x020ea4000c1e1900 */
[----:B--2---:R-:W-:-:S07]  /*b3d0*/  IMAD.IADD R81, R81, 0x1, -R4 ;  /* 0x0000000151517824 */ /* 0x004fce00078e0a04 */
.L_x_284:
[----:B------:R-:W-:Y:S01]  /*b3e0*/  R2UR UR16, R213 ;  /* 0x00000000d51072ca */ /* 0x000fe200000e0000 */
[----:B------:R-:W-:Y:S01]  /*b3f0*/  ULDC.64 UR12, c[0x0][0xb70] ;  /* 0x0002dc00000c7ab9 */ /* 0x000fe20000000a00 */
[----:B------:R-:W-:Y:S01]  /*b400*/  R2UR UR15, R215 ;  /* 0x00000000d70f72ca */ /* 0x000fe200000e0000 */
[----:B------:R-:W-:Y:S01]  /*b410*/  USHF.R.S32.HI UR9, URZ, 0x1f, UR4 ;  /* 0x0000001f3f097899 */ /* 0x000fe20008011404 */
[----:B------:R-:W-:Y:S01]  /*b420*/  R2UR UR14, R214 ;  /* 0x00000000d60e72ca */ /* 0x000fe200000e0000 */
[----:B------:R-:W-:Y:S01]  /*b430*/  UMOV UR8, UR4 ;  /* 0x0000000400087c82 */ /* 0x000fe20008000000 */
[----:B------:R-:W-:Y:S01]  /*b440*/  IMAD R6, R212, 0x80, R220 ;  /* 0x00000080d4067824 */ /* 0x000fe200078e02dc */
[----:B------:R-:W-:Y:S01]  /*b450*/  LOP3.LUT R24, R25, 0x380, RZ, 0xc0, !PT ;  /* 0x0000038019187812 */ /* 0x000fe200078ec0ff */
[----:B------:R-:W-:Y:S01]  /*b460*/  ULDC.64 UR18, c[0x0][0x208] ;  /* 0x0000820000127ab9 */ /* 0x000fe20000000a00 */
[C---:B------:R-:W-:Y:S02]  /*b470*/  IADD3 R11, P1, R8.reuse, 0x2000, RZ ;  /* 0x00002000080b7810 */ /* 0x040fe40007f3e0ff */
[----:B------:R-:W-:-:S02]  /*b480*/  IADD3 R13, P2, R8, 0x3000, RZ ;  /* 0x00003000080d7810 */ /* 0x000fc40007f5e0ff */
[----:B------:R-:W-:Y:S01]  /*b490*/  USHF.R.S32.HI UR11, URZ, 0x1f, UR16 ;  /* 0x0000001f3f0b7899 */ /* 0x000fe20008011410 */
[----:B------:R-:W-:Y:S01]  /*b4a0*/  SHF.R.U64 R24, R24, 0x3, RZ ;  /* 0x0000000318187819 */ /* 0x000fe200000012ff */
[----:B------:R-:W-:Y:S01]  /*b4b0*/  USEL UR15, UR15, URZ, !UP0 ;  /* 0x0000003f0f0f7287 */ /* 0x000fe2000c000000 */
[----:B------:R-:W-:Y:S01]  /*b4c0*/  LOP3.LUT R10, R11, 0x380, RZ, 0xc0, !PT ;  /* 0x000003800b0a7812 */ /* 0x000fe200078ec0ff */
[----:B------:R-:W-:Y:S01]  /*b4d0*/  UIMAD UR10, UR11, UR12, URZ ;  /* 0x0000000c0b0a72a4 */ /* 0x000fe2000f8e023f */
[----:B------:R-:W-:Y:S01]  /*b4e0*/  SHF.R.S32.HI R3, RZ, 0x1f, R6 ;  /* 0x0000001fff037819 */ /* 0x000fe20000011406 */
[----:B------:R-:W-:Y:S01]  /*b4f0*/  UIMAD.WIDE.U32 UR6, UR16, UR12, UR8 ;  /* 0x0000000c100672a5 */ /* 0x000fe2000f8e0008 */
[----:B------:R-:W-:Y:S01]  /*b500*/  LOP3.LUT R12, R13, 0x380, RZ, 0xc0, !PT ;  /* 0x000003800d0c7812 */ /* 0x000fe200078ec0ff */
[----:B------:R-:W-:Y:S01]  /*b510*/  UIMAD UR10, UR16, UR13, UR10 ;  /* 0x0000000d100a72a4 */ /* 0x000fe2000f8e020a */
[----:B------:R-:W-:Y:S01]  /*b520*/  LOP3.LUT R24, R24, R25, RZ, 0x3c, !PT ;  /* 0x0000001918187212 */ /* 0x000fe200078e3cff */
[----:B------:R-:W-:Y:S01]  /*b530*/  USEL UR14, UR14, URZ, !UP0 ;  /* 0x0000003f0e0e7287 */ /* 0x000fe2000c000000 */
[----:B------:R-:W-:Y:S01]  /*b540*/  SHF.R.U64 R10, R10, 0x3, RZ ;  /* 0x000000030a0a7819 */ /* 0x000fe200000012ff */
[----:B------:R-:W-:Y:S01]  /*b550*/  ULDC.64 UR12, c[0x0][0xb78] ;  /* 0x0002de00000c7ab9 */ /* 0x000fe20000000a00 */
[----:B------:R-:W-:Y:S01]  /*b560*/  UIADD3 UR7, UR7, UR10, URZ ;  /* 0x0000000a07077290 */ /* 0x000fe2000fffe03f */
[----:B------:R-:W-:Y:S01]  /*b570*/  SHF.R.U64 R12, R12, 0x3, RZ ;  /* 0x000000030c0c7819 */ /* 0x000fe200000012ff */
[----:B------:R-:W-:Y:S01]  /*b580*/  UIMAD UR8, UR15, UR12, URZ ;  /* 0x0000000c0f0872a4 */ /* 0x000fe2000f8e023f */
[--C-:B------:R-:W-:Y:S01]  /*b590*/  IMAD.X R25, RZ, RZ, R9.reuse, P0 ;  /* 0x000000ffff197224 */ /* 0x100fe200000e0609 */
[----:B------:R-:W-:Y:S01]  /*b5a0*/  UIMAD.WIDE.U32 UR6, UR14, UR12, UR6 ;  /* 0x0000000c0e0672a5 */ /* 0x000fe2000f8e0006 */
[----:B------:R-:W-:Y:S01]  /*b5b0*/  IADD3 R73, P0, R8, 0x8000, RZ ;  /* 0x0000800008497810 */ /* 0x000fe20007f1e0ff */
[----:B------:R-:W-:Y:S01]  /*b5c0*/  UIMAD UR8, UR14, UR13, UR8 ;  /* 0x0000000d0e0872a4 */ /* 0x000fe2000f8e0208 */
[----:B------:R-:W-:Y:S01]  /*b5d0*/  LOP3.LUT R10, R10, R11, RZ, 0x3c, !PT ;  /* 0x0000000b0a0a7212 */ /* 0x000fe200078e3cff */
[--C-:B------:R-:W-:Y:S01]  /*b5e0*/  IMAD.X R11, RZ, RZ, R9.reuse, P1 ;  /* 0x000000ffff0b7224 */ /* 0x100fe200008e0609 */
[----:B------:R-:W-:Y:S01]  /*b5f0*/  LOP3.LUT R12, R12, R13, RZ, 0x3c, !PT ;  /* 0x0000000d0c0c7212 */ /* 0x000fe200078e3cff */
[----:B------:R-:W-:Y:S01]  /*b600*/  IMAD.X R13, RZ, RZ, R9, P2 ;  /* 0x000000ffff0d7224 */ /* 0x000fe200010e0609 */
[----:B------:R-:W-:Y:S01]  /*b610*/  IADD3 R4, P3, R6, UR6, RZ ;  /* 0x0000000606047c10 */ /* 0x000fe2000ff7e0ff */
[----:B------:R-:W-:Y:S01]  /*b620*/  IMAD.U32 R14, RZ, RZ, UR8 ;  /* 0x00000008ff0e7e24 */ /* 0x000fe2000f8e00ff */
[----:B------:R-:W-:Y:S01]  /*b630*/  IADD3 R65, P1, R8, 0x9000, RZ ;  /* 0x0000900008417810 */ /* 0x000fe20007f3e0ff */
[----:B------:R-:W-:Y:S01]  /*b640*/  ULDC.64 UR12, c[0x0][0xaa0] ;  /* 0x0002a800000c7ab9 */ /* 0x000fe20000000a00 */
[----:B------:R-:W-:-:S02]  /*b650*/  LOP3.LUT R72, R73, 0x380, RZ, 0xc0, !PT ;  /* 0x0000038049487812 */ /* 0x000fc400078ec0ff */
[----:B------:R-:W-:Y:S01]  /*b660*/  IADD3.X R3, R3, UR7, R14, P3, !PT ;  /* 0x0000000703037c10 */ /* 0x000fe20009ffe40e */
[----:B------:R-:W-:Y:S01]  /*b670*/  ULDC.64 UR6, c[0x0][0xb40] ;  /* 0x0002d00000067ab9 */ /* 0x000fe20000000a00 */
[----:B------:R-:W-:Y:S02]  /*b680*/  IADD3 R53, P2, R8, 0xa000, RZ ;  /* 0x0000a00008357810 */ /* 0x000fe40007f5e0ff */
[----:B------:R-:W-:Y:S02]  /*b690*/  LEA R20, P3, R4, UR6, 0x2 ;  /* 0x0000000604147c11 */ /* 0x000fe4000f8610ff */
[----:B------:R-:W-:Y:S02]  /*b6a0*/  IADD3 R49, P6, R8, 0x4000, RZ ;  /* 0x0000400008317810 */ /* 0x000fe40007fde0ff */
[----:B------:R-:W-:Y:S01]  /*b6b0*/  LEA.HI.X R21, R4, UR7, R3, 0x2, P3 ;  /* 0x0000000704157c11 */ /* 0x000fe200098f1403 */
[----:B------:R-:W-:Y:S01]  /*b6c0*/  VIADD R4, R6, 0x8 ;  /* 0x0000000806047836 */ /* 0x000fe20000000000 */
[----:B------:R-:W-:-:S02]  /*b6d0*/  IADD3 R41, P5, R8, 0x5000, RZ ;  /* 0x0000500008297810 */ /* 0x000fc40007fbe0ff */
[C---:B------:R-:W-:Y:S02]  /*b6e0*/  IADD3 R37, P4, R8.reuse, 0x6000, RZ ;  /* 0x0000600008257810 */ /* 0x040fe40007f9e0ff */
[----:B------:R-:W-:Y:S02]  /*b6f0*/  IADD3 R29, P3, R8, 0x7000, RZ ;  /* 0x00007000081d7810 */ /* 0x000fe40007f7e0ff */
[----:B------:R-:W-:Y:S02]  /*b700*/  LOP3.LUT R64, R65, 0x380, RZ, 0xc0, !PT ;  /* 0x0000038041407812 */ /* 0x000fe400078ec0ff */
[----:B------:R-:W-:Y:S02]  /*b710*/  SHF.R.U64 R72, R72, 0x3, RZ ;  /* 0x0000000348487819 */ /* 0x000fe400000012ff */
[----:B------:R-:W-:Y:S02]  /*b720*/  LOP3.LUT R52, R53, 0x380, RZ, 0xc0, !PT ;  /* 0x0000038035347812 */ /* 0x000fe400078ec0ff */
[----:B------:R-:W-:-:S02]  /*b730*/  LOP3.LUT R48, R49, 0x380, RZ, 0xc0, !PT ;  /* 0x0000038031307812 */ /* 0x000fc400078ec0ff */
[----:B------:R-:W-:Y:S02]  /*b740*/  LOP3.LUT R40, R41, 0x380, RZ, 0xc0, !PT ;  /* 0x0000038029287812 */ /* 0x000fe400078ec0ff */
[----:B------:R-:W-:Y:S02]  /*b750*/  LOP3.LUT R36, R37, 0x380, RZ, 0xc0, !PT ;  /* 0x0000038025247812 */ /* 0x000fe400078ec0ff */
[----:B------:R-:W-:Y:S02]  /*b760*/  LOP3.LUT R28, R29, 0x380, RZ, 0xc0, !PT ;  /* 0x000003801d1c7812 */ /* 0x000fe400078ec0ff */
[----:B------:R-:W-:Y:S02]  /*b770*/  SHF.R.U64 R64, R64, 0x3, RZ ;  /* 0x0000000340407819 */ /* 0x000fe400000012ff */
[----:B------:R-:W-:Y:S01]  /*b780*/  LOP3.LUT R72, R72, R73, RZ, 0x3c, !PT ;  /* 0x0000004948487212 */ /* 0x000fe200078e3cff */
[----:B------:R-:W-:Y:S01]  /*b790*/  IMAD.X R73, RZ, RZ, R9, P0 ;  /* 0x000000ffff497224 */ /* 0x000fe200000e0609 */
[----:B------:R-:W-:-:S02]  /*b7a0*/  SHF.R.U64 R52, R52, 0x3, RZ ;  /* 0x0000000334347819 */ /* 0x000fc400000012ff */
[----:B------:R-:W-:Y:S02]  /*b7b0*/  SHF.R.U64 R48, R48, 0x3, RZ ;  /* 0x0000000330307819 */ /* 0x000fe400000012ff */
[----:B------:R-:W-:Y:S02]  /*b7c0*/  SHF.R.U64 R40, R40, 0x3, RZ ;  /* 0x0000000328287819 */ /* 0x000fe400000012ff */
[----:B------:R-:W-:Y:S02]  /*b7d0*/  SHF.R.U64 R36, R36, 0x3, RZ ;  /* 0x0000000324247819 */ /* 0x000fe400000012ff */
[----:B------:R-:W-:Y:S02]  /*b7e0*/  SHF.R.U64 R28, R28, 0x3, RZ ;  /* 0x000000031c1c7819 */ /* 0x000fe400000012ff */
[----:B------:R-:W-:Y:S02]  /*b7f0*/  LOP3.LUT P0, RZ, R217, 0x3, RZ, 0xc0, !PT ;  /* 0x00000003d9ff7812 */ /* 0x000fe4000780c0ff */
[----:B------:R-:W-:Y:S01]  /*b800*/  LOP3.LUT R64, R64, R65, RZ, 0x3c, !PT ;  /* 0x0000004140407212 */ /* 0x000fe200078e3cff */
[--C-:B------:R-:W-:Y:S01]  /*b810*/  IMAD.X R65, RZ, RZ, R9.reuse, P1 ;  /* 0x000000ffff417224 */ /* 0x100fe200008e0609 */
[----:B------:R-:W-:Y:S01]  /*b820*/  LOP3.LUT R52, R52, R53, RZ, 0x3c, !PT ;  /* 0x0000003534347212 */ /* 0x000fe200078e3cff */
[--C-:B------:R-:W-:Y:S01]  /*b830*/  IMAD.X R53, RZ, RZ, R9.reuse, P2 ;  /* 0x000000ffff357224 */ /* 0x100fe200010e0609 */
[----:B------:R-:W-:Y:S01]  /*b840*/  LOP3.LUT R48, R48, R49, RZ, 0x3c, !PT ;  /* 0x0000003130307212 */ /* 0x000fe200078e3cff */
[----:B------:R-:W-:Y:S01]  /*b850*/  IMAD.X R49, RZ, RZ, R9, P6 ;  /* 0x000000ffff317224 */ /* 0x000fe200030e0609 */
[----:B------:R-:W-:-:S02]  /*b860*/  LOP3.LUT R40, R40, R41, RZ, 0x3c, !PT ;  /* 0x0000002928287212 */ /* 0x000fc400078e3cff */
[----:B------:R-:W-:Y:S01]  /*b870*/  LOP3.LUT R36, R36, R37, RZ, 0x3c, !PT ;  /* 0x0000002524247212 */ /* 0x000fe200078e3cff */
[--C-:B------:R-:W-:Y:S01]  /*b880*/  IMAD.X R37, RZ, RZ, R9.reuse, P4 ;  /* 0x000000ffff257224 */ /* 0x100fe200020e0609 */
[----:B------:R-:W-:Y:S01]  /*b890*/  LOP3.LUT R28, R28, R29, RZ, 0x3c, !PT ;  /* 0x0000001d1c1c7212 */ /* 0x000fe200078e3cff */
[----:B------:R-:W-:Y:S01]  /*b8a0*/  IMAD.X R29, RZ, RZ, R9, P3 ;  /* 0x000000ffff1d7224 */ /* 0x000fe200018e0609 */
[----:B-----5:R-:W-:Y:S02]  /*b8b0*/  ISETP.GE.OR P1, PT, R6, R81, P0 ;  /* 0x000000510600720c */ /* 0x020fe40000726670 */
[----:B------:R-:W-:Y:S02]  /*b8c0*/  IADD3.X R41, RZ, R9, RZ, P5, !PT ;  /* 0x00000009ff297210 */ /* 0x000fe40002ffe4ff */
[C---:B------:R-:W-:Y:S02]  /*b8d0*/  IADD3 R6, P2, R8.reuse, 0xf000, RZ ;  /* 0x0000f00008067810 */ /* 0x040fe40007f5e0ff */
[----:B------:R-:W-:-:S02]  /*b8e0*/  IADD3 R45, P6, R8, 0xb000, RZ ;  /* 0x0000b000082d7810 */ /* 0x000fc40007fde0ff */
[C---:B------:R-:W-:Y:S02]  /*b8f0*/  IADD3 R77, P5, R8.reuse, 0xc000, RZ ;  /* 0x0000c000084d7810 */ /* 0x040fe40007fbe0ff */
[C---:B------:R-:W-:Y:S02]  /*b900*/  IADD3 R69, P4, R8.reuse, 0xd000, RZ ;  /* 0x0000d00008457810 */ /* 0x040fe40007f9e0ff */
[C---:B------:R-:W-:Y:S02]  /*b910*/  IADD3 R61, P3, R8.reuse, 0xe000, RZ ;  /* 0x0000e000083d7810 */ /* 0x040fe40007f7e0ff */
[----:B------:R-:W-:Y:S01]  /*b920*/  LOP3.LUT R33, R8, 0x380, RZ, 0xc0, !PT ;  /* 0x0000038008217812 */ /* 0x000fe200078ec0ff */
[----:B------:R-:W-:Y:S01]  /*b930*/  UIMAD UR6, UR9, UR12, URZ ;  /* 0x0000000c090672a4 */ /* 0x000fe2000f8e023f */
[----:B------:R-:W-:Y:S01]  /*b940*/  LOP3.LUT R3, R6, 0x380, RZ, 0xc0, !PT ;  /* 0x0000038006037812 */ /* 0x000fe200078ec0ff */
[----:B------:R0:W-:Y:S01]  /*b950*/  @!P1 STG.E desc[UR18][R20.64], R2 ;  /* 0x0000000214009986 */ /* 0x0001e2000c101912 */
[----:B------:R-:W-:-:S02]  /*b960*/  LOP3.LUT R44, R45, 0x380, RZ, 0xc0, !PT ;  /* 0x000003802d2c7812 */ /* 0x000fc400078ec0ff */
[----:B------:R-:W-:Y:S02]  /*b970*/  LOP3.LUT R76, R77, 0x380, RZ, 0xc0, !PT ;  /* 0x000003804d4c7812 */ /* 0x000fe400078ec0ff */
[----:B------:R-:W-:Y:S02]  /*b980*/  LOP3.LUT R68, R69, 0x380, RZ, 0xc0, !PT ;  /* 0x0000038045447812 */ /* 0x000fe400078ec0ff */
[----:B------:R-:W-:Y:S02]  /*b990*/  LOP3.LUT R60, R61, 0x380, RZ, 0xc0, !PT ;  /* 0x000003803d3c7812 */ /* 0x000fe400078ec0ff */
[----:B------:R-:W-:Y:S02]  /*b9a0*/  ISETP.GE.OR P0, PT, R4, R81, P0 ;  /* 0x000000510400720c */ /* 0x000fe40000706670 */
[----:B------:R-:W-:Y:S02]  /*b9b0*/  SHF.R.U64 R3, R3, 0x3, RZ ;  /* 0x0000000303037819 */ /* 0x000fe400000012ff */
[----:B------:R-:W-:-:S02]  /*b9c0*/  SHF.R.U64 R44, R44, 0x3, RZ ;  /* 0x000000032c2c7819 */ /* 0x000fc400000012ff */
[----:B------:R-:W-:Y:S02]  /*b9d0*/  SHF.R.U64 R76, R76, 0x3, RZ ;  /* 0x000000034c4c7819 */ /* 0x000fe400000012ff */
[----:B------:R-:W-:Y:S02]  /*b9e0*/  SHF.R.U64 R68, R68, 0x3, RZ ;  /* 0x0000000344447819 */ /* 0x000fe400000012ff */
[----:B------:R-:W-:Y:S02]  /*b9f0*/  SHF.R.U64 R60, R60, 0x3, RZ ;  /* 0x000000033c3c7819 */ /* 0x000fe400000012ff */
[----:B------:R-:W-:Y:S02]  /*ba00*/  SHF.R.U64 R33, R33, 0x3, RZ ;  /* 0x0000000321217819 */ /* 0x000fe400000012ff */
[--C-:B------:R-:W-:Y:S01]  /*ba10*/  SHF.R.S32.HI R19, RZ, 0x1f, R18.reuse ;  /* 0x0000001fff137819 */ /* 0x100fe20000011412 */
[----:B------:R-:W-:Y:S01]  /*ba20*/  UIMAD UR6, UR4, UR13, UR6 ;  /* 0x0000000d040672a4 */ /* 0x000fe2000f8e0206 */
[----:B------:R-:W-:Y:S01]  /*ba30*/  LOP3.LUT R56, R3, R6, RZ, 0x3c, !PT ;  /* 0x0000000603387212 */ /* 0x000fe200078e3cff */
[----:B------:R-:W-:Y:S01]  /*ba40*/  IMAD.U32 R3, RZ, RZ, UR12 ;  /* 0x0000000cff037e24 */ /* 0x000fe2000f8e00ff */
[----:B------:R-:W-:Y:S01]  /*ba50*/  LOP3.LUT R44, R44, R45, RZ, 0x3c, !PT ;  /* 0x0000002d2c2c7212 */ /* 0x000fe200078e3cff */
[--C-:B------:R-:W-:Y:S01]  /*ba60*/  IMAD.X R45, RZ, RZ, R9.reuse, P6 ;  /* 0x000000ffff2d7224 */ /* 0x100fe200030e0609 */
[----:B------:R-:W-:Y:S01]  /*ba70*/  LOP3.LUT R76, R76, R77, RZ, 0x3c, !PT ;  /* 0x0000004d4c4c7212 */ /* 0x000fe200078e3cff */
[--C-:B------:R-:W-:Y:S01]  /*ba80*/  IMAD.X R77, RZ, RZ, R9.reuse, P5 ;  /* 0x000000ffff4d7224 */ /* 0x100fe200028e0609 */
[----:B------:R-:W-:Y:S01]  /*ba90*/  LOP3.LUT R68, R68, R69, RZ, 0x3c, !PT ;  /* 0x0000004544447212 */ /* 0x000fe200078e3cff */
[--C-:B------:R-:W-:Y:S01]  /*baa0*/  IMAD.X R69, RZ, RZ, R9.reuse, P4 ;  /* 0x000000ffff457224 */ /* 0x100fe200020e0609 */
[----:B------:R-:W-:Y:S01]  /*bab0*/  LOP3.LUT R60, R60, R61, RZ, 0x3c, !PT ;  /* 0x0000003d3c3c7212 */ /* 0x000fe200078e3cff */
[--C-:B------:R-:W-:Y:S01]  /*bac0*/  IMAD.X R61, RZ, RZ, R9.reuse, P3 ;  /* 0x000000ffff3d7224 */ /* 0x100fe200018e0609 */
[----:B------:R-:W-:Y:S01]  /*bad0*/  LOP3.LUT R32, R33, R8, RZ, 0x3c, !PT ;  /* 0x0000000821207212 */ /* 0x000fe200078e3cff */
[----:B------:R-:W-:Y:S01]  /*bae0*/  IMAD.MOV.U32 R33, RZ, RZ, R9 ;  /* 0x000000ffff217224 */ /* 0x000fe200078e0009 */
[----:B------:R-:W-:Y:S01]  /*baf0*/  IADD3.X R57, RZ, R9, RZ, P2, !PT ;  /* 0x00000009ff397210 */ /* 0x000fe200017fe4ff */
[----:B0-----:R-:W-:Y:S01]  /*bb00*/  IMAD.WIDE.U32 R2, R3, UR4, R18 ;  /* 0x0000000403027c25 */ /* 0x001fe2000f8e0012 */
[----:B------:R0:W-:Y:S03]  /*bb10*/  @!P0 STG.E desc[UR18][R20.64+0x20], R0 ;  /* 0x0000200014008986 */ /* 0x0001e6000c101912 */
[----:B------:R-:W-:Y:S01]  /*bb20*/  VIADD R3, R3, UR6 ;  /* 0x0000000603037c36 */ /* 0x000fe20008000000 */
[----:B------:R-:W5:Y:S01]  /*bb30*/  LD.E.128 R32, desc[UR18][R32.64] ;  /* 0x0000001220207980 */ /* 0x000f62000c101d00 */
[----:B------:R-:W-:-:S03]  /*bb40*/  ULDC.64 UR6, c[0x0][0xae0] ;  /* 0x0002b80000067ab9 */ /* 0x000fc60000000a00 */
[----:B------:R-:W5:Y:S04]  /*bb50*/  LD.E.128 R24, desc[UR18][R24.64] ;  /* 0x0000001218187980 */ /* 0x000f68000c101d00 */
        /* <DEDUP_REMOVED lines=13> */
[----:B------:R-:W5:Y:S01]  /*bc30*/  LD.E.128 R56, desc[UR18][R56.64] ;  /* 0x0000001238387980 */ /* 0x000f62000c101d00 */
[----:B------:R-:W-:Y:S01]  /*bc40*/  IMAD R81, R212, -0x80, R81 ;  /* 0xffffff80d4517824 */ /* 0x000fe200078e0251 */
[----:B------:R-:W-:Y:S01]  /*bc50*/  UIMAD UR4, UR11, UR6, URZ ;  /* 0x000000060b0472a4 */ /* 0x000fe2000f8e023f */
[C---:B0-----:R-:W-:Y:S01]  /*bc60*/  VIADD R0, R22.reuse, 0x20 ;  /* 0x0000002016007836 */ /* 0x041fe20000000000 */
[----:B------:R-:W-:Y:S01]  /*bc70*/  @!PT LDS RZ, [RZ] ;  /* 0x00000000fffff984 */ /* 0x000fe20000000800 */
[----:B------:R-:W-:Y:S01]  /*bc80*/  @!PT LDS RZ, [RZ] ;  /* 0x00000000fffff984 */ /* 0x000fe20000000800 */
[----:B------:R-:W-:Y:S01]  /*bc90*/  @!PT LDS RZ, [RZ] ;  /* 0x00000000fffff984 */ /* 0x000fe20000000800 */
[----:B------:R-:W-:Y:S01]  /*bca0*/  @!PT LDS RZ, [RZ] ;  /* 0x00000000fffff984 */ /* 0x000fe20000000800 */
[----:B------:R0:W-:Y:S06]  /*bcb0*/  MEMBAR.ALL.CTA ;  /* 0x0000000000007992 */ /* 0x0001ec0000008000 */
[----:B0-----:R-:W0:Y:S01]  /*bcc0*/  FENCE.VIEW.ASYNC.S ;  /* 0x00000000000073c6 */ /* 0x001e220000000000 */
[----:B------:R-:W-:Y:S01]  /*bcd0*/  IMAD.U32 R19, RZ, RZ, UR6 ;  /* 0x00000006ff137e24 */ /* 0x000fe2000f8e00ff */
[----:B------:R-:W-:Y:S01]  /*bce0*/  UIMAD UR4, UR16, UR7, UR4 ;  /* 0x00000007100472a4 */ /* 0x000fe2000f8e0204 */
[----:B------:R-:W-:Y:S01]  /*bcf0*/  VIADD R4, R22, 0x60 ;  /* 0x0000006016047836 */ /* 0x000fe20000000000 */
[-C--:B------:R-:W-:Y:S01]  /*bd00*/  ISETP.GE.AND P0, PT, R0, R81.reuse, PT ;  /* 0x000000510000720c */ /* 0x080fe20003f06270 */
[C---:B------:R-:W-:Y:S01]  /*bd10*/  VIADD R0, R22.reuse, 0x40 ;  /* 0x0000004016007836 */ /* 0x040fe20000000000 */
[-C--:B------:R-:W-:Y:S01]  /*bd20*/  ISETP.GE.AND P3, PT, R22, R81.reuse, PT ;  /* 0x000000511600720c */ /* 0x080fe20003f66270 */
[----:B------:R-:W-:Y:S01]  /*bd30*/  IMAD.WIDE.U32 R2, R19, UR16, R2 ;  /* 0x0000001013027c25 */ /* 0x000fe2000f8e0002 */
[----:B------:R-:W-:Y:S01]  /*bd40*/  ULDC.64 UR6, c[0x0][0xae8] ;  /* 0x0002ba0000067ab9 */ /* 0x000fe20000000a00 */
[-C--:B------:R-:W-:Y:S01]  /*bd50*/  ISETP.GE.AND P2, PT, R4, R81.reuse, PT ;  /* 0x000000510400720c */ /* 0x080fe20003f46270 */
[----:B------:R-:W-:Y:S01]  /*bd60*/  BSSY B1, `(.L_x_285) ;  /* 0x0000025000017945 */ /* 0x000fe20003800000 */
[----:B------:R-:W-:Y:S01]  /*bd70*/  VIADD R3, R3, UR4 ;  /* 0x0000000403037c36 */ /* 0x000fe20008000000 */
[----:B------:R-:W-:Y:S01]  /*bd80*/  ISETP.GE.AND P1, PT, R0, R81, PT ;  /* 0x000000510000720c */ /* 0x000fe20003f26270 */
[----:B------:R-:W-:-:S02]  /*bd90*/  UIMAD UR4, UR15, UR6, URZ ;  /* 0x000000060f0472a4 */ /* 0x000fc4000f8e023f */
[----:B------:R-:W-:Y:S01]  /*bda0*/  IMAD.U32 R81, RZ, RZ, UR6 ;  /* 0x00000006ff517e24 */ /* 0x000fe2000f8e00ff */
[----:B------:R-:W-:Y:S01]  /*bdb0*/  SHF.R.S32.HI R23, RZ, 0x1f, R22 ;  /* 0x0000001fff177819 */ /* 0x000fe20000011416 */
[----:B------:R-:W-:Y:S01]  /*bdc0*/  VIADD R173, R173, 0x38820 ;  /* 0x00038820adad7836 */ /* 0x000fe20000000000 */
[----:B------:R-:W-:Y:S02]  /*bdd0*/  UIMAD UR4, UR14, UR7, UR4 ;  /* 0x000000070e0472a4 */ /* 0x000fe4000f8e0204 */
[----:B------:R-:W-:Y:S02]  /*bde0*/  IMAD.WIDE.U32 R80, R81, UR14, R2 ;  /* 0x0000000e51507c25 */ /* 0x000fe4000f8e0002 */
[----:B------:R-:W-:Y:S02]  /*bdf0*/  PRMT R173, RZ, 0x654, R173 ;  /* 0x00000654ffad7816 */ /* 0x000fe400000000ad */
[----:B------:R-:W-:Y:S01]  /*be00*/  IMAD.WIDE R20, R212, 0x80, R22 ;  /* 0x00000080d4147825 */ /* 0x000fe200078e0216 */
[----:B------:R-:W-:Y:S01]  /*be10*/  IADD3 R85, R81, UR4, RZ ;  /* 0x0000000451557c10 */ /* 0x000fe2000fffe0ff */
[----:B0-----:R0:W-:Y:S01]  /*be20*/  SYNCS.ARRIVE.TRANS64.RED.A1T0 RZ, [R173+URZ], RZ ;  /* 0x000000ffadff79a7 */ /* 0x0011e2000810043f */
[----:B------:R-:W-:Y:S05]  /*be30*/  @P3 BRA `(.L_x_286) ;  /* 0x00000000005c3947 */ /* 0x000fea0003800000 */
[----:B------:R-:W-:Y:S01]  /*be40*/  ULDC.64 UR6, c[0x0][0xad8] ;  /* 0x0002b60000067ab9 */ /* 0x000fe20000000a00 */
[----:B------:R-:W-:Y:S01]  /*be50*/  IMAD.MOV.U32 R2, RZ, RZ, R80 ;  /* 0x000000ffff027224 */ /* 0x000fe200078e0050 */
[----:B------:R-:W-:Y:S01]  /*be60*/  ULDC UR4, c[0x0][0xa8c] ;  /* 0x0002a30000047ab9 */ /* 0x000fe20000000800 */
[----:B------:R-:W-:Y:S01]  /*be70*/  IMAD R19, R21, UR6, RZ ;  /* 0x0000000615137c24 */ /* 0x000fe2000f8e02ff */
[C---:B------:R-:W-:Y:S01]  /*be80*/  ISETP.GE.AND P4, PT, R18.reuse, UR4, PT ;  /* 0x0000000412007c0c */ /* 0x040fe2000bf86270 */
[----:B------:R-:W-:Y:S01]  /*be90*/  IMAD.MOV.U32 R3, RZ, RZ, R85 ;  /* 0x000000ffff037224 */ /* 0x000fe200078e0055 */
[----:B------:R-:W-:Y:S01]  /*bea0*/  ULDC.64 UR8, c[0x0][0x208] ;  /* 0x0000820000087ab9 */ /* 0x000fe20000000a00 */
[----:B------:R-:W-:Y:S02]  /*beb0*/  VIADD R0, R18, 0x40 ;  /* 0x0000004012007836 */ /* 0x000fe40000000000 */
[----:B------:R-:W-:-:S03]  /*bec0*/  IMAD.WIDE.U32 R2, R20, UR6, R2 ;  /* 0x0000000614027c25 */ /* 0x000fc6000f8e0002 */
[----:B------:R-:W-:Y:S01]  /*bed0*/  ISETP.GE.AND P3, PT, R0, UR4, PT ;  /* 0x0000000400007c0c */ /* 0x000fe2000bf66270 */
[----:B------:R-:W-:Y:S01]  /*bee0*/  IMAD R19, R20, UR7, R19 ;  /* 0x0000000714137c24 */ /* 0x000fe2000f8e0213 */
[----:B------:R-:W-:Y:S01]  /*bef0*/  ULDC.64 UR6, c[0x0][0xa80] ;  /* 0x0002a00000067ab9 */ /* 0x000fe20000000a00 */
[----:B------:R-:W-:Y:S01]  /*bf00*/  VIADD R0, R18, 0x80 ;  /* 0x0000008012007836 */ /* 0x000fe20000000000 */
[----:B------:R-:W-:Y:S01]  /*bf10*/  LEA R82, P6, R2, UR6, 0x1 ;  /* 0x0000000602527c11 */ /* 0x000fe2000f8c08ff */
[----:B------:R-:W-:Y:S02]  /*bf20*/  IMAD.IADD R3, R3, 0x1, R19 ;  /* 0x0000000103037824 */ /* 0x000fe400078e0213 */
[----:B------:R-:W-:Y:S01]  /*bf30*/  VIADD R4, R18, 0xc0 ;  /* 0x000000c012047836 */ /* 0x000fe20000000000 */
[----:B------:R-:W-:Y:S02]  /*bf40*/  ISETP.GE.AND P5, PT, R0, UR4, PT ;  /* 0x0000000400007c0c */ /* 0x000fe4000bfa6270 */
[----:B------:R-:W-:-:S02]  /*bf50*/  LEA.HI.X R83, R2, UR7, R3, 0x1, P6 ;  /* 0x0000000702537c11 */ /* 0x000fc4000b0f0c03 */
[----:B------:R-:W-:-:S03]  /*bf60*/  ISETP.GE.AND P6, PT, R4, UR4, PT ;  /* 0x0000000404007c0c */ /* 0x000fc6000bfc6270 */
[----:B-----5:R1:W-:Y:S04]  /*bf70*/  @!P4 STG.E.128 desc[UR8][R82.64], R32 ;  /* 0x000000205200c986 */ /* 0x0203e8000c101d08 */
[----:B------:R1:W-:Y:S04]  /*bf80*/  @!P3 STG.E.128 desc[UR8][R82.64+0x80], R48 ;  /* 0x000080305200b986 */ /* 0x0003e8000c101d08 */
[----:B------:R1:W-:Y:S04]  /*bf90*/  @!P5 STG.E.128 desc[UR8][R82.64+0x100], R72 ;  /* 0x000100485200d986 */ /* 0x0003e8000c101d08 */
[----:B------:R1:W-:Y:S02]  /*bfa0*/  @!P6 STG.E.128 desc[UR8][R82.64+0x180], R76 ;  /* 0x0001804c5200e986 */ /* 0x0003e4000c101d08 */
.L_x_286:
[----:B------:R-:W-:Y:S05]  /*bfb0*/  BSYNC B1 ;  /* 0x0000000000017941 */ /* 0x000fea0003800000 */
.L_x_285:
[----:B------:R-:W-:Y:S04]  /*bfc0*/  BSSY B1, `(.L_x_287) ;  /* 0x000001b000017945 */ /* 0x000fe80003800000 */
[----:B------:R-:W-:Y:S05]  /*bfd0*/  @P0 BRA `(.L_x_288) ;  /* 0x0000000000640947 */ /* 0x000fea0003800000 */
[----:B------:R-:W-:Y:S01]  /*bfe0*/  IADD3 R19, P0, R20, 0x20, RZ ;  /* 0x0000002014137810 */ /* 0x000fe20007f1e0ff */
[C---:B------:R-:W-:Y:S01]  /*bff0*/  VIADD R2, R18.reuse, 0x40 ;  /* 0x0000004012027836 */ /* 0x040fe20000000000 */
[----:B------:R-:W-:Y:S01]  /*c000*/  ULDC UR4, c[0x0][0xa8c] ;  /* 0x0002a30000047ab9 */ /* 0x000fe20000000800 */
[----:B------:R-:W-:Y:S01]  /*c010*/  VIADD R3, R18, 0x80 ;  /* 0x0000008012037836 */ /* 0x000fe20000000000 */
[----:B------:R-:W-:Y:S01]  /*c020*/  ULDC.64 UR6, c[0x0][0xad8] ;  /* 0x0002b60000067ab9 */ /* 0x000fe20000000a00 */
[----:B------:R-:W-:Y:S01]  /*c030*/  IMAD.X R0, RZ, RZ, R21, P0 ;  /* 0x000000ffff007224 */ /* 0x000fe200000e0615 */
[----:B------:R-:W-:Y:S01]  /*c040*/  ISETP.GE.AND P4, PT, R2, UR4, PT ;  /* 0x0000000402007c0c */ /* 0x000fe2000bf86270 */
[----:B------:R-:W-:Y:S01]  /*c050*/  VIADD R4, R18, 0xc0 ;  /* 0x000000c012047836 */ /* 0x000fe20000000000 */
[----:B------:R-:W-:Y:S01]  /*c060*/  ISETP.GE.AND P5, PT, R3, UR4, PT ;  /* 0x0000000403007c0c */ /* 0x000fe2000bfa6270 */
[----:B------:R-:W-:Y:S01]  /*c070*/  IMAD.MOV.U32 R3, RZ, RZ, R85 ;  /* 0x000000ffff037224 */ /* 0x000fe200078e0055 */
[----:B------:R-:W-:Y:S01]  /*c080*/  MOV R2, R80 ;  /* 0x0000005000027202 */ /* 0x000fe20000000f00 */
[----:B------:R-:W-:Y:S01]  /*c090*/  IMAD R0, R0, UR6, RZ ;  /* 0x0000000600007c24 */ /* 0x000fe2000f8e02ff */
[----:B------:R-:W-:Y:S01]  /*c0a0*/  ISETP.GE.AND P3, PT, R18, UR4, PT ;  /* 0x0000000412007c0c */ /* 0x000fe2000bf66270 */
[----:B------:R-:W-:Y:S01]  /*c0b0*/  ULDC.64 UR8, c[0x0][0x208] ;  /* 0x0000820000087ab9 */ /* 0x000fe20000000a00 */
[----:B------:R-:W-:Y:S01]  /*c0c0*/  ISETP.GE.AND P6, PT, R4, UR4, PT ;  /* 0x0000000404007c0c */ /* 0x000fe2000bfc6270 */
[----:B------:R-:W-:-:S04]  /*c0d0*/  IMAD.WIDE.U32 R2, R19, UR6, R2 ;  /* 0x0000000613027c25 */ /* 0x000fc8000f8e0002 */
[----:B------:R-:W-:Y:S01]  /*c0e0*/  IMAD R19, R19, UR7, R0 ;  /* 0x0000000713137c24 */ /* 0x000fe2000f8e0200 */
[----:B------:R-:W-:Y:S02]  /*c0f0*/  ULDC.64 UR6, c[0x0][0xa80] ;  /* 0x0002a00000067ab9 */ /* 0x000fe40000000a00 */
[----:B-1---5:R-:W-:Y:S01]  /*c100*/  LEA R32, P0, R2, UR6, 0x1 ;  /* 0x0000000602207c11 */ /* 0x022fe2000f8008ff */
[----:B------:R-:W-:-:S05]  /*c110*/  IMAD.IADD R3, R3, 0x1, R19 ;  /* 0x0000000103037824 */ /* 0x000fca00078e0213 */
[----:B------:R-:W-:-:S05]  /*c120*/  LEA.HI.X R33, R2, UR7, R3, 0x1, P0 ;  /* 0x0000000702217c11 */ /* 0x000fca00080f0c03 */
[----:B------:R2:W-:Y:S04]  /*c130*/  @!P3 STG.E.128 desc[UR8][R32.64], R24 ;  /* 0x000000182000b986 */ /* 0x0005e8000c101d08 */
[----:B------:R2:W-:Y:S04]  /*c140*/  @!P4 STG.E.128 desc[UR8][R32.64+0x80], R40 ;  /* 0x000080282000c986 */ /* 0x0005e8000c101d08 */
[----:B------:R2:W-:Y:S04]  /*c150*/  @!P5 STG.E.128 desc[UR8][R32.64+0x100], R64 ;  /* 0x000100402000d986 */ /* 0x0005e8000c101d08 */
[----:B------:R2:W-:Y:S02]  /*c160*/  @!P6 STG.E.128 desc[UR8][R32.64+0x180], R68 ;  /* 0x000180442000e986 */ /* 0x0005e4000c101d08 */
.L_x_288:
[----:B------:R-:W-:Y:S05]  /*c170*/  BSYNC B1 ;  /* 0x0000000000017941 */ /* 0x000fea0003800000 */
.L_x_287:
        /* <DEDUP_REMOVED lines=9> */
[----:B------:R-:W-:Y:S01]  /*c210*/  IMAD.MOV.U32 R2, RZ, RZ, R80 ;  /* 0x000000ffff027224 */ /* 0x000fe200078e0050 */
[----:B------:R-:W-:Y:S01]  /*c220*/  ISETP.GE.AND P4, PT, R3, UR4, PT ;  /* 0x0000000403007c0c */ /* 0x000fe2000bf86270 */
[----:B------:R-:W-:Y:S01]  /*c230*/  IMAD.MOV.U32 R3, RZ, RZ, R85 ;  /* 0x000000ffff037224 */ /* 0x000fe200078e0055 */
[----:B------:R-:W-:Y:S01]  /*c240*/  ISETP.GE.AND P1, PT, R18, UR4, PT ;  /* 0x0000000412007c0c */ /* 0x000fe2000bf26270 */
[----:B------:R-:W-:Y:S01]  /*c250*/  IMAD R0, R0, UR6, RZ ;  /* 0x0000000600007c24 */ /* 0x000fe2000f8e02ff */
[----:B------:R-:W-:Y:S01]  /*c260*/  ULDC.64 UR8, c[0x0][0x208] ;  /* 0x0000820000087ab9 */ /* 0x000fe20000000a00 */
[----:B------:R-:W-:-:S02]  /*c270*/  VIADD R4, R18, 0xc0 ;  /* 0x000000c012047836 */ /* 0x000fc40000000000 */
[----:B------:R-:W-:-:S03]  /*c280*/  IMAD.WIDE.U32 R2, R19, UR6, R2 ;  /* 0x0000000613027c25 */ /* 0x000fc6000f8e0002 */
[----:B------:R-:W-:Y:S01]  /*c290*/  ISETP.GE.AND P5, PT, R4, UR4, PT ;  /* 0x0000000404007c0c */ /* 0x000fe2000bfa6270 */
[----:B------:R-:W-:Y:S01]  /*c2a0*/  IMAD R19, R19, UR7, R0 ;  /* 0x0000000713137c24 */ /* 0x000fe2000f8e0200 */
[----:B------:R-:W-:Y:S02]  /*c2b0*/  ULDC.64 UR6, c[0x0][0xa80] ;  /* 0x0002a00000067ab9 */ /* 0x000fe40000000a00 */
[----:B--2--5:R-:W-:Y:S01]  /*c2c0*/  LEA R24, P0, R2, UR6, 0x1 ;  /* 0x0000000602187c11 */ /* 0x024fe2000f8008ff */
[----:B------:R-:W-:-:S05]  /*c2d0*/  IMAD.IADD R3, R3, 0x1, R19 ;  /* 0x0000000103037824 */ /* 0x000fca00078e0213 */
[----:B------:R-:W-:-:S05]  /*c2e0*/  LEA.HI.X R25, R2, UR7, R3, 0x1, P0 ;  /* 0x0000000702197c11 */ /* 0x000fca00080f0c03 */
[----:B------:R3:W-:Y:S04]  /*c2f0*/  @!P1 STG.E.128 desc[UR8][R24.64], R8 ;  /* 0x0000000818009986 */ /* 0x0007e8000c101d08 */
[----:B------:R3:W-:Y:S04]  /*c300*/  @!P3 STG.E.128 desc[UR8][R24.64+0x80], R36 ;  /* 0x000080241800b986 */ /* 0x0007e8000c101d08 */
[----:B------:R3:W-:Y:S04]  /*c310*/  @!P4 STG.E.128 desc[UR8][R24.64+0x100], R52 ;  /* 0x000100341800c986 */ /* 0x0007e8000c101d08 */
[----:B------:R3:W-:Y:S02]  /*c320*/  @!P5 STG.E.128 desc[UR8][R24.64+0x180], R60 ;  /* 0x0001803c1800d986 */ /* 0x0007e4000c101d08 */
.L_x_290:
[----:B------:R-:W-:Y:S05]  /*c330*/  BSYNC B1 ;  /* 0x0000000000017941 */ /* 0x000fea0003800000 */
.L_x_289:
[----:B------:R-:W-:Y:S05]  /*c340*/  @P2 BRA `(.L_x_291) ;  /* 0x0000000c00a82947 */ /* 0x000fea0003800000 */
[----:B---3-5:R-:W-:Y:S01]  /*c350*/  IADD3 R9, P0, R20, 0x60, RZ ;  /* 0x0000006014097810 */ /* 0x028fe20007f1e0ff */
[----:B------:R-:W-:Y:S01]  /*c360*/  VIADD R0, R18, 0x40 ;  /* 0x0000004012007836 */ /* 0x000fe20000000000 */
[----:B------:R-:W-:Y:S01]  /*c370*/  ULDC.64 UR6, c[0x0][0xad8] ;  /* 0x0002b60000067ab9 */ /* 0x000fe20000000a00 */
[----:B------:R-:W-:Y:S01]  /*c380*/  IMAD.MOV.U32 R2, RZ, RZ, R80 ;  /* 0x000000ffff027224 */ /* 0x000fe200078e0050 */
[----:B------:R-:W-:Y:S01]  /*c390*/  IADD3.X R20, RZ, R21, RZ, P0, !PT ;  /* 0x00000015ff147210 */ /* 0x000fe200007fe4ff */
[----:B------:R-:W-:Y:S01]  /*c3a0*/  IMAD.MOV.U32 R3, RZ, RZ, R85 ;  /* 0x000000ffff037224 */ /* 0x000fe200078e0055 */
[----:B------:R-:W-:Y:S01]  /*c3b0*/  ULDC UR4, c[0x0][0xa8c] ;  /* 0x0002a30000047ab9 */ /* 0x000fe20000000800 */
[----:B------:R-:W-:Y:S01]  /*c3c0*/  ULDC.64 UR8, c[0x0][0x208] ;  /* 0x0000820000087ab9 */ /* 0x000fe20000000a00 */
[----:B------:R-:W-:Y:S01]  /*c3d0*/  ISETP.GE.AND P2, PT, R0, UR4, PT ;  /* 0x0000000400007c0c */ /* 0x000fe2000bf46270 */
[----:B------:R-:W-:Y:S01]  /*c3e0*/  IMAD R20, R20, UR6, RZ ;  /* 0x0000000614147c24 */ /* 0x000fe2000f8e02ff */
[C---:B------:R-:W-:Y:S01]  /*c3f0*/  ISETP.GE.AND P1, PT, R18.reuse, UR4, PT ;  /* 0x0000000412007c0c */ /* 0x040fe2000bf26270 */
[----:B------:R-:W-:-:S02]  /*c400*/  VIADD R0, R18, 0x80 ;  /* 0x0000008012007836 */ /* 0x000fc40000000000 */
[----:B------:R-:W-:-:S03]  /*c410*/  IMAD.WIDE.U32 R2, R9, UR6, R2 ;  /* 0x0000000609027c25 */ /* 0x000fc6000f8e0002 */
[----:B------:R-:W-:Y:S01]  /*c420*/  ISETP.GE.AND P3, PT, R0, UR4, PT ;  /* 0x0000000400007c0c */ /* 0x000fe2000bf66270 */
[----:B------:R-:W-:Y:S01]  /*c430*/  IMAD R9, R9, UR7, R20 ;  /* 0x0000000709097c24 */ /* 0x000fe2000f8e0214 */
[----:B------:R-:W-:Y:S01]  /*c440*/  ULDC.64 UR6, c[0x0][0xa80] ;  /* 0x0002a00000067ab9 */ /* 0x000fe20000000a00 */
[----:B------:R-:W-:Y:S01]  /*c450*/  VIADD R0, R18, 0xc0 ;  /* 0x000000c012007836 */ /* 0x000fe20000000000 */
[----:B------:R-:W-:Y:S01]  /*c460*/  LEA R8, P0, R2, UR6, 0x1 ;  /* 0x0000000602087c11 */ /* 0x000fe2000f8008ff */
[----:B------:R-:W-:-:S05]  /*c470*/  IMAD.IADD R3, R3, 0x1, R9 ;  /* 0x0000000103037824 */ /* 0x000fca00078e0209 */
[----:B------:R-:W-:Y:S02]  /*c480*/  LEA.HI.X R9, R2, UR7, R3, 0x1, P0 ;  /* 0x0000000702097c11 */ /* 0x000fe400080f0c03 */
[----:B------:R-:W-:-:S03]  /*c490*/  ISETP.GE.AND P0, PT, R0, UR4, PT ;  /* 0x0000000400007c0c */ /* 0x000fc6000bf06270 */
[----:B------:R4:W-:Y:S04]  /*c4a0*/  @!P1 STG.E.128 desc[UR8][R8.64], R12 ;  /* 0x0000000c08009986 */ /* 0x0009e8000c101d08 */
[----:B------:R4:W-:Y:S04]  /*c4b0*/  @!P2 STG.E.128 desc[UR8][R8.64+0x80], R28 ;  /* 0x0000801c0800a986 */ /* 0x0009e8000c101d08 */
[----:B------:R4:W-:Y:S02]  /*c4c0*/  @!P3 STG.E.128 desc[UR8][R8.64+0x100], R44 ;  /* 0x0001002c0800b986 */ /* 0x0009e4000c101d08 */
[----:B------:R-:W-:Y:S05]  /*c4d0*/  @P0 BRA `(.L_x_291) ;  /* 0x0000000c00440947 */ /* 0x000fea0003800000 */
[----:B------:R-:W-:Y:S02]  /*c4e0*/  ULDC.64 UR6, c[0x0][0x208] ;  /* 0x0000820000067ab9 */ /* 0x000fe40000000a00 */
[----:B------:R3:W-:Y:S01]  /*c4f0*/  STG.E.128 desc[UR6][R8.64+0x180], R56 ;  /* 0x0001803808007986 */ /* 0x0007e2000c101d06 */
[----:B------:R-:W-:Y:S05]  /*c500*/  BRA `(.L_x_291) ;  /* 0x0000000c00387947 */ /* 0x000fea0003800000 */
.L_x_283:
[----:B------:R-:W-:Y:S01]  /*c510*/  R2UR UR4, R214 ;  /* 0x00000000d60472ca */ /* 0x000fe200000e0000 */
[----:B------:R-:W-:Y:S01]  /*c520*/  ULDC.64 UR6, c[0x0][0xbd8] ;  /* 0x0002f60000067ab9 */ /* 0x000fe20000000a00 */
[----:B------:R-:W-:Y:S01]  /*c530*/  R2UR UR9, R215 ;  /* 0x00000000d70972ca */ /* 0x000fe200000e0000 */
[----:B------:R-:W-:Y:S01]  /*c540*/  UISETP.NE.U32.AND UP0, UPT, UR6, URZ, UPT ;  /* 0x0000003f0600728c */ /* 0x000fe2000bf05070 */
[----:B------:R-:W-:Y:S01]  /*c550*/  IMAD.MOV.U32 R13, RZ, RZ, RZ ;  /* 0x000000ffff0d7224 */ /* 0x000fe200078e00ff */
[----:B------:R-:W-:Y:S02]  /*c560*/  ULDC.64 UR10, c[0x0][0x208] ;  /* 0x00008200000a7ab9 */ /* 0x000fe40000000a00 */
[----:B------:R-:W-:-:S06]  /*c570*/  UISETP.NE.AND.EX UP0, UPT, UR7, URZ, UPT, UP0 ;  /* 0x0000003f0700728c */ /* 0x000fcc000bf05300 */
[----:B------:R-:W-:Y:S01]  /*c580*/  USHF.L.U32 UR8, UR4, 0x2, URZ ;  /* 0x0000000204087899 */ /* 0x000fe2000800063f */
[----:B------:R-:W0:Y:S01]  /*c590*/  LDC R11, c[0x0][0xa88] ;  /* 0x0002a200ff0b7b82 */ /* 0x000e220000000800 */
[----:B------:R-:W-:Y:S01]  /*c5a0*/  USHF.L.U64.HI UR9, UR4, 0x2, UR9 ;  /* 0x0000000204097899 */ /* 0x000fe20008010209 */
[----:B------:R-:W-:Y:S01]  /*c5b0*/  PLOP3.LUT P1, PT, PT, PT, UP0, 0x80, 0x0 ;  /* 0x000000000000781c */ /* 0x000fe20003f2f008 */
[----:B------:R-:W-:-:S04]  /*c5c0*/  UIADD3 UR4, UP1, UR8, UR6, URZ ;  /* 0x0000000608047290 */ /* 0x000fc8000ff3e03f */
[----:B------:R-:W-:Y:S02]  /*c5d0*/  UIADD3.X UR6, UR9, UR7, URZ, UP1, !UPT ;  /* 0x0000000709067290 */ /* 0x000fe40008ffe43f */
[----:B------:R-:W-:-:S04]  /*c5e0*/  IMAD.U32 R2, RZ, RZ, UR4 ;  /* 0x00000004ff027e24 */ /* 0x000fc8000f8e00ff */
[----:B------:R-:W-:Y:S01]  /*c5f0*/  IMAD.U32 R3, RZ, RZ, UR6 ;  /* 0x00000006ff037e24 */ /* 0x000fe2000f8e00ff */
[----:B------:R-:W-:Y:S02]  /*c600*/  ULDC.64 UR6, c[0x0][0xbe0] ;  /* 0x0002f80000067ab9 */ /* 0x000fe40000000a00 */
[----:B------:R-:W-:Y:S02]  /*c610*/  UISETP.NE.U32.AND UP1, UPT, UR6, URZ, UPT ;  /* 0x0000003f0600728c */ /* 0x000fe4000bf25070 */
[----:B------:R1:W5:Y:S02]  /*c620*/  @P1 LDG.E R13, desc[UR10][R2.64] ;  /* 0x0000000a020d1981 */ /* 0x000364000c1e1900 */
[----:B------:R-:W-:-:S06]  /*c630*/  UISETP.NE.AND.EX UP1, UPT, UR7, URZ, UPT, UP1 ;  /* 0x0000003f0700728c */ /* 0x000fcc000bf25310 */
[----:B------:R-:W-:-:S05]  /*c640*/  PLOP3.LUT P2, PT, PT, PT, UP1, 0x80, 0x0 ;  /* 0x000000000000781c */ /* 0x000fca0003f4f018 */
[----:B------:R-:W-:-:S04]  /*c650*/  @UP1 UIADD3 UR6, UP2, UR8, UR6, URZ ;  /* 0x0000000608061290 */ /* 0x000fc8000ff5e03f */
[----:B------:R-:W-:Y:S02]  /*c660*/  @UP1 UIADD3.X UR7, UR9, UR7, URZ, UP2, !UPT ;  /* 0x0000000709071290 */ /* 0x000fe400097fe43f */
[----:B------:R-:W-:-:S04]  /*c670*/  MOV R8, UR6 ;  /* 0x0000000600087c02 */ /* 0x000fc80008000f00 */
[----:B------:R-:W-:Y:S01]  /*c680*/  IMAD.U32 R9, RZ, RZ, UR7 ;  /* 0x00000007ff097e24 */ /* 0x000fe2000f8e00ff */
[----:B------:R-:W-:-:S04]  /*c690*/  ISETP.GE.AND P0, PT, R223, 0x80, PT ;  /* 0x00000080df00780c */ /* 0x000fc80003f06270 */
[----:B0-----:R1:W5:Y:S01]  /*c6a0*/  @P2 LDG.E R11, desc[UR10][R8.64] ;  /* 0x0000000a080b2981 */ /* 0x001362000c1e1900 */
[----:B------:R-:W-:Y:S08]  /*c6b0*/  @P2 BRA `(.L_x_292) ;  /* 0x0000000000142947 */ /* 0x000ff00003800000 */
[----:B------:R-:W-:Y:S05]  /*c6c0*/  @!P1 BRA `(.L_x_292) ;  /* 0x0000000000109947 */ /* 0x000fea0003800000 */
[----:B------:R-:W-:Y:S02]  /*c6d0*/  ULDC.64 UR6, c[0x0][0x208] ;  /* 0x0000820000067ab9 */ /* 0x000fe40000000a00 */
[----:B------:R-:W2:Y:S04]  /*c6e0*/  LDG.E R0, desc[UR6][R2.64] ;  /* 0x0000000602007981 */ /* 0x000ea8000c1e1900 */
[----:B-----5:R-:W2:Y:S02]  /*c6f0*/  LDG.E R11, desc[UR6][R2.64+0x4] ;  /* 0x00000406020b7981 */ /* 0x020ea4000c1e1900 */
[----:B--2---:R-:W-:-:S07]  /*c700*/  IMAD.IADD R11, R11, 0x1, -R0 ;  /* 0x000000010b0b7824 */ /* 0x004fce00078e0a00 */
.L_x_292:
[----:B------:R-:W-:Y:S01]  /*c710*/  R2UR UR7, R213 ;  /* 0x00000000d50772ca */ /* 0x000fe200000e0000 */
[----:B------:R-:W-:Y:S01]  /*c720*/  BSSY B1, `(.L_x_293) ;  /* 0x0000023000017945 */ /* 0x000fe20003800000 */
[----:B------:R-:W-:Y:S02]  /*c730*/  R2UR UR6, R214 ;  /* 0x00000000d60672ca */ /* 0x000fe400000e0000 */
[----:B------:R-:W-:Y:S02]  /*c740*/  R2UR UR4, R215 ;  /* 0x00000000d70472ca */ /* 0x000fe400000e0000 */
[----:B------:R-:W-:Y:S02]  /*c750*/  SHF.R.S32.HI R19, RZ, 0x1f, R18 ;  /* 0x0000001fff137819 */ /* 0x000fe40000011412 */
[----:B-----5:R-:W-:-:S05]  /*c760*/  SHF.R.S32.HI R4, RZ, 0x1f, R13 ;  /* 0x0000001fff047819 */ /* 0x020fca000001140d */
[----:B------:R-:W-:Y:S02]  /*c770*/  USHF.R.S32.HI UR7, URZ, 0x1f, UR7 ;  /* 0x0000001f3f077899 */ /* 0x000fe40008011407 */
[----:B------:R-:W-:Y:S02]  /*c780*/  USEL UR8, UR6, URZ, !UP0 ;  /* 0x0000003f06087287 */ /* 0x000fe4000c000000 */
[----:B------:R-:W-:Y:S01]  /*c790*/  USEL UR9, UR4, URZ, !UP0 ;  /* 0x0000003f04097287 */ /* 0x000fe2000c000000 */
[----:B------:R-:W-:Y:S11]  /*c7a0*/  @P0 BRA `(.L_x_294) ;  /* 0x0000000000680947 */ /* 0x000ff60003800000 */
[----:B------:R-:W0:Y:S02]  /*c7b0*/  S2R R0, SR_TID.X ;  /* 0x0000000000007919 */ /* 0x000e240000002100 */
[----:B0-----:R-:W-:-:S04]  /*c7c0*/  IMAD R0, R212, 0x80, R0 ;  /* 0x00000080d4007824 */ /* 0x001fc800078e0200 */
[----:B------:R-:W-:-:S05]  /*c7d0*/  VIADD R0, R0, 0xffffff80 ;  /* 0xffffff8000007836 */ /* 0x000fca0000000000 */
[----:B------:R-:W-:-:S13]  /*c7e0*/  ISETP.GE.AND P0, PT, R0, R11, PT ;  /* 0x0000000b0000720c */ /* 0x000fda0003f06270 */
[----:B------:R-:W-:Y:S05]  /*c7f0*/  @P0 BRA `(.L_x_294) ;  /* 0x0000000000540947 */ /* 0x000fea0003800000 */
[----:B------:R-:W-:Y:S01]  /*c800*/  R2UR UR6, R213 ;  /* 0x00000000d50672ca */ /* 0x000fe200000e0000 */
[----:B------:R-:W-:Y:S01]  /*c810*/  ULDC.64 UR10, c[0x0][0xb70] ;  /* 0x0002dc00000a7ab9 */ /* 0x000fe20000000a00 */
[C---:B-1----:R-:W-:Y:S01]  /*c820*/  IADD3 R2, P0, R0.reuse, R13, RZ ;  /* 0x0000000d00027210 */ /* 0x042fe20007f1e0ff */
[----:B------:R-:W-:Y:S02]  /*c830*/  UIMAD UR4, UR7, UR10, URZ ;  /* 0x0000000a070472a4 */ /* 0x000fe4000f8e023f */
[----:B------:R-:W-:Y:S01]  /*c840*/  IMAD.U32 R9, RZ, RZ, UR10 ;  /* 0x0000000aff097e24 */ /* 0x000fe2000f8e00ff */
[----:B------:R-:W-:Y:S01]  /*c850*/  ULDC.64 UR12, c[0x0][0x208] ;  /* 0x00008200000c7ab9 */ /* 0x000fe20000000a00 */
[----:B------:R-:W-:-:S06]  /*c860*/  LEA.HI.X.SX32 R3, R0, R4, 0x1, P0 ;  /* 0x0000000400037211 */ /* 0x000fcc00000f0eff */
[----:B------:R-:W-:Y:S02]  /*c870*/  UIMAD UR4, UR6, UR11, UR4 ;  /* 0x0000000b060472a4 */ /* 0x000fe4000f8e0204 */
[----:B------:R-:W-:Y:S01]  /*c880*/  IMAD.WIDE.U32 R2, R9, UR6, R2 ;  /* 0x0000000609027c25 */ /* 0x000fe2000f8e0002 */
[----:B------:R-:W-:Y:S02]  /*c890*/  ULDC.64 UR10, c[0x0][0xb78] ;  /* 0x0002de00000a7ab9 */ /* 0x000fe40000000a00 */
[----:B------:R-:W-:Y:S01]  /*c8a0*/  UIMAD UR6, UR9, UR10, URZ ;  /* 0x0000000a090672a4 */ /* 0x000fe2000f8e023f */
[----:B------:R-:W-:Y:S02]  /*c8b0*/  VIADD R3, R3, UR4 ;  /* 0x0000000403037c36 */ /* 0x000fe40008000000 */
[----:B------:R-:W-:Y:S01]  /*c8c0*/  IMAD.U32 R9, RZ, RZ, UR10 ;  /* 0x0000000aff097e24 */ /* 0x000fe2000f8e00ff */
[----:B------:R-:W-:-:S03]  /*c8d0*/  UIMAD UR6, UR8, UR11, UR6 ;  /* 0x0000000b080672a4 */ /* 0x000fc6000f8e0206 */
[----:B------:R-:W-:Y:S01]  /*c8e0*/  IMAD.WIDE.U32 R2, R9, UR8, R2 ;  /* 0x0000000809027c25 */ /* 0x000fe2000f8e0002 */
[----:B------:R-:W-:-:S03]  /*c8f0*/  ULDC.64 UR10, c[0x0][0xb40] ;  /* 0x0002d000000a7ab9 */ /* 0x000fc60000000a00 */
[----:B------:R-:W-:Y:S01]  /*c900*/  VIADD R3, R3, UR6 ;  /* 0x0000000603037c36 */ /* 0x000fe20008000000 */
[----:B------:R-:W-:-:S04]  /*c910*/  LEA R8, P0, R2, UR10, 0x2 ;  /* 0x0000000a02087c11 */ /* 0x000fc8000f8010ff */
[----:B------:R-:W-:Y:S01]  /*c920*/  LEA.HI.X R9, R2, UR11, R3, 0x2, P0 ;  /* 0x0000000b02097c11 */ /* 0x000fe200080f1403 */
[----:B------:R-:W-:-:S05]  /*c930*/  IMAD.MOV.U32 R3, RZ, RZ, -0x800000 ;  /* 0xff800000ff037424 */ /* 0x000fca00078e00ff */
[----:B------:R0:W-:Y:S03]  /*c940*/  STG.E desc[UR12][R8.64], R3 ;  /* 0x0000000308007986 */ /* 0x0001e6000c10190c */
.L_x_294:
[----:B------:R-:W-:Y:S05]  /*c950*/  BSYNC B1 ;  /* 0x0000000000017941 */ /* 0x000fea0003800000 */
.L_x_293:
[----:B------:R-:W-:Y:S01]  /*c960*/  ULDC.64 UR10, c[0x0][0xaa0] ;  /* 0x0002a800000a7ab9 */ /* 0x000fe20000000a00 */
[----:B------:R-:W-:Y:S01]  /*c970*/  R2UR UR6, R213 ;  /* 0x00000000d50672ca */ /* 0x000fe200000e0000 */
[----:B------:R-:W-:Y:S01]  /*c980*/  IMAD R0, R4, UR10, RZ ;  /* 0x0000000a04007c24 */ /* 0x000fe2000f8e02ff */
[----:B------:R-:W-:Y:S01]  /*c990*/  BSSY B1, `(.L_x_295) ;  /* 0x0000032000017945 */ /* 0x000fe20003800000 */
[----:B01----:R-:W-:-:S04]  /*c9a0*/  IMAD.WIDE.U32 R2, R13, UR10, R18 ;  /* 0x0000000a0d027c25 */ /* 0x003fc8000f8e0012 */
[----:B------:R-:W-:Y:S01]  /*c9b0*/  IMAD R13, R13, UR11, R0 ;  /* 0x0000000b0d0d7c24 */ /* 0x000fe2000f8e0200 */
[----:B------:R-:W-:Y:S01]  /*c9c0*/  ULDC.64 UR10, c[0x0][0xae0] ;  /* 0x0002b800000a7ab9 */ /* 0x000fe20000000a00 */
[----:B------:R-:W-:Y:S01]  /*c9d0*/  IMAD R15, R212, -0x80, R11 ;  /* 0xffffff80d40f7824 */ /* 0x000fe200078e020b */
[----:B------:R-:W-:Y:S02]  /*c9e0*/  UIMAD UR4, UR7, UR10, URZ ;  /* 0x0000000a070472a4 */ /* 0x000fe4000f8e023f */
[----:B------:R-:W-:Y:S01]  /*c9f0*/  IMAD.U32 R9, RZ, RZ, UR10 ;  /* 0x0000000aff097e24 */ /* 0x000fe2000f8e00ff */
[----:B------:R-:W-:Y:S01]  /*ca00*/  IADD3 R3, R3, R13, RZ ;  /* 0x0000000d03037210 */ /* 0x000fe20007ffe0ff */
[C---:B------:R-:W-:Y:S01]  /*ca10*/  VIADD R0, R22.reuse, 0x20 ;  /* 0x0000002016007836 */ /* 0x040fe20000000000 */
[----:B------:R-:W-:Y:S01]  /*ca20*/  UIMAD UR4, UR6, UR11, UR4 ;  /* 0x0000000b060472a4 */ /* 0x000fe2000f8e0204 */
[CC--:B------:R-:W-:Y:S01]  /*ca30*/  ISETP.GE.AND P2, PT, R22.reuse, R15.reuse, PT ;  /* 0x0000000f1600720c */ /* 0x0c0fe20003f46270 */
[----:B------:R-:W-:Y:S01]  /*ca40*/  VIADD R4, R22, 0x40 ;  /* 0x0000004016047836 */ /* 0x000fe20000000000 */
[----:B------:R-:W-:Y:S01]  /*ca50*/  SHF.R.S32.HI R11, RZ, 0x1f, R22 ;  /* 0x0000001fff0b7819 */ /* 0x000fe20000011416 */
[----:B------:R-:W-:Y:S01]  /*ca60*/  IMAD.WIDE.U32 R2, R9, UR6, R2 ;  /* 0x0000000609027c25 */ /* 0x000fe2000f8e0002 */
[----:B------:R-:W-:Y:S01]  /*ca70*/  ULDC.64 UR6, c[0x0][0xae8] ;  /* 0x0002ba0000067ab9 */ /* 0x000fe20000000a00 */
[----:B------:R-:W-:-:S02]  /*ca80*/  ISETP.GE.AND P1, PT, R0, R15, PT ;  /* 0x0000000f0000720c */ /* 0x000fc40003f26270 */
[----:B------:R-:W-:Y:S01]  /*ca90*/  VIADD R3, R3, UR4 ;  /* 0x0000000403037c36 */ /* 0x000fe20008000000 */
[----:B------:R-:W-:Y:S02]  /*caa0*/  UIMAD UR4, UR9, UR6, URZ ;  /* 0x00000006090472a4 */ /* 0x000fe4000f8e023f */
[----:B------:R-:W-:Y:S01]  /*cab0*/  IMAD.U32 R9, RZ, RZ, UR6 ;  /* 0x00000006ff097e24 */ /* 0x000fe2000f8e00ff */
[----:B------:R-:W-:Y:S01]  /*cac0*/  ISETP.GE.AND P0, PT, R4, R15, PT ;  /* 0x0000000f0400720c */ /* 0x000fe20003f06270 */
[----:B------:R-:W-:Y:S01]  /*cad0*/  IMAD.MOV.U32 R10, RZ, RZ, R22 ;  /* 0x000000ffff0a7224 */ /* 0x000fe200078e0016 */
[----:B------:R-:W-:Y:S02]  /*cae0*/  UIMAD UR4, UR8, UR7, UR4 ;  /* 0x00000007080472a4 */ /* 0x000fe4000f8e0204 */
[----:B------:R-:W-:-:S04]  /*caf0*/  IMAD.WIDE.U32 R8, R9, UR8, R2 ;  /* 0x0000000809087c25 */ /* 0x000fc8000f8e0002 */
[----:B------:R-:W-:-:S04]  /*cb00*/  IMAD.WIDE R10, R212, 0x80, R10 ;  /* 0x00000080d40a7825 */ /* 0x000fc800078e020a */
[----:B------:R-:W-:Y:S02]  /*cb10*/  VIADD R19, R9, UR4 ;  /* 0x0000000409137c36 */ /* 0x000fe40008000000 */
[----:B------:R-:W-:Y:S01]  /*cb20*/  VIADD R0, R22, 0x60 ;  /* 0x0000006016007836 */ /* 0x000fe20000000000 */
[----:B------:R-:W-:Y:S06]  /*cb30*/  @P2 BRA `(.L_x_296) ;  /* 0x00000000005c2947 */ /* 0x000fec0003800000 */
[C---:B------:R-:W-:Y:S01]  /*cb40*/  VIADD R2, R18.reuse, 0x40 ;  /* 0x0000004012027836 */ /* 0x040fe20000000000 */
[C---:B------:R-:W-:Y:S01]  /*cb50*/  IADD3 R3, R18.reuse, 0x80, RZ ;  /* 0x0000008012037810 */ /* 0x040fe20007ffe0ff */
[----:B------:R-:W-:Y:S01]  /*cb60*/  ULDC UR4, c[0x0][0xa8c] ;  /* 0x0002a30000047ab9 */ /* 0x000fe20000000800 */
[----:B------:R-:W-:Y:S01]  /*cb70*/  ULDC.64 UR6, c[0x0][0xad8] ;  /* 0x0002b60000067ab9 */ /* 0x000fe20000000a00 */
[----:B------:R-:W-:Y:S01]  /*cb80*/  VIADD R4, R18, 0xc0 ;  /* 0x000000c012047836 */ /* 0x000fe20000000000 */
[----:B------:R-:W-:Y:S01]  /*cb90*/  ISETP.GE.AND P4, PT, R2, UR4, PT ;  /* 0x0000000402007c0c */ /* 0x000fe2000bf86270 */
[----:B------:R-:W-:Y:S01]  /*cba0*/  IMAD R13, R11, UR6, RZ ;  /* 0x000000060b0d7c24 */ /* 0x000fe2000f8e02ff */
[----:B------:R-:W-:Y:S01]  /*cbb0*/  ISETP.GE.AND P5, PT, R3, UR4, PT ;  /* 0x0000000403007c0c */ /* 0x000fe2000bfa6270 */
[----:B------:R-:W-:Y:S01]  /*cbc0*/  IMAD.MOV.U32 R2, RZ, RZ, R8 ;  /* 0x000000ffff027224 */ /* 0x000fe200078e0008 */
[----:B------:R-:W-:Y:S01]  /*cbd0*/  ISETP.GE.AND P3, PT, R18, UR4, PT ;  /* 0x0000000412007c0c */ /* 0x000fe2000bf66270 */
[----:B------:R-:W-:Y:S01]  /*cbe0*/  IMAD.MOV.U32 R3, RZ, RZ, R19 ;  /* 0x000000ffff037224 */ /* 0x000fe200078e0013 */
[----:B------:R-:W-:Y:S01]  /*cbf0*/  ISETP.GE.AND P6, PT, R4, UR4, PT ;  /* 0x0000000404007c0c */ /* 0x000fe2000bfc6270 */
[C---:B------:R-:W-:Y:S01]  /*cc00*/  IMAD R13, R10.reuse, UR7, R13 ;  /* 0x000000070a0d7c24 */ /* 0x040fe2000f8e020d */
[----:B------:R-:W-:Y:S01]  /*cc10*/  ULDC.64 UR8, c[0x0][0x208] ;  /* 0x0000820000087ab9 */ /* 0x000fe20000000a00 */
[----:B------:R-:W-:Y:S01]  /*cc20*/  IMAD.WIDE.U32 R2, R10, UR6, R2 ;  /* 0x000000060a027c25 */ /* 0x000fe2000f8e0002 */
[----:B------:R-:W-:-:S03]  /*cc30*/  ULDC.64 UR6, c[0x0][0xa80] ;  /* 0x0002a00000067ab9 */ /* 0x000fc60000000a00 */
[----:B------:R-:W-:Y:S01]  /*cc40*/  IMAD.IADD R3, R3, 0x1, R13 ;  /* 0x0000000103037824 */ /* 0x000fe200078e020d */
[----:B------:R-:W-:-:S04]  /*cc50*/  LEA R12, P2, R2, UR6, 0x1 ;  /* 0x00000006020c7c11 */ /* 0x000fc8000f8408ff */
[----:B------:R-:W-:-:S05]  /*cc60*/  LEA.HI.X R13, R2, UR7, R3, 0x1, P2 ;  /* 0x00000007020d7c11 */ /* 0x000fca00090f0c03 */
[----:B------:R0:W-:Y:S04]  /*cc70*/  @!P3 STG.E.128 desc[UR8][R12.64], RZ ;  /* 0x000000ff0c00b986 */ /* 0x0001e8000c101d08 */
[----:B------:R0:W-:Y:S04]  /*cc80*/  @!P4 STG.E.128 desc[UR8][R12.64+0x80], RZ ;  /* 0x000080ff0c00c986 */ /* 0x0001e8000c101d08 */
[----:B------:R0:W-:Y:S04]  /*cc90*/  @!P5 STG.E.128 desc[UR8][R12.64+0x100], RZ ;  /* 0x000100ff0c00d986 */ /* 0x0001e8000c101d08 */
[----:B------:R0:W-:Y:S02]  /*cca0*/  @!P6 STG.E.128 desc[UR8][R12.64+0x180], RZ ;  /* 0x000180ff0c00e986 */ /* 0x0001e4000c101d08 */
.L_x_296:
[----:B------:R-:W-:Y:S05]  /*ccb0*/  BSYNC B1 ;  /* 0x0000000000017941 */ /* 0x000fea0003800000 */
.L_x_295:
[----:B------:R-:W-:Y:S01]  /*ccc0*/  BSSY B1, `(.L_x_297) ;  /* 0x000001c000017945 */ /* 0x000fe20003800000 */
[----:B------:R-:W-:-:S03]  /*ccd0*/  ISETP.GE.AND P2, PT, R0, R15, PT ;  /* 0x0000000f0000720c */ /* 0x000fc60003f46270 */
[----:B------:R-:W-:Y:S10]  /*cce0*/  @P1 BRA `(.L_x_298) ;  /* 0x0000000000641947 */ /* 0x000ff40003800000 */
[----:B0-----:R-:W-:Y:S01]  /*ccf0*/  IADD3 R13, P1, R10, 0x20, RZ ;  /* 0x000000200a0d7810 */ /* 0x001fe20007f3e0ff */
[C---:B------:R-:W-:Y:S01]  /*cd00*/  VIADD R3, R18.reuse, 0x80 ;  /* 0x0000008012037836 */ /* 0x040fe20000000000 */
[----:B------:R-:W-:Y:S01]  /*cd10*/  ULDC UR4, c[0x0][0xa8c] ;  /* 0x0002a30000047ab9 */ /* 0x000fe20000000800 */
[C---:B------:R-:W-:Y:S01]  /*cd20*/  VIADD R2, R18.reuse, 0x40 ;  /* 0x0000004012027836 */ /* 0x040fe20000000000 */
        /* <DEDUP_REMOVED lines=14> */
[----:B------:R-:W-:Y:S01]  /*ce10*/  LEA R12, P1, R2, UR6, 0x1 ;  /* 0x00000006020c7c11 */ /* 0x000fe2000f8208ff */
[----:B------:R-:W-:-:S05]  /*ce20*/  IMAD.IADD R3, R3, 0x1, R13 ;  /* 0x0000000103037824 */ /* 0x000fca00078e020d */
[----:B------:R-:W-:-:S05]  /*ce30*/  LEA.HI.X R13, R2, UR7, R3, 0x1, P1 ;  /* 0x00000007020d7c11 */ /* 0x000fca00088f0c03 */
[----:B------:R1:W-:Y:S04]  /*ce40*/  @!P3 STG.E.128 desc[UR8][R12.64], RZ ;  /* 0x000000ff0c00b986 */ /* 0x0003e8000c101d08 */
[----:B------:R1:W-:Y:S04]  /*ce50*/  @!P4 STG.E.128 desc[UR8][R12.64+0x80], RZ ;  /* 0x000080ff0c00c986 */ /* 0x0003e8000c101d08 */
[----:B------:R1:W-:Y:S04]  /*ce60*/  @!P5 STG.E.128 desc[UR8][R12.64+0x100], RZ ;  /* 0x000100ff0c00d986 */ /* 0x0003e8000c101d08 */
[----:B------:R1:W-:Y:S02]  /*ce70*/  @!P6 STG.E.128 desc[UR8][R12.64+0x180], RZ ;  /* 0x000180ff0c00e986 */ /* 0x0003e4000c101d08 */
.L_x_298:
[----:B------:R-:W-:Y:S05]  /*ce80*/  BSYNC B1 ;  /* 0x0000000000017941 */ /* 0x000fea0003800000 */
.L_x_297:
[----:B------:R-:W-:Y:S04]  /*ce90*/  BSSY B1, `(.L_x_299) ;  /* 0x000001b000017945 */ /* 0x000fe80003800000 */
[----:B------:R-:W-:Y:S05]  /*cea0*/  @P0 BRA `(.L_x_300) ;  /* 0x0000000000640947 */ /* 0x000fea0003800000 */
[----:B01----:R-:W-:Y:S01]  /*ceb0*/  IADD3 R13, P0, R10, 0x40, RZ ;  /* 0x000000400a0d7810 */ /* 0x003fe20007f1e0ff */
        /* <DEDUP_REMOVED lines=24> */
.L_x_300:
[----:B------:R-:W-:Y:S05]  /*d040*/  BSYNC B1 ;  /* 0x0000000000017941 */ /* 0x000fea0003800000 */
.L_x_299:
[----:B------:R-:W-:Y:S05]  /*d050*/  @P2 BRA `(.L_x_291) ;  /* 0x0000000000642947 */ /* 0x000fea0003800000 */
[----:B------:R-:W-:Y:S01]  /*d060*/  IADD3 R9, P0, R10, 0x60, RZ ;  /* 0x000000600a097810 */ /* 0x000fe20007f1e0ff */
[----:B------:R-:W-:Y:S01]  /*d070*/  VIADD R0, R18, 0x40 ;  /* 0x0000004012007836 */ /* 0x000fe20000000000 */
[----:B------:R-:W-:Y:S01]  /*d080*/  ULDC UR4, c[0x0][0xa8c] ;  /* 0x0002a30000047ab9 */ /* 0x000fe20000000800 */
[----:B------:R-:W-:Y:S01]  /*d090*/  MOV R3, R19 ;  /* 0x0000001300037202 */ /* 0x000fe20000000f00 */
[----:B------:R-:W-:Y:S01]  /*d0a0*/  ULDC.64 UR6, c[0x0][0xad8] ;  /* 0x0002b60000067ab9 */ /* 0x000fe20000000a00 */
[----:B------:R-:W-:Y:S01]  /*d0b0*/  IMAD.X R10, RZ, RZ, R11, P0 ;  /* 0x000000ffff0a7224 */ /* 0x000fe200000e060b */
[----:B------:R-:W-:Y:S01]  /*d0c0*/  ISETP.GE.AND P2, PT, R0, UR4, PT ;  /* 0x0000000400007c0c */ /* 0x000fe2000bf46270 */
[----:B------:R-:W-:Y:S01]  /*d0d0*/  IMAD.MOV.U32 R2, RZ, RZ, R8 ;  /* 0x000000ffff027224 */ /* 0x000fe200078e0008 */
[C---:B------:R-:W-:Y:S01]  /*d0e0*/  ISETP.GE.AND P1, PT, R18.reuse, UR4, PT ;  /* 0x0000000412007c0c */ /* 0x040fe2000bf26270 */
[----:B------:R-:W-:Y:S01]  /*d0f0*/  VIADD R4, R18, 0x80 ;  /* 0x0000008012047836 */ /* 0x000fe20000000000 */
[----:B------:R-:W-:Y:S01]  /*d100*/  ULDC.64 UR8, c[0x0][0x208] ;  /* 0x0000820000087ab9 */ /* 0x000fe20000000a00 */
[----:B------:R-:W-:-:S02]  /*d110*/  IMAD R10, R10, UR6, RZ ;  /* 0x000000060a0a7c24 */ /* 0x000fc4000f8e02ff */
[----:B------:R-:W-:Y:S01]  /*d120*/  VIADD R0, R18, 0xc0 ;  /* 0x000000c012007836 */ /* 0x000fe20000000000 */
[----:B------:R-:W-:Y:S01]  /*d130*/  ISETP.GE.AND P3, PT, R4, UR4, PT ;  /* 0x0000000404007c0c */ /* 0x000fe2000bf66270 */
        /* <DEDUP_REMOVED lines=11> */
.L_x_291:
[----:B------:R-:W-:Y:S05]  /*d1f0*/  BSYNC B0 ;  /* 0x0000000000007941 */ /* 0x000fea0003800000 */
.L_x_282:
[----:B------:R-:W-:Y:S02]  /*d200*/  ULDC UR4, c[0x0][0xc14] ;  /* 0x0003050000047ab9 */ /* 0x000fe40000000800 */
[----:B------:R-:W-:-:S13]  /*d210*/  ISETP.GE.AND P0, PT, R7, UR4, PT ;  /* 0x0000000407007c0c */ /* 0x000fda000bf06270 */
[----:B------:R-:W-:Y:S05]  /*d220*/  @!P0 BRA `(.L_x_301) ;  /* 0xffffff3800e48947 */ /* 0x000fea000383ffff */
[----:B------:R-:W-:Y:S05]  /*d230*/  EXIT ;  /* 0x000000000000794d */ /* 0x000fea0003800000 */
.L_x_257:
[----:B------:R-:W-:-:S08]  /*d240*/  NOP ;  /* 0x0000000000007918 */ /* 0x000fd00000000000 */
[----:B0-----:R-:W0:-:S00]  /*d250*/  USETMAXREG.DEALLOC.CTAPOOL 0x18 ;  /* 0x00000018000079c8 */ /* 0x001e0000080e0500 */
[----:B0-----:R-:W-:-:S06]  /*d260*/  LOP3.LUT R0, R0, 0x3, RZ, 0xc0, !PT ;  /* 0x0000000300007812 */ /* 0x001fcc00078ec0ff */
[----:B------:R-:W0:Y:S02]  /*d270*/  SHFL.IDX PT, R0, R0, RZ, 0x1f ;  /* 0x00001fff00007589 */ /* 0x000e2400000e0000 */
[----:B0-----:R-:W-:-:S13]  /*d280*/  ISETP.NE.AND P0, PT, R0, RZ, PT ;  /* 0x000000ff0000720c */ /* 0x001fda0003f05270 */
[----:B------:R-:W-:Y:S05]  /*d290*/  @P0 EXIT ;  /* 0x000000000000094d */ /* 0x000fea0003800000 */
[----:B------:R-:W0:Y:S01]  /*d2a0*/  S2R R2, SR_TID.X ;  /* 0x0000000000027919 */ /* 0x000e220000002100 */
[----:B------:R-:W-:Y:S01]  /*d2b0*/  LOP3.LUT R4, R4, 0xffffffdf, RZ, 0xc0, !PT ;  /* 0xffffffdf04047812 */ /* 0x000fe200078ec0ff */
[----:B------:R-:W-:Y:S01]  /*d2c0*/  ULDC UR5, c[0x0][0xc14] ;  /* 0x0003050000057ab9 */ /* 0x000fe20000000800 */
[----:B------:R-:W-:Y:S01]  /*d2d0*/  IMAD.MOV.U32 R0, RZ, RZ, RZ ;  /* 0x000000ffff007224 */ /* 0x000fe200078e00ff */
[----:B------:R-:W-:Y:S01]  /*d2e0*/  ULDC.64 UR6, c[0x0][0x208] ;  /* 0x0000820000067ab9 */ /* 0x000fe20000000a00 */
[----:B------:R-:W-:Y:S01]  /*d2f0*/  ULDC UR4, c[0x0][0xc10] ;  /* 0x0003040000047ab9 */ /* 0x000fe20000000800 */
[----:B0-----:R-:W-:-:S04]  /*d300*/  LOP3.LUT R8, R2, 0x1f, RZ, 0xc0, !PT ;  /* 0x0000001f02087812 */ /* 0x001fc800078ec0ff */
[----:B------:R-:W-:-:S13]  /*d310*/  ISETP.NE.AND P0, PT, R8, 0x1f, PT ;  /* 0x0000001f0800780c */ /* 0x000fda0003f05270 */
[----:B------:R-:W-:Y:S02]  /*d320*/  @P0 LOP3.LUT R4, R4, 0x20, RZ, 0xfc, !PT ;  /* 0x0000002004040812 */ /* 0x000fe400078efcff */
[----:B------:R-:W-:-:S13]  /*d330*/  ISETP.GE.OR P0, PT, R8, UR5, !P0 ;  /* 0x0000000508007c0c */ /* 0x000fda000c706670 */
[----:B------:R-:W0:Y:S02]  /*d340*/  @!P0 LDC.64 R2, c[0x0][0xc58] ;  /* 0x00031600ff028b82 */ /* 0x000e240000000a00 */
[----:B0-----:R-:W-:-:S05]  /*d350*/  @!P0 IMAD.WIDE.U32 R2, R8, 0x4, R2 ;  /* 0x0000000408028825 */ /* 0x001fca00078e0002 */
[----:B------:R-:W2:Y:S01]  /*d360*/  @!P0 LDG.E R0, desc[UR6][R2.64] ;  /* 0x0000000602008981 */ /* 0x000ea2000c1e1900 */
[C---:B------:R-:W-:Y:S01]  /*d370*/  ISETP.NE.AND P1, PT, R8.reuse, RZ, PT ;  /* 0x000000ff0800720c */ /* 0x040fe20003f25270 */
[----:B------:R-:W0:Y:S01]  /*d380*/  S2UR UR6, SR_CTAID.X ;  /* 0x00000000000679c3 */ /* 0x000e220000002500 */
[----:B------:R-:W-:Y:S01]  /*d390*/  ISETP.GE.U32.AND P0, PT, R8, 0x2, PT ;  /* 0x000000020800780c */ /* 0x000fe20003f06070 */
[----:B------:R-:W-:Y:S01]  /*d3a0*/  IMAD.MOV.U32 R16, RZ, RZ, RZ ;  /* 0x000000ffff107224 */ /* 0x000fe200078e00ff */
[----:B------:R-:W-:Y:S01]  /*d3b0*/  LOP3.LUT R4, R4, 0xfffffffe, RZ, 0xc0, !PT ;  /* 0xfffffffe04047812 */ /* 0x000fe200078ec0ff */
[----:B------:R-:W-:-:S08]  /*d3c0*/  IMAD.MOV.U32 R19, RZ, RZ, RZ ;  /* 0x000000ffff137224 */ /* 0x000fd000078e00ff */
[----:B------:R-:W-:-:S04]  /*d3d0*/  @P1 LOP3.LUT R4, R4, 0x1, RZ, 0xfc, !PT ;  /* 0x0000000104041812 */ /* 0x000fc800078efcff */
[----:B------:R-:W-:-:S04]  /*d3e0*/  LOP3.LUT R4, R4, 0xffffffef, RZ, 0xc0, !PT ;  /* 0xffffffef04047812 */ /* 0x000fc800078ec0ff */
[----:B------:R-:W-:-:S04]  /*d3f0*/  @P0 LOP3.LUT R4, R4, 0x10, RZ, 0xfc, !PT ;  /* 0x0000001004040812 */ /* 0x000fc800078efcff */
[----:B------:R-:W-:Y:S01]  /*d400*/  LOP3.LUT R4, R4, 0xfffffff7, RZ, 0xc0, !PT ;  /* 0xfffffff704047812 */ /* 0x000fe200078ec0ff */
[----:B--2---:R-:W1:Y:S02]  /*d410*/  SHFL.UP PT, R5, R0, 0x1, RZ ;  /* 0x0420000000057989 */ /* 0x004e6400000e00ff */
[----:B-1----:R-:W-:-:S05]  /*d420*/  SEL R5, R5, RZ, P1 ;  /* 0x000000ff05057207 */ /* 0x002fca0000800000 */
[----:B------:R-:W-:-:S05]  /*d430*/  IMAD.IADD R5, R0, 0x1, R5 ;  /* 0x0000000100057824 */ /* 0x000fca00078e0205 */
[----:B------:R-:W1:Y:S02]  /*d440*/  SHFL.UP PT, R6, R5, 0x2, RZ ;  /* 0x0440000005067989 */ /* 0x000e6400000e00ff */
[----:B-1----:R-:W-:Y:S02]  /*d450*/  SEL R6, R6, RZ, P0 ;  /* 0x000000ff06067207 */ /* 0x002fe40000000000 */
[----:B------:R-:W-:-:S03]  /*d460*/  ISETP.GE.U32.AND P0, PT, R8, 0x4, PT ;  /* 0x000000040800780c */ /* 0x000fc60003f06070 */
[----:B------:R-:W-:-:S05]  /*d470*/  IMAD.IADD R6, R5, 0x1, R6 ;  /* 0x0000000105067824 */ /* 0x000fca00078e0206 */
[----:B------:R-:W1:Y:S05]  /*d480*/  SHFL.UP PT, R7, R6, 0x4, RZ ;  /* 0x0480000006077989 */ /* 0x000e6a00000e00ff */
[----:B------:R-:W-:-:S04]  /*d490*/  @P0 LOP3.LUT R4, R4, 0x8, RZ, 0xfc, !PT ;  /* 0x0000000804040812 */ /* 0x000fc800078efcff */
[----:B------:R-:W-:Y:S02]  /*d4a0*/  LOP3.LUT R4, R4, 0xfffffffb, RZ, 0xc0, !PT ;  /* 0xfffffffb04047812 */ /* 0x000fe400078ec0ff */
[----:B-1----:R-:W-:Y:S02]  /*d4b0*/  SEL R7, R7, RZ, P0 ;  /* 0x000000ff07077207 */ /* 0x002fe40000000000 */
[----:B------:R-:W-:-:S03]  /*d4c0*/  ISETP.GE.U32.AND P0, PT, R8, 0x8, PT ;  /* 0x000000080800780c */ /* 0x000fc60003f06070 */
[----:B------:R-:W-:-:S05]  /*d4d0*/  IMAD.IADD R7, R6, 0x1, R7 ;  /* 0x0000000106077824 */ /* 0x000fca00078e0207 */
[----:B------:R-:W1:Y:S05]  /*d4e0*/  SHFL.UP PT, R2, R7, 0x8, RZ ;  /* 0x0500000007027989 */ /* 0x000e6a00000e00ff */
[----:B------:R-:W-:-:S04]  /*d4f0*/  @P0 LOP3.LUT R4, R4, 0x4, RZ, 0xfc, !PT ;  /* 0x0000000404040812 */ /* 0x000fc800078efcff */
[----:B------:R-:W-:Y:S02]  /*d500*/  LOP3.LUT R4, R4, 0xfffffffd, RZ, 0xc0, !PT ;  /* 0xfffffffd04047812 */ /* 0x000fe400078ec0ff */
[----:B-1----:R-:W-:Y:S02]  /*d510*/  SEL R2, R2, RZ, P0 ;  /* 0x000000ff02027207 */ /* 0x002fe40000000000 */
[----:B------:R-:W-:Y:S02]  /*d520*/  ISETP.GE.U32.AND P0, PT, R8, 0x10, PT ;  /* 0x000000100800780c */ /* 0x000fe40003f06070 */
[----:B------:R-:W-:-:S05]  /*d530*/  IADD3 R3, R7, R2, RZ ;  /* 0x0000000207037210 */ /* 0x000fca0007ffe0ff */
[----:B------:R-:W1:Y:S06]  /*d540*/  SHFL.UP PT, R2, R3, 0x10, RZ ;  /* 0x0600000003027989 */ /* 0x000e6c00000e00ff */
[----:B------:R-:W-:Y:S02]  /*d550*/  @P0 LOP3.LUT R4, R4, 0x2, RZ, 0xfc, !PT ;  /* 0x0000000204040812 */ /* 0x000fe400078efcff */
[----:B-1----:R-:W-:-:S05]  /*d560*/  SEL R2, R2, RZ, P0 ;  /* 0x000000ff02027207 */ /* 0x002fca0000000000 */
[----:B------:R-:W-:-:S05]  /*d570*/  IMAD.IADD R2, R3, 0x1, R2 ;  /* 0x0000000103027824 */ /* 0x000fca00078e0202 */
[----:B------:R-:W1:Y:S02]  /*d580*/  SHFL.IDX PT, R5, R2, 0x1f, 0x1f ;  /* 0x03e01f0002057f89 */ /* 0x000e6400000e0000 */
[----:B-1----:R-:W-:-:S04]  /*d590*/  IMAD R5, R5, UR4, RZ ;  /* 0x0000000405057c24 */ /* 0x002fc8000f8e02ff */
[----:B------:R-:W-:Y:S01]  /*d5a0*/  IMAD.MOV.U32 R6, RZ, RZ, R5 ;  /* 0x000000ffff067224 */ /* 0x000fe200078e0005 */
[----:B0-----:R-:W-:-:S13]  /*d5b0*/  ISETP.GT.AND P0, PT, R5, UR6, PT ;  /* 0x0000000605007c0c */ /* 0x001fda000bf04270 */
[----:B------:R-:W-:Y:S05]  /*d5c0*/  @P0 BRA `(.L_x_302) ;  /* 0x0000000000c40947 */ /* 0x000fea0003800000 */
[----:B------:R-:W-:Y:S01]  /*d5d0*/  IMAD.MOV.U32 R5, RZ, RZ, R6 ;  /* 0x000000ffff057224 */ /* 0x000fe200078e0006 */
[----:B------:R-:W-:Y:S01]  /*d5e0*/  ULDC UR5, c[0x0][0xc14] ;  /* 0x0003050000057ab9 */ /* 0x000fe20000000800 */
[----:B------:R-:W-:Y:S01]  /*d5f0*/  IMAD.MOV.U32 R19, RZ, RZ, RZ ;  /* 0x000000ffff137224 */ /* 0x000fe200078e00ff */
[----:B------:R-:W-:Y:S01]  /*d600*/  ULDC UR7, c[0x0][0xc14] ;  /* 0x0003050000077ab9 */ /* 0x000fe20000000800 */
[----:B------:R-:W-:-:S05]  /*d610*/  ULDC UR4, c[0x0][0xc10] ;  /* 0x0003040000047ab9 */ /* 0x000fca0000000800 */
.L_x_306:
[----:B------:R-:W-:Y:S02]  /*d620*/  VIADD R0, R19, 0x1f ;  /* 0x0000001f13007836 */ /* 0x000fe40000000000 */
[----:B------:R-:W-:-:S03]  /*d630*/  IMAD.U32 R19, RZ, RZ, UR7 ;  /* 0x00000007ff137e24 */ /* 0x000fc6000f8e00ff */
[----:B------:R-:W-:-:S13]  /*d640*/  ISETP.GE.AND P0, PT, R0, UR5, PT ;  /* 0x0000000500007c0c */ /* 0x000fda000bf06270 */
[----:B------:R-:W-:Y:S05]  /*d650*/  @P0 BRA `(.L_x_303) ;  /* 0x0000000400440947 */ /* 0x000fea0003800000 */
[----:B------:R-:W0:Y:S01]  /*d660*/  S2R R2, SR_TID.X ;  /* 0x0000000000027919 */ /* 0x000e220000002100 */
[----:B------:R-:W-:Y:S01]  /*d670*/  IMAD.MOV.U32 R19, RZ, RZ, R0 ;  /* 0x000000ffff137224 */ /* 0x000fe200078e0000 */
[----:B------:R-:W-:Y:S01]  /*d680*/  BSSY B0, `(.L_x_304) ;  /* 0x000000b000007945 */ /* 0x000fe20003800000 */
[----:B------:R-:W-:Y:S01]  /*d690*/  IMAD.MOV.U32 R0, RZ, RZ, RZ ;  /* 0x000000ffff007224 */ /* 0x000fe200078e00ff */
[----:B0-----:R-:W-:-:S04]  /*d6a0*/  LOP3.LUT R8, R2, 0x1f, RZ, 0xc0, !PT ;  /* 0x0000001f02087812 */ /* 0x001fc800078ec0ff */
[C---:B------:R-:W-:Y:S02]  /*d6b0*/  ISETP.NE.AND P1, PT, R8.reuse, 0x1f, PT ;  /* 0x0000001f0800780c */ /* 0x040fe40003f25270 */
[----:B------:R-:W-:-:S04]  /*d6c0*/  IADD3 R7, R8, R19, RZ ;  /* 0x0000001308077210 */ /* 0x000fc80007ffe0ff */
[----:B------:R-:W-:-:S13]  /*d6d0*/  ISETP.GE.OR P0, PT, R7, UR5, !P1 ;  /* 0x0000000507007c0c */ /* 0x000fda000cf06670 */
[----:B------:R-:W-:Y:S05]  /*d6e0*/  @P0 BRA `(.L_x_305) ;  /* 0x0000000000100947 */ /* 0x000fea0003800000 */
[----:B------:R-:W0:Y:S01]  /*d6f0*/  LDC.64 R2, c[0x0][0xc58] ;  /* 0x00031600ff027b82 */ /* 0x000e220000000a00 */
[----:B------:R-:W-:Y:S01]  /*d700*/  ULDC.64 UR8, c[0x0][0x208] ;  /* 0x0000820000087ab9 */ /* 0x000fe20000000a00 */
[----:B0-----:R-:W-:-:S05]  /*d710*/  IMAD.WIDE R2, R7, 0x4, R2 ;  /* 0x0000000407027825 */ /* 0x001fca00078e0202 */
[----:B------:R0:W5:Y:S02]  /*d720*/  LDG.E R0, desc[UR8][R2.64] ;  /* 0x0000000802007981 */ /* 0x000164000c1e1900 */
.L_x_305:
[----:B------:R-:W-:Y:S05]  /*d730*/  BSYNC B0 ;  /* 0x0000000000007941 */ /* 0x000fea0003800000 */
.L_x_304:
[----:B0----5:R-:W0:Y:S01]  /*d740*/  SHFL.UP PT, R2, R0, 0x1, RZ ;  /* 0x0420000000027989 */ /* 0x021e2200000e00ff */
[C---:B------:R-:W-:Y:S02]  /*d750*/  ISETP.NE.AND P0, PT, R8.reuse, RZ, PT ;  /* 0x000000ff0800720c */ /* 0x040fe40003f05270 */
[----:B------:R-:W-:Y:S02]  /*d760*/  ISETP.GE.U32.AND P1, PT, R8, 0x2, PT ;  /* 0x000000020800780c */ /* 0x000fe40003f26070 */
[----:B0-----:R-:W-:Y:S02]  /*d770*/  SEL R3, R2, RZ, P0 ;  /* 0x000000ff02037207 */ /* 0x001fe40000000000 */
[----:B------:R-:W-:-:S03]  /*d780*/  ISETP.GE.U32.AND P0, PT, R8, 0x4, PT ;  /* 0x000000040800780c */ /* 0x000fc60003f06070 */
[----:B------:R-:W-:-:S05]  /*d790*/  IMAD.IADD R3, R0, 0x1, R3 ;  /* 0x0000000100037824 */ /* 0x000fca00078e0203 */
[----:B------:R-:W0:Y:S02]  /*d7a0*/  SHFL.UP PT, R2, R3, 0x2, RZ ;  /* 0x0440000003027989 */ /* 0x000e2400000e00ff */
        /* <DEDUP_REMOVED lines=8> */
[----:B0-----:R-:W-:-:S05]  /*d830*/  SEL R6, R6, RZ, P1 ;  /* 0x000000ff06067207 */ /* 0x001fca0000800000 */
[----:B------:R-:W-:-:S05]  /*d840*/  IMAD.IADD R6, R7, 0x1, R6 ;  /* 0x0000000107067824 */ /* 0x000fca00078e0206 */
[----:B------:R-:W0:Y:S02]  /*d850*/  SHFL.UP PT, R8, R6, 0x10, RZ ;  /* 0x0600000006087989 */ /* 0x000e2400000e00ff */
[----:B0-----:R-:W-:-:S05]  /*d860*/  SEL R9, R8, RZ, P0 ;  /* 0x000000ff08097207 */ /* 0x001fca0000000000 */
[----:B------:R-:W-:-:S05]  /*d870*/  IMAD.IADD R9, R6, 0x1, R9 ;  /* 0x0000000106097824 */ /* 0x000fca00078e0209 */
[----:B------:R-:W0:Y:S02]  /*d880*/  SHFL.IDX PT, R3, R9, 0x1f, 0x1f ;  /* 0x03e01f0009037f89 */ /* 0x000e2400000e0000 */
[----:B0-----:R-:W-:-:S04]  /*d890*/  IMAD R6, R3, UR4, RZ ;  /* 0x0000000403067c24 */ /* 0x001fc8000f8e02ff */
[----:B------:R-:W-:-:S05]  /*d8a0*/  IMAD.IADD R5, R6, 0x1, R5 ;  /* 0x0000000106057824 */ /* 0x000fca00078e0205 */
[----:B------:R-:W-:-:S13]  /*d8b0*/  ISETP.GT.AND P0, PT, R5, UR6, PT ;  /* 0x0000000605007c0c */ /* 0x000fda000bf04270 */
[----:B------:R-:W-:Y:S05]  /*d8c0*/  @!P0 BRA `(.L_x_306) ;  /* 0xfffffffc00548947 */ /* 0x000fea000383ffff */
[----:B------:R-:W-:-:S07]  /*d8d0*/  IMAD.MOV.U32 R2, RZ, RZ, R9 ;  /* 0x000000ffff027224 */ /* 0x000fce00078e0009 */
.L_x_302:
[----:B------:R-:W-:-:S04]  /*d8e0*/  IMAD.IADD R7, R5, 0x1, -R6 ;  /* 0x0000000105077824 */ /* 0x000fc800078e0a06 */
[----:B------:R-:W-:-:S05]  /*d8f0*/  IMAD R3, R2, UR4, R7 ;  /* 0x0000000402037c24 */ /* 0x000fca000f8e0207 */
[----:B------:R-:W-:-:S13]  /*d900*/  ISETP.GT.AND P0, PT, R3, UR6, PT ;  /* 0x0000000603007c0c */ /* 0x000fda000bf04270 */
[----:B------:R-:W-:-:S04]  /*d910*/  VOTE.ANY R8, PT, !P0 ;  /* 0x0000000000087806 */ /* 0x000fc800040e0100 */
[----:B------:R-:W0:Y:S01]  /*d920*/  POPC R5, R8 ;  /* 0x0000000800057309 */ /* 0x000e220000000000 */
[----:B------:R-:W-:Y:S01]  /*d930*/  ISETP.NE.AND P0, PT, R8, RZ, PT ;  /* 0x000000ff0800720c */ /* 0x000fe20003f05270 */
[----:B0-----:R-:W0:Y:S02]  /*d940*/  SHFL.IDX PT, R0, R0, R5, 0x1f ;  /* 0x00001f0500007589 */ /* 0x001e2400000e0000 */
[----:B0-----:R-:W-:-:S04]  /*d950*/  IABS R6, R0 ;  /* 0x0000000000067213 */ /* 0x001fc80000000000 */
[----:B------:R-:W0:Y:S08]  /*d960*/  I2F.RP R9, R6 ;  /* 0x0000000600097306 */ /* 0x000e300000209400 */
[----:B0-----:R-:W0:Y:S02]  /*d970*/  MUFU.RCP R9, R9 ;  /* 0x0000000900097308 */ /* 0x001e240000001000 */
[----:B0-----:R-:W-:-:S06]  /*d980*/  IADD3 R3, R9, 0xffffffe, RZ ;  /* 0x0ffffffe09037810 */ /* 0x001fcc0007ffe0ff */
[----:B------:R-:W0:Y:S02]  /*d990*/  F2I.FTZ.U32.TRUNC.NTZ R3, R3 ;  /* 0x0000000300037305 */ /* 0x000e24000021f000 */
[----:B0-----:R-:W-:Y:S01]  /*d9a0*/  IMAD.MOV R11, RZ, RZ, -R3 ;  /* 0x000000ffff0b7224 */ /* 0x001fe200078e0a03 */
[----:B------:R-:W-:Y:S06]  /*d9b0*/  @!P0 BRA `(.L_x_307) ;  /* 0x0000000000088947 */ /* 0x000fec0003800000 */
[----:B------:R-:W-:-:S05]  /*d9c0*/  VIADD R9, R5, 0xffffffff ;  /* 0xffffffff05097836 */ /* 0x000fca0000000000 */
[----:B------:R0:W1:Y:S02]  /*d9d0*/  SHFL.IDX PT, R16, R2, R9, 0x1f ;  /* 0x00001f0902107589 */ /* 0x00006400000e0000 */
.L_x_307:
[----:B-1----:R-:W-:Y:S01]  /*d9e0*/  IMAD R16, R16, UR4, R7 ;  /* 0x0000000410107c24 */ /* 0x002fe2000f8e0207 */
[----:B------:R-:W-:Y:S01]  /*d9f0*/  IADD3 R19, R5, R19, RZ ;  /* 0x0000001305137210 */ /* 0x000fe20007ffe0ff */
[----:B------:R-:W-:Y:S02]  /*da00*/  IMAD R7, R11, R6, RZ ;  /* 0x000000060b077224 */ /* 0x000fe400078e02ff */
[----:B0-----:R-:W-:Y:S01]  /*da10*/  IMAD.MOV.U32 R2, RZ, RZ, RZ ;  /* 0x000000ffff027224 */ /* 0x001fe200078e00ff */
[----:B------:R-:W-:-:S03]  /*da20*/  IADD3 R17, -R16, UR6, RZ ;  /* 0x0000000610117c10 */ /* 0x000fc6000fffe1ff */
[----:B------:R-:W-:Y:S01]  /*da30*/  IMAD.HI.U32 R2, R3, R7, R2 ;  /* 0x0000000703027227 */ /* 0x000fe200078e0002 */
[----:B------:R-:W-:Y:S02]  /*da40*/  IABS R7, R0 ;  /* 0x0000000000077213 */ /* 0x000fe40000000000 */
[----:B------:R-:W-:-:S03]  /*da50*/  IABS R3, R17 ;  /* 0x0000001100037213 */ /* 0x000fc60000000000 */
[----:B------:R-:W-:Y:S02]  /*da60*/  IMAD.MOV R7, RZ, RZ, -R7 ;  /* 0x000000ffff077224 */ /* 0x000fe400078e0a07 */
[----:B------:R-:W-:-:S04]  /*da70*/  IMAD.HI.U32 R2, R2, R3, RZ ;  /* 0x0000000302027227 */ /* 0x000fc800078e00ff */
[----:B------:R-:W-:-:S05]  /*da80*/  IMAD R3, R2, R7, R3 ;  /* 0x0000000702037224 */ /* 0x000fca00078e0203 */
[----:B------:R-:W-:-:S13]  /*da90*/  ISETP.GT.U32.AND P0, PT, R6, R3, PT ;  /* 0x000000030600720c */ /* 0x000fda0003f04070 */
[----:B------:R-:W-:Y:S02]  /*daa0*/  @!P0 IMAD.IADD R3, R3, 0x1, -R6 ;  /* 0x0000000103038824 */ /* 0x000fe400078e0a06 */
[----:B------:R-:W-:-:S03]  /*dab0*/  @!P0 VIADD R2, R2, 0x1 ;  /* 0x0000000102028836 */ /* 0x000fc60000000000 */
[----:B------:R-:W-:Y:S02]  /*dac0*/  ISETP.GE.U32.AND P0, PT, R3, R6, PT ;  /* 0x000000060300720c */ /* 0x000fe40003f06070 */
[----:B------:R-:W-:-:S11]  /*dad0*/  LOP3.LUT R3, R17, R0, RZ, 0x3c, !PT ;  /* 0x0000000011037212 */ /* 0x000fd600078e3cff */
[----:B------:R-:W-:Y:S01]  /*dae0*/  @P0 VIADD R2, R2, 0x1 ;  /* 0x0000000102020836 */ /* 0x000fe20000000000 */
[----:B------:R-:W-:-:S13]  /*daf0*/  ISETP.GE.AND P0, PT, R3, RZ, PT ;  /* 0x000000ff0300720c */ /* 0x000fda0003f06270 */
[----:B------:R-:W-:Y:S01]  /*db00*/  @!P0 IMAD.MOV R2, RZ, RZ, -R2 ;  /* 0x000000ffff028224 */ /* 0x000fe200078e0a02 */
[----:B------:R-:W-:-:S13]  /*db10*/  ISETP.NE.AND P0, PT, R0, RZ, PT ;  /* 0x000000ff0000720c */ /* 0x000fda0003f05270 */
[----:B------:R-:W-:-:S05]  /*db20*/  @!P0 LOP3.LUT R2, RZ, R0, RZ, 0x33, !PT ;  /* 0x00000000ff028212 */ /* 0x000fca00078e33ff */
[--C-:B------:R-:W-:Y:S02]  /*db30*/  IMAD.MOV R3, RZ, RZ, -R2.reuse ;  /* 0x000000ffff037224 */ /* 0x100fe400078e0a02 */
[----:B------:R-:W-:Y:S02]  /*db40*/  IMAD.MOV.U32 R18, RZ, RZ, R2 ;  /* 0x000000ffff127224 */ /* 0x000fe400078e0002 */
[----:B------:R-:W-:Y:S01]  /*db50*/  IMAD R17, R0, R3, R17 ;  /* 0x0000000300117224 */ /* 0x000fe200078e0211 */
[----:B------:R-:W-:Y:S06]  /*db60*/  BRA `(.L_x_308) ;  /* 0x00000000000c7947 */ /* 0x000fec0003800000 */
.L_x_303:
[----:B------:R-:W-:Y:S02]  /*db70*/  IMAD.MOV.U32 R17, RZ, RZ, RZ ;  /* 0x000000ffff117224 */ /* 0x000fe400078e00ff */
[----:B------:R-:W-:Y:S02]  /*db80*/  IMAD.U32 R16, RZ, RZ, UR6 ;  /* 0x00000006ff107e24 */ /* 0x000fe4000f8e00ff */
[----:B------:R-:W-:-:S07]  /*db90*/  IMAD.MOV.U32 R18, RZ, RZ, RZ ;  /* 0x000000ffff127224 */ /* 0x000fce00078e00ff */
.L_x_308:
[----:B------:R-:W0:Y:S01]  /*dba0*/  S2R R0, SR_TID.X ;  /* 0x0000000000007919 */ /* 0x000e220000002100 */
[----:B------:R-:W-:Y:S01]  /*dbb0*/  STL [R1+0x28], RZ ;  /* 0x000028ff01007387 */ /* 0x000fe20000100800 */
[----:B0-----:R-:W-:-:S04]  /*dbc0*/  LOP3.LUT R0, R0, 0x1f, RZ, 0xc0, !PT ;  /* 0x0000001f00007812 */ /* 0x001fc800078ec0ff */
[----:B------:R-:W-:-:S13]  /*dbd0*/  ISETP.NE.AND P0, PT, R0, RZ, PT ;  /* 0x000000ff0000720c */ /* 0x000fda0003f05270 */
[----:B------:R-:W0:Y:S01]  /*dbe0*/  @!P0 S2R R3, SR_CgaCtaId ;  /* 0x0000000000038919 */ /* 0x000e220000008800 */
[----:B------:R-:W-:-:S04]  /*dbf0*/  @!P0 MOV R0, 0x400 ;  /* 0x0000040000008802 */ /* 0x000fc80000000f00 */
[----:B0-----:R-:W-:-:S05]  /*dc00*/  @!P0 LEA R0, R3, R0, 0x18 ;  /* 0x0000000003008211 */ /* 0x001fca00078ec0ff */
[----:B------:R0:W-:Y:S01]  /*dc10*/  @!P0 STS.128 [R0+0x388d0], R16 ;  /* 0x0388d01000008388 */ /* 0x0001e20000000c00 */
[----:B------:R-:W-:Y:S06]  /*dc20*/  BAR.ARV 0x5, 0x120 ;  /* 0x0144800000007b1d */ /* 0x000fec0000002000 */
[----:B------:R-:W-:Y:S01]  /*dc30*/  ISETP.GE.AND P0, PT, R19, UR5, PT ;  /* 0x0000000513007c0c */ /* 0x000fe2000bf06270 */
[----:B0-----:R-:W-:-:S05]  /*dc40*/  IMAD.MOV.U32 R0, RZ, RZ, 0x1 ;  /* 0x00000001ff007424 */ /* 0x001fca00078e00ff */
[----:B------:R0:W-:Y:S04]  /*dc50*/  STL [R1+0x8], R0 ;  /* 0x0000080001007387 */ /* 0x0001e80000100800 */
[----:B------:R0:W-:Y:S03]  /*dc60*/  STL [R1], RZ ;  /* 0x000000ff01007387 */ /* 0x0001e60000100800 */
[----:B------:R-:W-:Y:S05]  /*dc70*/  @P0 BRA `(.L_x_309) ;  /* 0x0000004400140947 */ /* 0x000fea0003800000 */
[----:B0-----:R-:W-:Y:S01]  /*dc80*/  IMAD.MOV.U32 R0, RZ, RZ, 0x1 ;  /* 0x00000001ff007424 */ /* 0x001fe200078e00ff */
[----:B------:R0:W-:Y:S01]  /*dc90*/  STL [R1], RZ ;  /* 0x000000ff01007387 */ /* 0x0001e20000100800 */
[----:B------:R-:W-:Y:S01]  /*dca0*/  ULDC UR38, c[0x0][0xc] ;  /* 0x0000030000267ab9 */ /* 0x000fe20000000800 */
[----:B------:R-:W-:Y:S02]  /*dcb0*/  ULDC.64 UR36, c[0x0][0x198] ;  /* 0x0000660000247ab9 */ /* 0x000fe40000000a00 */
[----:B------:R0:W-:Y:S04]  /*dcc0*/  STL [R1+0x8], R0 ;  /* 0x0000080001007387 */ /* 0x0001e80000100800 */
[----:B------:R0:W-:Y:S02]  /*dcd0*/  STL [R1+0x28], RZ ;  /* 0x000028ff01007387 */ /* 0x0001e40000100800 */
.L_x_375:
[----:B-1----:R-:W1:Y:S01]  /*dce0*/  LDC.64 R2, c[0x0][0xc60] ;  /* 0x00031800ff027b82 */ /* 0x002e620000000a00 */
[----:B------:R-:W-:Y:S01]  /*dcf0*/  ULDC.64 UR4, c[0x0][0x208] ;  /* 0x0000820000047ab9 */ /* 0x000fe20000000a00 */
[----:B-1----:R-:W-:-:S05]  /*dd00*/  IMAD.WIDE R2, R19, 0x4, R2 ;  /* 0x0000000413027825 */ /* 0x002fca00078e0202 */
[----:B------:R-:W2:Y:S01]  /*dd10*/  LDG.E R5, desc[UR4][R2.64] ;  /* 0x0000000402057981 */ /* 0x000ea2000c1e1900 */
[----:B------:R-:W-:Y:S05]  /*dd20*/  YIELD ;  /* 0x0000000000007946 */ /* 0x000fea0003800000 */
[----:B------:R-:W-:Y:S01]  /*dd30*/  ULDC.64 UR4, c[0x0][0xa28] ;  /* 0x00028a0000047ab9 */ /* 0x000fe20000000a00 */
[----:B0-----:R-:W-:Y:S01]  /*dd40*/  IMAD.MOV.U32 R0, RZ, RZ, RZ ;  /* 0x000000ffff007224 */ /* 0x001fe200078e00ff */
[----:B------:R-:W-:Y:S01]  /*dd50*/  ISETP.NE.U32.AND P0, PT, RZ, UR4, PT ;  /* 0x00000004ff007c0c */ /* 0x000fe2000bf05070 */
[----:B------:R-:W-:-:S03]  /*dd60*/  ULDC.64 UR6, c[0x0][0x208] ;  /* 0x0000820000067ab9 */ /* 0x000fc60000000a00 */
[----:B------:R-:W-:Y:S01]  /*dd70*/  ISETP.NE.AND.EX P0, PT, RZ, UR5, PT, P0 ;  /* 0x00000005ff007c0c */ /* 0x000fe2000bf05300 */
[----:B------:R-:W-:Y:S01]  /*dd80*/  IMAD.MOV.U32 R6, RZ, RZ, RZ ;  /* 0x000000ffff067224 */ /* 0x000fe200078e00ff */
[----:B--2---:R-:W-:Y:S01]  /*dd90*/  SHF.R.S32.HI R4, RZ, 0x1f, R5 ;  /* 0x0000001fff047819 */ /* 0x004fe20000011405 */
[----:B------:R-:W-:-:S10]  /*dda0*/  IMAD.SHL.U32 R7, R5, 0x4, RZ ;  /* 0x0000000405077824 */ /* 0x000fd400078e00ff */
[C---:B------:R-:W-:Y:S01]  /*ddb0*/  @P0 LEA R2, P1, R5.reuse, UR4, 0x2 ;  /* 0x0000000405020c11 */ /* 0x040fe2000f8210ff */
[----:B------:R-:W-:Y:S03]  /*ddc0*/  STL [R1+0x14], R5 ;  /* 0x0000140501007387 */ /* 0x000fe60000100800 */
[----:B------:R-:W-:Y:S01]  /*ddd0*/  @P0 LEA.HI.X R3, R5, UR5, R4, 0x2, P1 ;  /* 0x0000000505030c11 */ /* 0x000fe200088f1404 */
[----:B------:R-:W-:-:S04]  /*dde0*/  ULDC.64 UR4, c[0x0][0xa00] ;  /* 0x0002800000047ab9 */ /* 0x000fc80000000a00 */
[----:B------:R0:W5:Y:S01]  /*ddf0*/  @P0 LDG.E R0, desc[UR6][R2.64] ;  /* 0x0000000602000981 */ /* 0x000162000c1e1900 */
[----:B------:R-:W-:-:S04]  /*de00*/  ISETP.NE.U32.AND P0, PT, RZ, UR4, PT ;  /* 0x00000004ff007c0c */ /* 0x000fc8000bf05070 */
[----:B------:R-:W-:-:S13]  /*de10*/  ISETP.NE.AND.EX P0, PT, RZ, UR5, PT, P0 ;  /* 0x00000005ff007c0c */ /* 0x000fda000bf05300 */
[----:B0-----:R-:W-:-:S04]  /*de20*/  @P0 LEA R2, P1, R5, UR4, 0x2 ;  /* 0x0000000405020c11 */ /* 0x001fc8000f8210ff */
[----:B------:R-:W-:Y:S01]  /*de30*/  @P0 LEA.HI.X R3, R5, UR5, R4, 0x2, P1 ;  /* 0x0000000505030c11 */ /* 0x000fe200088f1404 */
[----:B------:R-:W-:-:S04]  /*de40*/  ULDC.64 UR4, c[0x0][0xa20] ;  /* 0x0002880000047ab9 */ /* 0x000fc80000000a00 */
[----:B------:R-:W2:Y:S01]  /*de50*/  @P0 LDG.E R6, desc[UR6][R2.64] ;  /* 0x0000000602060981 */ /* 0x000ea2000c1e1900 */
[----:B------:R-:W-:-:S04]  /*de60*/  ISETP.NE.U32.AND P0, PT, RZ, UR4, PT ;  /* 0x00000004ff007c0c */ /* 0x000fc8000bf05070 */
[----:B------:R-:W-:Y:S01]  /*de70*/  ISETP.NE.AND.EX P0, PT, RZ, UR5, PT, P0 ;  /* 0x00000005ff007c0c */ /* 0x000fe2000bf05300 */
[----:B--2---:R0:W-:Y:S04]  /*de80*/  STL [R1+0x2c], R6 ;  /* 0x00002c0601007387 */ /* 0x0041e80000100800 */
[----:B------:R1:W-:Y:S01]  /*de90*/  STL [R1+0x1c], R7 ;  /* 0x00001c0701007387 */ /* 0x0003e20000100800 */
[----:B0-----:R-:W-:-:S07]  /*dea0*/  SHF.L.U64.HI R6, R5, 0x2, R4 ;  /* 0x0000000205067819 */ /* 0x001fce0000010204 */
[C---:B------:R-:W-:Y:S01]  /*deb0*/  @P0 IADD3 R4, P1, R7.reuse, UR4, RZ ;  /* 0x0000000407040c10 */ /* 0x040fe2000ff3e0ff */
[----:B------:R0:W-:Y:S03]  /*dec0*/  STL [R1+0x20], R6 ;  /* 0x0000200601007387 */ /* 0x0001e60000100800 */
[C---:B------:R-:W-:Y:S01]  /*ded0*/  @P0 IADD3.X R5, R6.reuse, UR5, RZ, P1, !PT ;  /* 0x0000000506050c10 */ /* 0x040fe20008ffe4ff */
[----:B------:R-:W-:Y:S02]  /*dee0*/  ULDC.64 UR4, c[0x0][0xa08] ;  /* 0x0002820000047ab9 */ /* 0x000fe40000000a00 */
[----:B------:R-:W-:Y:S02]  /*def0*/  IADD3 R2, P1, R7, UR4, RZ ;  /* 0x0000000407027c10 */ /* 0x000fe4000ff3e0ff */
[----:B-1----:R-:W-:Y:S02]  /*df00*/  MOV R7, RZ ;  /* 0x000000ff00077202 */ /* 0x002fe40000000f00 */
[----:B------:R-:W-:-:S02]  /*df10*/  IADD3.X R3, R6, UR5, RZ, P1, !PT ;  /* 0x0000000506037c10 */ /* 0x000fc40008ffe4ff */
[----:B------:R-:W-:-:S04]  /*df20*/  ISETP.NE.U32.AND P1, PT, RZ, UR4, PT ;  /* 0x00000004ff007c0c */ /* 0x000fc8000bf25070 */
[----:B------:R-:W-:Y:S01]  /*df30*/  ISETP.NE.AND.EX P1, PT, RZ, UR5, PT, P1 ;  /* 0x00000005ff007c0c */ /* 0x000fe2000bf25310 */
[----:B------:R-:W-:Y:S02]  /*df40*/  ULDC.64 UR4, c[0x0][0x3f8] ;  /* 0x0000fe0000047ab9 */ /* 0x000fe40000000a00 */
[----:B------:R-:W-:-:S03]  /*df50*/  UISETP.NE.U32.AND UP0, UPT, UR4, URZ, UPT ;  /* 0x0000003f0400728c */ /* 0x000fc6000bf05070 */
[----:B------:R-:W-:Y:S01]  /*df60*/  ULDC UR4, c[0x0][0x404] ;  /* 0x0001010000047ab9 */ /* 0x000fe20000000800 */
[----:B------:R-:W-:-:S03]  /*df70*/  UISETP.NE.AND.EX UP0, UPT, UR5, URZ, UPT, UP0 ;  /* 0x0000003f0500728c */ /* 0x000fc6000bf05300 */
[----:B------:R-:W-:Y:S01]  /*df80*/  ULDC UR5, c[0x0][0x2e0] ;  /* 0x0000b80000057ab9 */ /* 0x000fe20000000800 */
[----:B------:R-:W-:Y:S02]  /*df90*/  USEL UR4, UR4, 0x1, UP0 ;  /* 0x0000000104047887 */ /* 0x000fe40008000000 */
[----:B------:R1:W5:Y:S02]  /*dfa0*/  @P1 LDG.E R7, desc[UR6][R2.64] ;  /* 0x0000000602071981 */ /* 0x000364000c1e1900 */
[----:B------:R-:W-:-:S06]  /*dfb0*/  UIMAD UR4, UR4, UR5, URZ ;  /* 0x00000005040472a4 */ /* 0x000fcc000f8e023f */
[----:B0-----:R-:W-:-:S06]  /*dfc0*/  IMAD.U32 R6, RZ, RZ, UR4 ;  /* 0x00000004ff067e24 */ /* 0x001fcc000f8e00ff */
[----:B------:R1:W5:Y:S01]  /*dfd0*/  @P0 LDG.E R6, desc[UR6][R4.64] ;  /* 0x0000000604060981 */ /* 0x000362000c1e1900 */
[----:B------:R-:W-:Y:S05]  /*dfe0*/  @P0 BRA `(.L_x_310) ;  /* 0x0000000000140947 */ /* 0x000fea0003800000 */
[----:B------:R-:W-:Y:S05]  /*dff0*/  @!P1 BRA `(.L_x_310) ;  /* 0x0000000000109947 */ /* 0x000fea0003800000 */
[----:B------:R-:W-:Y:S02]  /*e000*/  ULDC.64 UR4, c[0x0][0x208] ;  /* 0x0000820000047ab9 */ /* 0x000fe40000000a00 */
[----:B-----5:R-:W2:Y:S04]  /*e010*/  LDG.E R6, desc[UR4][R2.64] ;  /* 0x0000000402067981 */ /* 0x020ea8000c1e1900 */
[----:B-1----:R-:W2:Y:S02]  /*e020*/  LDG.E R5, desc[UR4][R2.64+0x4] ;  /* 0x0000040402057981 */ /* 0x002ea4000c1e1900 */
[----:B--2---:R-:W-:-:S07]  /*e030*/  IMAD.IADD R6, R5, 0x1, -R6 ;  /* 0x0000000105067824 */ /* 0x004fce00078e0a06 */
.L_x_310:
[--C-:B-1---5:R-:W-:Y:S01]  /*e040*/  IMAD.IADD R2, R6, 0x1, -R0.reuse ;  /* 0x0000000106027824 */ /* 0x122fe200078e0a00 */
[----:B------:R-:W-:Y:S01]  /*e050*/  BSSY B6, `(.L_x_311) ;  /* 0x0000368000067945 */ /* 0x000fe20003800000 */
[----:B------:R-:W-:Y:S02]  /*e060*/  IMAD.IADD R3, R7, 0x1, R0 ;  /* 0x0000000107037824 */ /* 0x000fe400078e0200 */
[C---:B------:R-:W-:Y:S01]  /*e070*/  VIADD R0, R2.reuse, 0x4f ;  /* 0x0000004f02007836 */ /* 0x040fe20000000000 */
[----:B------:R-:W-:Y:S01]  /*e080*/  STL [R1+0x24], R2 ;  /* 0x0000240201007387 */ /* 0x000fe20000100800 */
[----:B------:R-:W-:Y:S02]  /*e090*/  ISETP.GT.AND P0, PT, R2, RZ, PT ;  /* 0x000000ff0200720c */ /* 0x000fe40003f04270 */
[----:B------:R-:W-:Y:S01]  /*e0a0*/  IMAD.HI R0, R0, 0x66666667, RZ ;  /* 0x6666666700007827 */ /* 0x000fe200078e02ff */
[----:B------:R0:W-:Y:S04]  /*e0b0*/  STL [R1+0x4], R3 ;  /* 0x0000040301007387 */ /* 0x0001e80000100800 */
[----:B0-----:R-:W-:-:S04]  /*e0c0*/  SHF.R.U32.HI R3, RZ, 0x1f, R0 ;  /* 0x0000001fff037819 */ /* 0x001fc80000011600 */
[----:B------:R-:W-:-:S05]  /*e0d0*/  LEA.HI.SX32 R0, R0, R3, 0x1b ;  /* 0x0000000300007211 */ /* 0x000fca00078fdaff */
[----:B------:R0:W-:Y:S01]  /*e0e0*/  STL [R1+0x18], R0 ;  /* 0x0000180001007387 */ /* 0x0001e20000100800 */
[----:B------:R-:W-:Y:S05]  /*e0f0*/  @P0 BRA `(.L_x_312) ;  /* 0x0000000000480947 */ /* 0x000fea0003800000 */
[----:B------:R-:W1:Y:S02]  /*e100*/  S2R R2, SR_TID.X ;  /* 0x0000000000027919 */ /* 0x000e640000002100 */
[----:B-1----:R-:W-:-:S04]  /*e110*/  LOP3.LUT R2, R2, 0x1f, RZ, 0xc0, !PT ;  /* 0x0000001f02027812 */ /* 0x002fc800078ec0ff */
[----:B------:R-:W-:-:S13]  /*e120*/  ISETP.NE.AND P1, PT, R2, RZ, PT ;  /* 0x000000ff0200720c */ /* 0x000fda0003f25270 */
[----:B------:R-:W-:Y:S05]  /*e130*/  @P1 BRA `(.L_x_313) ;  /* 0x0000003400641947 */ /* 0x000fea0003800000 */
[----:B------:R-:W1:Y:S01]  /*e140*/  S2R R7, SR_LANEID ;  /* 0x0000000000077919 */ /* 0x000e620000000000 */
[----:B------:R-:W-:Y:S01]  /*e150*/  VOTEU.ANY UR4, UPT, PT ;  /* 0x0000000000047886 */ /* 0x000fe200038e0100 */
[----:B------:R-:W2:Y:S01]  /*e160*/  LDC.64 R2, c[0x0][0xc38] ;  /* 0x00030e00ff027b82 */ /* 0x000ea20000000a00 */
[----:B0-----:R-:W1:Y:S01]  /*e170*/  FLO.U32 R0, UR4 ;  /* 0x0000000400007d00 */ /* 0x001e6200080e0000 */
[----:B------:R-:W-:-:S07]  /*e180*/  ULDC.64 UR6, c[0x0][0x208] ;  /* 0x0000820000067ab9 */ /* 0x000fce0000000a00 */
[----:B------:R-:W2:Y:S01]  /*e190*/  POPC R5, UR4 ;  /* 0x0000000400057d09 */ /* 0x000ea20008000000 */
[----:B-1----:R-:W-:-:S13]  /*e1a0*/  ISETP.EQ.U32.AND P0, PT, R0, R7, PT ;  /* 0x000000070000720c */ /* 0x002fda0003f02070 */
[----:B--2---:R-:W2:Y:S01]  /*e1b0*/  @P0 ATOMG.E.ADD.STRONG.GPU PT, R3, desc[UR6][R2.64], R5 ;  /* 0x00000005020309a8 */ /* 0x004ea200081ee1c6 */
[----:B------:R-:W0:Y:S02]  /*e1c0*/  S2R R4, SR_LTMASK ;  /* 0x0000000000047919 */ /* 0x000e240000003900 */
[----:B0-----:R-:W-:-:S04]  /*e1d0*/  LOP3.LUT R4, R4, UR4, RZ, 0xc0, !PT ;  /* 0x0000000404047c12 */ /* 0x001fc8000f8ec0ff */
[----:B------:R-:W0:Y:S01]  /*e1e0*/  POPC R7, R4 ;  /* 0x0000000400077309 */ /* 0x000e220000000000 */
[----:B--2---:R-:W0:Y:S02]  /*e1f0*/  SHFL.IDX PT, R0, R3, R0, 0x1f ;  /* 0x00001f0003007589 */ /* 0x004e2400000e0000 */
[----:B0-----:R-:W-:Y:S01]  /*e200*/  IADD3 R16, R0, UR38, R7 ;  /* 0x0000002600107c10 */ /* 0x001fe2000fffe007 */
[----:B------:R-:W-:Y:S06]  /*e210*/  BRA `(.L_x_313) ;  /* 0x00000034002c7947 */ /* 0x000fec0003800000 */
.L_x_312:
[----:B------:R-:W1:Y:S01]  /*e220*/  S2R R3, SR_CgaCtaId ;  /* 0x0000000000037919 */ /* 0x000e620000008800 */
[----:B0-----:R-:W-:-:S04]  /*e230*/  MOV R0, 0x400 ;  /* 0x0000040000007802 */ /* 0x001fc80000000f00 */
[----:B-1----:R-:W-:-:S05]  /*e240*/  LEA R2, R3, R0, 0x18 ;  /* 0x0000000003027211 */ /* 0x002fca00078ec0ff */
[----:B------:R0:W-:Y:S01]  /*e250*/  STL [R1+0x10], R2 ;  /* 0x0000100201007387 */ /* 0x0001e20000100800 */
[----:B------:R-:W-:-:S05]  /*e260*/  VIADD R0, R2, 0x24400 ;  /* 0x0002440002007836 */ /* 0x000fca0000000000 */
[----:B------:R-:W-:-:S13]  /*e270*/  LOP3.LUT P0, RZ, R0, 0x3ff, RZ, 0xc0, !PT ;  /* 0x000003ff00ff7812 */ /* 0x000fda000780c0ff */
[----:B0-----:R-:W-:Y:S05]  /*e280*/  @!P0 BRA `(.L_x_314) ;  /* 0x0000000000408947 */ /* 0x001fea0003800000 */
[----:B------:R-:W-:Y:S01]  /*e290*/  MOV R2, 0x0 ;  /* 0x0000000000027802 */ /* 0x000fe20000000f00 */
[----:B------:R-:W-:Y:S01]  /*e2a0*/  ULDC.64 UR6, c[0x4][0xa8] ;  /* 0x01002a0000067ab9 */ /* 0x000fe20000000a00 */
[----:B------:R-:W-:Y:S01]  /*e2b0*/  ULDC.64 UR8, c[0x4][0xb0] ;  /* 0x01002c0000087ab9 */ /* 0x000fe20000000a00 */
[----:B------:R-:W-:Y:S01]  /*e2c0*/  ULDC.64 UR4, c[0x4][0x8] ;  /* 0x0100020000047ab9 */ /* 0x000fe20000000a00 */
[----:B------:R-:W-:Y:S01]  /*e2d0*/  IMAD.U32 R4, RZ, RZ, UR6 ;  /* 0x00000006ff047e24 */ /* 0x000fe2000f8e00ff */
[----:B------:R-:W-:Y:S01]  /*e2e0*/  MOV R7, UR9 ;  /* 0x0000000900077c02 */ /* 0x000fe20008000f00 */
[----:B------:R-:W0:Y:S01]  /*e2f0*/  LDC.64 R2, c[0x4][R2] ;  /* 0x0100000002027b82 */ /* 0x000e220000000a00 */
        /* <DEDUP_REMOVED lines=8> */
[----:B0-----:R-:W-:Y:S05]  /*e380*/  CALL.ABS.NOINC R2 ;  /* 0x0000000002007343 */ /* 0x001fea0003c00000 */
.L_x_314:
        /* <DEDUP_REMOVED lines=8> */
[----:B------:R0:W1:Y:S01]  /*e410*/  LDC.64 R2, c[0x4][R0] ;  /* 0x0100000000027b82 */ /* 0x0000620000000a00 */
        /* <DEDUP_REMOVED lines=11> */
.L_x_316:
        /* <DEDUP_REMOVED lines=16> */
.L_x_315:
[----:B------:R-:W2:Y:S01]  /*e5d0*/  LDL.LU R2, [R1+0x1c] ;  /* 0x00001c0001027983 */ /* 0x000ea20000300800 */
[----:B------:R-:W-:-:S03]  /*e5e0*/  ULDC.64 UR4, c[0x0][0x9f8] ;  /* 0x00027e0000047ab9 */ /* 0x000fc60000000a00 */
[----:B------:R-:W3:Y:S04]  /*e5f0*/  LDL.LU R0, [R1+0x20] ;  /* 0x0000200001007983 */ /* 0x000ee80000300800 */
[----:B------:R-:W4:Y:S04]  /*e600*/  LDL.LU R4, [R1+0x2c] ;  /* 0x00002c0001047983 */ /* 0x000f280000300800 */
[----:B------:R-:W4:Y:S01]  /*e610*/  LDL.LU R8, [R1+0x14] ;  /* 0x0000140001087983 */ /* 0x000f220000300800 */
[----:B------:R-:W-:Y:S01]  /*e620*/  ISETP.NE.U32.AND P0, PT, RZ, UR4, PT ;  /* 0x00000004ff007c0c */ /* 0x000fe2000bf05070 */
[----:B------:R-:W-:-:S03]  /*e630*/  ULDC.64 UR6, c[0x0][0x208] ;  /* 0x0000820000067ab9 */ /* 0x000fc60000000a00 */
[----:B------:R-:W-:Y:S01]  /*e640*/  ISETP.NE.AND.EX P0, PT, RZ, UR5, PT, P0 ;  /* 0x00000005ff007c0c */ /* 0x000fe2000bf05300 */
[----:B------:R-:W0:Y:S02]  /*e650*/  S2R R9, SR_TID.X ;  /* 0x0000000000097919 */ /* 0x000e240000002100 */
[----:B0-----:R-:W-:-:S04]  /*e660*/  LOP3.LUT R9, R9, 0x1f, RZ, 0xc0, !PT ;  /* 0x0000001f09097812 */ /* 0x001fc800078ec0ff */
[----:B------:R-:W-:-:S13]  /*e670*/  ISETP.NE.AND P6, PT, R9, RZ, PT ;  /* 0x000000ff0900720c */ /* 0x000fda0003fc5270 */
[----:B------:R-:W-:-:S05]  /*e680*/  VOTEU.ALL UP1, P6 ;  /* 0x00000000003f7886 */ /* 0x000fca0003020000 */
[----:B------:R-:W-:-:S04]  /*e690*/  @!UP1 UIADD3 UR8, UP0, UR36, 0x270, URZ ;  /* 0x0000027024089890 */ /* 0x000fc8000ff1e03f */
[----:B------:R-:W-:-:S03]  /*e6a0*/  @!UP1 UIADD3.X UR9, URZ, UR37, URZ, UP0, !UPT ;  /* 0x000000253f099290 */ /* 0x000fc600087fe43f */
[----:B------:R-:W-:Y:S01]  /*e6b0*/  VOTEU.ALL UP0, P6 ;  /* 0x00000000003f7886 */ /* 0x000fe20003000000 */
[----:B--2---:R-:W-:-:S04]  /*e6c0*/  @P0 IADD3 R2, P1, R2, UR4, RZ ;  /* 0x0000000402020c10 */ /* 0x004fc8000ff3e0ff */
[----:B---3--:R-:W-:Y:S01]  /*e6d0*/  @P0 IADD3.X R3, R0, UR5, RZ, P1, !PT ;  /* 0x0000000500030c10 */ /* 0x008fe20008ffe4ff */
[----:B------:R-:W-:Y:S01]  /*e6e0*/  ULDC.64 UR4, c[0x0][0xa00] ;  /* 0x0002800000047ab9 */ /* 0x000fe20000000a00 */
[----:B----4-:R-:W-:Y:S02]  /*e6f0*/  IMAD R17, R17, 0x80, R4 ;  /* 0x0000008011117824 */ /* 0x010fe400078e0204 */
[----:B------:R-:W0:Y:S01]  /*e700*/  LDC R4, c[0x0][0x428] ;  /* 0x00010a00ff047b82 */ /* 0x000e220000000800 */
[----:B------:R-:W-:-:S06]  /*e710*/  IMAD.MOV.U32 R0, RZ, RZ, R8 ;  /* 0x000000ffff007224 */ /* 0x000fcc00078e0008 */
[----:B------:R1:W5:Y:S01]  /*e720*/  @P0 LDG.E R0, desc[UR6][R2.64] ;  /* 0x0000000602000981 */ /* 0x000362000c1e1900 */
[----:B------:R-:W-:Y:S02]  /*e730*/  PLOP3.LUT P1, PT, P6, PT, PT, 0x8, 0x0 ;  /* 0x000000000000781c */ /* 0x000fe4000372e170 */
[----:B0-----:R-:W-:Y:S01]  /*e740*/  ISETP.NE.AND P0, PT, R4, 0x1, PT ;  /* 0x000000010400780c */ /* 0x001fe20003f05270 */
[----:B------:R-:W-:-:S12]  /*e750*/  IMAD.MOV.U32 R4, RZ, RZ, R18 ;  /* 0x000000ffff047224 */ /* 0x000fd800078e0012 */
[----:B------:R-:W0:Y:S08]  /*e760*/  @P0 LDC R7, c[0x0][0x42c] ;  /* 0x00010b00ff070b82 */ /* 0x000e300000000800 */
[----:B------:R-:W2:Y:S01]  /*e770*/  @P0 LDC R5, c[0x0][0x430] ;  /* 0x00010c00ff050b82 */ /* 0x000ea20000000800 */
[----:B0-----:R-:W-:-:S05]  /*e780*/  @P0 IMAD.HI.U32 R6, R18, R7, RZ ;  /* 0x0000000712060227 */ /* 0x001fca00078e00ff */
[----:B--2---:R-:W-:Y:S02]  /*e790*/  @P0 SHF.R.U32.HI R4, RZ, R5, R6 ;  /* 0x00000005ff040219 */ /* 0x004fe40000011606 */
[----:B------:R-:W-:-:S04]  /*e7a0*/  ISETP.NE.U32.AND P0, PT, RZ, UR4, PT ;  /* 0x00000004ff007c0c */ /* 0x000fc8000bf05070 */
[----:B------:R-:W-:-:S04]  /*e7b0*/  ISETP.NE.AND.EX P0, PT, RZ, UR5, PT, P0 ;  /* 0x00000005ff007c0c */ /* 0x000fc8000bf05300 */
[----:B-1----:R-:W-:-:S09]  /*e7c0*/  SEL R6, R8, RZ, !P0 ;  /* 0x000000ff08067207 */ /* 0x002fd20004000000 */
.L_x_317:
        /* <DEDUP_REMOVED lines=9> */
[----:B0-----:R-:W-:Y:S05]  /*e860*/  @P1 BRA.U.ANY `(.L_x_317) ;  /* 0xfffffffd00d81947 */ /* 0x001fea000393ffff */
[----:B------:R-:W0:Y:S01]  /*e870*/  S2R R2, SR_TID.X ;  /* 0x0000000000027919 */ /* 0x000e220000002100 */
[----:B------:R-:W-:Y:S01]  /*e880*/  UMOV UR4, 0x40 ;  /* 0x0000004000047882 */ /* 0x000fe20000000000 */
[----:B0-----:R-:W-:-:S04]  /*e890*/  LOP3.LUT R2, R2, 0x1f, RZ, 0xc0, !PT ;  /* 0x0000001f02027812 */ /* 0x001fc800078ec0ff */
[----:B------:R-:W-:-:S04]  /*e8a0*/  ISETP.NE.AND P2, PT, R2, RZ, PT ;  /* 0x000000ff0200720c */ /* 0x000fc80003f45270 */
[----:B------:R-:W-:-:S09]  /*e8b0*/  PLOP3.LUT P1, PT, P2, PT, PT, 0x8, 0x0 ;  /* 0x000000000000781c */ /* 0x000fd2000172e170 */
[----:B------:R-:W-:-:S05]  /*e8c0*/  VOTEU.ALL UP0, P2 ;  /* 0x00000000003f7886 */ /* 0x000fca0001000000 */
.L_x_318:
        /* <DEDUP_REMOVED lines=15> */
.L_x_319:
        /* <DEDUP_REMOVED lines=15> */
.L_x_320:
        /* <DEDUP_REMOVED lines=9> */
[----:B------:R-:W0:Y:S01]  /*eb40*/  LDC.64 R2, c[0x0][0x3f8] ;  /* 0x0000fe00ff027b82 */ /* 0x000e220000000a00 */
[----:B------:R-:W-:Y:S02]  /*eb50*/  ULDC.64 UR4, c[0x0][0xa08] ;  /* 0x0002820000047ab9 */ /* 0x000fe40000000a00 */
[----:B0-----:R-:W-:Y:S01]  /*eb60*/  LOP3.LUT P0, RZ, R2, UR4, RZ, 0xfc, !PT ;  /* 0x0000000402ff7c12 */ /* 0x001fe2000f80fcff */
[----:B------:R-:W-:-:S03]  /*eb70*/  UMOV UR4, 0xffffffff ;  /* 0xffffffff00047882 */ /* 0x000fc60000000000 */
[----:B------:R-:W-:-:S04]  /*eb80*/  LOP3.LUT P0, RZ, R3, UR5, RZ, 0xfc, P0 ;  /* 0x0000000503ff7c12 */ /* 0x000fc8000800fcff */
[----:B-----5:R-:W-:Y:S01]  /*eb90*/  SEL R5, R0, RZ, !P0 ;  /* 0x000000ff00057207 */ /* 0x020fe20004000000 */
[----:B------:R-:W-:Y:S08]  /*eba0*/  BRA.DIV UR4, `(.L_x_321) ;  /* 0x0000003a04b07947 */ /* 0x000ff0000b800000 */
.L_x_391:
[----:B------:R-:W2:Y:S01]  /*ebb0*/  LDL R7, [R1+0x18] ;  /* 0x0000180001077983 */ /* 0x000ea20000100800 */
[----:B------:R-:W-:Y:S01]  /*ebc0*/  UMOV UR4, 0xffffffff ;  /* 0xffffffff00047882 */ /* 0x000fe20000000000 */
[----:B------:R-:W-:Y:S01]  /*ebd0*/  SHF.R.S32.HI R12, RZ, 0x1f, R0 ;  /* 0x0000001fff0c7819 */ /* 0x000fe20000011400 */
[----:B--2---:R-:W-:Y:S01]  /*ebe0*/  VIADD R7, R7, 0xffffffff ;  /* 0xffffffff07077836 */ /* 0x004fe20000000000 */
[----:B------:R-:W-:Y:S06]  /*ebf0*/  BRA.DIV UR4, `(.L_x_322) ;  /* 0x0000003a04d07947 */ /* 0x000fec000b800000 */
[----:B------:R-:W-:-:S13]  /*ec00*/  ELECT P6, URZ, PT ;  /* 0x00000000003f782f */ /* 0x000fda00038c0000 */
.L_x_394:
[----:B------:R-:W-:Y:S05]  /*ec10*/  @!P6 BRA `(.L_x_323) ;  /* 0x000000040048e947 */ /* 0x000fea0003800000 */
[----:B------:R0:W-:Y:S01]  /*ec20*/  STL [R1+0xc], R7 ;  /* 0x00000c0701007387 */ /* 0x0001e20000100800 */
[----:B------:R-:W-:-:S04]  /*ec30*/  ISETP.NE.U32.AND P0, PT, R2, RZ, PT ;  /* 0x000000ff0200720c */ /* 0x000fc80003f05070 */
[----:B------:R-:W-:-:S13]  /*ec40*/  ISETP.NE.AND.EX P0, PT, R3, RZ, PT, P0 ;  /* 0x000000ff0300720c */ /* 0x000fda0003f05300 */
[----:B0-----:R-:W-:Y:S05]  /*ec50*/  @!P0 BRA `(.L_x_324) ;  /* 0x0000000000508947 */ /* 0x001fea0003800000 */
[----:B------:R-:W0:Y:S01]  /*ec60*/  LDC R10, c[0x0][0x41c] ;  /* 0x00010700ff0a7b82 */ /* 0x000e220000000800 */
[----:B------:R-:W-:Y:S01]  /*ec70*/  IMAD.MOV.U32 R5, RZ, RZ, R7 ;  /* 0x000000ffff057224 */ /* 0x000fe200078e0007 */
[----:B------:R-:W-:Y:S01]  /*ec80*/  ULDC.64 UR4, c[0x0][0x408] ;  /* 0x0001020000047ab9 */ /* 0x000fe20000000a00 */
[----:B------:R-:W-:Y:S01]  /*ec90*/  ULDC.64 UR6, c[0x0][0x208] ;  /* 0x0000820000067ab9 */ /* 0x000fe20000000a00 */
[----:B0-----:R-:W-:-:S13]  /*eca0*/  ISETP.NE.AND P0, PT, R10, 0x1, PT ;  /* 0x000000010a00780c */ /* 0x001fda0003f05270 */
[----:B------:R-:W0:Y:S02]  /*ecb0*/  @P0 LDC.64 R8, c[0x0][0x420] ;  /* 0x00010800ff080b82 */ /* 0x000e240000000a00 */
[----:B0-----:R-:W-:-:S05]  /*ecc0*/  @P0 IMAD.HI.U32 R8, R7, R8, RZ ;  /* 0x0000000807080227 */ /* 0x001fca00078e00ff */
[----:B------:R-:W-:-:S04]  /*ecd0*/  @P0 SHF.R.U32.HI R5, RZ, R9, R8 ;  /* 0x00000009ff050219 */ /* 0x000fc80000011608 */
[----:B------:R-:W-:-:S05]  /*ece0*/  IADD3 R8, -R5, RZ, RZ ;  /* 0x000000ff05087210 */ /* 0x000fca0007ffe1ff */
[----:B------:R-:W-:Y:S02]  /*ecf0*/  IMAD R9, R10, R8, R7 ;  /* 0x000000080a097224 */ /* 0x000fe400078e0207 */
[----:B------:R-:W-:-:S03]  /*ed00*/  IMAD R8, R12, UR4, RZ ;  /* 0x000000040c087c24 */ /* 0x000fc6000f8e02ff */
[----:B------:R0:W-:Y:S01]  /*ed10*/  STL [R1+0xc], R9 ;  /* 0x00000c0901007387 */ /* 0x0001e20000100800 */
[----:B------:R-:W-:Y:S02]  /*ed20*/  IMAD R10, R0, UR5, R8 ;  /* 0x00000005000a7c24 */ /* 0x000fe4000f8e0208 */
[--C-:B------:R-:W-:Y:S01]  /*ed30*/  IMAD.MOV.U32 R8, RZ, RZ, R5.reuse ;  /* 0x000000ffff087224 */ /* 0x100fe200078e0005 */
[----:B0-----:R-:W-:-:S03]  /*ed40*/  SHF.R.S32.HI R9, RZ, 0x1f, R5 ;  /* 0x0000001fff097819 */ /* 0x001fc60000011405 */
[----:B------:R-:W-:-:S04]  /*ed50*/  IMAD.WIDE.U32 R8, R0, UR4, R8 ;  /* 0x0000000400087c25 */ /* 0x000fc8000f8e0008 */
[----:B------:R-:W-:Y:S01]  /*ed60*/  IMAD.IADD R5, R9, 0x1, R10 ;  /* 0x0000000109057824 */ /* 0x000fe200078e020a */
[----:B------:R-:W-:-:S04]  /*ed70*/  LEA R10, P0, R8, R2, 0x2 ;  /* 0x00000002080a7211 */ /* 0x000fc800078010ff */
[----:B------:R-:W-:-:S05]  /*ed80*/  LEA.HI.X R11, R8, R3, R5, 0x2, P0 ;  /* 0x00000003080b7211 */ /* 0x000fca00000f1405 */
[----:B------:R0:W5:Y:S04]  /*ed90*/  LDG.E R5, desc[UR6][R10.64] ;  /* 0x000000060a057981 */ /* 0x000168000c1e1900 */
.L_x_324:
[----:B------:R-:W2:Y:S01]  /*eda0*/  LDL R8, [R1] ;  /* 0x0000000001087983 */ /* 0x000ea20000100800 */
[----:B0-----:R-:W-:-:S03]  /*edb0*/  MOV R10, 0x400 ;  /* 0x00000400000a7802 */ /* 0x001fc60000000f00 */
[----:B------:R-:W3:Y:S01]  /*edc0*/  LDL R9, [R1+0x8] ;  /* 0x0000080001097983 */ /* 0x000ee20000100800 */
[----:B------:R-:W0:Y:S02]  /*edd0*/  S2R R11, SR_CgaCtaId ;  /* 0x00000000000b7919 */ /* 0x000e240000008800 */
[----:B0-----:R-:W-:-:S05]  /*ede0*/  LEA R10, R11, R10, 0x18 ;  /* 0x0000000a0b0a7211 */ /* 0x001fca00078ec0ff */
[----:B--2---:R-:W-:Y:S01]  /*edf0*/  IMAD R8, R8, 0x8, R10 ;  /* 0x0000000808087824 */ /* 0x004fe200078e020a */
[----:B---3--:R-:W-:-:S04]  /*ee00*/  SHF.L.U32 R9, R9, 0x1f, RZ ;  /* 0x0000001f09097819 */ /* 0x008fc800000006ff */
[----:B------:R-:W0:Y:S02]  /*ee10*/  SYNCS.PHASECHK.TRANS64.TRYWAIT P0, [R8+URZ+0x38840], R9 ;  /* 0x03884009080075a7 */ /* 0x000e24000800017f */
[----:B0-----:R-:W-:Y:S05]  /*ee20*/  @!P0 BRA `(.L_x_325) ;  /* 0x0000003800648947 */ /* 0x001fea0003800000 */
.L_x_395:
[----:B------:R-:W1:Y:S02]  /*ee30*/  S2R R10, SR_TID.X ;  /* 0x00000000000a7919 */ /* 0x000e640000002100 */
[----:B-1----:R-:W-:-:S04]  /*ee40*/  LOP3.LUT R10, R10, 0x7f, RZ, 0xc0, !PT ;  /* 0x0000007f0a0a7812 */ /* 0x002fc800078ec0ff */
[----:B------:R-:W-:-:S13]  /*ee50*/  ISETP.NE.AND P0, PT, R10, RZ, PT ;  /* 0x000000ff0a00720c */ /* 0x000fda0003f05270 */
[----:B------:R-:W-:Y:S05]  /*ee60*/  @P0 BRA `(.L_x_326) ;  /* 0x00000000001c0947 */ /* 0x000fea0003800000 */
[----:B------:R-:W1:Y:S01]  /*ee70*/  S2R R10, SR_TID.X ;  /* 0x00000000000a7919 */ /* 0x000e620000002100 */
[----:B0-----:R-:W-:-:S04]  /*ee80*/  IMAD.MOV.U32 R9, RZ, RZ, 0xa000 ;  /* 0x0000a000ff097424 */ /* 0x001fc800078e00ff */
[----:B------:R2:W-:Y:S01]  /*ee90*/  SYNCS.ARRIVE.TRANS64 RZ, [R8+URZ+0x38830], R9 ;  /* 0x0388300908ff79a7 */ /* 0x0005e2000800003f */
[----:B-1----:R-:W-:-:S04]  /*eea0*/  LOP3.LUT R10, R10, 0x1f, RZ, 0xc0, !PT ;  /* 0x0000001f0a0a7812 */ /* 0x002fc800078ec0ff */
[----:B------:R-:W-:-:S13]  /*eeb0*/  ISETP.NE.AND P1, PT, R10, RZ, PT ;  /* 0x000000ff0a00720c */ /* 0x000fda0003f25270 */
[----:B--2---:R-:W-:Y:S05]  /*eec0*/  @!P1 BRA `(.L_x_326) ;  /* 0x0000000000049947 */ /* 0x004fea0003800000 */
[----:B------:R-:W-:Y:S01]  /*eed0*/  BPT.TRAP 0x1 ;  /* 0x000000040000795c */ /* 0x000fe20000300000 */
.L_x_326:
[----:B------:R-:W2:Y:S01]  /*eee0*/  LDL R11, [R1] ;  /* 0x00000000010b7983 */ /* 0x000ea20000100800 */
[----:B------:R-:W-:-:S03]  /*eef0*/  MOV R13, 0x400 ;  /* 0x00000400000d7802 */ /* 0x000fc60000000f00 */
[----:B------:R-:W3:Y:S04]  /*ef00*/  LDL R10, [R1+0xc] ;  /* 0x00000c00010a7983 */ /* 0x000ee80000100800 */
[----:B0-----:R-:W4:Y:S01]  /*ef10*/  LDL R9, [R1+0x4] ;  /* 0x0000040001097983 */ /* 0x001f220000100800 */
[----:B------:R-:W0:Y:S01]  /*ef20*/  S2R R14, SR_CgaCtaId ;  /* 0x00000000000e7919 */ /* 0x000e220000008800 */
[----:B------:R-:W-:Y:S01]  /*ef30*/  R2UR UR9, R8 ;  /* 0x00000000080972ca */ /* 0x000fe200000e0000 */
[----:B------:R-:W-:Y:S01]  /*ef40*/  UIADD3 UR4, UP0, UR36, 0x370, URZ ;  /* 0x0000037024047890 */ /* 0x000fe2000ff1e03f */
[----:B------:R-:W-:Y:S02]  /*ef50*/  R2UR UR12, R4 ;  /* 0x00000000040c72ca */ /* 0x000fe400000e0000 */
[----:B-----5:R-:W-:-:S02]  /*ef60*/  R2UR UR13, R5 ;  /* 0x00000000050d72ca */ /* 0x020fc400000e0000 */
[----:B0-----:R-:W-:-:S07]  /*ef70*/  LEA R13, R14, R13, 0x18 ;  /* 0x0000000d0e0d7211 */ /* 0x001fce00078ec0ff */
[----:B------:R-:W-:Y:S01]  /*ef80*/  UIADD3 UR9, UR9, 0x38830, URZ ;  /* 0x0003883009097890 */ /* 0x000fe2000fffe03f */
[----:B------:R-:W-:Y:S01]  /*ef90*/  UMOV UR10, URZ ;  /* 0x0000003f000a7c82 */ /* 0x000fe20008000000 */
[----:B------:R-:W-:Y:S01]  /*efa0*/  UMOV UR6, 0x0 ;  /* 0x0000000000067882 */ /* 0x000fe20000000000 */
[----:B------:R-:W-:Y:S01]  /*efb0*/  UMOV UR7, 0x14f00000 ;  /* 0x14f0000000077882 */ /* 0x000fe20000000000 */
[----:B------:R-:W-:Y:S01]  /*efc0*/  UMOV UR16, 0x40 ;  /* 0x0000004000107882 */ /* 0x000fe20000000000 */
[----:B--2---:R-:W-:Y:S01]  /*efd0*/  IMAD R8, R11, 0xa000, R13 ;  /* 0x0000a0000b087824 */ /* 0x004fe200078e020d */
[----:B---3--:R-:W-:-:S04]  /*efe0*/  R2UR UR11, R10 ;  /* 0x000000000a0b72ca */ /* 0x008fc800000e0000 */
[----:B------:R-:W-:Y:S02]  /*eff0*/  R2UR UR14, R8 ;  /* 0x00000000080e72ca */ /* 0x000fe400000e0000 */
[----:B----4-:R-:W-:-:S11]  /*f000*/  R2UR UR5, R9 ;  /* 0x00000000090572ca */ /* 0x010fd600000e0000 */
[----:B------:R-:W-:Y:S02]  /*f010*/  UIADD3 UR8, UR14, 0x24400, URZ ;  /* 0x000244000e087890 */ /* 0x000fe4000fffe03f */
[----:B------:R-:W-:Y:S02]  /*f020*/  UIMAD UR11, UR11, 0x50, UR5 ;  /* 0x000000500b0b78a4 */ /* 0x000fe4000f8e0205 */
[----:B------:R-:W-:Y:S02]  /*f030*/  UIADD3.X UR5, URZ, UR37, URZ, UP0, !UPT ;  /* 0x000000253f057290 */ /* 0x000fe400087fe43f */
[----:B------:R-:W-:Y:S02]  /*f040*/  UIADD3 UR15, UR14, 0x26c00, URZ ;  /* 0x00026c000e0f7890 */ /* 0x000fe4000fffe03f */
[----:B------:R-:W-:Y:S02]  /*f050*/  UIADD3 UR17, UR14, 0x29400, URZ ;  /* 0x000294000e117890 */ /* 0x000fe4000fffe03f */
[----:B------:R-:W-:-:S03]  /*f060*/  UIADD3 UR18, UR14, 0x2bc00, URZ ;  /* 0x0002bc000e127890 */ /* 0x000fc6000fffe03f */
[----:B------:R0:W-:Y:S01]  /*f070*/  UTMALDG.4D [UR8], [UR4], desc[UR6] ;  /* 0x00000608040075b4 */ /* 0x0001e20008019000 */
[----:B------:R-:W-:Y:S01]  /*f080*/  UMOV UR14, 0x80 ;  /* 0x00000080000e7882 */ /* 0x000fe20000000000 */
[----:B0-----:R-:W-:Y:S01]  /*f090*/  UMOV UR8, UR15 ;  /* 0x0000000f00087c82 */ /* 0x001fe20008000000 */
[----:B------:R-:W-:Y:S02]  /*f0a0*/  UMOV UR10, UR16 ;  /* 0x00000010000a7c82 */ /* 0x000fe40008000000 */
[----:B------:R0:W-:Y:S02]  /*f0b0*/  UTMALDG.4D [UR8], [UR4], desc[UR6] ;  /* 0x00000608040075b4 */ /* 0x0001e40008019000 */
[----:B0-----:R-:W-:Y:S01]  /*f0c0*/  UMOV UR8, UR17 ;  /* 0x0000001100087c82 */ /* 0x001fe20008000000 */
[----:B------:R-:W-:Y:S01]  /*f0d0*/  UMOV UR10, UR14 ;  /* 0x0000000e000a7c82 */ /* 0x000fe20008000000 */
[----:B------:R-:W-:Y:S01]  /*f0e0*/  UMOV UR14, 0xc0 ;  /* 0x000000c0000e7882 */ /* 0x000fe20000000000 */
[----:B------:R0:W-:Y:S02]  /*f0f0*/  UTMALDG.4D [UR8], [UR4], desc[UR6] ;  /* 0x00000608040075b4 */ /* 0x0001e40008019000 */
[----:B0-----:R-:W-:Y:S01]  /*f100*/  UMOV UR8, UR18 ;  /* 0x0000001200087c82 */ /* 0x001fe20008000000 */
[----:B------:R-:W-:-:S02]  /*f110*/  UMOV UR10, UR14 ;  /* 0x0000000e000a7c82 */ /* 0x000fc40008000000 */
[----:B------:R0:W-:Y:S02]  /*f120*/  UTMALDG.4D [UR8], [UR4], desc[UR6] ;  /* 0x00000608040075b4 */ /* 0x0001e40008019000 */
[----:B0-----:R-:W-:Y:S01]  /*f130*/  NOP ;  /* 0x0000000000007918 */ /* 0x001fe20000000000 */
.L_x_323:
[----:B------:R-:W2:Y:S01]  /*f140*/  LDL.LU R11, [R1+0x28] ;  /* 0x00002800010b7983 */ /* 0x000ea20000300800 */
[----:B------:R-:W-:Y:S01]  /*f150*/  MOV R9, 0x400 ;  /* 0x0000040000097802 */ /* 0x000fe20000000f00 */
[----:B------:R-:W-:Y:S05]  /*f160*/  WARPSYNC.ALL ;  /* 0x0000000000007948 */ /* 0x000fea0003800000 */
[----:B------:R-:W0:Y:S01]  /*f170*/  S2R R10, SR_CgaCtaId ;  /* 0x00000000000a7919 */ /* 0x000e220000008800 */
[----:B------:R-:W-:-:S13]  /*f180*/  ELECT P0, URZ, PT ;  /* 0x00000000003f782f */ /* 0x000fda0003800000 */
[----:B------:R-:W-:Y:S01]  /*f190*/  @P0 R2UR UR13, R6 ;  /* 0x00000000060d02ca */ /* 0x000fe200000e0000 */
[----:B------:R-:W-:Y:S01]  /*f1a0*/  UIADD3 UR4, UP0, UR36, 0x270, URZ ;  /* 0x0000027024047890 */ /* 0x000fe2000ff1e03f */
[----:B------:R-:W-:Y:S01]  /*f1b0*/  @P0 R2UR UR12, R18 ;  /* 0x00000000120c02ca */ /* 0x000fe200000e0000 */
[----:B------:R-:W-:Y:S01]  /*f1c0*/  UMOV UR6, 0x0 ;  /* 0x0000000000067882 */ /* 0x000fe20000000000 */
[C---:B------:R-:W-:Y:S01]  /*f1d0*/  @P0 R2UR UR11, R17.reuse ;  /* 0x00000000110b02ca */ /* 0x040fe200000e0000 */
[----:B------:R-:W-:Y:S01]  /*f1e0*/  UIADD3.X UR5, URZ, UR37, URZ, UP0, !UPT ;  /* 0x000000253f057290 */ /* 0x000fe200087fe43f */
[----:B------:R-:W-:Y:S01]  /*f1f0*/  @P0 R2UR UR21, R6 ;  /* 0x00000000061502ca */ /* 0x000fe200000e0000 */
[----:B------:R-:W-:Y:S01]  /*f200*/  UMOV UR7, 0x12f00000 ;  /* 0x12f0000000077882 */ /* 0x000fe20000000000 */
[----:B------:R-:W-:Y:S01]  /*f210*/  UMOV UR10, URZ ;  /* 0x0000003f000a7c82 */ /* 0x000fe20008000000 */
[----:B------:R-:W-:Y:S01]  /*f220*/  @P0 R2UR UR20, R18 ;  /* 0x00000000121402ca */ /* 0x000fe200000e0000 */
[----:B------:R-:W-:Y:S01]  /*f230*/  UMOV UR14, 0x0 ;  /* 0x00000000000e7882 */ /* 0x000fe20000000000 */
[----:B------:R-:W-:Y:S01]  /*f240*/  @P0 R2UR UR19, R17 ;  /* 0x00000000111302ca */ /* 0x000fe200000e0000 */
[----:B------:R-:W-:Y:S01]  /*f250*/  @P0 IMAD.MOV.U32 R8, RZ, RZ, 0x10000 ;  /* 0x00010000ff080424 */ /* 0x000fe200078e00ff */
[----:B------:R-:W-:Y:S01]  /*f260*/  UMOV UR15, 0x12f00000 ;  /* 0x12f00000000f7882 */ /* 0x000fe20000000000 */
[----:B------:R-:W-:Y:S01]  /*f270*/  UMOV UR18, 0x40 ;  /* 0x0000004000127882 */ /* 0x000fe20000000000 */
[----:B------:R-:W-:Y:S01]  /*f280*/  UMOV UR22, 0x0 ;  /* 0x0000000000167882 */ /* 0x000fe20000000000 */
[----:B------:R-:W-:Y:S01]  /*f290*/  UMOV UR23, 0x12f00000 ;  /* 0x12f0000000177882 */ /* 0x000fe20000000000 */
[----:B------:R-:W-:Y:S01]  /*f2a0*/  BSSY B0, `(.L_x_327) ;  /* 0x0000021000007945 */ /* 0x000fe20003800000 */
[----:B0-----:R-:W-:Y:S01]  /*f2b0*/  LEA R9, R10, R9, 0x18 ;  /* 0x000000090a097211 */ /* 0x001fe200078ec0ff */
[----:B------:R-:W-:Y:S03]  /*f2c0*/  BAR.SYNC.DEFER_BLOCKING 0x8, 0x120 ;  /* 0x0204800000007b1d */ /* 0x000fe60000010000 */
[----:B------:R-:W-:-:S13]  /*f2d0*/  R2UR UR24, R9 ;  /* 0x00000000091872ca */ /* 0x000fda00000e0000 */
[----:B------:R-:W-:Y:S02]  /*f2e0*/  UIADD3 UR8, UR24, 0x14400, URZ ;  /* 0x0001440018087890 */ /* 0x000fe4000fffe03f */
[----:B------:R-:W-:Y:S02]  /*f2f0*/  UIADD3 UR9, UR24, 0x38800, URZ ;  /* 0x0003880018097890 */ /* 0x000fe4000fffe03f */
[----:B------:R-:W-:Y:S01]  /*f300*/  UIADD3 UR16, UR24, 0x18400, URZ ;  /* 0x0001840018107890 */ /* 0x000fe2000fffe03f */
[----:B------:R0:W-:Y:S04]  /*f310*/  @P0 SYNCS.ARRIVE.TRANS64 RZ, [R9+URZ+0x38800], R8 ;  /* 0x0388000809ff09a7 */ /* 0x0001e8000800003f */
[----:B------:R-:W-:Y:S02]  /*f320*/  UMOV UR17, UR9 ;  /* 0x0000000900117c82 */ /* 0x000fe40008000000 */
[----:B------:R1:W-:Y:S02]  /*f330*/  UTMALDG.4D [UR8], [UR4], desc[UR6] ;  /* 0x00000608040075b4 */ /* 0x0003e40008019000 */
[----:B------:R-:W-:Y:S01]  /*f340*/  UTMALDG.4D [UR16], [UR4], desc[UR14] ;  /* 0x00000e10040075b4 */ /* 0x000fe20008019000 */
[----:B-1----:R-:W-:Y:S01]  /*f350*/  @P0 R2UR UR13, R6 ;  /* 0x00000000060d02ca */ /* 0x002fe200000e0000 */
[----:B------:R-:W-:Y:S01]  /*f360*/  UIADD3 UR8, UR24, 0x1c400, URZ ;  /* 0x0001c40018087890 */ /* 0x000fe2000fffe03f */
[----:B------:R-:W-:Y:S01]  /*f370*/  @P0 R2UR UR12, R18 ;  /* 0x00000000120c02ca */ /* 0x000fe200000e0000 */
[----:B------:R-:W-:Y:S01]  /*f380*/  UMOV UR10, 0x80 ;  /* 0x00000080000a7882 */ /* 0x000fe20000000000 */
[----:B------:R-:W-:Y:S01]  /*f390*/  @P0 R2UR UR11, R17 ;  /* 0x00000000110b02ca */ /* 0x000fe200000e0000 */
[----:B------:R-:W-:Y:S01]  /*f3a0*/  UMOV UR6, 0x0 ;  /* 0x0000000000067882 */ /* 0x000fe20000000000 */
[----:B------:R-:W-:-:S11]  /*f3b0*/  UMOV UR7, 0x12f00000 ;  /* 0x12f0000000077882 */ /* 0x000fd60000000000 */
[----:B------:R1:W-:Y:S02]  /*f3c0*/  UTMALDG.4D [UR8], [UR4], desc[UR22] ;  /* 0x00001608040075b4 */ /* 0x0003e40008019000 */
[----:B-1----:R-:W-:Y:S01]  /*f3d0*/  @P0 R2UR UR13, R6 ;  /* 0x00000000060d02ca */ /* 0x002fe200000e0000 */
[----:B------:R-:W-:Y:S01]  /*f3e0*/  UIADD3 UR8, UR24, 0x20400, URZ ;  /* 0x0002040018087890 */ /* 0x000fe2000fffe03f */
[----:B------:R-:W-:Y:S01]  /*f3f0*/  @P0 R2UR UR12, R18 ;  /* 0x00000000120c02ca */ /* 0x000fe200000e0000 */
[----:B------:R-:W-:Y:S01]  /*f400*/  UMOV UR10, 0xc0 ;  /* 0x000000c0000a7882 */ /* 0x000fe20000000000 */
[----:B------:R-:W-:-:S13]  /*f410*/  @P0 R2UR UR11, R17 ;  /* 0x00000000110b02ca */ /* 0x000fda00000e0000 */
[----:B------:R0:W-:Y:S01]  /*f420*/  UTMALDG.4D [UR8], [UR4], desc[UR6] ;  /* 0x00000608040075b4 */ /* 0x0001e20008019000 */
[----:B--2---:R-:W-:-:S05]  /*f430*/  VIADD R11, R11, 0x1 ;  /* 0x000000010b0b7836 */ /* 0x004fca0000000000 */
[----:B------:R-:W-:Y:S01]  /*f440*/  LEA.HI R6, R11, R11, RZ, 0x1 ;  /* 0x0000000b0b067211 */ /* 0x000fe200078f08ff */
[----:B------:R0:W-:Y:S03]  /*f450*/  STL [R1+0x28], R11 ;  /* 0x0000280b01007387 */ /* 0x0001e60000100800 */
[----:B------:R-:W-:-:S05]  /*f460*/  LOP3.LUT R6, R6, 0xfffffffe, RZ, 0xc0, !PT ;  /* 0xfffffffe06067812 */ /* 0x000fca00078ec0ff */
[----:B------:R-:W-:-:S05]  /*f470*/  IMAD.IADD R6, R11, 0x1, -R6 ;  /* 0x000000010b067824 */ /* 0x000fca00078e0a06 */
[----:B------:R-:W-:-:S04]  /*f480*/  SHF.L.U32 R6, R6, 0x1f, RZ ;  /* 0x0000001f06067819 */ /* 0x000fc800000006ff */
[----:B------:R-:W1:Y:S02]  /*f490*/  SYNCS.PHASECHK.TRANS64.TRYWAIT P0, [R9+URZ+0x38820], R6 ;  /* 0x03882006090075a7 */ /* 0x000e64000800017f */
[----:B01----:R-:W-:Y:S05]  /*f4a0*/  @!P0 BRA `(.L_x_328) ;  /* 0x0000003000d88947 */ /* 0x003fea0003800000 */
.L_x_396:
[----:B------:R-:W-:Y:S05]  /*f4b0*/  BSYNC B0 ;  /* 0x0000000000007941 */ /* 0x000fea0003800000 */
.L_x_327:
[----:B0-----:R-:W2:Y:S01]  /*f4c0*/  LDL.LU R8, [R1+0x24] ;  /* 0x0000240001087983 */ /* 0x001ea20000300800 */
[----:B------:R-:W-:Y:S01]  /*f4d0*/  BSSY B0, `(.L_x_329) ;  /* 0x00001c6000007945 */ /* 0x000fe20003800000 */
[----:B--2---:R-:W-:-:S13]  /*f4e0*/  ISETP.GE.AND P0, PT, R8, 0x51, PT ;  /* 0x000000510800780c */ /* 0x004fda0003f06270 */
[----:B------:R-:W-:Y:S05]  /*f4f0*/  @!P0 BRA `(.L_x_330) ;  /* 0x0000001c000c8947 */ /* 0x000fea0003800000 */
[----:B------:R-:W2:Y:S01]  /*f500*/  LDL R8, [R1+0x18] ;  /* 0x0000180001087983 */ /* 0x000ea20000100800 */
[----:B------:R-:W-:Y:S01]  /*f510*/  IMAD.MOV.U32 R6, RZ, RZ, 0x1 ;  /* 0x00000001ff067424 */ /* 0x000fe200078e00ff */
[----:B------:R-:W-:Y:S01]  /*f520*/  BSSY B1, `(.L_x_331) ;  /* 0x000009e000017945 */ /* 0x000fe20003800000 */
[----:B--2---:R-:W-:-:S05]  /*f530*/  IMAD.MOV R14, RZ, RZ, -R8 ;  /* 0x000000ffff0e7224 */ /* 0x004fca00078e0a08 */
[----:B------:R-:W-:-:S04]  /*f540*/  VIADDMNMX R14, R14, R6, 0xffffffff, !PT ;  /* 0xffffffff0e0e7446 */ /* 0x000fc80007800106 */
[----:B------:R-:W-:-:S04]  /*f550*/  IADD3 R6, R8, R14, RZ ;  /* 0x0000000e08067210 */ /* 0x000fc80007ffe0ff */
[----:B------:R-:W-:-:S04]  /*f560*/  LOP3.LUT R6, R6, 0x1, RZ, 0xc0, !PT ;  /* 0x0000000106067812 */ /* 0x000fc800078ec0ff */
[----:B------:R-:W-:Y:S01]  /*f570*/  ISETP.NE.U32.AND P0, PT, R6, 0x1, PT ;  /* 0x000000010600780c */ /* 0x000fe20003f05070 */
[----:B------:R-:W-:-:S12]  /*f580*/  VIADD R6, R8, 0xfffffffe ;  /* 0xfffffffe08067836 */ /* 0x000fd80000000000 */
[----:B------:R-:W-:Y:S05]  /*f590*/  @P0 BRA `(.L_x_332) ;  /* 0x0000000800580947 */ /* 0x000fea0003800000 */
[----:B------:R-:W2:Y:S04]  /*f5a0*/  LDL R9, [R1] ;  /* 0x0000000001097983 */ /* 0x000ea80000100800 */
[----:B------:R-:W3:Y:S01]  /*f5b0*/  LDL R8, [R1+0x8] ;  /* 0x0000080001087983 */ /* 0x000ee20000100800 */
[----:B------:R-:W-:Y:S01]  /*f5c0*/  BSSY B2, `(.L_x_333) ;  /* 0x000008f000027945 */ /* 0x000fe20003800000 */
[----:B--2---:R-:W-:-:S05]  /*f5d0*/  VIADD R13, R9, 0x1 ;  /* 0x00000001090d7836 */ /* 0x004fca0000000000 */
[----:B------:R-:W-:-:S04]  /*f5e0*/  ISETP.NE.AND P0, PT, R13, 0x2, PT ;  /* 0x000000020d00780c */ /* 0x000fc80003f05270 */
[----:B------:R-:W-:Y:S02]  /*f5f0*/  SEL R15, RZ, 0x1, P0 ;  /* 0x00000001ff0f7807 */ /* 0x000fe40000000000 */
[----:B------:R-:W-:Y:S02]  /*f600*/  SEL R13, R13, RZ, P0 ;  /* 0x000000ff0d0d7207 */ /* 0x000fe40000000000 */
[----:B---3--:R-:W-:Y:S01]  /*f610*/  LOP3.LUT R15, R8, R15, RZ, 0x3c, !PT ;  /* 0x0000000f080f7212 */ /* 0x008fe200078e3cff */
[----:B------:R-:W-:Y:S06]  /*f620*/  @!P6 BRA `(.L_x_334) ;  /* 0x000000080020e947 */ /* 0x000fec0003800000 */
[----:B------:R-:W-:Y:S01]  /*f630*/  ISETP.NE.U32.AND P0, PT, R2, RZ, PT ;  /* 0x000000ff0200720c */ /* 0x000fe20003f05070 */
[----:B------:R-:W-:-:S03]  /*f640*/  IMAD.MOV.U32 R8, RZ, RZ, R5 ;  /* 0x000000ffff087224 */ /* 0x000fc600078e0005 */
[----:B------:R-:W-:-:S13]  /*f650*/  ISETP.NE.AND.EX P0, PT, R3, RZ, PT, P0 ;  /* 0x000000ff0300720c */ /* 0x000fda0003f05300 */
[----:B------:R-:W-:Y:S05]  /*f660*/  @!P0 BRA `(.L_x_335) ;  /* 0x0000000000488947 */ /* 0x000fea0003800000 */
[----:B------:R-:W0:Y:S01]  /*f670*/  LDC R18, c[0x0][0x41c] ;  /* 0x00010700ff127b82 */ /* 0x000e220000000800 */
[----:B------:R-:W-:Y:S01]  /*f680*/  ULDC.64 UR4, c[0x0][0x408] ;  /* 0x0001020000047ab9 */ /* 0x000fe20000000a00 */
[----:B------:R-:W-:Y:S01]  /*f690*/  ULDC.64 UR6, c[0x0][0x208] ;  /* 0x0000820000067ab9 */ /* 0x000fe20000000a00 */
[----:B0-----:R-:W-:-:S13]  /*f6a0*/  ISETP.NE.AND P0, PT, R18, 0x1, PT ;  /* 0x000000011200780c */ /* 0x001fda0003f05270 */
[----:B------:R-:W0:Y:S02]  /*f6b0*/  @P0 LDC.64 R8, c[0x0][0x420] ;  /* 0x00010800ff080b82 */ /* 0x000e240000000a00 */
[----:B0-----:R-:W-:-:S04]  /*f6c0*/  @P0 IMAD.HI.U32 R10, R6, R8, RZ ;  /* 0x00000008060a0227 */ /* 0x001fc800078e00ff */
[----:B------:R-:W-:Y:S01]  /*f6d0*/  IMAD.MOV.U32 R8, RZ, RZ, R6 ;  /* 0x000000ffff087224 */ /* 0x000fe200078e0006 */
[----:B------:R-:W-:Y:S01]  /*f6e0*/  @P0 SHF.R.U32.HI R8, RZ, R9, R10 ;  /* 0x00000009ff080219 */ /* 0x000fe2000001160a */
[----:B------:R-:W-:-:S03]  /*f6f0*/  IMAD R10, R12, UR4, RZ ;  /* 0x000000040c0a7c24 */ /* 0x000fc6000f8e02ff */
[----:B------:R-:W-:Y:S01]  /*f700*/  SHF.R.S32.HI R9, RZ, 0x1f, R8 ;  /* 0x0000001fff097819 */ /* 0x000fe20000011408 */
[C---:B------:R-:W-:Y:S02]  /*f710*/  IMAD R17, R0.reuse, UR5, R10 ;  /* 0x0000000500117c24 */ /* 0x040fe4000f8e020a */
[----:B------:R-:W-:-:S04]  /*f720*/  IMAD.WIDE.U32 R10, R0, UR4, R8 ;  /* 0x00000004000a7c25 */ /* 0x000fc8000f8e0008 */
[----:B------:R-:W-:Y:S01]  /*f730*/  IMAD.IADD R17, R17, 0x1, R11 ;  /* 0x0000000111117824 */ /* 0x000fe200078e020b */
[----:B------:R-:W-:Y:S01]  /*f740*/  LEA R2, P0, R10, R2, 0x2 ;  /* 0x000000020a027211 */ /* 0x000fe200078010ff */
[----:B------:R-:W-:-:S03]  /*f750*/  IMAD.MOV R8, RZ, RZ, -R8 ;  /* 0x000000ffff087224 */ /* 0x000fc600078e0a08 */
[----:B------:R-:W-:Y:S01]  /*f760*/  LEA.HI.X R3, R10, R3, R17, 0x2, P0 ;  /* 0x000000030a037211 */ /* 0x000fe200000f1411 */
[----:B------:R-:W-:-:S04]  /*f770*/  IMAD R6, R18, R8, R6 ;  /* 0x0000000812067224 */ /* 0x000fc800078e0206 */
[----:B------:R0:W5:Y:S04]  /*f780*/  LDG.E R8, desc[UR6][R2.64] ;  /* 0x0000000602087981 */ /* 0x000168000c1e1900 */
.L_x_335:
[----:B0-----:R-:W0:Y:S01]  /*f790*/  S2R R3, SR_CgaCtaId ;  /* 0x0000000000037919 */ /* 0x001e220000008800 */
[----:B------:R-:W-:-:S04]  /*f7a0*/  MOV R2, 0x400 ;  /* 0x0000040000027802 */ /* 0x000fc80000000f00 */
[----:B0-----:R-:W-:Y:S02]  /*f7b0*/  LEA R2, R3, R2, 0x18 ;  /* 0x0000000203027211 */ /* 0x001fe400078ec0ff */
[----:B------:R-:W-:-:S03]  /*f7c0*/  SHF.L.U32 R3, R15, 0x1f, RZ ;  /* 0x0000001f0f037819 */ /* 0x000fc600000006ff */
[----:B------:R-:W-:-:S04]  /*f7d0*/  IMAD R2, R13, 0x8, R2 ;  /* 0x000000080d027824 */ /* 0x000fc800078e0202 */
[----:B------:R-:W0:Y:S02]  /*f7e0*/  SYNCS.PHASECHK.TRANS64.TRYWAIT P0, [R2+URZ+0x38840], R3 ;  /* 0x03884003020075a7 */ /* 0x000e24000800017f */
[----:B0-----:R-:W-:Y:S05]  /*f7f0*/  @!P0 BRA `(.L_x_336) ;  /* 0x0000003000248947 */ /* 0x001fea0003800000 */
.L_x_397:
        /* <DEDUP_REMOVED lines=11> */
.L_x_337:
[----:B------:R-:W2:Y:S04]  /*f8b0*/  LDL R17, [R1+0x4] ;  /* 0x0000040001117983 */ /* 0x000ea80000100800 */
[----:B------:R-:W3:Y:S01]  /*f8c0*/  LDL.LU R11, [R1+0x8] ;  /* 0x00000800010b7983 */ /* 0x000ee20000300800 */
[----:B0-----:R-:W-:-:S03]  /*f8d0*/  MOV R3, 0x400 ;  /* 0x0000040000037802 */ /* 0x001fc60000000f00 */
[----:B------:R-:W4:Y:S01]  /*f8e0*/  LDL R9, [R1] ;  /* 0x0000000001097983 */ /* 0x000f220000100800 */
[----:B------:R-:W0:Y:S01]  /*f8f0*/  S2R R10, SR_CgaCtaId ;  /* 0x00000000000a7919 */ /* 0x000e220000008800 */
[----:B------:R-:W-:Y:S02]  /*f900*/  R2UR UR9, R2 ;  /* 0x00000000020972ca */ /* 0x000fe400000e0000 */
[----:B------:R-:W-:Y:S01]  /*f910*/  R2UR UR11, R6 ;  /* 0x00000000060b72ca */ /* 0x000fe200000e0000 */
[----:B------:R-:W-:Y:S01]  /*f920*/  UIADD3 UR4, UP0, UR36, 0x370, URZ ;  /* 0x0000037024047890 */ /* 0x000fe2000ff1e03f */
[----:B------:R-:W-:Y:S02]  /*f930*/  R2UR UR12, R4 ;  /* 0x00000000040c72ca */ /* 0x000fe400000e0000 */
[----:B-----5:R-:W-:Y:S02]  /*f940*/  R2UR UR13, R8 ;  /* 0x00000000080d72ca */ /* 0x020fe400000e0000 */
[----:B0-----:R-:W-:-:S05]  /*f950*/  LEA R3, R10, R3, 0x18 ;  /* 0x000000030a037211 */ /* 0x001fca00078ec0ff */
        /* <DEDUP_REMOVED lines=11> */
[----:B------:R-:W-:Y:S01]  /*fa10*/  VIADD R3, R3, 0x38800 ;  /* 0x0003880003037836 */ /* 0x000fe20000000000 */
[----:B------:R-:W-:Y:S01]  /*fa20*/  UMOV UR18, 0x80 ;  /* 0x0000008000127882 */ /* 0x000fe20000000000 */
[----:B------:R-:W-:Y:S01]  /*fa30*/  UMOV UR19, 0xc0 ;  /* 0x000000c000137882 */ /* 0x000fe20000000000 */
[----:B--2---:R-:W-:-:S13]  /*fa40*/  R2UR UR5, R17 ;  /* 0x00000000110572ca */ /* 0x004fda00000e0000 */
[----:B------:R-:W-:Y:S02]  /*fa50*/  UIMAD UR11, UR11, 0x50, UR5 ;  /* 0x000000500b0b78a4 */ /* 0x000fe4000f8e0205 */
[----:B------:R-:W-:Y:S01]  /*fa60*/  UIADD3.X UR5, URZ, UR37, URZ, UP0, !UPT ;  /* 0x000000253f057290 */ /* 0x000fe200087fe43f */
[----:B---3--:R-:W-:Y:S02]  /*fa70*/  SHF.L.U32 R2, R11, 0x1f, RZ ;  /* 0x0000001f0b027819 */ /* 0x008fe400000006ff */
[----:B----4-:R-:W-:-:S06]  /*fa80*/  LEA R3, R9, R3, 0x3 ;  /* 0x0000000309037211 */ /* 0x010fcc00078e18ff */
[----:B------:R0:W-:Y:S02]  /*fa90*/  UTMALDG.4D [UR8], [UR4], desc[UR6] ;  /* 0x00000608040075b4 */ /* 0x0001e40008019000 */
[----:B0-----:R-:W-:Y:S01]  /*faa0*/  UMOV UR8, UR15 ;  /* 0x0000000f00087c82 */ /* 0x001fe20008000000 */
[----:B------:R-:W-:Y:S02]  /*fab0*/  UMOV UR10, UR17 ;  /* 0x00000011000a7c82 */ /* 0x000fe40008000000 */
[----:B------:R0:W-:Y:S02]  /*fac0*/  UTMALDG.4D [UR8], [UR4], desc[UR6] ;  /* 0x00000608040075b4 */ /* 0x0001e40008019000 */
[----:B0-----:R-:W-:Y:S01]  /*fad0*/  UMOV UR8, UR16 ;  /* 0x0000001000087c82 */ /* 0x001fe20008000000 */
[----:B------:R-:W-:Y:S02]  /*fae0*/  UMOV UR10, UR18 ;  /* 0x00000012000a7c82 */ /* 0x000fe40008000000 */
[----:B------:R0:W-:Y:S02]  /*faf0*/  UTMALDG.4D [UR8], [UR4], desc[UR6] ;  /* 0x00000608040075b4 */ /* 0x0001e40008019000 */
[----:B0-----:R-:W-:Y:S01]  /*fb00*/  UMOV UR8, UR14 ;  /* 0x0000000e00087c82 */ /* 0x001fe20008000000 */
[----:B------:R-:W-:-:S02]  /*fb10*/  UMOV UR10, UR19 ;  /* 0x00000013000a7c82 */ /* 0x000fc40008000000 */
[----:B------:R0:W-:Y:S01]  /*fb20*/  UTMALDG.4D [UR8], [UR4], desc[UR6] ;  /* 0x00000608040075b4 */ /* 0x0001e20008019000 */
[----:B------:R-:W1:Y:S02]  /*fb30*/  SYNCS.PHASECHK.TRANS64.TRYWAIT P0, [R3+URZ+0x60], R2 ;  /* 0x00006002030075a7 */ /* 0x000e64000800017f */
[----:B01----:R-:W-:Y:S05]  /*fb40*/  @!P0 BRA `(.L_x_338) ;  /* 0x0000002c00648947 */ /* 0x003fea0003800000 */
.L_x_398:
[----:B------:R-:W-:Y:S05]  /*fb50*/  @P1 BRA `(.L_x_339) ;  /* 0x0000000000301947 */ /* 0x000fea0003800000 */
[----:B------:R-:W1:Y:S01]  /*fb60*/  S2R R9, SR_TID.X ;  /* 0x0000000000097919 */ /* 0x000e620000002100 */
[----:B------:R-:W-:Y:S01]  /*fb70*/  MOV R10, 0x400 ;  /* 0x00000400000a7802 */ /* 0x000fe20000000f00 */
[----:B------:R-:W2:Y:S01]  /*fb80*/  S2R R11, SR_CgaCtaId ;  /* 0x00000000000b7919 */ /* 0x000ea20000008800 */
[----:B-1----:R-:W-:Y:S02]  /*fb90*/  LOP3.LUT R17, R9, 0x1f, RZ, 0xc0, !PT ;  /* 0x0000001f09117812 */ /* 0x002fe400078ec0ff */
[----:B------:R-:W3:Y:S02]  /*fba0*/  LDL R9, [R1] ;  /* 0x0000000001097983 */ /* 0x000ee40000100800 */
[----:B------:R-:W-:Y:S02]  /*fbb0*/  ISETP.NE.AND P0, PT, R17, RZ, PT ;  /* 0x000000ff1100720c */ /* 0x000fe40003f05270 */
[----:B--2---:R-:W-:Y:S01]  /*fbc0*/  LEA R10, R11, R10, 0x18 ;  /* 0x0000000a0b0a7211 */ /* 0x004fe200078ec0ff */
[----:B0-----:R-:W-:-:S04]  /*fbd0*/  IMAD.MOV.U32 R3, RZ, RZ, 0xa000 ;  /* 0x0000a000ff037424 */ /* 0x001fc800078e00ff */
[----:B---3--:R-:W-:-:S04]  /*fbe0*/  IMAD R2, R9, 0x8, R10 ;  /* 0x0000000809027824 */ /* 0x008fc800078e020a */
[----:B------:R1:W-:Y:S02]  /*fbf0*/  SYNCS.ARRIVE.TRANS64 RZ, [R2+URZ+0x38850], R3 ;  /* 0x0388500302ff79a7 */ /* 0x0003e4000800003f */
[----:B------:R-:W-:Y:S05]  /*fc00*/  @!P0 BRA `(.L_x_339) ;  /* 0x0000000000048947 */ /* 0x000fea0003800000 */
[----:B------:R-:W-:Y:S01]  /*fc10*/  BPT.TRAP 0x1 ;  /* 0x000000040000795c */ /* 0x000fe20000300000 */
.L_x_339:
[----:B01----:R-:W2:Y:S01]  /*fc20*/  LDL.LU R2, [R1+0xc] ;  /* 0x00000c0001027983 */ /* 0x003ea20000300800 */
[----:B------:R-:W-:-:S03]  /*fc30*/  MOV R10, 0x400 ;  /* 0x00000400000a7802 */ /* 0x000fc60000000f00 */
[----:B------:R-:W3:Y:S04]  /*fc40*/  LDL.LU R9, [R1] ;  /* 0x0000000001097983 */ /* 0x000ee80000300800 */
[----:B------:R-:W4:Y:S01]  /*fc50*/  LDL R3, [R1+0x4] ;  /* 0x0000040001037983 */ /* 0x000f220000100800 */
[----:B------:R-:W0:Y:S01]  /*fc60*/  S2R R11, SR_CgaCtaId ;  /* 0x00000000000b7919 */ /* 0x000e220000008800 */
[----:B------:R-:W-:Y:S01]  /*fc70*/  R2UR UR13, R5 ;  /* 0x00000000050d72ca */ /* 0x000fe200000e0000 */
[----:B------:R-:W-:Y:S01]  /*fc80*/  UIADD3 UR4, UP0, UR36, 0x470, URZ ;  /* 0x0000047024047890 */ /* 0x000fe2000ff1e03f */
[----:B------:R-:W-:Y:S02]  /*fc90*/  R2UR UR12, R4 ;  /* 0x00000000040c72ca */ /* 0x000fe400000e0000 */
[----:B0-----:R-:W-:Y:S01]  /*fca0*/  LEA R10, R11, R10, 0x18 ;  /* 0x0000000a0b0a7211 */ /* 0x001fe200078ec0ff */
[----:B------:R-:W-:Y:S01]  /*fcb0*/  UMOV UR10, URZ ;  /* 0x0000003f000a7c82 */ /* 0x000fe20008000000 */
[----:B------:R-:W-:Y:S01]  /*fcc0*/  UMOV UR6, 0x0 ;  /* 0x0000000000067882 */ /* 0x000fe20000000000 */
[----:B------:R-:W-:Y:S01]  /*fcd0*/  UMOV UR7, 0x14f00000 ;  /* 0x14f0000000077882 */ /* 0x000fe20000000000 */
[----:B------:R-:W-:Y:S01]  /*fce0*/  UMOV UR17, 0x40 ;  /* 0x0000004000117882 */ /* 0x000fe20000000000 */
[----:B------:R0:W-:Y:S01]  /*fcf0*/  STL [R1+0xc], R6 ;  /* 0x00000c0601007387 */ /* 0x0001e20000100800 */
[----:B------:R-:W-:Y:S01]  /*fd00*/  IMAD.MOV.U32 R5, RZ, RZ, R8 ;  /* 0x000000ffff057224 */ /* 0x000fe200078e0008 */
[----:B--2---:R-:W-:Y:S01]  /*fd10*/  R2UR UR11, R2 ;  /* 0x00000000020b72ca */ /* 0x004fe200000e0000 */
[----:B---3--:R-:W-:-:S05]  /*fd20*/  IMAD R2, R9, 0x8, R10 ;  /* 0x0000000809027824 */ /* 0x008fca00078e020a */
[----:B------:R-:W-:Y:S01]  /*fd30*/  R2UR UR9, R2 ;  /* 0x00000000020972ca */ /* 0x000fe200000e0000 */
[----:B------:R-:W-:Y:S01]  /*fd40*/  IMAD R2, R9, 0xa000, R10 ;  /* 0x0000a00009027824 */ /* 0x000fe200078e020a */
[----:B----4-:R-:W-:-:S04]  /*fd50*/  R2UR UR5, R3 ;  /* 0x00000000030572ca */ /* 0x010fc800000e0000 */
[----:B------:R-:W-:-:S07]  /*fd60*/  R2UR UR16, R2 ;  /* 0x00000000021072ca */ /* 0x000fce00000e0000 */
[----:B------:R-:W-:Y:S02]  /*fd70*/  UIADD3 UR9, UR9, 0x38850, URZ ;  /* 0x0003885009097890 */ /* 0x000fe4000fffe03f */
[----:B------:R-:W-:Y:S02]  /*fd80*/  UIMAD UR11, UR11, 0x50, UR5 ;  /* 0x000000500b0b78a4 */ /* 0x000fe4000f8e0205 */
[----:B------:R-:W-:Y:S02]  /*fd90*/  UIADD3.X UR5, URZ, UR37, URZ, UP0, !UPT ;  /* 0x000000253f057290 */ /* 0x000fe400087fe43f */
[----:B------:R-:W-:Y:S02]  /*fda0*/  UIADD3 UR8, UR16, 0x400, URZ ;  /* 0x0000040010087890 */ /* 0x000fe4000fffe03f */
[----:B------:R-:W-:Y:S02]  /*fdb0*/  UIADD3 UR14, UR16, 0x2c00, URZ ;  /* 0x00002c00100e7890 */ /* 0x000fe4000fffe03f */
[----:B------:R-:W-:-:S02]  /*fdc0*/  UIADD3 UR15, UR16, 0x5400, URZ ;  /* 0x00005400100f7890 */ /* 0x000fc4000fffe03f */
[----:B------:R-:W-:-:S03]  /*fdd0*/  UIADD3 UR16, UR16, 0x7c00, URZ ;  /* 0x00007c0010107890 */ /* 0x000fc6000fffe03f */
        /* <DEDUP_REMOVED lines=12> */
[----:B0-----:R-:W-:Y:S01]  /*fea0*/  NOP ;  /* 0x0000000000007918 */ /* 0x001fe20000000000 */
.L_x_334:
[----:B------:R-:W-:Y:S05]  /*feb0*/  BSYNC B2 ;  /* 0x0000000000027941 */ /* 0x000fea0003800000 */
.L_x_333:
[----:B------:R-:W2:Y:S04]  /*fec0*/  LDL.LU R2, [R1+0x18] ;  /* 0x0000180001027983 */ /* 0x000ea80000300800 */
[----:B------:R0:W-:Y:S04]  /*fed0*/  STL [R1], R13 ;  /* 0x0000000d01007387 */ /* 0x0001e80000100800 */
[----:B------:R0:W-:Y:S02]  /*fee0*/  STL [R1+0x8], R15 ;  /* 0x0000080f01007387 */ /* 0x0001e40000100800 */
[----:B0-2---:R-:W-:-:S07]  /*fef0*/  VIADD R6, R2, 0xfffffffd ;  /* 0xfffffffd02067836 */ /* 0x005fce0000000000 */
.L_x_332:
[----:B------:R-:W-:Y:S05]  /*ff00*/  BSYNC B1 ;  /* 0x0000000000017941 */ /* 0x000fea0003800000 */
.L_x_331:
[----:B------:R-:W-:-:S05]  /*ff10*/  IMAD.MOV R14, RZ, RZ, -R14 ;  /* 0x000000ffff0e7224 */ /* 0x000fca00078e0a0e */
[----:B------:R-:W-:-:S13]  /*ff20*/  ISETP.NE.AND P0, PT, R7, R14, PT ;  /* 0x0000000e0700720c */ /* 0x000fda0003f05270 */
[----:B------:R-:W-:Y:S05]  /*ff30*/  @!P0 BRA `(.L_x_330) ;  /* 0x00000010007c8947 */ /* 0x000fea0003800000 */
[----:B------:R-:W-:-:S07]  /*ff40*/  IMAD.MOV.U32 R10, RZ, RZ, R5 ;  /* 0x000000ffff0a7224 */ /* 0x000fce00078e0005 */
.L_x_354:
[----:B------:R-:W2:Y:S04]  /*ff50*/  LDL R3, [R1] ;  /* 0x0000000001037983 */ /* 0x000ea80000100800 */
[----:B------:R-:W3:Y:S01]  /*ff60*/  LDL R2, [R1+0x8] ;  /* 0x0000080001027983 */ /* 0x000ee20000100800 */
[----:B------:R-:W-:Y:S05]  /*ff70*/  YIELD ;  /* 0x0000000000007946 */ /* 0x000fea0003800000 */
[----:B------:R-:W-:Y:S01]  /*ff80*/  BSSY B1, `(.L_x_340) ;  /* 0x000008a000017945 */ /* 0x000fe20003800000 */
[----:B--2---:R-:W-:-:S05]  /*ff90*/  VIADD R7, R3, 0x1 ;  /* 0x0000000103077836 */ /* 0x004fca0000000000 */
[----:B------:R-:W-:-:S04]  /*ffa0*/  ISETP.NE.AND P0, PT, R7, 0x2, PT ;  /* 0x000000020700780c */ /* 0x000fc80003f05270 */
[----:B------:R-:W-:Y:S02]  /*ffb0*/  SEL R8, RZ, 0x1, P0 ;  /* 0x00000001ff087807 */ /* 0x000fe40000000000 */
[----:B------:R-:W-:Y:S02]  /*ffc0*/  SEL R7, R7, RZ, P0 ;  /* 0x000000ff07077207 */ /* 0x000fe40000000000 */
[----:B---3--:R-:W-:Y:S01]  /*ffd0*/  LOP3.LUT R8, R2, R8, RZ, 0x3c, !PT ;  /* 0x0000000802087212 */ /* 0x008fe200078e3cff */
[----:B0-----:R-:W-:Y:S06]  /*ffe0*/  @!P6 BRA `(.L_x_341) ;  /* 0x00000008000ce947 */ /* 0x001fec0003800000 */
[----:B------:R-:W-:Y:S01]  /*fff0*/  ULDC.64 UR4, c[0x0][0x3f8] ;  /* 0x0000fe0000047ab9 */ /* 0x000fe20000000a00 */
[----:B------:R-:W-:Y:S01]  /*10000*/  IMAD.MOV.U32 R9, RZ, RZ, R6 ;  /* 0x000000ffff097224 */ /* 0x000fe200078e0006 */
[----:B------:R-:W-:-:S04]  /*10010*/  ISETP.NE.U32.AND P0, PT, RZ, UR4, PT ;  /* 0x00000004ff007c0c */ /* 0x000fc8000bf05070 */
[----:B------:R-:W-:-:S13]  /*10020*/  ISETP.NE.AND.EX P0, PT, RZ, UR5, PT, P0 ;  /* 0x00000005ff007c0c */ /* 0x000fda000bf05300 */
[----:B------:R-:W-:Y:S05]  /*10030*/  @!P0 BRA `(.L_x_342) ;  /* 0x0000000000488947 */ /* 0x000fea0003800000 */
[----:B------:R-:W0:Y:S01]  /*10040*/  LDC R9, c[0x0][0x41c] ;  /* 0x00010700ff097b82 */ /* 0x000e220000000800 */
[----:B------:R-:W-:Y:S01]  /*10050*/  ULDC.64 UR6, c[0x0][0x408] ;  /* 0x0001020000067ab9 */ /* 0x000fe20000000a00 */
[----:B------:R-:W-:Y:S01]  /*10060*/  ULDC.64 UR8, c[0x0][0x208] ;  /* 0x0000820000087ab9 */ /* 0x000fe20000000a00 */
[----:B0-----:R-:W-:-:S13]  /*10070*/  ISETP.NE.AND P0, PT, R9, 0x1, PT ;  /* 0x000000010900780c */ /* 0x001fda0003f05270 */
[----:B------:R-:W0:Y:S02]  /*10080*/  @P0 LDC.64 R2, c[0x0][0x420] ;  /* 0x00010800ff020b82 */ /* 0x000e240000000a00 */
[----:B0-----:R-:W-:Y:S01]  /*10090*/  @P0 IMAD.HI.U32 R10, R6, R2, RZ ;  /* 0x00000002060a0227 */ /* 0x001fe200078e00ff */
[----:B------:R-:W-:-:S04]  /*100a0*/  MOV R2, R6 ;  /* 0x0000000600027202 */ /* 0x000fc80000000f00 */
[----:B------:R-:W-:Y:S01]  /*100b0*/  @P0 SHF.R.U32.HI R2, RZ, R3, R10 ;  /* 0x00000003ff020219 */ /* 0x000fe2000001160a */
[----:B------:R-:W-:-:S04]  /*100c0*/  IMAD R10, R12, UR6, RZ ;  /* 0x000000060c0a7c24 */ /* 0x000fc8000f8e02ff */
[----:B------:R-:W-:Y:S02]  /*100d0*/  IMAD.MOV R3, RZ, RZ, -R2 ;  /* 0x000000ffff037224 */ /* 0x000fe400078e0a02 */
[----:B------:R-:W-:Y:S02]  /*100e0*/  IMAD R10, R0, UR7, R10 ;  /* 0x00000007000a7c24 */ /* 0x000fe4000f8e020a */
[----:B------:R-:W-:Y:S01]  /*100f0*/  IMAD R9, R9, R3, R6 ;  /* 0x0000000309097224 */ /* 0x000fe200078e0206 */
[----:B------:R-:W-:-:S03]  /*10100*/  SHF.R.S32.HI R3, RZ, 0x1f, R2 ;  /* 0x0000001fff037819 */ /* 0x000fc60000011402 */
[----:B------:R-:W-:-:S04]  /*10110*/  IMAD.WIDE.U32 R2, R0, UR6, R2 ;  /* 0x0000000600027c25 */ /* 0x000fc8000f8e0002 */
[----:B------:R-:W-:Y:S01]  /*10120*/  IMAD.IADD R3, R10, 0x1, R3 ;  /* 0x000000010a037824 */ /* 0x000fe200078e0203 */
[----:B------:R-:W-:-:S04]  /*10130*/  LEA R10, P0, R2, UR4, 0x2 ;  /* 0x00000004020a7c11 */ /* 0x000fc8000f8010ff */
[----:B------:R-:W-:-:S05]  /*10140*/  LEA.HI.X R11, R2, UR5, R3, 0x2, P0 ;  /* 0x00000005020b7c11 */ /* 0x000fca00080f1403 */
[----:B------:R0:W5:Y:S04]  /*10150*/  LDG.E R10, desc[UR8][R10.64] ;  /* 0x000000080a0a7981 */ /* 0x000168000c1e1900 */
.L_x_342:
[----:B------:R-:W1:Y:S01]  /*10160*/  S2R R3, SR_CgaCtaId ;  /* 0x0000000000037919 */ /* 0x000e620000008800 */
[----:B------:R-:W-:-:S04]  /*10170*/  MOV R2, 0x400 ;  /* 0x0000040000027802 */ /* 0x000fc80000000f00 */
[----:B-1----:R-:W-:Y:S02]  /*10180*/  LEA R2, R3, R2, 0x18 ;  /* 0x0000000203027211 */ /* 0x002fe400078ec0ff */
[----:B------:R-:W-:-:S03]  /*10190*/  SHF.L.U32 R3, R8, 0x1f, RZ ;  /* 0x0000001f08037819 */ /* 0x000fc600000006ff */
[----:B------:R-:W-:-:S04]  /*101a0*/  IMAD R2, R7, 0x8, R2 ;  /* 0x0000000807027824 */ /* 0x000fc800078e0202 */
[----:B------:R-:W1:Y:S02]  /*101b0*/  SYNCS.PHASECHK.TRANS64.TRYWAIT P0, [R2+URZ+0x38840], R3 ;  /* 0x03884003020075a7 */ /* 0x000e64000800017f */
[----:B-1----:R-:W-:Y:S05]  /*101c0*/  @!P0 BRA `(.L_x_343) ;  /* 0x0000002400d88947 */ /* 0x002fea0003800000 */
.L_x_399:
[----:B0-----:R-:W0:Y:S02]  /*101d0*/  S2R R11, SR_TID.X ;  /* 0x00000000000b7919 */ /* 0x001e240000002100 */
[----:B0-----:R-:W-:-:S04]  /*101e0*/  LOP3.LUT R11, R11, 0x7f, RZ, 0xc0, !PT ;  /* 0x0000007f0b0b7812 */ /* 0x001fc800078ec0ff */
[----:B------:R-:W-:-:S13]  /*101f0*/  ISETP.NE.AND P0, PT, R11, RZ, PT ;  /* 0x000000ff0b00720c */ /* 0x000fda0003f05270 */
[----:B------:R-:W-:Y:S05]  /*10200*/  @P0 BRA `(.L_x_344) ;  /* 0x00000000001c0947 */ /* 0x000fea0003800000 */
[----:B------:R-:W0:Y:S01]  /*10210*/  S2R R11, SR_TID.X ;  /* 0x00000000000b7919 */ /* 0x000e220000002100 */
[----:B-1----:R-:W-:-:S04]  /*10220*/  IMAD.MOV.U32 R3, RZ, RZ, 0xa000 ;  /* 0x0000a000ff037424 */ /* 0x002fc800078e00ff */
[----:B------:R2:W-:Y:S01]  /*10230*/  SYNCS.ARRIVE.TRANS64 RZ, [R2+URZ+0x38830], R3 ;  /* 0x0388300302ff79a7 */ /* 0x0005e2000800003f */
[----:B0-----:R-:W-:-:S04]  /*10240*/  LOP3.LUT R11, R11, 0x1f, RZ, 0xc0, !PT ;  /* 0x0000001f0b0b7812 */ /* 0x001fc800078ec0ff */
[----:B------:R-:W-:-:S13]  /*10250*/  ISETP.NE.AND P1, PT, R11, RZ, PT ;  /* 0x000000ff0b00720c */ /* 0x000fda0003f25270 */
[----:B--2---:R-:W-:Y:S05]  /*10260*/  @!P1 BRA `(.L_x_344) ;  /* 0x0000000000049947 */ /* 0x004fea0003800000 */
[----:B------:R-:W-:Y:S01]  /*10270*/  BPT.TRAP 0x1 ;  /* 0x000000040000795c */ /* 0x000fe20000300000 */
.L_x_344:
[----:B------:R-:W2:Y:S04]  /*10280*/  LDL R15, [R1+0x4] ;  /* 0x00000400010f7983 */ /* 0x000ea80000100800 */
[----:B-1----:R-:W3:Y:S01]  /*10290*/  LDL.LU R3, [R1+0x8] ;  /* 0x0000080001037983 */ /* 0x002ee20000300800 */
[----:B------:R-:W-:-:S03]  /*102a0*/  MOV R13, 0x400 ;  /* 0x00000400000d7802 */ /* 0x000fc60000000f00 */
        /* <DEDUP_REMOVED lines=25> */
[----:B---3--:R-:W-:Y:S01]  /*10440*/  SHF.L.U32 R3, R3, 0x1f, RZ ;  /* 0x0000001f03037819 */ /* 0x008fe200000006ff */
[----:B----4-:R-:W-:-:S07]  /*10450*/  IMAD R2, R11, 0x8, R2 ;  /* 0x000000080b027824 */ /* 0x010fce00078e0202 */
        /* <DEDUP_REMOVED lines=12> */
.L_x_400:
        /* <DEDUP_REMOVED lines=8> */
.L_x_346:
[----:B------:R-:W2:Y:S01]  /*105a0*/  LDL.LU R15, [R1+0xc] ;  /* 0x00000c00010f7983 */ /* 0x000ea20000300800 */
[----:B------:R-:W-:-:S03]  /*105b0*/  MOV R13, 0x400 ;  /* 0x00000400000d7802 */ /* 0x000fc60000000f00 */
[----:B0-----:R-:W3:Y:S04]  /*105c0*/  LDL.LU R3, [R1] ;  /* 0x0000000001037983 */ /* 0x001ee80000300800 */
[----:B------:R-:W4:Y:S01]  /*105d0*/  LDL R11, [R1+0x4] ;  /* 0x00000400010b7983 */ /* 0x000f220000100800 */
[----:B------:R-:W0:Y:S01]  /*105e0*/  S2R R14, SR_CgaCtaId ;  /* 0x00000000000e7919 */ /* 0x000e220000008800 */
[----:B------:R-:W-:Y:S01]  /*105f0*/  R2UR UR9, R2 ;  /* 0x00000000020972ca */ /* 0x000fe200000e0000 */
[----:B------:R-:W-:Y:S01]  /*10600*/  UIADD3 UR4, UP0, UR36, 0x470, URZ ;  /* 0x0000047024047890 */ /* 0x000fe2000ff1e03f */
[----:B------:R-:W-:Y:S02]  /*10610*/  R2UR UR13, R5 ;  /* 0x00000000050d72ca */ /* 0x000fe400000e0000 */
[----:B------:R-:W-:-:S02]  /*10620*/  R2UR UR12, R4 ;  /* 0x00000000040c72ca */ /* 0x000fc400000e0000 */
[----:B0-----:R-:W-:-:S07]  /*10630*/  LEA R13, R14, R13, 0x18 ;  /* 0x0000000d0e0d7211 */ /* 0x001fce00078ec0ff */
[----:B------:R-:W-:Y:S01]  /*10640*/  UIADD3 UR9, UR9, 0x50, URZ ;  /* 0x0000005009097890 */ /* 0x000fe2000fffe03f */
[----:B------:R-:W-:Y:S01]  /*10650*/  UMOV UR10, URZ ;  /* 0x0000003f000a7c82 */ /* 0x000fe20008000000 */
[----:B------:R-:W-:Y:S01]  /*10660*/  UMOV UR6, 0x0 ;  /* 0x0000000000067882 */ /* 0x000fe20000000000 */
[----:B------:R-:W-:Y:S01]  /*10670*/  UMOV UR7, 0x14f00000 ;  /* 0x14f0000000077882 */ /* 0x000fe20000000000 */
[----:B------:R-:W-:Y:S01]  /*10680*/  UMOV UR17, 0x40 ;  /* 0x0000004000117882 */ /* 0x000fe20000000000 */
[----:B------:R0:W-:Y:S01]  /*10690*/  STL [R1+0xc], R9 ;  /* 0x00000c0901007387 */ /* 0x0001e20000100800 */
[----:B------:R-:W-:Y:S01]  /*106a0*/  IMAD.MOV.U32 R5, RZ, RZ, R10 ;  /* 0x000000ffff057224 */ /* 0x000fe200078e000a */
[----:B--2---:R-:W-:Y:S01]  /*106b0*/  R2UR UR11, R15 ;  /* 0x000000000f0b72ca */ /* 0x004fe200000e0000 */
[----:B---3--:R-:W-:Y:S01]  /*106c0*/  IMAD R3, R3, 0xa000, R13 ;  /* 0x0000a00003037824 */ /* 0x008fe200078e020d */
[----:B----4-:R-:W-:-:S04]  /*106d0*/  R2UR UR5, R11 ;  /* 0x000000000b0572ca */ /* 0x010fc800000e0000 */
[----:B------:R-:W-:-:S09]  /*106e0*/  R2UR UR14, R3 ;  /* 0x00000000030e72ca */ /* 0x000fd200000e0000 */
[----:B------:R-:W-:-:S04]  /*106f0*/  UIMAD UR11, UR11, 0x50, UR5 ;  /* 0x000000500b0b78a4 */ /* 0x000fc8000f8e0205 */
[----:B------:R-:W-:Y:S02]  /*10700*/  UIADD3 UR8, UR14, 0x400, URZ ;  /* 0x000004000e087890 */ /* 0x000fe4000fffe03f */
[----:B------:R-:W-:Y:S02]  /*10710*/  UIADD3.X UR5, URZ, UR37, URZ, UP0, !UPT ;  /* 0x000000253f057290 */ /* 0x000fe400087fe43f */
[----:B------:R-:W-:Y:S02]  /*10720*/  UIADD3 UR15, UR14, 0x2c00, URZ ;  /* 0x00002c000e0f7890 */ /* 0x000fe4000fffe03f */
[----:B------:R-:W-:Y:S02]  /*10730*/  UIADD3 UR16, UR14, 0x5400, URZ ;  /* 0x000054000e107890 */ /* 0x000fe4000fffe03f */
        /* <DEDUP_REMOVED lines=14> */
.L_x_341:
[----:B------:R-:W-:Y:S05]  /*10820*/  BSYNC B1 ;  /* 0x0000000000017941 */ /* 0x000fea0003800000 */
.L_x_340:
[----:B------:R-:W-:Y:S01]  /*10830*/  VIADD R2, R7, 0x1 ;  /* 0x0000000107027836 */ /* 0x000fe20000000000 */
[----:B------:R-:W-:Y:S04]  /*10840*/  BSSY B1, `(.L_x_347) ;  /* 0x000008a000017945 */ /* 0x000fe80003800000 */
[----:B------:R-:W-:-:S04]  /*10850*/  ISETP.NE.AND P0, PT, R2, 0x2, PT ;  /* 0x000000020200780c */ /* 0x000fc80003f05270 */
[----:B------:R-:W-:Y:S02]  /*10860*/  SEL R3, RZ, 0x1, P0 ;  /* 0x00000001ff037807 */ /* 0x000fe40000000000 */
[----:B------:R-:W-:Y:S02]  /*10870*/  SEL R14, R2, RZ, P0 ;  /* 0x000000ff020e7207 */ /* 0x000fe40000000000 */
[----:B------:R-:W-:-:S05]  /*10880*/  LOP3.LUT R13, R8, R3, RZ, 0x3c, !PT ;  /* 0x00000003080d7212 */ /* 0x000fca00078e3cff */
[----:B------:R0:W-:Y:S04]  /*10890*/  STL [R1+0x8], R13 ;  /* 0x0000080d01007387 */ /* 0x0001e80000100800 */
[----:B------:R0:W-:Y:S01]  /*108a0*/  STL [R1], R14 ;  /* 0x0000000e01007387 */ /* 0x0001e20000100800 */
[----:B------:R-:W-:Y:S05]  /*108b0*/  @!P6 BRA `(.L_x_348) ;  /* 0x000000080008e947 */ /* 0x000fea0003800000 */
[----:B------:R-:W-:Y:S01]  /*108c0*/  ULDC.64 UR4, c[0x0][0x3f8] ;  /* 0x0000fe0000047ab9 */ /* 0x000fe20000000a00 */
[----:B------:R-:W-:Y:S02]  /*108d0*/  IADD3 R9, R6, -0x1, RZ ;  /* 0xffffffff06097810 */ /* 0x000fe40007ffe0ff */
[----:B------:R-:W-:-:S04]  /*108e0*/  ISETP.NE.U32.AND P0, PT, RZ, UR4, PT ;  /* 0x00000004ff007c0c */ /* 0x000fc8000bf05070 */
[----:B------:R-:W-:-:S13]  /*108f0*/  ISETP.NE.AND.EX P0, PT, RZ, UR5, PT, P0 ;  /* 0x00000005ff007c0c */ /* 0x000fda000bf05300 */
[----:B------:R-:W-:Y:S05]  /*10900*/  @!P0 BRA `(.L_x_349) ;  /* 0x0000000000488947 */ /* 0x000fea0003800000 */
        /* <DEDUP_REMOVED lines=18> */
.L_x_349:
[----:B------:R-:W2:Y:S01]  /*10a30*/  S2R R3, SR_CgaCtaId ;  /* 0x0000000000037919 */ /* 0x000ea20000008800 */
[----:B------:R-:W-:-:S04]  /*10a40*/  MOV R2, 0x400 ;  /* 0x0000040000027802 */ /* 0x000fc80000000f00 */
[----:B--2---:R-:W-:Y:S02]  /*10a50*/  LEA R2, R3, R2, 0x18 ;  /* 0x0000000203027211 */ /* 0x004fe400078ec0ff */
[----:B------:R-:W-:-:S03]  /*10a60*/  SHF.L.U32 R3, R13, 0x1f, RZ ;  /* 0x0000001f0d037819 */ /* 0x000fc600000006ff */
[----:B------:R-:W-:-:S04]  /*10a70*/  IMAD R2, R14, 0x8, R2 ;  /* 0x000000080e027824 */ /* 0x000fc800078e0202 */
[----:B------:R-:W2:Y:S02]  /*10a80*/  SYNCS.PHASECHK.TRANS64.TRYWAIT P0, [R2+URZ+0x38840], R3 ;  /* 0x03884003020075a7 */ /* 0x000ea4000800017f */
[----:B--2---:R-:W-:Y:S05]  /*10a90*/  @!P0 BRA `(.L_x_350) ;  /* 0x0000001c00cc8947 */ /* 0x004fea0003800000 */
.L_x_401:
        /* <DEDUP_REMOVED lines=11> */
.L_x_351:
[----:B0-----:R-:W3:Y:S01]  /*10b50*/  LDL R13, [R1] ;  /* 0x00000000010d7983 */ /* 0x001ee20000100800 */
[----:B------:R-:W-:-:S03]  /*10b60*/  MOV R14, 0x400 ;  /* 0x00000400000e7802 */ /* 0x000fc60000000f00 */
[----:B------:R-:W4:Y:S01]  /*10b70*/  LDL R11, [R1+0x4] ;  /* 0x00000400010b7983 */ /* 0x000f220000100800 */
[----:B------:R-:W0:Y:S01]  /*10b80*/  S2R R15, SR_CgaCtaId ;  /* 0x00000000000f7919 */ /* 0x000e220000008800 */
[----:B------:R-:W-:Y:S01]  /*10b90*/  R2UR UR11, R9 ;  /* 0x00000000090b72ca */ /* 0x000fe200000e0000 */
[----:B------:R-:W-:Y:S01]  /*10ba0*/  UIADD3 UR4, UP0, UR36, 0x370, URZ ;  /* 0x0000037024047890 */ /* 0x000fe2000ff1e03f */
[----:B------:R-:W-:Y:S02]  /*10bb0*/  R2UR UR12, R4 ;  /* 0x00000000040c72ca */ /* 0x000fe400000e0000 */
[----:B0-----:R-:W-:-:S05]  /*10bc0*/  LEA R14, R15, R14, 0x18 ;  /* 0x0000000e0f0e7211 */ /* 0x001fca00078ec0ff */
[----:B--2---:R-:W-:Y:S01]  /*10bd0*/  VIADD R2, R14, 0x38800 ;  /* 0x000388000e027836 */ /* 0x004fe20000000000 */
[----:B-----5:R-:W-:Y:S01]  /*10be0*/  R2UR UR13, R10 ;  /* 0x000000000a0d72ca */ /* 0x020fe200000e0000 */
[----:B------:R-:W-:Y:S01]  /*10bf0*/  UMOV UR10, URZ ;  /* 0x0000003f000a7c82 */ /* 0x000fe20008000000 */
[----:B------:R-:W-:Y:S01]  /*10c00*/  UMOV UR6, 0x0 ;  /* 0x0000000000067882 */ /* 0x000fe20000000000 */
[----:B------:R-:W-:Y:S01]  /*10c10*/  UMOV UR7, 0x14f00000 ;  /* 0x14f0000000077882 */ /* 0x000fe20000000000 */
[----:B------:R-:W-:Y:S01]  /*10c20*/  UMOV UR17, 0x40 ;  /* 0x0000004000117882 */ /* 0x000fe20000000000 */
[----:B------:R-:W-:Y:S01]  /*10c30*/  UMOV UR18, 0x80 ;  /* 0x0000008000127882 */ /* 0x000fe20000000000 */
[----:B------:R-:W-:Y:S01]  /*10c40*/  UMOV UR19, 0xc0 ;  /* 0x000000c000137882 */ /* 0x000fe20000000000 */
[----:B------:R-:W-:Y:S01]  /*10c50*/  SHF.L.U32 R8, R8, 0x1f, RZ ;  /* 0x0000001f08087819 */ /* 0x000fe200000006ff */
        /* <DEDUP_REMOVED lines=12> */
[----:B------:R0:W-:Y:S01]  /*10d20*/  UTMALDG.4D [UR8], [UR4], desc[UR6] ;  /* 0x00000608040075b4 */ /* 0x0001e20008019000 */
[----:B------:R-:W-:Y:S01]  /*10d30*/  IMAD R2, R7, 0x8, R2 ;  /* 0x0000000807027824 */ /* 0x000fe200078e0202 */
        /* <DEDUP_REMOVED lines=11> */
.L_x_402:
[----:B------:R-:W-:Y:S05]  /*10df0*/  @P0 BRA `(.L_x_353) ;  /* 0x00000000001c0947 */ /* 0x000fea0003800000 */
[----:B------:R-:W1:Y:S02]  /*10e00*/  S2R R3, SR_TID.X ;  /* 0x0000000000037919 */ /* 0x000e640000002100 */
[----:B-1----:R-:W-:-:S04]  /*10e10*/  LOP3.LUT R3, R3, 0x1f, RZ, 0xc0, !PT ;  /* 0x0000001f03037812 */ /* 0x002fc800078ec0ff */
[----:B------:R-:W-:Y:S01]  /*10e20*/  ISETP.NE.AND P1, PT, R3, RZ, PT ;  /* 0x000000ff0300720c */ /* 0x000fe20003f25270 */
[----:B------:R-:W-:-:S04]  /*10e30*/  IMAD.MOV.U32 R3, RZ, RZ, 0xa000 ;  /* 0x0000a000ff037424 */ /* 0x000fc800078e00ff */
[----:B------:R1:W-:Y:S08]  /*10e40*/  SYNCS.ARRIVE.TRANS64 RZ, [R2+URZ+0x50], R3 ;  /* 0x0000500302ff79a7 */ /* 0x0003f0000800003f */
[----:B------:R-:W-:Y:S05]  /*10e50*/  @!P1 BRA `(.L_x_353) ;  /* 0x0000000000049947 */ /* 0x000fea0003800000 */
[----:B------:R-:W-:Y:S01]  /*10e60*/  BPT.TRAP 0x1 ;  /* 0x000000040000795c */ /* 0x000fe20000300000 */
.L_x_353:
[----:B------:R-:W2:Y:S01]  /*10e70*/  LDL.LU R13, [R1+0xc] ;  /* 0x00000c00010d7983 */ /* 0x000ea20000300800 */
[----:B0-----:R-:W-:-:S03]  /*10e80*/  MOV R8, 0x400 ;  /* 0x0000040000087802 */ /* 0x001fc60000000f00 */
[----:B-1----:R-:W3:Y:S01]  /*10e90*/  LDL R3, [R1+0x4] ;  /* 0x0000040001037983 */ /* 0x002ee20000100800 */
[----:B------:R-:W0:Y:S01]  /*10ea0*/  S2R R11, SR_CgaCtaId ;  /* 0x00000000000b7919 */ /* 0x000e220000008800 */
[----:B------:R-:W-:Y:S01]  /*10eb0*/  R2UR UR9, R2 ;  /* 0x00000000020972ca */ /* 0x000fe200000e0000 */
[----:B------:R-:W-:Y:S01]  /*10ec0*/  UIADD3 UR4, UP0, UR36, 0x470, URZ ;  /* 0x0000047024047890 */ /* 0x000fe2000ff1e03f */
[----:B------:R-:W-:Y:S02]  /*10ed0*/  R2UR UR13, R5 ;  /* 0x00000000050d72ca */ /* 0x000fe400000e0000 */
[----:B------:R-:W-:Y:S02]  /*10ee0*/  R2UR UR12, R4 ;  /* 0x00000000040c72ca */ /* 0x000fe400000e0000 */
        /* <DEDUP_REMOVED lines=12> */
[----:B------:R1:W-:Y:S01]  /*10fb0*/  STL [R1+0xc], R9 ;  /* 0x00000c0901007387 */ /* 0x0003e20000100800 */
[----:B------:R-:W-:Y:S02]  /*10fc0*/  MOV R5, R10 ;  /* 0x0000000a00057202 */ /* 0x000fe40000000f00 */
[----:B--2---:R-:W-:-:S02]  /*10fd0*/  R2UR UR11, R13 ;  /* 0x000000000d0b72ca */ /* 0x004fc400000e0000 */
[----:B---3--:R-:W-:-:S13]  /*10fe0*/  R2UR UR5, R3 ;  /* 0x00000000030572ca */ /* 0x008fda00000e0000 */
[----:B------:R-:W-:Y:S02]  /*10ff0*/  UIMAD UR11, UR11, 0x50, UR5 ;  /* 0x000000500b0b78a4 */ /* 0x000fe4000f8e0205 */
[----:B------:R-:W-:-:S09]  /*11000*/  UIADD3.X UR5, URZ, UR37, URZ, UP0, !UPT ;  /* 0x000000253f057290 */ /* 0x000fd200087fe43f */
[----:B------:R0:W-:Y:S02]  /*11010*/  UTMALDG.4D [UR8], [UR4], desc[UR6] ;  /* 0x00000608040075b4 */ /* 0x0001e40008019000 */
[----:B0-----:R-:W-:Y:S01]  /*11020*/  UMOV UR8, UR14 ;  /* 0x0000000e00087c82 */ /* 0x001fe20008000000 */
[----:B------:R-:W-:Y:S01]  /*11030*/  UMOV UR10, UR17 ;  /* 0x00000011000a7c82 */ /* 0x000fe20008000000 */
[----:B------:R-:W-:Y:S01]  /*11040*/  UMOV UR14, 0x80 ;  /* 0x00000080000e7882 */ /* 0x000fe20000000000 */
        /* <DEDUP_REMOVED lines=8> */
[----:B-1----:R-:W-:Y:S01]  /*110d0*/  NOP ;  /* 0x0000000000007918 */ /* 0x002fe20000000000 */
.L_x_348:
[----:B------:R-:W-:Y:S05]  /*110e0*/  BSYNC B1 ;  /* 0x0000000000017941 */ /* 0x000fea0003800000 */
.L_x_347:
[C---:B------:R-:W-:Y:S01]  /*110f0*/  ISETP.GT.AND P0, PT, R6.reuse, 0x1, PT ;  /* 0x000000010600780c */ /* 0x040fe20003f04270 */
[----:B------:R-:W-:-:S04]  /*11100*/  VIADD R2, R6, 0xfffffffe ;  /* 0xfffffffe06027836 */ /* 0x000fc80000000000 */
[----:B------:R-:W-:-:S08]  /*11110*/  IMAD.MOV.U32 R6, RZ, RZ, R2 ;  /* 0x000000ffff067224 */ /* 0x000fd000078e0002 */
[----:B------:R-:W-:Y:S05]  /*11120*/  @P0 BRA `(.L_x_354) ;  /* 0xffffffec00880947 */ /* 0x000fea000383ffff */
.L_x_330:
[----:B------:R-:W-:Y:S05]  /*11130*/  BSYNC B0 ;  /* 0x0000000000007941 */ /* 0x000fea0003800000 */
.L_x_329:
[----:B------:R-:W1:Y:S01]  /*11140*/  S2R R2, SR_TID.X ;  /* 0x0000000000027919 */ /* 0x000e620000002100 */
[----:B------:R-:W-:Y:S01]  /*11150*/  BSSY B0, `(.L_x_355) ;  /* 0x0000011000007945 */ /* 0x000fe20003800000 */
[----:B-1----:R-:W-:-:S04]  /*11160*/  LOP3.LUT R2, R2, 0x1f, RZ, 0xc0, !PT ;  /* 0x0000001f02027812 */ /* 0x002fc800078ec0ff */
[----:B------:R-:W-:-:S13]  /*11170*/  ISETP.NE.AND P0, PT, R2, RZ, PT ;  /* 0x000000ff0200720c */ /* 0x000fda0003f05270 */
[----:B------:R-:W-:Y:S05]  /*11180*/  @P0 BRA `(.L_x_356) ;  /* 0x0000000000340947 */ /* 0x000fea0003800000 */
[----:B------:R-:W1:Y:S01]  /*11190*/  S2R R9, SR_LANEID ;  /* 0x0000000000097919 */ /* 0x000e620000000000 */
[----:B------:R-:W-:Y:S01]  /*111a0*/  VOTEU.ANY UR4, UPT, PT ;  /* 0x0000000000047886 */ /* 0x000fe200038e0100 */
[----:B------:R-:W2:Y:S01]  /*111b0*/  LDC.64 R2, c[0x0][0xc38] ;  /* 0x00030e00ff027b82 */ /* 0x000ea20000000a00 */
[----:B------:R-:W1:Y:S01]  /*111c0*/  FLO.U32 R0, UR4 ;  /* 0x0000000400007d00 */ /* 0x000e6200080e0000 */
[----:B------:R-:W-:-:S07]  /*111d0*/  ULDC.64 UR6, c[0x0][0x208] ;  /* 0x0000820000067ab9 */ /* 0x000fce0000000a00 */
[----:B------:R-:W2:Y:S01]  /*111e0*/  POPC R7, UR4 ;  /* 0x0000000400077d09 */ /* 0x000ea20008000000 */
[----:B-1----:R-:W-:-:S13]  /*111f0*/  ISETP.EQ.U32.AND P0, PT, R0, R9, PT ;  /* 0x000000090000720c */ /* 0x002fda0003f02070 */
[----:B--2---:R-:W2:Y:S01]  /*11200*/  @P0 ATOMG.E.ADD.STRONG.GPU PT, R3, desc[UR6][R2.64], R7 ;  /* 0x00000007020309a8 */ /* 0x004ea200081ee1c6 */
[----:B------:R-:W1:Y:S02]  /*11210*/  S2R R6, SR_LTMASK ;  /* 0x0000000000067919 */ /* 0x000e640000003900 */
[----:B-1----:R-:W-:-:S04]  /*11220*/  LOP3.LUT R6, R6, UR4, RZ, 0xc0, !PT ;  /* 0x0000000406067c12 */ /* 0x002fc8000f8ec0ff */
[----:B------:R-:W1:Y:S01]  /*11230*/  POPC R9, R6 ;  /* 0x0000000600097309 */ /* 0x000e620000000000 */
[----:B--2---:R-:W1:Y:S02]  /*11240*/  SHFL.IDX PT, R0, R3, R0, 0x1f ;  /* 0x00001f0003007589 */ /* 0x004e6400000e0000 */
[----:B-1----:R-:W-:-:S07]  /*11250*/  IADD3 R16, R0, UR38, R9 ;  /* 0x0000002600107c10 */ /* 0x002fce000fffe009 */
.L_x_356:
[----:B------:R-:W-:Y:S05]  /*11260*/  BSYNC B0 ;  /* 0x0000000000007941 */ /* 0x000fea0003800000 */
.L_x_355:
[----:B------:R-:W-:Y:S04]  /*11270*/  BSSY B0, `(.L_x_357) ;  /* 0x000003c000007945 */ /* 0x000fe80003800000 */
[----:B------:R-:W-:Y:S05]  /*11280*/  @!P6 BRA `(.L_x_358) ;  /* 0x0000000000e8e947 */ /* 0x000fea0003800000 */
[----:B------:R-:W2:Y:S01]  /*11290*/  LDL R2, [R1] ;  /* 0x0000000001027983 */ /* 0x000ea20000100800 */
[----:B------:R-:W-:-:S03]  /*112a0*/  MOV R3, 0x400 ;  /* 0x0000040000037802 */ /* 0x000fc60000000f00 */
[----:B------:R-:W3:Y:S01]  /*112b0*/  LDL R0, [R1+0x8] ;  /* 0x0000080001007983 */ /* 0x000ee20000100800 */
[----:B------:R-:W1:Y:S02]  /*112c0*/  S2R R6, SR_CgaCtaId ;  /* 0x0000000000067919 */ /* 0x000e640000008800 */
[----:B-1----:R-:W-:-:S05]  /*112d0*/  LEA R3, R6, R3, 0x18 ;  /* 0x0000000306037211 */ /* 0x002fca00078ec0ff */
[----:B--2---:R-:W-:Y:S01]  /*112e0*/  IMAD R3, R2, 0x8, R3 ;  /* 0x0000000802037824 */ /* 0x004fe200078e0203 */
[----:B---3--:R-:W-:-:S04]  /*112f0*/  SHF.L.U32 R0, R0, 0x1f, RZ ;  /* 0x0000001f00007819 */ /* 0x008fc800000006ff */
[----:B------:R-:W1:Y:S02]  /*11300*/  SYNCS.PHASECHK.TRANS64.TRYWAIT P0, [R3+URZ+0x38860], R0 ;  /* 0x03886000030075a7 */ /* 0x000e64000800017f */
[----:B-1----:R-:W-:Y:S05]  /*11310*/  @!P0 BRA `(.L_x_359) ;  /* 0x0000001400d48947 */ /* 0x002fea0003800000 */
.L_x_403:
[----:B------:R-:W2:Y:S02]  /*11320*/  S2R R2, SR_TID.X ;  /* 0x0000000000027919 */ /* 0x000ea40000002100 */
[----:B--2---:R-:W-:-:S04]  /*11330*/  LOP3.LUT R2, R2, 0x7f, RZ, 0xc0, !PT ;  /* 0x0000007f02027812 */ /* 0x004fc800078ec0ff */
[----:B------:R-:W-:-:S13]  /*11340*/  ISETP.NE.AND P0, PT, R2, RZ, PT ;  /* 0x000000ff0200720c */ /* 0x000fda0003f05270 */
[----:B------:R-:W-:Y:S05]  /*11350*/  @P0 BRA `(.L_x_360) ;  /* 0x00000000001c0947 */ /* 0x000fea0003800000 */
[----:B------:R-:W2:Y:S01]  /*11360*/  S2R R2, SR_TID.X ;  /* 0x0000000000027919 */ /* 0x000ea20000002100 */
[----:B-1----:R-:W-:-:S04]  /*11370*/  IMAD.MOV.U32 R0, RZ, RZ, 0xa000 ;  /* 0x0000a000ff007424 */ /* 0x002fc800078e00ff */
[----:B------:R3:W-:Y:S01]  /*11380*/  SYNCS.ARRIVE.TRANS64 RZ, [R3+URZ+0x38850], R0 ;  /* 0x0388500003ff79a7 */ /* 0x0007e2000800003f */
[----:B--2---:R-:W-:-:S04]  /*11390*/  LOP3.LUT R2, R2, 0x1f, RZ, 0xc0, !PT ;  /* 0x0000001f02027812 */ /* 0x004fc800078ec0ff */
[----:B------:R-:W-:-:S13]  /*113a0*/  ISETP.NE.AND P1, PT, R2, RZ, PT ;  /* 0x000000ff0200720c */ /* 0x000fda0003f25270 */
[----:B---3--:R-:W-:Y:S05]  /*113b0*/  @!P1 BRA `(.L_x_360) ;  /* 0x0000000000049947 */ /* 0x008fea0003800000 */
[----:B------:R-:W-:Y:S01]  /*113c0*/  BPT.TRAP 0x1 ;  /* 0x000000040000795c */ /* 0x000fe20000300000 */
.L_x_360:
[----:B-1----:R-:W2:Y:S01]  /*113d0*/  LDL R0, [R1] ;  /* 0x0000000001007983 */ /* 0x002ea20000100800 */
[----:B------:R-:W-:-:S03]  /*113e0*/  MOV R7, 0x400 ;  /* 0x0000040000077802 */ /* 0x000fc60000000f00 */
[----:B------:R-:W3:Y:S04]  /*113f0*/  LDL.LU R6, [R1+0x4] ;  /* 0x0000040001067983 */ /* 0x000ee80000300800 */
[----:B------:R-:W4:Y:S01]  /*11400*/  LDL R2, [R1+0xc] ;  /* 0x00000c0001027983 */ /* 0x000f220000100800 */
[----:B------:R-:W1:Y:S01]  /*11410*/  S2R R8, SR_CgaCtaId ;  /* 0x0000000000087919 */ /* 0x000e620000008800 */
[----:B------:R-:W-:Y:S01]  /*11420*/  R2UR UR9, R3 ;  /* 0x00000000030972ca */ /* 0x000fe200000e0000 */
[----:B------:R-:W-:Y:S01]  /*11430*/  UIADD3 UR4, UP0, UR36, 0x470, URZ ;  /* 0x0000047024047890 */ /* 0x000fe2000ff1e03f */
[----:B------:R-:W-:Y:S02]  /*11440*/  R2UR UR12, R4 ;  /* 0x00000000040c72ca */ /* 0x000fe400000e0000 */
[----:B------:R-:W-:-:S02]  /*11450*/  R2UR UR13, R5 ;  /* 0x00000000050d72ca */ /* 0x000fc400000e0000 */
[----:B-1----:R-:W-:-:S07]  /*11460*/  LEA R7, R8, R7, 0x18 ;  /* 0x0000000708077211 */ /* 0x002fce00078ec0ff */
        /* <DEDUP_REMOVED lines=27> */
[----:B-1----:R-:W-:Y:S01]  /*11620*/  NOP ;  /* 0x0000000000007918 */ /* 0x002fe20000000000 */
.L_x_358:
[----:B------:R-:W-:Y:S05]  /*11630*/  BSYNC B0 ;  /* 0x0000000000007941 */ /* 0x000fea0003800000 */
.L_x_357:
[----:B------:R-:W2:Y:S04]  /*11640*/  LDL.LU R0, [R1] ;  /* 0x0000000001007983 */ /* 0x000ea80000300800 */
[----:B------:R-:W3:Y:S01]  /*11650*/  LDL.LU R3, [R1+0x8] ;  /* 0x0000080001037983 */ /* 0x000ee20000300800 */
[----:B--2---:R-:W-:-:S05]  /*11660*/  VIADD R0, R0, 0x1 ;  /* 0x0000000100007836 */ /* 0x004fca0000000000 */
[----:B------:R-:W-:-:S04]  /*11670*/  ISETP.NE.AND P0, PT, R0, 0x2, PT ;  /* 0x000000020000780c */ /* 0x000fc80003f05270 */
[----:B------:R-:W-:Y:S02]  /*11680*/  SEL R2, RZ, 0x1, P0 ;  /* 0x00000001ff027807 */ /* 0x000fe40000000000 */
[----:B------:R-:W-:Y:S02]  /*11690*/  SEL R0, R0, RZ, P0 ;  /* 0x000000ff00007207 */ /* 0x000fe40000000000 */
[----:B---3--:R-:W-:-:S05]  /*116a0*/  LOP3.LUT R3, R3, R2, RZ, 0x3c, !PT ;  /* 0x0000000203037212 */ /* 0x008fca00078e3cff */
[----:B------:R1:W-:Y:S04]  /*116b0*/  STL [R1+0x8], R3 ;  /* 0x0000080301007387 */ /* 0x0003e80000100800 */
[----:B------:R1:W-:Y:S02]  /*116c0*/  STL [R1], R0 ;  /* 0x0000000001007387 */ /* 0x0003e40000100800 */
.L_x_313:
[----:B------:R-:W-:Y:S05]  /*116d0*/  BSYNC B6 ;  /* 0x0000000000067941 */ /* 0x000fea0003800000 */
.L_x_311:
[----:B------:R-:W-:-:S03]  /*116e0*/  UMOV UR4, 0xffffffff ;  /* 0xffffffff00047882 */ /* 0x000fc60000000000 */
[----:B------:R-:W-:Y:S05]  /*116f0*/  BRA.DIV UR4, `(.L_x_361) ;  /* 0x0000001204f07947 */ /* 0x000fea000b800000 */
[----:B------:R2:W3:Y:S04]  /*11700*/  SHFL.IDX PT, R4, R16, RZ, 0x1f ;  /* 0x00001fff10047589 */ /* 0x0004e800000e0000 */
[----:B------:R2:W4:Y:S02]  /*11710*/  SHFL.IDX PT, R5, R16, 0x1, 0x1f ;  /* 0x00201f0010057f89 */ /* 0x00052400000e0000 */
.L_x_407:
[----:B01----:R-:W0:Y:S01]  /*11720*/  S2R R0, SR_TID.X ;  /* 0x0000000000007919 */ /* 0x003e220000002100 */
[----:B------:R-:W-:Y:S01]  /*11730*/  ULDC UR4, c[0x0][0xc14] ;  /* 0x0003050000047ab9 */ /* 0x000fe20000000800 */
[----:B------:R-:W-:Y:S01]  /*11740*/  BSSY B0, `(.L_x_362) ;  /* 0x000000c000007945 */ /* 0x000fe20003800000 */
[----:B------:R-:W-:Y:S01]  /*11750*/  IMAD.MOV.U32 R3, RZ, RZ, RZ ;  /* 0x000000ffff037224 */ /* 0x000fe200078e00ff */
[----:B0-----:R-:W-:Y:S01]  /*11760*/  LOP3.LUT R9, R0, 0x1f, RZ, 0xc0, !PT ;  /* 0x0000001f00097812 */ /* 0x001fe200078ec0ff */
[----:B------:R-:W-:-:S03]  /*11770*/  IMAD.U32 R0, RZ, RZ, UR4 ;  /* 0x00000004ff007e24 */ /* 0x000fc6000f8e00ff */
[C---:B------:R-:W-:Y:S01]  /*11780*/  ISETP.NE.AND P0, PT, R9.reuse, 0x1f, PT ;  /* 0x0000001f0900780c */ /* 0x040fe20003f05270 */
[----:B------:R-:W-:-:S05]  /*11790*/  IMAD.IADD R7, R9, 0x1, R19 ;  /* 0x0000000109077824 */ /* 0x000fca00078e0213 */
[----:B------:R-:W-:-:S13]  /*117a0*/  ISETP.GE.OR P0, PT, R7, R0, !P0 ;  /* 0x000000000700720c */ /* 0x000fda0004706670 */
[----:B------:R-:W-:Y:S05]  /*117b0*/  @P0 BRA `(.L_x_363) ;  /* 0x0000000000100947 */ /* 0x000fea0003800000 */
[----:B------:R-:W0:Y:S01]  /*117c0*/  LDC.64 R2, c[0x0][0xc58] ;  /* 0x00031600ff027b82 */ /* 0x000e220000000a00 */
[----:B------:R-:W-:Y:S01]  /*117d0*/  ULDC.64 UR4, c[0x0][0x208] ;  /* 0x0000820000047ab9 */ /* 0x000fe20000000a00 */
[----:B0-----:R-:W-:-:S06]  /*117e0*/  IMAD.WIDE R2, R7, 0x4, R2 ;  /* 0x0000000407027825 */ /* 0x001fcc00078e0202 */
[----:B------:R0:W5:Y:S02]  /*117f0*/  LDG.E R3, desc[UR4][R2.64] ;  /* 0x0000000402037981 */ /* 0x000164000c1e1900 */
.L_x_363:
[----:B------:R-:W-:Y:S05]  /*11800*/  BSYNC B0 ;  /* 0x0000000000007941 */ /* 0x000fea0003800000 */
.L_x_362:
[----:B------:R-:W-:-:S03]  /*11810*/  UMOV UR4, 0xffffffff ;  /* 0xffffffff00047882 */ /* 0x000fc60000000000 */
[----:B------:R-:W-:Y:S05]  /*11820*/  BRA.DIV UR4, `(.L_x_364) ;  /* 0x0000001204f07947 */ /* 0x000fea000b800000 */
[----:B-----5:R-:W1:Y:S01]  /*11830*/  SHFL.UP PT, R14, R3, 0x1, RZ ;  /* 0x04200000030e7989 */ /* 0x020e6200000e00ff */
[C---:B------:R-:W-:Y:S02]  /*11840*/  ISETP.NE.AND P0, PT, R9.reuse, RZ, PT ;  /* 0x000000ff0900720c */ /* 0x040fe40003f05270 */
[C---:B------:R-:W-:Y:S02]  /*11850*/  ISETP.GE.U32.AND P1, PT, R9.reuse, 0x2, PT ;  /* 0x000000020900780c */ /* 0x040fe40003f26070 */
[----:B-1----:R-:W-:Y:S02]  /*11860*/  SEL R14, R14, RZ, P0 ;  /* 0x000000ff0e0e7207 */ /* 0x002fe40000000000 */
[----:B------:R-:W-:-:S03]  /*11870*/  ISETP.GE.U32.AND P0, PT, R9, 0x4, PT ;  /* 0x000000040900780c */ /* 0x000fc60003f06070 */
[----:B------:R-:W-:-:S05]  /*11880*/  IMAD.IADD R13, R3, 0x1, R14 ;  /* 0x00000001030d7824 */ /* 0x000fca00078e020e */
[----:B------:R-:W1:Y:S02]  /*11890*/  SHFL.UP PT, R14, R13, 0x2, RZ ;  /* 0x044000000d0e7989 */ /* 0x000e6400000e00ff */
[----:B-1----:R-:W-:Y:S02]  /*118a0*/  SEL R6, R14, RZ, P1 ;  /* 0x000000ff0e067207 */ /* 0x002fe40000800000 */
[----:B------:R-:W-:Y:S02]  /*118b0*/  ISETP.GE.U32.AND P1, PT, R9, 0x8, PT ;  /* 0x000000080900780c */ /* 0x000fe40003f26070 */
[----:B------:R-:W-:-:S05]  /*118c0*/  IADD3 R6, R13, R6, RZ ;  /* 0x000000060d067210 */ /* 0x000fca0007ffe0ff */
[----:B------:R-:W1:Y:S02]  /*118d0*/  SHFL.UP PT, R14, R6, 0x4, RZ ;  /* 0x04800000060e7989 */ /* 0x000e6400000e00ff */
[----:B-1----:R-:W-:Y:S02]  /*118e0*/  SEL R7, R14, RZ, P0 ;  /* 0x000000ff0e077207 */ /* 0x002fe40000000000 */
[----:B------:R-:W-:-:S03]  /*118f0*/  ISETP.GE.U32.AND P0, PT, R9, 0x10, PT ;  /* 0x000000100900780c */ /* 0x000fc60003f06070 */
[----:B------:R-:W-:-:S05]  /*11900*/  IMAD.IADD R7, R6, 0x1, R7 ;  /* 0x0000000106077824 */ /* 0x000fca00078e0207 */
[----:B------:R-:W1:Y:S02]  /*11910*/  SHFL.UP PT, R14, R7, 0x8, RZ ;  /* 0x05000000070e7989 */ /* 0x000e6400000e00ff */
[----:B-1----:R-:W-:-:S05]  /*11920*/  SEL R8, R14, RZ, P1 ;  /* 0x000000ff0e087207 */ /* 0x002fca0000800000 */
[----:B------:R-:W-:-:S05]  /*11930*/  IMAD.IADD R8, R7, 0x1, R8 ;  /* 0x0000000107087824 */ /* 0x000fca00078e0208 */
[----:B------:R-:W1:Y:S02]  /*11940*/  SHFL.UP PT, R14, R8, 0x10, RZ ;  /* 0x06000000080e7989 */ /* 0x000e6400000e00ff */
[----:B-1----:R-:W-:-:S05]  /*11950*/  SEL R9, R14, RZ, P0 ;  /* 0x000000ff0e097207 */ /* 0x002fca0000000000 */
[----:B0-----:R-:W-:-:S05]  /*11960*/  IMAD.IADD R2, R8, 0x1, R9 ;  /* 0x0000000108027824 */ /* 0x001fca00078e0209 */
[----:B------:R0:W1:Y:S02]  /*11970*/  SHFL.IDX PT, R14, R2, 0x1f, 0x1f ;  /* 0x03e01f00020e7f89 */ /* 0x00006400000e0000 */
.L_x_415:
[----:B------:R-:W-:Y:S02]  /*11980*/  ULDC UR4, c[0x0][0xc10] ;  /* 0x0003040000047ab9 */ /* 0x000fe40000000800 */
[----:B--2---:R-:W-:-:S04]  /*11990*/  IMAD.U32 R16, RZ, RZ, UR4 ;  /* 0x00000004ff107e24 */ /* 0x004fc8000f8e00ff */
[----:B-1----:R-:W-:-:S04]  /*119a0*/  IMAD R6, R14, R16, RZ ;  /* 0x000000100e067224 */ /* 0x002fc800078e02ff */
[----:B----4-:R-:W-:-:S05]  /*119b0*/  IMAD.IADD R5, R5, 0x1, R6 ;  /* 0x0000000105057824 */ /* 0x010fca00078e0206 */
[----:B---3--:R-:W-:-:S13]  /*119c0*/  ISETP.GT.AND P0, PT, R5, R4, PT ;  /* 0x000000040500720c */ /* 0x008fda0003f04270 */
[----:B------:R-:W-:Y:S05]  /*119d0*/  @P0 BRA `(.L_x_365) ;  /* 0x0000000000b80947 */ /* 0x000fea0003800000 */
[----:B------:R-:W1:Y:S02]  /*119e0*/  LDC R0, c[0x0][0xc14] ;  /* 0x00030500ff007b82 */ /* 0x000e640000000800 */
.L_x_370:
[----:B------:R-:W-:-:S05]  /*119f0*/  VIADD R19, R19, 0x1f ;  /* 0x0000001f13137836 */ /* 0x000fca0000000000 */
[----:B-1----:R-:W-:-:S13]  /*11a00*/  ISETP.GE.AND P0, PT, R19, R0, PT ;  /* 0x000000001300720c */ /* 0x002fda0003f06270 */
[----:B------:R-:W-:Y:S05]  /*11a10*/  @P0 BRA `(.L_x_366) ;  /* 0x0000000400600947 */ /* 0x000fea0003800000 */
[----:B0-----:R-:W0:Y:S01]  /*11a20*/  S2R R2, SR_TID.X ;  /* 0x0000000000027919 */ /* 0x001e220000002100 */
[----:B------:R-:W-:Y:S01]  /*11a30*/  BSSY B0, `(.L_x_367) ;  /* 0x000000b000007945 */ /* 0x000fe20003800000 */
[----:B------:R-:W-:Y:S01]  /*11a40*/  IMAD.MOV.U32 R3, RZ, RZ, RZ ;  /* 0x000000ffff037224 */ /* 0x000fe200078e00ff */
[----:B0-----:R-:W-:-:S04]  /*11a50*/  LOP3.LUT R8, R2, 0x1f, RZ, 0xc0, !PT ;  /* 0x0000001f02087812 */ /* 0x001fc800078ec0ff */
        /* <DEDUP_REMOVED lines=8> */
.L_x_368:
[----:B------:R-:W-:Y:S05]  /*11ae0*/  BSYNC B0 ;  /* 0x0000000000007941 */ /* 0x000fea0003800000 */
.L_x_367:
[----:B------:R-:W-:-:S03]  /*11af0*/  UMOV UR4, 0xffffffff ;  /* 0xffffffff00047882 */ /* 0x000fc60000000000 */
[----:B------:R-:W-:Y:S05]  /*11b00*/  BRA.DIV UR4, `(.L_x_369) ;  /* 0x0000001604087947 */ /* 0x000fea000b800000 */
[----:B-----5:R-:W1:Y:S01]  /*11b10*/  SHFL.UP PT, R14, R3, 0x1, RZ ;  /* 0x04200000030e7989 */ /* 0x020e6200000e00ff */
[C---:B------:R-:W-:Y:S02]  /*11b20*/  ISETP.NE.AND P0, PT, R8.reuse, RZ, PT ;  /* 0x000000ff0800720c */ /* 0x040fe40003f05270 */
[----:B------:R-:W-:Y:S02]  /*11b30*/  ISETP.GE.U32.AND P1, PT, R8, 0x2, PT ;  /* 0x000000020800780c */ /* 0x000fe40003f26070 */
[----:B-1----:R-:W-:Y:S02]  /*11b40*/  SEL R14, R14, RZ, P0 ;  /* 0x000000ff0e0e7207 */ /* 0x002fe40000000000 */
[----:B------:R-:W-:-:S03]  /*11b50*/  ISETP.GE.U32.AND P0, PT, R8, 0x4, PT ;  /* 0x000000040800780c */ /* 0x000fc60003f06070 */
[----:B------:R-:W-:-:S05]  /*11b60*/  IMAD.IADD R13, R3, 0x1, R14 ;  /* 0x00000001030d7824 */ /* 0x000fca00078e020e */
[----:B------:R-:W0:Y:S02]  /*11b70*/  SHFL.UP PT, R14, R13, 0x2, RZ ;  /* 0x044000000d0e7989 */ /* 0x000e2400000e00ff */
[----:B0-----:R-:W-:Y:S02]  /*11b80*/  SEL R2, R14, RZ, P1 ;  /* 0x000000ff0e027207 */ /* 0x001fe40000800000 */
[----:B------:R-:W-:Y:S02]  /*11b90*/  ISETP.GE.U32.AND P1, PT, R8, 0x8, PT ;  /* 0x000000080800780c */ /* 0x000fe40003f26070 */
[----:B------:R-:W-:-:S05]  /*11ba0*/  IADD3 R2, R13, R2, RZ ;  /* 0x000000020d027210 */ /* 0x000fca0007ffe0ff */
        /* <DEDUP_REMOVED lines=10> */
[----:B------:R0:W1:Y:S02]  /*11c50*/  SHFL.IDX PT, R14, R2, 0x1f, 0x1f ;  /* 0x03e01f00020e7f89 */ /* 0x00006400000e0000 */
.L_x_423:
[----:B------:R-:W-:Y:S02]  /*11c60*/  ULDC UR4, c[0x0][0xc10] ;  /* 0x0003040000047ab9 */ /* 0x000fe40000000800 */
[----:B------:R-:W-:-:S04]  /*11c70*/  IMAD.U32 R16, RZ, RZ, UR4 ;  /* 0x00000004ff107e24 */ /* 0x000fc8000f8e00ff */
[----:B-1----:R-:W-:-:S04]  /*11c80*/  IMAD R6, R14, R16, RZ ;  /* 0x000000100e067224 */ /* 0x002fc800078e02ff */
[----:B------:R-:W-:-:S05]  /*11c90*/  IMAD.IADD R5, R6, 0x1, R5 ;  /* 0x0000000106057824 */ /* 0x000fca00078e0205 */
[----:B------:R-:W-:-:S13]  /*11ca0*/  ISETP.GT.AND P0, PT, R5, R4, PT ;  /* 0x000000040500720c */ /* 0x000fda0003f04270 */
[----:B------:R-:W-:Y:S05]  /*11cb0*/  @!P0 BRA `(.L_x_370) ;  /* 0xfffffffc004c8947 */ /* 0x000fea000383ffff */
.L_x_365:
[----:B------:R-:W-:Y:S01]  /*11cc0*/  IMAD.IADD R6, R5, 0x1, -R6 ;  /* 0x0000000105067824 */ /* 0x000fe200078e0a06 */
[----:B------:R-:W-:-:S03]  /*11cd0*/  UMOV UR4, 0xffffffff ;  /* 0xffffffff00047882 */ /* 0x000fc60000000000 */
[----:B------:R-:W-:-:S05]  /*11ce0*/  IMAD R5, R2, R16, R6 ;  /* 0x0000001002057224 */ /* 0x000fca00078e0206 */
[----:B------:R-:W-:Y:S01]  /*11cf0*/  ISETP.GT.AND P6, PT, R5, R4, PT ;  /* 0x000000040500720c */ /* 0x000fe20003fc4270 */
[----:B------:R-:W-:-:S12]  /*11d00*/  BRA.DIV UR4, `(.L_x_371) ;  /* 0x0000001604587947 */ /* 0x000fd8000b800000 */
[----:B------:R-:W-:-:S04]  /*11d10*/  VOTE.ANY R7, PT, !P6 ;  /* 0x0000000000077806 */ /* 0x000fc800070e0100 */
[----:B------:R-:W1:Y:S02]  /*11d20*/  POPC R5, R7 ;  /* 0x0000000700057309 */ /* 0x000e640000000000 */
[----:B-1----:R1:W2:Y:S02]  /*11d30*/  SHFL.IDX PT, R17, R3, R5, 0x1f ;  /* 0x00001f0503117589 */ /* 0x0022a400000e0000 */
.L_x_427:
[----:B------:R-:W-:Y:S01]  /*11d40*/  ISETP.NE.AND P0, PT, R7, RZ, PT ;  /* 0x000000ff0700720c */ /* 0x000fe20003f05270 */
[----:B------:R-:W-:-:S12]  /*11d50*/  IMAD.MOV.U32 R14, RZ, RZ, RZ ;  /* 0x000000ffff0e7224 */ /* 0x000fd800078e00ff */
[----:B------:R-:W-:Y:S05]  /*11d60*/  @!P0 BRA `(.L_x_372) ;  /* 0x0000000000108947 */ /* 0x000fea0003800000 */
[----:B------:R-:W-:Y:S01]  /*11d70*/  UMOV UR4, 0xffffffff ;  /* 0xffffffff00047882 */ /* 0x000fe20000000000 */
[----:B------:R-:W-:Y:S02]  /*11d80*/  VIADD R12, R5, 0xffffffff ;  /* 0xffffffff050c7836 */ /* 0x000fe40000000000 */
[----:B------:R-:W-:Y:S05]  /*11d90*/  BRA.DIV UR4, `(.L_x_373) ;  /* 0x00000016047c7947 */ /* 0x000fea000b800000 */
[----:B------:R3:W4:Y:S02]  /*11da0*/  SHFL.IDX PT, R14, R2, R12, 0x1f ;  /* 0x00001f0c020e7589 */ /* 0x00072400000e0000 */
.L_x_372:
[-C--:B--2---:R-:W-:Y:S01]  /*11db0*/  IABS R7, R17.reuse ;  /* 0x0000001100077213 */ /* 0x084fe20000000000 */
[----:B----4-:R-:W-:Y:S01]  /*11dc0*/  IMAD R16, R14, R16, R6 ;  /* 0x000000100e107224 */ /* 0x010fe200078e0206 */
[----:B------:R-:W-:Y:S01]  /*11dd0*/  IABS R6, R17 ;  /* 0x0000001100067213 */ /* 0x000fe20000000000 */
[----:B------:R-:W-:Y:S01]  /*11de0*/  IMAD.IADD R19, R5, 0x1, R19 ;  /* 0x0000000105137824 */ /* 0x000fe200078e0213 */
[----:B------:R-:W2:Y:S03]  /*11df0*/  I2F.RP R8, R7 ;  /* 0x0000000700087306 */ /* 0x000ea60000209400 */
[----:B------:R-:W-:-:S05]  /*11e00*/  IMAD.MOV R6, RZ, RZ, -R6 ;  /* 0x000000ffff067224 */ /* 0x000fca00078e0a06 */
[----:B--2---:R-:W2:Y:S02]  /*11e10*/  MUFU.RCP R8, R8 ;  /* 0x0000000800087308 */ /* 0x004ea40000001000 */
[----:B--2---:R-:W-:-:S06]  /*11e20*/  VIADD R9, R8, 0xffffffe ;  /* 0x0ffffffe08097836 */ /* 0x004fcc0000000000 */
[----:B-1----:R-:W0:Y:S02]  /*11e30*/  F2I.FTZ.U32.TRUNC.NTZ R3, R9 ;  /* 0x0000000900037305 */ /* 0x002e24000021f000 */
[----:B0--3--:R-:W-:-:S05]  /*11e40*/  IADD3 R2, RZ, -R3, RZ ;  /* 0x80000003ff027210 */ /* 0x009fca0007ffe0ff */
[----:B------:R-:W-:Y:S02]  /*11e50*/  IMAD R11, R2, R7, RZ ;  /* 0x00000007020b7224 */ /* 0x000fe400078e02ff */
[----:B------:R-:W-:-:S04]  /*11e60*/  IMAD.MOV.U32 R2, RZ, RZ, RZ ;  /* 0x000000ffff027224 */ /* 0x000fc800078e00ff */
[----:B------:R-:W-:-:S04]  /*11e70*/  IMAD.HI.U32 R3, R3, R11, R2 ;  /* 0x0000000b03037227 */ /* 0x000fc800078e0002 */
[----:B------:R-:W-:-:S05]  /*11e80*/  IMAD.IADD R2, R4, 0x1, -R16 ;  /* 0x0000000104027824 */ /* 0x000fca00078e0a10 */
[----:B------:R-:W-:-:S05]  /*11e90*/  IABS R4, R2 ;  /* 0x0000000200047213 */ /* 0x000fca0000000000 */
        /* <DEDUP_REMOVED lines=11> */
[----:B------:R-:W-:-:S04]  /*11f50*/  @!P0 LOP3.LUT R3, RZ, R17, RZ, 0x33, !PT ;  /* 0x00000011ff038212 */ /* 0x000fc800078e33ff */
[----:B------:R-:W-:Y:S01]  /*11f60*/  MOV R18, R3 ;  /* 0x0000000300127202 */ /* 0x000fe20000000f00 */
[----:B------:R-:W-:-:S04]  /*11f70*/  IMAD.MOV R4, RZ, RZ, -R3 ;  /* 0x000000ffff047224 */ /* 0x000fc800078e0a03 */
[----:B------:R-:W-:Y:S01]  /*11f80*/  IMAD R17, R17, R4, R2 ;  /* 0x0000000411117224 */ /* 0x000fe200078e0202 */
[----:B------:R-:W-:Y:S06]  /*11f90*/  BRA `(.L_x_374) ;  /* 0x00000000001c7947 */ /* 0x000fec0003800000 */
.L_x_366:
[----:B------:R-:W-:Y:S01]  /*11fa0*/  UMOV UR4, URZ ;  /* 0x0000003f00047c82 */ /* 0x000fe20008000000 */
[----:B------:R-:W-:Y:S01]  /*11fb0*/  UMOV UR5, URZ ;  /* 0x0000003f00057c82 */ /* 0x000fe20008000000 */
[----:B------:R-:W-:Y:S01]  /*11fc0*/  ULDC UR6, c[0x0][0xc14] ;  /* 0x0003050000067ab9 */ /* 0x000fe20000000800 */
[----:B------:R-:W-:Y:S02]  /*11fd0*/  IMAD.MOV.U32 R16, RZ, RZ, R4 ;  /* 0x000000ffff107224 */ /* 0x000fe400078e0004 */
[----:B------:R-:W-:Y:S02]  /*11fe0*/  IMAD.U32 R17, RZ, RZ, UR4 ;  /* 0x00000004ff117e24 */ /* 0x000fe4000f8e00ff */
[----:B------:R-:W-:Y:S02]  /*11ff0*/  IMAD.U32 R18, RZ, RZ, UR5 ;  /* 0x00000005ff127e24 */ /* 0x000fe4000f8e00ff */
[----:B------:R-:W-:-:S07]  /*12000*/  IMAD.U32 R19, RZ, RZ, UR6 ;  /* 0x00000006ff137e24 */ /* 0x000fce000f8e00ff */
.L_x_374:
[----:B0-----:R-:W0:Y:S01]  /*12010*/  S2R R2, SR_TID.X ;  /* 0x0000000000027919 */ /* 0x001e220000002100 */
[----:B------:R-:W-:Y:S05]  /*12020*/  WARPSYNC.ALL ;  /* 0x0000000000007948 */ /* 0x000fea0003800000 */
[----:B------:R-:W-:Y:S01]  /*12030*/  BAR.SYNC.DEFER_BLOCKING 0x4, 0x120 ;  /* 0x0104800000007b1d */ /* 0x000fe20000010000 */
[----:B0-----:R-:W-:-:S04]  /*12040*/  LOP3.LUT R2, R2, 0x1f, RZ, 0xc0, !PT ;  /* 0x0000001f02027812 */ /* 0x001fc800078ec0ff */
[----:B------:R-:W-:-:S13]  /*12050*/  ISETP.NE.AND P0, PT, R2, RZ, PT ;  /* 0x000000ff0200720c */ /* 0x000fda0003f05270 */
[----:B------:R-:W0:Y:S01]  /*12060*/  @!P0 S2R R3, SR_CgaCtaId ;  /* 0x0000000000038919 */ /* 0x000e220000008800 */
[----:B------:R-:W-:-:S04]  /*12070*/  @!P0 MOV R2, 0x400 ;  /* 0x0000040000028802 */ /* 0x000fc80000000f00 */
[----:B0-----:R-:W-:-:S05]  /*12080*/  @!P0 LEA R2, R3, R2, 0x18 ;  /* 0x0000000203028211 */ /* 0x001fca00078ec0ff */
[----:B------:R1:W-:Y:S01]  /*12090*/  @!P0 STS.128 [R2+0x388d0], R16 ;  /* 0x0388d01002008388 */ /* 0x0003e20000000c00 */
[----:B------:R-:W-:Y:S06]  /*120a0*/  BAR.ARV 0x5, 0x120 ;  /* 0x0144800000007b1d */ /* 0x000fec0000002000 */
[----:B------:R-:W-:-:S13]  /*120b0*/  ISETP.GE.AND P0, PT, R19, R0, PT ;  /* 0x000000001300720c */ /* 0x000fda0003f06270 */
[----:B------:R-:W-:Y:S05]  /*120c0*/  @!P0 BRA `(.L_x_375) ;  /* 0xffffffbc00048947 */ /* 0x000fea000383ffff */
.L_x_309:
[----:B0-----:R-:W2:Y:S01]  /*120d0*/  LDL.LU R0, [R1+0x28] ;  /* 0x0000280001007983 */ /* 0x001ea20000300800 */
[----:B------:R-:W-:Y:S01]  /*120e0*/  BSSY B0, `(.L_x_376) ;  /* 0x000000b000007945 */ /* 0x000fe20003800000 */
[----:B------:R-:W0:Y:S01]  /*120f0*/  S2R R5, SR_CgaCtaId ;  /* 0x0000000000057919 */ /* 0x000e220000008800 */
[----:B--2---:R-:W-:-:S05]  /*12100*/  VIADD R0, R0, 0x1 ;  /* 0x0000000100007836 */ /* 0x004fca0000000000 */
[----:B-1----:R-:W-:-:S04]  /*12110*/  LEA.HI R2, R0, R0, RZ, 0x1 ;  /* 0x0000000000027211 */ /* 0x002fc800078f08ff */
[----:B------:R-:W-:-:S05]  /*12120*/  LOP3.LUT R3, R2, 0xfffffffe, RZ, 0xc0, !PT ;  /* 0xfffffffe02037812 */ /* 0x000fca00078ec0ff */
[----:B------:R-:W-:Y:S01]  /*12130*/  IMAD.IADD R3, R0, 0x1, -R3 ;  /* 0x0000000100037824 */ /* 0x000fe200078e0a03 */
[----:B------:R-:W-:-:S04]  /*12140*/  MOV R0, 0x400 ;  /* 0x0000040000007802 */ /* 0x000fc80000000f00 */
[----:B0-----:R-:W-:Y:S02]  /*12150*/  LEA R0, R5, R0, 0x18 ;  /* 0x0000000005007211 */ /* 0x001fe400078ec0ff */
[----:B------:R-:W-:-:S04]  /*12160*/  SHF.L.U32 R3, R3, 0x1f, RZ ;  /* 0x0000001f03037819 */ /* 0x000fc800000006ff */
[----:B------:R-:W0:Y:S02]  /*12170*/  SYNCS.PHASECHK.TRANS64.TRYWAIT P0, [R0+URZ+0x38820], R3 ;  /* 0x03882003000075a7 */ /* 0x000e24000800017f */
[----:B0-----:R-:W-:Y:S05]  /*12180*/  @!P0 BRA `(.L_x_377) ;  /* 0x0000001000a48947 */ /* 0x001fea0003800000 */
.L_x_430:
[----:B------:R-:W-:Y:S05]  /*12190*/  BSYNC B0 ;  /* 0x0000000000007941 */ /* 0x000fea0003800000 */
.L_x_376:
[----:B------:R-:W-:-:S03]  /*121a0*/  UMOV UR4, 0xffffffff ;  /* 0xffffffff00047882 */ /* 0x000fc60000000000 */
[----:B------:R-:W-:Y:S05]  /*121b0*/  BRA.DIV UR4, `(.L_x_378) ;  /* 0x0000001204ac7947 */ /* 0x000fea000b800000 */
[----:B------:R-:W1:Y:S02]  /*121c0*/  S2R R2, SR_TID.X ;  /* 0x0000000000027919 */ /* 0x000e640000002100 */
[----:B-1----:R-:W-:-:S04]  /*121d0*/  SHF.R.U32.HI R2, RZ, 0x5, R2 ;  /* 0x00000005ff027819 */ /* 0x002fc80000011602 */
[----:B------:R-:W-:-:S05]  /*121e0*/  LOP3.LUT R2, R2, 0x3, RZ, 0xc0, !PT ;  /* 0x0000000302027812 */ /* 0x000fca00078ec0ff */
[----:B------:R1:W2:Y:S02]  /*121f0*/  SHFL.IDX PT, R14, R2, RZ, 0x1f ;  /* 0x00001fff020e7589 */ /* 0x0002a400000e0000 */
.L_x_433:
[----:B--2---:R-:W-:Y:S01]  /*12200*/  ISETP.NE.AND P0, PT, R14, RZ, PT ;  /* 0x000000ff0e00720c */ /* 0x004fe20003f05270 */
[----:B------:R-:W-:-:S12]  /*12210*/  BSSY B0, `(.L_x_379) ;  /* 0x0000029000007945 */ /* 0x000fd80003800000 */
[----:B------:R-:W-:Y:S05]  /*12220*/  @P0 BRA `(.L_x_380) ;  /* 0x00000000009c0947 */ /* 0x000fea0003800000 */
[----:B------:R-:W-:-:S03]  /*12230*/  UMOV UR4, 0xffffffff ;  /* 0xffffffff00047882 */ /* 0x000fc60000000000 */
[----:B------:R-:W-:Y:S05]  /*12240*/  BRA.DIV UR4, `(.L_x_381) ;  /* 0x0000001204bc7947 */ /* 0x000fea000b800000 */
[----:B------:R-:W-:-:S13]  /*12250*/  ELECT P6, URZ, PT ;  /* 0x00000000003f782f */ /* 0x000fda00038c0000 */
.L_x_436:
[----:B------:R-:W-:Y:S05]  /*12260*/  @!P6 BRA `(.L_x_380) ;  /* 0x00000000008ce947 */ /* 0x000fea0003800000 */
[----:B-1----:R-:W2:Y:S02]  /*12270*/  LDL R2, [R1+0x30] ;  /* 0x0000300001027983 */ /* 0x002ea40000100800 */
[----:B--2---:R-:W-:-:S13]  /*12280*/  R2UR UR4, R2 ;  /* 0x00000000020472ca */ /* 0x004fda00000e0000 */
[----:B------:R-:W-:-:S06]  /*12290*/  ULOP3.LUT UR4, UR4, 0x2, URZ, 0xfc, !UPT ;  /* 0x0000000204047892 */ /* 0x000fcc000f8efc3f */
[----:B------:R-:W-:-:S05]  /*122a0*/  IMAD.U32 R2, RZ, RZ, UR4 ;  /* 0x00000004ff027e24 */ /* 0x000fca000f8e00ff */
[----:B------:R-:W-:-:S13]  /*122b0*/  ISETP.NE.AND P2, PT, R2, 0x3, PT ;  /* 0x000000030200780c */ /* 0x000fda0003f45270 */
[----:B------:R-:W-:Y:S05]  /*122c0*/  @!P2 BRA `(.L_x_382) ;  /* 0x000000000004a947 */ /* 0x000fea0003800000 */
[----:B------:R-:W-:Y:S01]  /*122d0*/  BPT.TRAP 0x1 ;  /* 0x000000040000795c */ /* 0x000fe20000300000 */
.L_x_382:
[----:B0-----:R-:W2:Y:S04]  /*122e0*/  LDL R3, [R1] ;  /* 0x0000000001037983 */ /* 0x001ea80000100800 */
[----:B------:R-:W3:Y:S01]  /*122f0*/  LDL.LU R7, [R1+0x8] ;  /* 0x0000080001077983 */ /* 0x000ee20000300800 */
[----:B------:R-:W-:-:S04]  /*12300*/  VIADD R2, R0, 0x38840 ;  /* 0x0003884000027836 */ /* 0x000fc80000000000 */
[C---:B--2---:R-:W-:Y:S01]  /*12310*/  IMAD R6, R3.reuse, 0x8, R2 ;  /* 0x0000000803067824 */ /* 0x044fe200078e0202 */
[----:B------:R-:W-:Y:S02]  /*12320*/  IADD3 R3, R3, 0x1, RZ ;  /* 0x0000000103037810 */ /* 0x000fe40007ffe0ff */
[----:B---3--:R-:W-:Y:S02]  /*12330*/  SHF.L.U32 R5, R7, 0x1f, RZ ;  /* 0x0000001f07057819 */ /* 0x008fe400000006ff */
[C---:B------:R-:W-:Y:S02]  /*12340*/  ISETP.NE.AND P1, PT, R3.reuse, 0x2, PT ;  /* 0x000000020300780c */ /* 0x040fe40003f25270 */
[----:B------:R-:W0:Y:S02]  /*12350*/  SYNCS.PHASECHK.TRANS64.TRYWAIT P0, [R6+URZ], R5 ;  /* 0x00000005060075a7 */ /* 0x000e24000800017f */
[----:B------:R-:W-:Y:S02]  /*12360*/  SEL R4, RZ, 0x1, P1 ;  /* 0x00000001ff047807 */ /* 0x000fe40000800000 */
[----:B------:R-:W-:-:S02]  /*12370*/  SEL R3, R3, RZ, P1 ;  /* 0x000000ff03037207 */ /* 0x000fc40000800000 */
[----:B------:R-:W-:-:S03]  /*12380*/  LOP3.LUT R4, R7, R4, RZ, 0x3c, !PT ;  /* 0x0000000407047212 */ /* 0x000fc600078e3cff */
[----:B------:R-:W-:Y:S01]  /*12390*/  IMAD R7, R3, 0x8, R2 ;  /* 0x0000000803077824 */ /* 0x000fe200078e0202 */
[----:B------:R-:W-:Y:S01]  /*123a0*/  SHF.L.U32 R2, R4, 0x1f, RZ ;  /* 0x0000001f04027819 */ /* 0x000fe200000006ff */
[----:B0-----:R-:W-:Y:S06]  /*123b0*/  @!P0 BRA `(.L_x_383) ;  /* 0x0000001000808947 */ /* 0x001fec0003800000 */
.L_x_437:
[----:B------:R-:W1:Y:S02]  /*123c0*/  SYNCS.PHASECHK.TRANS64.TRYWAIT P0, [R7+URZ], R2 ;  /* 0x00000002070075a7 */ /* 0x000e64000800017f */
[----:B-1----:R-:W-:Y:S05]  /*123d0*/  @!P0 BRA `(.L_x_384) ;  /* 0x00000010008c8947 */ /* 0x002fea0003800000 */
.L_x_438:
[----:B------:R-:W-:Y:S05]  /*123e0*/  @!P2 BRA `(.L_x_385) ;  /* 0x000000000004a947 */ /* 0x000fea0003800000 */
[----:B------:R-:W-:Y:S01]  /*123f0*/  BPT.TRAP 0x1 ;  /* 0x000000040000795c */ /* 0x000fe20000300000 */
.L_x_385:
[----:B------:R-:W2:Y:S01]  /*12400*/  LDL.LU R4, [R1] ;  /* 0x0000000001047983 */ /* 0x000ea20000300800 */
[----:B------:R-:W-:-:S04]  /*12410*/  VIADD R0, R0, 0x38860 ;  /* 0x0003886000007836 */ /* 0x000fc80000000000 */
[----:B--2---:R-:W-:-:S04]  /*12420*/  IMAD R4, R4, 0x8, R0 ;  /* 0x0000000804047824 */ /* 0x004fc800078e0200 */
[----:B------:R-:W2:Y:S02]  /*12430*/  SYNCS.PHASECHK.TRANS64.TRYWAIT P0, [R4+URZ], R5 ;  /* 0x00000005040075a7 */ /* 0x000ea4000800017f */
[----:B--2---:R-:W-:Y:S05]  /*12440*/  @!P0 BRA `(.L_x_386) ;  /* 0x0000001000848947 */ /* 0x004fea0003800000 */
.L_x_439:
[----:B------:R-:W-:-:S07]  /*12450*/  IMAD R3, R3, 0x8, R0 ;  /* 0x0000000803037824 */ /* 0x000fce00078e0200 */
.L_x_387:
[----:B---3--:R3:W4:Y:S02]  /*12460*/  SYNCS.PHASECHK.TRANS64.TRYWAIT P0, [R3+URZ], R2 ;  /* 0x00000002030075a7 */ /* 0x008724000800017f */
[----:B----4-:R-:W-:Y:S05]  /*12470*/  @!P0 NANOSLEEP.SYNCS 0x989680 ;  /* 0x009896800000895d */ /* 0x010fea0003900000 */
[----:B------:R-:W4:Y:S02]  /*12480*/  @!P0 SYNCS.PHASECHK.TRANS64 P0, [R3+URZ], R2 ;  /* 0x00000002030085a7 */ /* 0x000f24000800007f */
[----:B----4-:R-:W-:Y:S05]  /*12490*/  @!P0 BRA `(.L_x_387) ;  /* 0xfffffffc00f08947 */ /* 0x010fea000383ffff */
.L_x_380:
[----:B------:R-:W-:Y:S05]  /*124a0*/  BSYNC B0 ;  /* 0x0000000000007941 */ /* 0x000fea0003800000 */
.L_x_379:
[----:B------:R-:W-:Y:S05]  /*124b0*/  EXIT ;  /* 0x000000000000794d */ /* 0x000fea0003800000 */
.L_x_263:
[----:B0-----:R0:W1:Y:S02]  /*124c0*/  SYNCS.PHASECHK.TRANS64.TRYWAIT P1, [R5+URZ+0x38800], R0 ;  /* 0x03880000050075a7 */ /* 0x001064000802017f */
[----:B-1----:R-:W-:Y:S05]  /*124d0*/  @!P1 NANOSLEEP.SYNCS 0x989680 ;  /* 0x009896800000995d */ /* 0x002fea0003900000 */
[----:B------:R-:W1:Y:S02]  /*124e0*/  @!P1 SYNCS.PHASECHK.TRANS64 P1, [R5+URZ+0x38800], R0 ;  /* 0x03880000050095a7 */ /* 0x000e64000802007f */
[----:B-1----:R-:W-:Y:S05]  /*124f0*/  @!P1 BRA `(.L_x_263) ;  /* 0xfffffffc00f09947 */ /* 0x002fea000383ffff */
[----:B------:R-:W-:Y:S05]  /*12500*/  BRA `(.L_x_388) ;  /* 0xfffffef000f07947 */ /* 0x000fea000383ffff */
.L_x_267:
[----:B-1----:R1:W2:Y:S02]  /*12510*/  SYNCS.PHASECHK.TRANS64.TRYWAIT P2, [R0+URZ+0x38830], R3 ;  /* 0x03883003000075a7 */ /* 0x0022a4000804017f */
[----:B--2---:R-:W-:Y:S05]  /*12520*/  @!P2 NANOSLEEP.SYNCS 0x989680 ;  /* 0x009896800000a95d */ /* 0x004fea0003900000 */
[----:B------:R-:W2:Y:S02]  /*12530*/  @!P2 SYNCS.PHASECHK.TRANS64 P2, [R0+URZ+0x38830], R3 ;  /* 0x038830030000a5a7 */ /* 0x000ea4000804007f */
[----:B--2---:R-:W-:Y:S05]  /*12540*/  @!P2 BRA `(.L_x_267) ;  /* 0xfffffffc00f0a947 */ /* 0x004fea000383ffff */
[----:B------:R-:W-:Y:S05]  /*12550*/  BRA `(.L_x_266) ;  /* 0xfffffef400147947 */ /* 0x000fea000383ffff */
.L_x_272:
[----:B-1----:R-:W-:-:S04]  /*12560*/  IMAD.U32 R4, RZ, RZ, UR61 ;  /* 0x0000003dff047e24 */ /* 0x002fc8000f8e00ff */
[----:B------:R1:W2:Y:S03]  /*12570*/  SYNCS.PHASECHK.TRANS64.TRYWAIT P2, [R4+URZ+0x38830], R3 ;  /* 0x03883003040075a7 */ /* 0x0002a6000804017f */
[----:B--2---:R-:W-:Y:S05]  /*12580*/  @!P2 NANOSLEEP.SYNCS 0x989680 ;  /* 0x009896800000a95d */ /* 0x004fea0003900000 */
[----:B------:R-:W2:Y:S02]  /*12590*/  @!P2 SYNCS.PHASECHK.TRANS64 P2, [R4+URZ+0x38830], R3 ;  /* 0x038830030400a5a7 */ /* 0x000ea4000804007f */
[----:B--2---:R-:W-:Y:S05]  /*125a0*/  @!P2 BRA `(.L_x_272) ;  /* 0xfffffffc00eca947 */ /* 0x004fea000383ffff */
[----:B------:R-:W-:Y:S05]  /*125b0*/  BRA `(.L_x_271) ;  /* 0xffffff30008c7947 */ /* 0x000fea000383ffff */
.L_x_276:
[----:B01----:R-:W-:-:S04]  /*125c0*/  IMAD.U32 R3, RZ, RZ, UR4 ;  /* 0x00000004ff037e24 */ /* 0x003fc8000f8e00ff */
[----:B------:R0:W1:Y:S03]  /*125d0*/  SYNCS.PHASECHK.TRANS64.TRYWAIT P2, [R3+URZ+0x38850], R0 ;  /* 0x03885000030075a7 */ /* 0x000066000804017f */
[----:B-1----:R-:W-:Y:S05]  /*125e0*/  @!P2 NANOSLEEP.SYNCS 0x989680 ;  /* 0x009896800000a95d */ /* 0x002fea0003900000 */
[----:B------:R-:W1:Y:S02]  /*125f0*/  @!P2 SYNCS.PHASECHK.TRANS64 P2, [R3+URZ+0x38850], R0 ;  /* 0x038850000300a5a7 */ /* 0x000e64000804007f */
[----:B-1----:R-:W-:Y:S05]  /*12600*/  @!P2 BRA `(.L_x_276) ;  /* 0xfffffffc00eca947 */ /* 0x002fea000383ffff */
[----:B------:R-:W-:Y:S05]  /*12610*/  BRA `(.L_x_275) ;  /* 0xffffff5800ac7947 */ /* 0x000fea000383ffff */
.L_x_281:
[----:B-1----:R1:W2:Y:S02]  /*12620*/  SYNCS.PHASECHK.TRANS64.TRYWAIT P0, [R11+URZ+0x38850], R0 ;  /* 0x038850000b0075a7 */ /* 0x0022a4000800017f */
[----:B--2---:R-:W-:Y:S05]  /*12630*/  @!P0 NANOSLEEP.SYNCS 0x989680 ;  /* 0x009896800000895d */ /* 0x004fea0003900000 */
[----:B------:R-:W2:Y:S02]  /*12640*/  @!P0 SYNCS.PHASECHK.TRANS64 P0, [R11+URZ+0x38850], R0 ;  /* 0x038850000b0085a7 */ /* 0x000ea4000800007f */
[----:B--2---:R-:W-:Y:S05]  /*12650*/  @!P0 BRA `(.L_x_281) ;  /* 0xfffffffc00f08947 */ /* 0x004fea000383ffff */
[----:B------:R-:W-:Y:S05]  /*12660*/  BRA `(.L_x_280) ;  /* 0xffffff7000a47947 */ /* 0x000fea000383ffff */
.L_x_321:
[----:B------:R-:W0:Y:S01]  /*12670*/  S2R R7, SR_TID.X ;  /* 0x0000000000077919 */ /* 0x000e220000002100 */
[----:B------:R-:W-:Y:S01]  /*12680*/  BSSY B0, `(.L_x_389) ;  /* 0x000000a000007945 */ /* 0x000fe20003800000 */
[----:B------:R-:W-:Y:S01]  /*12690*/  IMAD.MOV.U32 R12, RZ, RZ, RZ ;  /* 0x000000ffff0c7224 */ /* 0x000fe200078e00ff */
[----:B------:R-:W-:Y:S01]  /*126a0*/  MOV R15, 0xffffffff ;  /* 0xffffffff000f7802 */ /* 0x000fe20000000f00 */
[----:B------:R-:W-:Y:S01]  /*126b0*/  IMAD.MOV.U32 R11, RZ, RZ, 0x1f ;  /* 0x0000001fff0b7424 */ /* 0x000fe200078e00ff */
[----:B0-----:R-:W-:-:S04]  /*126c0*/  SHF.R.U32.HI R7, RZ, 0x5, R7 ;  /* 0x00000005ff077819 */ /* 0x001fc80000011607 */
[----:B------:R-:W-:-:S05]  /*126d0*/  LOP3.LUT R7, R7, 0x3, RZ, 0xc0, !PT ;  /* 0x0000000307077812 */ /* 0x000fca00078ec0ff */
[----:B------:R-:W-:-:S07]  /*126e0*/  IMAD.MOV.U32 R13, RZ, RZ, R7 ;  /* 0x000000ffff0d7224 */ /* 0x000fce00078e0007 */
[----:B------:R-:W-:Y:S05]  /*126f0*/  WARPSYNC.COLLECTIVE R15, `(.L_x_390) ;  /* 0x000000000f087348 */ /* 0x000fea0003c00000 */
[----:B------:R0:W1:Y:S02]  /*12700*/  SHFL.IDX P6, R14, R13, R12, R11 ;  /* 0x0000000c0d0e7389 */ /* 0x00006400000c000b */
[----:B01----:R-:W-:Y:S01]  /*12710*/  ENDCOLLECTIVE ;  /* 0x000000000000791b */ /* 0x003fe20003800000 */
.L_x_390:
[----:B------:R-:W-:Y:S05]  /*12720*/  BSYNC B0 ;  /* 0x0000000000007941 */ /* 0x000fea0003800000 */
.L_x_389:
[----:B------:R-:W-:Y:S05]  /*12730*/  BRA `(.L_x_391) ;  /* 0xffffffc4001c7947 */ /* 0x000fea000383ffff */
.L_x_322:
[----:B------:R-:W-:Y:S01]  /*12740*/  BSSY B0, `(.L_x_392) ;  /* 0x0000006000007945 */ /* 0x000fe20003800000 */
[----:B------:R-:W-:-:S07]  /*12750*/  IMAD.MOV.U32 R15, RZ, RZ, -0x1 ;  /* 0xffffffffff0f7424 */ /* 0x000fce00078e00ff */
[----:B------:R-:W-:Y:S05]  /*12760*/  WARPSYNC.COLLECTIVE R15, `(.L_x_393) ;  /* 0x000000000f0c7348 */ /* 0x000fea0003c00000 */
[----:B------:R-:W-:Y:S02]  /*12770*/  ELECT P6, UR62, PT ;  /* 0x00000000003e782f */ /* 0x000fe400038c0000 */
[----:B------:R-:W-:Y:S01]  /*12780*/  MOV R14, UR62 ;  /* 0x0000003e000e7c02 */ /* 0x000fe20008000f00 */
[----:B------:R-:W-:Y:S10]  /*12790*/  ENDCOLLECTIVE ;  /* 0x000000000000791b */ /* 0x000ff40003800000 */
.L_x_393:
[----:B------:R-:W-:Y:S05]  /*127a0*/  BSYNC B0 ;  /* 0x0000000000007941 */ /* 0x000fea0003800000 */
.L_x_392:
[----:B------:R-:W-:Y:S05]  /*127b0*/  BRA `(.L_x_394) ;  /* 0xffffffc400147947 */ /* 0x000fea000383ffff */
.L_x_325:
[----:B0-----:R0:W1:Y:S02]  /*127c0*/  SYNCS.PHASECHK.TRANS64.TRYWAIT P0, [R8+URZ+0x38840], R9 ;  /* 0x03884009080075a7 */ /* 0x001064000800017f */
[----:B-1----:R-:W-:Y:S05]  /*127d0*/  @!P0 NANOSLEEP.SYNCS 0x989680 ;  /* 0x009896800000895d */ /* 0x002fea0003900000 */
[----:B------:R-:W1:Y:S02]  /*127e0*/  @!P0 SYNCS.PHASECHK.TRANS64 P0, [R8+URZ+0x38840], R9 ;  /* 0x03884009080085a7 */ /* 0x000e64000800007f */
[----:B-1----:R-:W-:Y:S05]  /*127f0*/  @!P0 BRA `(.L_x_325) ;  /* 0xfffffffc00f08947 */ /* 0x002fea000383ffff */
[----:B------:R-:W-:Y:S05]  /*12800*/  BRA `(.L_x_395) ;  /* 0xffffffc400887947 */ /* 0x000fea000383ffff */
.L_x_328:
[----:B0-----:R-:W0:Y:S01]  /*12810*/  S2R R9, SR_CgaCtaId ;  /* 0x0000000000097919 */ /* 0x001e220000008800 */
[----:B------:R-:W-:-:S04]  /*12820*/  MOV R8, 0x400 ;  /* 0x0000040000087802 */ /* 0x000fc80000000f00 */
[----:B0-----:R-:W-:-:S04]  /*12830*/  LEA R8, R9, R8, 0x18 ;  /* 0x0000000809087211 */ /* 0x001fc800078ec0ff */
[----:B------:R0:W1:Y:S03]  /*12840*/  SYNCS.PHASECHK.TRANS64.TRYWAIT P0, [R8+URZ+0x38820], R6 ;  /* 0x03882006080075a7 */ /* 0x000066000800017f */
[----:B-1----:R-:W-:Y:S05]  /*12850*/  @!P0 NANOSLEEP.SYNCS 0x989680 ;  /* 0x009896800000895d */ /* 0x002fea0003900000 */
[----:B------:R-:W1:Y:S02]  /*12860*/  @!P0 SYNCS.PHASECHK.TRANS64 P0, [R8+URZ+0x38820], R6 ;  /* 0x03882006080085a7 */ /* 0x000e64000800007f */
[----:B-1----:R-:W-:Y:S05]  /*12870*/  @!P0 BRA `(.L_x_328) ;  /* 0xfffffffc00e48947 */ /* 0x002fea000383ffff */
[----:B------:R-:W-:Y:S05]  /*12880*/  BRA `(.L_x_396) ;  /* 0xffffffcc00087947 */ /* 0x000fea000383ffff */
.L_x_336:
[----:B0-----:R0:W1:Y:S02]  /*12890*/  SYNCS.PHASECHK.TRANS64.TRYWAIT P0, [R2+URZ+0x38840], R3 ;  /* 0x03884003020075a7 */ /* 0x001064000800017f */
[----:B-1----:R-:W-:Y:S05]  /*128a0*/  @!P0 NANOSLEEP.SYNCS 0x989680 ;  /* 0x009896800000895d */ /* 0x002fea0003900000 */
[----:B------:R-:W1:Y:S02]  /*128b0*/  @!P0 SYNCS.PHASECHK.TRANS64 P0, [R2+URZ+0x38840], R3 ;  /* 0x03884003020085a7 */ /* 0x000e64000800007f */
[----:B-1----:R-:W-:Y:S05]  /*128c0*/  @!P0 BRA `(.L_x_336) ;  /* 0xfffffffc00f08947 */ /* 0x002fea000383ffff */
[----:B------:R-:W-:Y:S05]  /*128d0*/  BRA `(.L_x_397) ;  /* 0xffffffcc00c87947 */ /* 0x000fea000383ffff */
.L_x_338:
[----:B0-----:R0:W1:Y:S02]  /*128e0*/  SYNCS.PHASECHK.TRANS64.TRYWAIT P0, [R3+URZ+0x60], R2 ;  /* 0x00006002030075a7 */ /* 0x001064000800017f */
[----:B-1----:R-:W-:Y:S05]  /*128f0*/  @!P0 NANOSLEEP.SYNCS 0x989680 ;  /* 0x009896800000895d */ /* 0x002fea0003900000 */
[----:B------:R-:W1:Y:S02]  /*12900*/  @!P0 SYNCS.PHASECHK.TRANS64 P0, [R3+URZ+0x60], R2 ;  /* 0x00006002030085a7 */ /* 0x000e64000800007f */
[----:B-1----:R-:W-:Y:S05]  /*12910*/  @!P0 BRA `(.L_x_338) ;  /* 0xfffffffc00f08947 */ /* 0x002fea000383ffff */
[----:B------:R-:W-:Y:S05]  /*12920*/  BRA `(.L_x_398) ;  /* 0xffffffd000887947 */ /* 0x000fea000383ffff */
.L_x_343:
[----:B-1----:R1:W2:Y:S02]  /*12930*/  SYNCS.PHASECHK.TRANS64.TRYWAIT P0, [R2+URZ+0x38840], R3 ;  /* 0x03884003020075a7 */ /* 0x0022a4000800017f */
[----:B--2---:R-:W-:Y:S05]  /*12940*/  @!P0 NANOSLEEP.SYNCS 0x989680 ;  /* 0x009896800000895d */ /* 0x004fea0003900000 */
[----:B------:R-:W2:Y:S02]  /*12950*/  @!P0 SYNCS.PHASECHK.TRANS64 P0, [R2+URZ+0x38840], R3 ;  /* 0x03884003020085a7 */ /* 0x000ea4000800007f */
[----:B--2---:R-:W-:Y:S05]  /*12960*/  @!P0 BRA `(.L_x_343) ;  /* 0xfffffffc00f08947 */ /* 0x004fea000383ffff */
[----:B------:R-:W-:Y:S05]  /*12970*/  BRA `(.L_x_399) ;  /* 0xffffffd800147947 */ /* 0x000fea000383ffff */
.L_x_345:
[----:B0-----:R0:W1:Y:S02]  /*12980*/  SYNCS.PHASECHK.TRANS64.TRYWAIT P1, [R2+URZ+0x60], R3 ;  /* 0x00006003020075a7 */ /* 0x001064000802017f */
[----:B-1----:R-:W-:Y:S05]  /*12990*/  @!P1 NANOSLEEP.SYNCS 0x989680 ;  /* 0x009896800000995d */ /* 0x002fea0003900000 */
[----:B------:R-:W1:Y:S02]  /*129a0*/  @!P1 SYNCS.PHASECHK.TRANS64 P1, [R2+URZ+0x60], R3 ;  /* 0x00006003020095a7 */ /* 0x000e64000802007f */
[----:B-1----:R-:W-:Y:S05]  /*129b0*/  @!P1 BRA `(.L_x_345) ;  /* 0xfffffffc00f09947 */ /* 0x002fea000383ffff */
[----:B------:R-:W-:Y:S05]  /*129c0*/  BRA `(.L_x_400) ;  /* 0xffffffd800d47947 */ /* 0x000fea000383ffff */
.L_x_350:
[----:B--2---:R2:W3:Y:S02]  /*129d0*/  SYNCS.PHASECHK.TRANS64.TRYWAIT P0, [R2+URZ+0x38840], R3 ;  /* 0x03884003020075a7 */ /* 0x0044e4000800017f */
[----:B---3--:R-:W-:Y:S05]  /*129e0*/  @!P0 NANOSLEEP.SYNCS 0x989680 ;  /* 0x009896800000895d */ /* 0x008fea0003900000 */
[----:B------:R-:W3:Y:S02]  /*129f0*/  @!P0 SYNCS.PHASECHK.TRANS64 P0, [R2+URZ+0x38840], R3 ;  /* 0x03884003020085a7 */ /* 0x000ee4000800007f */
[----:B---3--:R-:W-:Y:S05]  /*12a00*/  @!P0 BRA `(.L_x_350) ;  /* 0xfffffffc00f08947 */ /* 0x008fea000383ffff */
[----:B------:R-:W-:Y:S05]  /*12a10*/  BRA `(.L_x_401) ;  /* 0xffffffe000207947 */ /* 0x000fea000383ffff */
.L_x_352:
[----:B0-----:R0:W1:Y:S02]  /*12a20*/  SYNCS.PHASECHK.TRANS64.TRYWAIT P1, [R2+URZ+0x60], R8 ;  /* 0x00006008020075a7 */ /* 0x001064000802017f */
[----:B-1----:R-:W-:Y:S05]  /*12a30*/  @!P1 NANOSLEEP.SYNCS 0x989680 ;  /* 0x009896800000995d */ /* 0x002fea0003900000 */
[----:B------:R-:W1:Y:S02]  /*12a40*/  @!P1 SYNCS.PHASECHK.TRANS64 P1, [R2+URZ+0x60], R8 ;  /* 0x00006008020095a7 */ /* 0x000e64000802007f */
[----:B-1----:R-:W-:Y:S05]  /*12a50*/  @!P1 BRA `(.L_x_352) ;  /* 0xfffffffc00f09947 */ /* 0x002fea000383ffff */
[----:B------:R-:W-:Y:S05]  /*12a60*/  BRA `(.L_x_402) ;  /* 0xffffffe000e07947 */ /* 0x000fea000383ffff */
.L_x_359:
[----:B-1----:R1:W2:Y:S02]  /*12a70*/  SYNCS.PHASECHK.TRANS64.TRYWAIT P0, [R3+URZ+0x38860], R0 ;  /* 0x03886000030075a7 */ /* 0x0022a4000800017f */
[----:B--2---:R-:W-:Y:S05]  /*12a80*/  @!P0 NANOSLEEP.SYNCS 0x989680 ;  /* 0x009896800000895d */ /* 0x004fea0003900000 */
[----:B------:R-:W2:Y:S02]  /*12a90*/  @!P0 SYNCS.PHASECHK.TRANS64 P0, [R3+URZ+0x38860], R0 ;  /* 0x03886000030085a7 */ /* 0x000ea4000800007f */
[----:B--2---:R-:W-:Y:S05]  /*12aa0*/  @!P0 BRA `(.L_x_359) ;  /* 0xfffffffc00f08947 */ /* 0x004fea000383ffff */
[----:B------:R-:W-:Y:S05]  /*12ab0*/  BRA `(.L_x_403) ;  /* 0xffffffe800187947 */ /* 0x000fea000383ffff */
.L_x_361:
[----:B------:R-:W-:Y:S01]  /*12ac0*/  BSSY B0, `(.L_x_404) ;  /* 0x0000008000007945 */ /* 0x000fe20003800000 */
[----:B0-----:R-:W-:Y:S02]  /*12ad0*/  IMAD.MOV.U32 R13, RZ, RZ, R16 ;  /* 0x000000ffff0d7224 */ /* 0x001fe400078e0010 */
[----:B------:R-:W-:Y:S02]  /*12ae0*/  IMAD.MOV.U32 R12, RZ, RZ, RZ ;  /* 0x000000ffff0c7224 */ /* 0x000fe400078e00ff */
[----:B------:R-:W-:Y:S02]  /*12af0*/  IMAD.MOV.U32 R11, RZ, RZ, 0x1f ;  /* 0x0000001fff0b7424 */ /* 0x000fe400078e00ff */
[----:B------:R-:W-:-:S07]  /*12b00*/  IMAD.MOV.U32 R15, RZ, RZ, -0x1 ;  /* 0xffffffffff0f7424 */ /* 0x000fce00078e00ff */
[----:B-1----:R-:W-:Y:S05]  /*12b10*/  WARPSYNC.COLLECTIVE R15, `(.L_x_405) ;  /* 0x000000000f087348 */ /* 0x002fea0003c00000 */
[----:B------:R0:W2:Y:S02]  /*12b20*/  SHFL.IDX P6, R14, R13, R12, R11 ;  /* 0x0000000c0d0e7389 */ /* 0x0000a400000c000b */
[----:B012---:R-:W-:Y:S01]  /*12b30*/  ENDCOLLECTIVE ;  /* 0x000000000000791b */ /* 0x007fe20003800000 */
.L_x_405:
[----:B------:R-:W-:Y:S05]  /*12b40*/  BSYNC B0 ;  /* 0x0000000000007941 */ /* 0x000fea0003800000 */
.L_x_404:
[----:B------:R-:W-:Y:S01]  /*12b50*/  IMAD.MOV.U32 R13, RZ, RZ, R16 ;  /* 0x000000ffff0d7224 */ /* 0x000fe200078e0010 */
[----:B------:R-:W-:Y:S01]  /*12b60*/  MOV R15, 0xffffffff ;  /* 0xffffffff000f7802 */ /* 0x000fe20000000f00 */
[----:B------:R-:W-:Y:S02]  /*12b70*/  IMAD.MOV.U32 R12, RZ, RZ, 0x1 ;  /* 0x00000001ff0c7424 */ /* 0x000fe400078e00ff */
[----:B------:R-:W-:Y:S02]  /*12b80*/  IMAD.MOV.U32 R11, RZ, RZ, 0x1f ;  /* 0x0000001fff0b7424 */ /* 0x000fe400078e00ff */
[----:B------:R-:W-:-:S07]  /*12b90*/  IMAD.MOV.U32 R4, RZ, RZ, R14 ;  /* 0x000000ffff047224 */ /* 0x000fce00078e000e */
[----:B------:R-:W-:Y:S05]  /*12ba0*/  WARPSYNC.COLLECTIVE R15, `(.L_x_406) ;  /* 0x000000000f087348 */ /* 0x000fea0003c00000 */
[----:B------:R0:W1:Y:S02]  /*12bb0*/  SHFL.IDX P6, R14, R13, R12, R11 ;  /* 0x0000000c0d0e7389 */ /* 0x00006400000c000b */
[----:B01----:R-:W-:Y:S01]  /*12bc0*/  ENDCOLLECTIVE ;  /* 0x000000000000791b */ /* 0x003fe20003800000 */
.L_x_406:
[----:B------:R-:W-:Y:S01]  /*12bd0*/  IMAD.MOV.U32 R5, RZ, RZ, R14 ;  /* 0x000000ffff057224 */ /* 0x000fe200078e000e */
[----:B------:R-:W-:Y:S06]  /*12be0*/  BRA `(.L_x_407) ;  /* 0xffffffe800cc7947 */ /* 0x000fec000383ffff */
.L_x_364:
[----:B------:R-:W-:Y:S01]  /*12bf0*/  BSSY B0, `(.L_x_408) ;  /* 0x0000008000007945 */ /* 0x000fe20003800000 */
[----:B-----5:R-:W-:Y:S02]  /*12c00*/  IMAD.MOV.U32 R13, RZ, RZ, R3 ;  /* 0x000000ffff0d7224 */ /* 0x020fe400078e0003 */
[----:B------:R-:W-:Y:S02]  /*12c10*/  IMAD.MOV.U32 R12, RZ, RZ, 0x1 ;  /* 0x00000001ff0c7424 */ /* 0x000fe400078e00ff */
[----:B------:R-:W-:Y:S02]  /*12c20*/  IMAD.MOV.U32 R11, RZ, RZ, RZ ;  /* 0x000000ffff0b7224 */ /* 0x000fe400078e00ff */
[----:B------:R-:W-:-:S07]  /*12c30*/  IMAD.MOV.U32 R15, RZ, RZ, -0x1 ;  /* 0xffffffffff0f7424 */ /* 0x000fce00078e00ff */
[----:B0-234-:R-:W-:Y:S05]  /*12c40*/  WARPSYNC.COLLECTIVE R15, `(.L_x_409) ;  /* 0x000000000f087348 */ /* 0x01dfea0003c00000 */
[----:B------:R1:W0:Y:S02]  /*12c50*/  SHFL.UP P6, R14, R13, R12, R11 ;  /* 0x0400000c0d0e7389 */ /* 0x00022400000c000b */
[----:B01234-:R-:W-:Y:S01]  /*12c60*/  ENDCOLLECTIVE ;  /* 0x000000000000791b */ /* 0x01ffe20003800000 */
.L_x_409:
[----:B------:R-:W-:Y:S05]  /*12c70*/  BSYNC B0 ;  /* 0x0000000000007941 */ /* 0x000fea0003800000 */
.L_x_408:
[C---:B------:R-:W-:Y:S01]  /*12c80*/  ISETP.NE.AND P0, PT, R9.reuse, RZ, PT ;  /* 0x000000ff0900720c */ /* 0x040fe20003f05270 */
[----:B------:R-:W-:Y:S02]  /*12c90*/  IMAD.MOV.U32 R12, RZ, RZ, 0x2 ;  /* 0x00000002ff0c7424 */ /* 0x000fe400078e00ff */
[----:B------:R-:W-:Y:S01]  /*12ca0*/  IMAD.MOV.U32 R11, RZ, RZ, RZ ;  /* 0x000000ffff0b7224 */ /* 0x000fe200078e00ff */
[----:B------:R-:W-:Y:S01]  /*12cb0*/  SEL R14, R14, RZ, P0 ;  /* 0x000000ff0e0e7207 */ /* 0x000fe20000000000 */
[----:B------:R-:W-:Y:S01]  /*12cc0*/  IMAD.MOV.U32 R15, RZ, RZ, -0x1 ;  /* 0xffffffffff0f7424 */ /* 0x000fe200078e00ff */
[----:B------:R-:W-:-:S03]  /*12cd0*/  ISETP.GE.U32.AND P0, PT, R9, 0x2, PT ;  /* 0x000000020900780c */ /* 0x000fc60003f06070 */
[----:B------:R-:W-:-:S10]  /*12ce0*/  IMAD.IADD R13, R3, 0x1, R14 ;  /* 0x00000001030d7824 */ /* 0x000fd400078e020e */
[----:B------:R-:W-:Y:S05]  /*12cf0*/  WARPSYNC.COLLECTIVE R15, `(.L_x_410) ;  /* 0x000000000f087348 */ /* 0x000fea0003c00000 */
[----:B------:R0:W1:Y:S02]  /*12d00*/  SHFL.UP P6, R14, R13, R12, R11 ;  /* 0x0400000c0d0e7389 */ /* 0x00006400000c000b */
[----:B01----:R-:W-:Y:S01]  /*12d10*/  ENDCOLLECTIVE ;  /* 0x000000000000791b */ /* 0x003fe20003800000 */
.L_x_410:
[----:B------:R-:W-:Y:S01]  /*12d20*/  IMAD.MOV.U32 R12, RZ, RZ, 0x4 ;  /* 0x00000004ff0c7424 */ /* 0x000fe200078e00ff */
[----:B------:R-:W-:Y:S02]  /*12d30*/  SEL R6, R14, RZ, P0 ;  /* 0x000000ff0e067207 */ /* 0x000fe40000000000 */
[----:B------:R-:W-:Y:S02]  /*12d40*/  ISETP.GE.U32.AND P0, PT, R9, 0x4, PT ;  /* 0x000000040900780c */ /* 0x000fe40003f06070 */
[----:B------:R-:W-:-:S05]  /*12d50*/  IADD3 R6, R13, R6, RZ ;  /* 0x000000060d067210 */ /* 0x000fca0007ffe0ff */
[----:B------:R-:W-:-:S07]  /*12d60*/  IMAD.MOV.U32 R13, RZ, RZ, R6 ;  /* 0x000000ffff0d7224 */ /* 0x000fce00078e0006 */
[----:B------:R-:W-:Y:S05]  /*12d70*/  WARPSYNC.COLLECTIVE R15, `(.L_x_411) ;  /* 0x000000000f087348 */ /* 0x000fea0003c00000 */
[----:B------:R0:W1:Y:S02]  /*12d80*/  SHFL.UP P6, R14, R13, R12, R11 ;  /* 0x0400000c0d0e7389 */ /* 0x00006400000c000b */
[----:B01----:R-:W-:Y:S01]  /*12d90*/  ENDCOLLECTIVE ;  /* 0x000000000000791b */ /* 0x003fe20003800000 */
.L_x_411:
[----:B------:R-:W-:Y:S01]  /*12da0*/  IMAD.MOV.U32 R12, RZ, RZ, 0x8 ;  /* 0x00000008ff0c7424 */ /* 0x000fe200078e00ff */
[----:B------:R-:W-:Y:S02]  /*12db0*/  SEL R7, R14, RZ, P0 ;  /* 0x000000ff0e077207 */ /* 0x000fe40000000000 */
[----:B------:R-:W-:-:S03]  /*12dc0*/  ISETP.GE.U32.AND P0, PT, R9, 0x8, PT ;  /* 0x000000080900780c */ /* 0x000fc60003f06070 */
[----:B------:R-:W-:-:S04]  /*12dd0*/  IMAD.IADD R7, R6, 0x1, R7 ;  /* 0x0000000106077824 */ /* 0x000fc800078e0207 */
[----:B------:R-:W-:-:S07]  /*12de0*/  IMAD.MOV.U32 R13, RZ, RZ, R7 ;  /* 0x000000ffff0d7224 */ /* 0x000fce00078e0007 */
[----:B------:R-:W-:Y:S05]  /*12df0*/  WARPSYNC.COLLECTIVE R15, `(.L_x_412) ;  /* 0x000000000f087348 */ /* 0x000fea0003c00000 */
[----:B------:R0:W1:Y:S02]  /*12e00*/  SHFL.UP P6, R14, R13, R12, R11 ;  /* 0x0400000c0d0e7389 */ /* 0x00006400000c000b */
[----:B01----:R-:W-:Y:S01]  /*12e10*/  ENDCOLLECTIVE ;  /* 0x000000000000791b */ /* 0x003fe20003800000 */
.L_x_412:
        /* <DEDUP_REMOVED lines=8> */
.L_x_413:
[----:B------:R-:W-:Y:S02]  /*12ea0*/  IMAD.MOV.U32 R12, RZ, RZ, 0x1f ;  /* 0x0000001fff0c7424 */ /* 0x000fe400078e00ff */
[----:B------:R-:W-:Y:S01]  /*12eb0*/  IMAD.MOV.U32 R11, RZ, RZ, 0x1f ;  /* 0x0000001fff0b7424 */ /* 0x000fe200078e00ff */
[----:B------:R-:W-:-:S05]  /*12ec0*/  SEL R7, R14, RZ, P0 ;  /* 0x000000ff0e077207 */ /* 0x000fca0000000000 */
[----:B------:R-:W-:-:S05]  /*12ed0*/  IMAD.IADD R2, R8, 0x1, R7 ;  /* 0x0000000108027824 */ /* 0x000fca00078e0207 */
[----:B------:R-:W-:-:S07]  /*12ee0*/  MOV R13, R2 ;  /* 0x00000002000d7202 */ /* 0x000fce0000000f00 */
[----:B------:R-:W-:Y:S05]  /*12ef0*/  WARPSYNC.COLLECTIVE R15, `(.L_x_414) ;  /* 0x000000000f087348 */ /* 0x000fea0003c00000 */
[----:B------:R0:W1:Y:S02]  /*12f00*/  SHFL.IDX P6, R14, R13, R12, R11 ;  /* 0x0000000c0d0e7389 */ /* 0x00006400000c000b */
[----:B01----:R-:W-:Y:S01]  /*12f10*/  ENDCOLLECTIVE ;  /* 0x000000000000791b */ /* 0x003fe20003800000 */
.L_x_414:
[----:B------:R-:W-:Y:S05]  /*12f20*/  BRA `(.L_x_415) ;  /* 0xffffffe800947947 */ /* 0x000fea000383ffff */
.L_x_369:
[----:B------:R-:W-:Y:S01]  /*12f30*/  BSSY B0, `(.L_x_416) ;  /* 0x0000008000007945 */ /* 0x000fe20003800000 */
[----:B-----5:R-:W-:Y:S02]  /*12f40*/  IMAD.MOV.U32 R13, RZ, RZ, R3 ;  /* 0x000000ffff0d7224 */ /* 0x020fe400078e0003 */
[----:B------:R-:W-:Y:S02]  /*12f50*/  IMAD.MOV.U32 R12, RZ, RZ, 0x1 ;  /* 0x00000001ff0c7424 */ /* 0x000fe400078e00ff */
[----:B------:R-:W-:Y:S02]  /*12f60*/  IMAD.MOV.U32 R11, RZ, RZ, RZ ;  /* 0x000000ffff0b7224 */ /* 0x000fe400078e00ff */
[----:B------:R-:W-:-:S07]  /*12f70*/  IMAD.MOV.U32 R15, RZ, RZ, -0x1 ;  /* 0xffffffffff0f7424 */ /* 0x000fce00078e00ff */
[----:B0-----:R-:W-:Y:S05]  /*12f80*/  WARPSYNC.COLLECTIVE R15, `(.L_x_417) ;  /* 0x000000000f087348 */ /* 0x001fea0003c00000 */
[----:B------:R1:W2:Y:S02]  /*12f90*/  SHFL.UP P6, R14, R13, R12, R11 ;  /* 0x0400000c0d0e7389 */ /* 0x0002a400000c000b */
[----:B012---:R-:W-:Y:S01]  /*12fa0*/  ENDCOLLECTIVE ;  /* 0x000000000000791b */ /* 0x007fe20003800000 */
.L_x_417:
[----:B------:R-:W-:Y:S05]  /*12fb0*/  BSYNC B0 ;  /* 0x0000000000007941 */ /* 0x000fea0003800000 */
.L_x_416:
[----:B------:R-:W-:Y:S01]  /*12fc0*/  ISETP.NE.AND P0, PT, R8, RZ, PT ;  /* 0x000000ff0800720c */ /* 0x000fe20003f05270 */
[----:B------:R-:W-:Y:S01]  /*12fd0*/  IMAD.MOV.U32 R12, RZ, RZ, 0x2 ;  /* 0x00000002ff0c7424 */ /* 0x000fe200078e00ff */
[----:B------:R-:W-:Y:S01]  /*12fe0*/  MOV R15, 0xffffffff ;  /* 0xffffffff000f7802 */ /* 0x000fe20000000f00 */
[----:B------:R-:W-:Y:S01]  /*12ff0*/  IMAD.MOV.U32 R11, RZ, RZ, RZ ;  /* 0x000000ffff0b7224 */ /* 0x000fe200078e00ff */
[----:B------:R-:W-:Y:S02]  /*13000*/  SEL R14, R14, RZ, P0 ;  /* 0x000000ff0e0e7207 */ /* 0x000fe40000000000 */
[----:B------:R-:W-:-:S03]  /*13010*/  ISETP.GE.U32.AND P0, PT, R8, 0x2, PT ;  /* 0x000000020800780c */ /* 0x000fc60003f06070 */
[----:B------:R-:W-:-:S10]  /*13020*/  IMAD.IADD R13, R3, 0x1, R14 ;  /* 0x00000001030d7824 */ /* 0x000fd400078e020e */
[----:B------:R-:W-:Y:S05]  /*13030*/  WARPSYNC.COLLECTIVE R15, `(.L_x_418) ;  /* 0x000000000f087348 */ /* 0x000fea0003c00000 */
[----:B------:R0:W1:Y:S02]  /*13040*/  SHFL.UP P6, R14, R13, R12, R11 ;  /* 0x0400000c0d0e7389 */ /* 0x00006400000c000b */
[----:B01----:R-:W-:Y:S01]  /*13050*/  ENDCOLLECTIVE ;  /* 0x000000000000791b */ /* 0x003fe20003800000 */
.L_x_418:
        /* <DEDUP_REMOVED lines=8> */
.L_x_419:
        /* <DEDUP_REMOVED lines=8> */
.L_x_420:
        /* <DEDUP_REMOVED lines=8> */
.L_x_421:
[----:B------:R-:W-:Y:S02]  /*131e0*/  IMAD.MOV.U32 R12, RZ, RZ, 0x1f ;  /* 0x0000001fff0c7424 */ /* 0x000fe400078e00ff */
[----:B------:R-:W-:Y:S01]  /*131f0*/  IMAD.MOV.U32 R11, RZ, RZ, 0x1f ;  /* 0x0000001fff0b7424 */ /* 0x000fe200078e00ff */
[----:B------:R-:W-:-:S04]  /*13200*/  SEL R2, R14, RZ, P0 ;  /* 0x000000ff0e027207 */ /* 0x000fc80000000000 */
[----:B------:R-:W-:-:S05]  /*13210*/  IADD3 R2, R7, R2, RZ ;  /* 0x0000000207027210 */ /* 0x000fca0007ffe0ff */
[----:B------:R-:W-:-:S07]  /*13220*/  IMAD.MOV.U32 R13, RZ, RZ, R2 ;  /* 0x000000ffff0d7224 */ /* 0x000fce00078e0002 */
[----:B------:R-:W-:Y:S05]  /*13230*/  WARPSYNC.COLLECTIVE R15, `(.L_x_422) ;  /* 0x000000000f087348 */ /* 0x000fea0003c00000 */
[----:B------:R0:W1:Y:S02]  /*13240*/  SHFL.IDX P6, R14, R13, R12, R11 ;  /* 0x0000000c0d0e7389 */ /* 0x00006400000c000b */
[----:B01----:R-:W-:Y:S01]  /*13250*/  ENDCOLLECTIVE ;  /* 0x000000000000791b */ /* 0x003fe20003800000 */
.L_x_422:
[----:B------:R-:W-:Y:S05]  /*13260*/  BRA `(.L_x_423) ;  /* 0xffffffe8007c7947 */ /* 0x000fea000383ffff */
.L_x_371:
[----:B------:R-:W-:Y:S01]  /*13270*/  BSSY B0, `(.L_x_424) ;  /* 0x0000006000007945 */ /* 0x000fe20003800000 */
[----:B------:R-:W-:Y:S01]  /*13280*/  PLOP3.LUT P6, PT, P6, PT, PT, 0x8, 0x0 ;  /* 0x000000000000781c */ /* 0x000fe200037ce170 */
[----:B------:R-:W-:-:S12]  /*13290*/  IMAD.MOV.U32 R15, RZ, RZ, -0x1 ;  /* 0xffffffffff0f7424 */ /* 0x000fd800078e00ff */
[----:B0-----:R-:W-:Y:S05]  /*132a0*/  WARPSYNC.COLLECTIVE R15, `(.L_x_425) ;  /* 0x000000000f087348 */ /* 0x001fea0003c00000 */
[----:B------:R-:W-:Y:S01]  /*132b0*/  VOTE.ANY R14, PT, P6 ;  /* 0x00000000000e7806 */ /* 0x000fe200030e0100 */
[----:B0-----:R-:W-:Y:S06]  /*132c0*/  ENDCOLLECTIVE ;  /* 0x000000000000791b */ /* 0x001fec0003800000 */
.L_x_425:
[----:B------:R-:W-:Y:S05]  /*132d0*/  BSYNC B0 ;  /* 0x0000000000007941 */ /* 0x000fea0003800000 */
.L_x_424:
[----:B------:R-:W-:Y:S02]  /*132e0*/  IMAD.MOV.U32 R7, RZ, RZ, R14 ;  /* 0x000000ffff077224 */ /* 0x000fe400078e000e */
[----:B------:R-:W-:Y:S02]  /*132f0*/  IMAD.MOV.U32 R13, RZ, RZ, R3 ;  /* 0x000000ffff0d7224 */ /* 0x000fe400078e0003 */
[----:B------:R-:W0:Y:S01]  /*13300*/  POPC R5, R7 ;  /* 0x0000000700057309 */ /* 0x000e220000000000 */
[----:B------:R-:W-:Y:S02]  /*13310*/  IMAD.MOV.U32 R11, RZ, RZ, 0x1f ;  /* 0x0000001fff0b7424 */ /* 0x000fe400078e00ff */
[----:B------:R-:W-:Y:S02]  /*13320*/  IMAD.MOV.U32 R15, RZ, RZ, -0x1 ;  /* 0xffffffffff0f7424 */ /* 0x000fe400078e00ff */
[----:B0-----:R-:W-:-:S07]  /*13330*/  IMAD.MOV.U32 R12, RZ, RZ, R5 ;  /* 0x000000ffff0c7224 */ /* 0x001fce00078e0005 */
[----:B------:R-:W-:Y:S05]  /*13340*/  WARPSYNC.COLLECTIVE R15, `(.L_x_426) ;  /* 0x000000000f087348 */ /* 0x000fea0003c00000 */
[----:B------:R0:W1:Y:S02]  /*13350*/  SHFL.IDX P6, R14, R13, R12, R11 ;  /* 0x0000000c0d0e7389 */ /* 0x00006400000c000b */
[----:B01----:R-:W-:Y:S01]  /*13360*/  ENDCOLLECTIVE ;  /* 0x000000000000791b */ /* 0x003fe20003800000 */
.L_x_426:
[----:B------:R-:W-:Y:S01]  /*13370*/  MOV R17, R14 ;  /* 0x0000000e00117202 */ /* 0x000fe20000000f00 */
[----:B------:R-:W-:Y:S06]  /*13380*/  BRA `(.L_x_427) ;  /* 0xffffffe8006c7947 */ /* 0x000fec000383ffff */
.L_x_373:
[----:B------:R-:W-:Y:S01]  /*13390*/  BSSY B0, `(.L_x_428) ;  /* 0x0000007000007945 */ /* 0x000fe20003800000 */
[----:B------:R-:W-:Y:S02]  /*133a0*/  IMAD.MOV.U32 R13, RZ, RZ, R2 ;  /* 0x000000ffff0d7224 */ /* 0x000fe400078e0002 */
[----:B------:R-:W-:Y:S02]  /*133b0*/  IMAD.MOV.U32 R11, RZ, RZ, 0x1f ;  /* 0x0000001fff0b7424 */ /* 0x000fe400078e00ff */
[----:B------:R-:W-:-:S07]  /*133c0*/  IMAD.MOV.U32 R15, RZ, RZ, -0x1 ;  /* 0xffffffffff0f7424 */ /* 0x000fce00078e00ff */
[----:B012---:R-:W-:Y:S05]  /*133d0*/  WARPSYNC.COLLECTIVE R15, `(.L_x_429) ;  /* 0x000000000f087348 */ /* 0x007fea0003c00000 */
[----:B------:R3:W4:Y:S02]  /*133e0*/  SHFL.IDX P6, R14, R13, R12, R11 ;  /* 0x0000000c0d0e7389 */ /* 0x00072400000c000b */
[----:B01234-:R-:W-:Y:S01]  /*133f0*/  ENDCOLLECTIVE ;  /* 0x000000000000791b */ /* 0x01ffe20003800000 */
.L_x_429:
[----:B------:R-:W-:Y:S05]  /*13400*/  BSYNC B0 ;  /* 0x0000000000007941 */ /* 0x000fea0003800000 */
.L_x_428:
[----:B------:R-:W-:Y:S05]  /*13410*/  BRA `(.L_x_372) ;  /* 0xffffffe800647947 */ /* 0x000fea000383ffff */
.L_x_377:
[----:B0-----:R0:W1:Y:S02]  /*13420*/  SYNCS.PHASECHK.TRANS64.TRYWAIT P0, [R0+URZ+0x38820], R3 ;  /* 0x03882003000075a7 */ /* 0x001064000800017f */
[----:B-1----:R-:W-:Y:S05]  /*13430*/  @!P0 NANOSLEEP.SYNCS 0x989680 ;  /* 0x009896800000895d */ /* 0x002fea0003900000 */
[----:B------:R-:W1:Y:S02]  /*13440*/  @!P0 SYNCS.PHASECHK.TRANS64 P0, [R0+URZ+0x38820], R3 ;  /* 0x03882003000085a7 */ /* 0x000e64000800007f */
[----:B-1----:R-:W-:Y:S05]  /*13450*/  @!P0 BRA `(.L_x_377) ;  /* 0xfffffffc00f08947 */ /* 0x002fea000383ffff */
[----:B------:R-:W-:Y:S05]  /*13460*/  BRA `(.L_x_430) ;  /* 0xffffffec00487947 */ /* 0x000fea000383ffff */
.L_x_378:
[----:B------:R-:W1:Y:S01]  /*13470*/  S2R R2, SR_TID.X ;  /* 0x0000000000027919 */ /* 0x000e620000002100 */
[----:B------:R-:W-:Y:S01]  /*13480*/  BSSY B0, `(.L_x_431) ;  /* 0x000000a000007945 */ /* 0x000fe20003800000 */
[----:B------:R-:W-:Y:S02]  /*13490*/  IMAD.MOV.U32 R12, RZ, RZ, RZ ;  /* 0x000000ffff0c7224 */ /* 0x000fe400078e00ff */
[----:B------:R-:W-:Y:S02]  /*134a0*/  IMAD.MOV.U32 R11, RZ, RZ, 0x1f ;  /* 0x0000001fff0b7424 */ /* 0x000fe400078e00ff */
[----:B------:R-:W-:Y:S01]  /*134b0*/  IMAD.MOV.U32 R15, RZ, RZ, -0x1 ;  /* 0xffffffffff0f7424 */ /* 0x000fe200078e00ff */
[----:B-1----:R-:W-:-:S04]  /*134c0*/  SHF.R.U32.HI R2, RZ, 0x5, R2 ;  /* 0x00000005ff027819 */ /* 0x002fc80000011602 */
[----:B------:R-:W-:-:S05]  /*134d0*/  LOP3.LUT R2, R2, 0x3, RZ, 0xc0, !PT ;  /* 0x0000000302027812 */ /* 0x000fca00078ec0ff */
[----:B------:R-:W-:-:S07]  /*134e0*/  IMAD.MOV.U32 R13, RZ, RZ, R2 ;  /* 0x000000ffff0d7224 */ /* 0x000fce00078e0002 */
[----:B0-----:R-:W-:Y:S05]  /*134f0*/  WARPSYNC.COLLECTIVE R15, `(.L_x_432) ;  /* 0x000000000f087348 */ /* 0x001fea0003c00000 */
[----:B------:R1:W2:Y:S02]  /*13500*/  SHFL.IDX P6, R14, R13, R12, R11 ;  /* 0x0000000c0d0e7389 */ /* 0x0002a400000c000b */
[----:B012---:R-:W-:Y:S01]  /*13510*/  ENDCOLLECTIVE ;  /* 0x000000000000791b */ /* 0x007fe20003800000 */
.L_x_432:
[----:B------:R-:W-:Y:S05]  /*13520*/  BSYNC B0 ;  /* 0x0000000000007941 */ /* 0x000fea0003800000 */
.L_x_431:
[----:B------:R-:W-:Y:S05]  /*13530*/  BRA `(.L_x_433) ;  /* 0xffffffec00307947 */ /* 0x000fea000383ffff */
.L_x_381:
[----:B------:R-:W-:Y:S01]  /*13540*/  BSSY B1, `(.L_x_434) ;  /* 0x0000006000017945 */ /* 0x000fe20003800000 */
[----:B------:R-:W-:-:S07]  /*13550*/  IMAD.MOV.U32 R15, RZ, RZ, -0x1 ;  /* 0xffffffffff0f7424 */ /* 0x000fce00078e00ff */
[----:B01----:R-:W-:Y:S05]  /*13560*/  WARPSYNC.COLLECTIVE R15, `(.L_x_435) ;  /* 0x000000000f0c7348 */ /* 0x003fea0003c00000 */
[----:B------:R-:W-:Y:S02]  /*13570*/  ELECT P6, UR62, PT ;  /* 0x00000000003e782f */ /* 0x000fe400038c0000 */
[----:B------:R-:W-:Y:S01]  /*13580*/  MOV R14, UR62 ;  /* 0x0000003e000e7c02 */ /* 0x000fe20008000f00 */
[----:B01----:R-:W-:Y:S10]  /*13590*/  ENDCOLLECTIVE ;  /* 0x000000000000791b */ /* 0x003ff40003800000 */
.L_x_435:
[----:B------:R-:W-:Y:S05]  /*135a0*/  BSYNC B1 ;  /* 0x0000000000017941 */ /* 0x000fea0003800000 */
.L_x_434:
[----:B------:R-:W-:Y:S05]  /*135b0*/  BRA `(.L_x_436) ;  /* 0xffffffec00287947 */ /* 0x000fea000383ffff */
.L_x_383:
[----:B0-----:R0:W1:Y:S02]  /*135c0*/  SYNCS.PHASECHK.TRANS64.TRYWAIT P0, [R6+URZ], R5 ;  /* 0x00000005060075a7 */ /* 0x001064000800017f */
[----:B-1----:R-:W-:Y:S05]  /*135d0*/  @!P0 NANOSLEEP.SYNCS 0x989680 ;  /* 0x009896800000895d */ /* 0x002fea0003900000 */
[----:B------:R-:W1:Y:S02]  /*135e0*/  @!P0 SYNCS.PHASECHK.TRANS64 P0, [R6+URZ], R5 ;  /* 0x00000005060085a7 */ /* 0x000e64000800007f */
[----:B-1----:R-:W-:Y:S05]  /*135f0*/  @!P0 BRA `(.L_x_383) ;  /* 0xfffffffc00f08947 */ /* 0x002fea000383ffff */
[----:B------:R-:W-:Y:S05]  /*13600*/  BRA `(.L_x_437) ;  /* 0xffffffec006c7947 */ /* 0x000fea000383ffff */
.L_x_384:
[----:B-1----:R1:W2:Y:S02]  /*13610*/  SYNCS.PHASECHK.TRANS64.TRYWAIT P0, [R7+URZ], R2 ;  /* 0x00000002070075a7 */ /* 0x0022a4000800017f */
[----:B--2---:R-:W-:Y:S05]  /*13620*/  @!P0 NANOSLEEP.SYNCS 0x989680 ;  /* 0x009896800000895d */ /* 0x004fea0003900000 */
[----:B------:R-:W2:Y:S02]  /*13630*/  @!P0 SYNCS.PHASECHK.TRANS64 P0, [R7+URZ], R2 ;  /* 0x00000002070085a7 */ /* 0x000ea4000800007f */
[----:B--2---:R-:W-:Y:S05]  /*13640*/  @!P0 BRA `(.L_x_384) ;  /* 0xfffffffc00f08947 */ /* 0x004fea000383ffff */
[----:B------:R-:W-:Y:S05]  /*13650*/  BRA `(.L_x_438) ;  /* 0xffffffec00607947 */ /* 0x000fea000383ffff */
.L_x_386:
[----:B--2---:R2:W3:Y:S02]  /*13660*/  SYNCS.PHASECHK.TRANS64.TRYWAIT P0, [R4+URZ], R5 ;  /* 0x00000005040075a7 */ /* 0x0044e4000800017f */
[----:B---3--:R-:W-:Y:S05]  /*13670*/  @!P0 NANOSLEEP.SYNCS 0x989680 ;  /* 0x009896800000895d */ /* 0x008fea0003900000 */
[----:B------:R-:W3:Y:S02]  /*13680*/  @!P0 SYNCS.PHASECHK.TRANS64 P0, [R4+URZ], R5 ;  /* 0x00000005040085a7 */ /* 0x000ee4000800007f */
[----:B---3--:R-:W-:Y:S05]  /*13690*/  @!P0 BRA `(.L_x_386) ;  /* 0xfffffffc00f08947 */ /* 0x008fea000383ffff */
[----:B------:R-:W-:Y:S05]  /*136a0*/  BRA `(.L_x_439) ;  /* 0xffffffec00687947 */ /* 0x000fea000383ffff */
.L_x_440:
        /* <DEDUP_REMOVED lines=13> */
.L_x_2839:


//--------------------- .text._ZN7cutlass13device_kernelIN5flash11enable_sm90INS1_16FlashAttnFwdSm90INS1_25CollectiveMainloopFwdSm90ILi2EN4cute5tupleIJNS5_1CILi1EEES8_S8_EEENS6_IJNS7_ILi128EEENS7_ILi80EEENS7_ILi256EEEEEELi256ENS_10bfloat16_tEfNS_4arch4Sm90ELb0ELb0ELb0ELb1ELb0ELb1ELb0ELb1ELb1ELb0ELb0ELb0EEENS1_21CollectiveEpilogueFwdINS6_IJSA_SC_SB_EEES9_SE_SG_Li256ELb1ELb0ELb0ELb0EEENS1_36VarlenDynamicPersistentTileSchedulerILi128ELi80ELi256ELi32ELb0ELb0ELb1ELb0ELb1ELb1EEEEEEEEEvNT_6ParamsE --------------------------
	.section	.text._ZN7cutlass13device_kernelIN5flash11enable_sm90INS1_16FlashAttnFwdSm90INS1_25CollectiveMainloopFwdSm90ILi2EN4cute5tupleIJNS5_1CILi1EEES8_S8_EEENS6_IJNS7_ILi128EEENS7_ILi80EEENS7_ILi256EEEEEELi256ENS_10bfloat16_tEfNS_4arch4Sm90ELb0ELb0ELb0ELb1ELb0ELb1ELb0ELb1ELb1ELb0ELb0ELb0EEENS1_21CollectiveEpilogueFwdINS6_IJSA_SC_SB_EEES9_SE_SG_Li256ELb1ELb0ELb0ELb0EEENS1_36VarlenDynamicPersistentTileSchedulerILi128ELi80ELi256ELi32ELb0ELb0ELb1ELb0ELb1ELb1EEEEEEEEEvNT_6ParamsE,"ax",@progbits
	.align	128
.text._ZN7cutlass13device_kernelIN5flash11enable_sm90INS1_16FlashAttnFwdSm90INS1_25CollectiveMainloopFwdSm90ILi2EN4cute5tupleIJNS5_1CILi1EEES8_S8_EEENS6_IJNS7_ILi128EEENS7_ILi80EEENS7_ILi256EEEEEELi256ENS_10bfloat16_tEfNS_4arch4Sm90ELb0ELb0ELb0ELb1ELb0ELb1ELb0ELb1ELb1ELb0ELb0ELb0EEENS1_21CollectiveEpilogueFwdINS6_IJSA_SC_SB_EEES9_SE_SG_Li256ELb1ELb0ELb0ELb0EEENS1_36VarlenDynamicPersistentTileSchedulerILi128ELi80ELi256ELi32ELb0ELb0ELb1ELb0ELb1ELb1EEEEEEEEEvNT_6ParamsE:
        .type           _ZN7cutlass13device_kernelIN5flash11enable_sm90INS1_16FlashAttnFwdSm90INS1_25CollectiveMainloopFwdSm90ILi2EN4cute5tupleIJNS5_1CILi1EEES8_S8_EEENS6_IJNS7_ILi128EEENS7_ILi80EEENS7_ILi256EEEEEELi256ENS_10bfloat16_tEfNS_4arch4Sm90ELb0ELb0ELb0ELb1ELb0ELb1ELb0ELb1ELb1ELb0ELb0ELb0EEENS1_21CollectiveEpilogueFwdINS6_IJSA_SC_SB_EEES9_SE_SG_Li256ELb1ELb0ELb0ELb0EEENS1_36VarlenDynamicPersistentTileSchedulerILi128ELi80ELi256ELi32ELb0ELb0ELb1ELb0ELb1ELb1EEEEEEEEEvNT_6ParamsE,@function
        .size           _ZN7cutlass13device_kernelIN5flash11enable_sm90INS1_16FlashAttnFwdSm90INS1_25CollectiveMainloopFwdSm90ILi2EN4cute5tupleIJNS5_1CILi1EEES8_S8_EEENS6_IJNS7_ILi128EEENS7_ILi80EEENS7_ILi256EEEEEELi256ENS_10bfloat16_tEfNS_4arch4Sm90ELb0ELb0ELb0ELb1ELb0ELb1ELb0ELb1ELb1ELb0ELb0ELb0EEENS1_21CollectiveEpilogueFwdINS6_IJSA_SC_SB_EEES9_SE_SG_Li256ELb1ELb0ELb0ELb0EEENS1_36VarlenDynamicPersistentTileSchedulerILi128ELi80ELi256ELi32ELb0ELb0ELb1ELb0ELb1ELb1EEEEEEEEEvNT_6ParamsE,(.L_x_2840 - _ZN7cutlass13device_kernelIN5flash11enable_sm90INS1_16FlashAttnFwdSm90INS1_25CollectiveMainloopFwdSm90ILi2EN4cute5tupleIJNS5_1CILi1EEES8_S8_EEENS6_IJNS7_ILi128EEENS7_ILi80EEENS7_ILi256EEEEEELi256ENS_10bfloat16_tEfNS_4arch4Sm90ELb0ELb0ELb0ELb1ELb0ELb1ELb0ELb1ELb1ELb0ELb0ELb0EEENS1_21CollectiveEpilogueFwdINS6_IJSA_SC_SB_EEES9_SE_SG_Li256ELb1ELb0ELb0ELb0EEENS1_36VarlenDynamicPersistentTileSchedulerILi128ELi80ELi256ELi32ELb0ELb0ELb1ELb0ELb1ELb1EEEEEEEEEvNT_6ParamsE)
        .other          _ZN7cutlass13device_kernelIN5flash11enable_sm90INS1_16FlashAttnFwdSm90INS1_25CollectiveMainloopFwdSm90ILi2EN4cute5tupleIJNS5_1CILi1EEES8_S8_EEENS6_IJNS7_ILi128EEENS7_ILi80EEENS7_ILi256EEEEEELi256ENS_10bfloat16_tEfNS_4arch4Sm90ELb0ELb0ELb0ELb1ELb0ELb1ELb0ELb1ELb1ELb0ELb0ELb0EEENS1_21CollectiveEpilogueFwdINS6_IJSA_SC_SB_EEES9_SE_SG_Li256ELb1ELb0ELb0ELb0EEENS1_36VarlenDynamicPersistentTileSchedulerILi128ELi80ELi256ELi32ELb0ELb0ELb1ELb0ELb1ELb1EEEEEEEEEvNT_6ParamsE,@"STO_CUDA_ENTRY STV_DEFAULT"
_ZN7cutlass13device_kernelIN5flash11enable_sm90INS1_16FlashAttnFwdSm90INS1_25CollectiveMainloopFwdSm90ILi2EN4cute5tupleIJNS5_1CILi1EEES8_S8_EEENS6_IJNS7_ILi128EEENS7_ILi80EEENS7_ILi256EEEEEELi256ENS_10bfloat16_tEfNS_4arch4Sm90ELb0ELb0ELb0ELb1ELb0ELb1ELb0ELb1ELb1ELb0ELb0ELb0EEENS1_21CollectiveEpilogueFwdINS6_IJSA_SC_SB_EEES9_SE_SG_Li256ELb1ELb0ELb0ELb0EEENS1_36VarlenDynamicPersistentTileSchedulerILi128ELi80ELi256ELi32ELb0ELb0ELb1ELb0ELb1ELb1EEEEEEEEEvNT_6ParamsE:
[----:B------:R-:W0:Y:S02]  /*0000*/  LDC R1, c[0x0][0x28] ;  /* 0x00000a00ff017b82 */ /* 0x000e240000000800 */
[----:B0-----:R-:W-:Y:S01]  /*0010*/  VIADD R1, R1, 0xffffff60 ;  /* 0xffffff6001017836 */ /* 0x001fe20000000000 */
[----:B------:R-:W0:Y:S01]  /*0020*/  S2R R3, SR_TID.X ;  /* 0x0000000000037919 */ /* 0x000e220000002100 */
[----:B------:R-:W-:Y:S01]  /*0030*/  ELECT P0, URZ, PT ;  /* 0x00000000003f782f */ /* 0x000fe20003800000 */
[----:B------:R-:W-:Y:S01]  /*0040*/  BSSY B0, `(.L_x_441) ;  /* 0x0000016000007945 */ /* 0x000fe20003800000 */
[----:B0-----:R-:W-:-:S05]  /*0050*/  SHF.R.U32.HI R0, RZ, 0x5, R3 ;  /* 0x00000005ff007819 */ /* 0x001fca0000011603 */
[----:B------:R-:W0:Y:S02]  /*0060*/  SHFL.IDX PT, R2, R0, RZ, 0x1f ;  /* 0x00001fff00027589 */ /* 0x000e2400000e0000 */
[----:B0-----:R-:W-:-:S13]  /*0070*/  ISETP.EQ.AND P0, PT, R2, RZ, P0 ;  /* 0x000000ff0200720c */ /* 0x001fda0000702270 */
[----:B------:R-:W-:Y:S05]  /*0080*/  @!P0 BRA `(.L_x_442) ;  /* 0x0000000000448947 */ /* 0x000fea0003800000 */
[----:B------:R-:W-:Y:S02]  /*0090*/  ULDC.64 UR4, c[0x0][0x198] ;  /* 0x0000660000047ab9 */ /* 0x000fe40000000a00 */
[----:B------:R-:W-:Y:S02]  /*00a0*/  UIADD3 UR6, UP0, UR4, 0x270, URZ ;  /* 0x0000027004067890 */ /* 0x000fe4000ff1e03f */
[----:B------:R-:W-:Y:S02]  /*00b0*/  UIADD3 UR8, UP1, UR4, 0x370, URZ ;  /* 0x0000037004087890 */ /* 0x000fe4000ff3e03f */
[----:B------:R-:W-:Y:S02]  /*00c0*/  UIADD3 UR10, UP2, UR4, 0x470, URZ ;  /* 0x00000470040a7890 */ /* 0x000fe4000ff5e03f */
[----:B------:R-:W-:Y:S02]  /*00d0*/  UIADD3 UR12, UP3, UR4, 0x570, URZ ;  /* 0x00000570040c7890 */ /* 0x000fe4000ff7e03f */
[----:B------:R-:W-:-:S02]  /*00e0*/  UIADD3 UR4, UP4, UR4, 0x670, URZ ;  /* 0x0000067004047890 */ /* 0x000fc4000ff9e03f */
[----:B------:R-:W-:Y:S02]  /*00f0*/  UIADD3.X UR7, URZ, UR5, URZ, UP0, !UPT ;  /* 0x000000053f077290 */ /* 0x000fe400087fe43f */
[----:B------:R-:W-:Y:S02]  /*0100*/  UIADD3.X UR9, URZ, UR5, URZ, UP1, !UPT ;  /* 0x000000053f097290 */ /* 0x000fe40008ffe43f */
[----:B------:R-:W-:Y:S02]  /*0110*/  UIADD3.X UR11, URZ, UR5, URZ, UP2, !UPT ;  /* 0x000000053f0b7290 */ /* 0x000fe400097fe43f */
[----:B------:R-:W-:Y:S02]  /*0120*/  UIADD3.X UR13, URZ, UR5, URZ, UP3, !UPT ;  /* 0x000000053f0d7290 */ /* 0x000fe40009ffe43f */
[----:B------:R-:W-:Y:S01]  /*0130*/  UIADD3.X UR5, URZ, UR5, URZ, UP4, !UPT ;  /* 0x000000053f057290 */ /* 0x000fe2000a7fe43f */
[----:B------:R0:W-:Y:S02]  /*0140*/  UTMACCTL.PF [UR6] ;  /* 0x00000000060079b9 */ /* 0x0001e40008040000 */
[----:B------:R0:W-:Y:S02]  /*0150*/  UTMACCTL.PF [UR8] ;  /* 0x00000000080079b9 */ /* 0x0001e40008040000 */
[----:B------:R0:W-:Y:S02]  /*0160*/  UTMACCTL.PF [UR10] ;  /* 0x000000000a0079b9 */ /* 0x0001e40008040000 */
[----:B------:R0:W-:Y:S02]  /*0170*/  UTMACCTL.PF [UR12] ;  /* 0x000000000c0079b9 */ /* 0x0001e40008040000 */
[----:B------:R0:W-:Y:S02]  /*0180*/  UTMACCTL.PF [UR4] ;  /* 0x00000000040079b9 */ /* 0x0001e40008040000 */
[----:B0-----:R-:W-:Y:S01]  /*0190*/  NOP ;  /* 0x0000000000007918 */ /* 0x001fe20000000000 */
.L_x_442:
[----:B------:R-:W-:Y:S05]  /*01a0*/  BSYNC B0 ;  /* 0x0000000000007941 */ /* 0x000fea0003800000 */
.L_x_441:
[----:B------:R-:W-:Y:S01]  /*01b0*/  VOTEU.ANY UP0, P0 ;  /* 0x00000000003f7886 */ /* 0x000fe20000000100 */
[----:B------:R-:W0:Y:S01]  /*01c0*/  SHFL.IDX PT, R2, R0, RZ, 0x1f ;  /* 0x00001fff00027589 */ /* 0x000e2200000e0000 */
[----:B------:R-:W-:Y:S01]  /*01d0*/  UMOV UR4, 0x1 ;  /* 0x0000000100047882 */ /* 0x000fe20000000000 */
[----:B------:R-:W-:Y:S01]  /*01e0*/  UMOV UR7, 0x100 ;  /* 0x0000010000077882 */ /* 0x000fe20000000000 */
[----:B------:R-:W-:Y:S01]  /*01f0*/  VOTEU.ANY UP1, P0 ;  /* 0x00000000003f7886 */ /* 0x000fe20000020100 */
[----:B------:R-:W1:Y:S01]  /*0200*/  @UP0 S2UR UR8, SR_CgaCtaId ;  /* 0x00000000000809c3 */ /* 0x000e620000008800 */
[----:B------:R-:W-:Y:S01]  /*0210*/  @UP0 UMOV UR6, 0x400 ;  /* 0x0000040000060882 */ /* 0x000fe20000000000 */
[----:B------:R-:W-:-:S04]  /*0220*/  @UP0 UIADD3 UR4, -UR4, 0x100000, URZ ;  /* 0x0010000004040890 */ /* 0x000fc8000fffe13f */
[----:B------:R-:W-:Y:S02]  /*0230*/  @UP0 USHF.L.U32 UR5, UR4, 0xb, URZ ;  /* 0x0000000b04050899 */ /* 0x000fe4000800063f */
[----:B------:R-:W-:Y:S01]  /*0240*/  @UP0 USHF.L.U32 UR4, UR4, 0x1, URZ ;  /* 0x0000000104040899 */ /* 0x000fe2000800063f */
[----:B0-----:R-:W-:Y:S02]  /*0250*/  ISETP.NE.AND P1, PT, R2, RZ, PT ;  /* 0x000000ff0200720c */ /* 0x001fe40003f25270 */
[----:B------:R-:W-:Y:S01]  /*0260*/  SHF.R.U32.HI R2, RZ, 0x7, R3 ;  /* 0x00000007ff027819 */ /* 0x000fe20000011603 */
[----:B-1----:R-:W-:Y:S02]  /*0270*/  @UP0 ULEA UR8, UR8, UR6, 0x18 ;  /* 0x0000000608080291 */ /* 0x002fe4000f8ec03f */
[----:B------:R-:W-:-:S04]  /*0280*/  @UP0 UIADD3 UR6, -UR7, 0x100000, URZ ;  /* 0x0010000007060890 */ /* 0x000fc8000fffe13f */
[----:B------:R-:W-:Y:S02]  /*0290*/  @UP0 USHF.L.U32 UR7, UR6, 0xb, URZ ;  /* 0x0000000b06070899 */ /* 0x000fe4000800063f */
[----:B------:R-:W-:Y:S01]  /*02a0*/  @UP0 USHF.L.U32 UR6, UR6, 0x1, URZ ;  /* 0x0000000106060899 */ /* 0x000fe2000800063f */
[----:B------:R-:W-:Y:S01]  /*02b0*/  VOTEU.ANY UP0, P0 ;  /* 0x00000000003f7886 */ /* 0x000fe20000000100 */
[----:B------:R-:W0:Y:S04]  /*02c0*/  SHFL.IDX PT, R2, R2, RZ, 0x1f ;  /* 0x00001fff02027589 */ /* 0x000e2800000e0000 */
[----:B------:R-:W1:Y:S02]  /*02d0*/  FENCE.VIEW.ASYNC.S ;  /* 0x00000000000073c6 */ /* 0x000e640000000000 */
[----:B-1----:R1:W2:Y:S04]  /*02e0*/  @UP0 SYNCS.EXCH.64 URZ, [UR8+0x38800], UR4 ;  /* 0x03880004083f05b2 */ /* 0x0022a80008000100 */
        /* <DEDUP_REMOVED lines=16> */
[----:B------:R4:W0:Y:S01]  /*03f0*/  SYNCS.EXCH.64 URZ, [UR8+0x38840], UR4 ;  /* 0x03884004083f75b2 */ /* 0x0008220008000100 */
[----:B------:R4:W0:Y:S01]  /*0400*/  SYNCS.EXCH.64 URZ, [UR8+0x38838], UR6 ;  /* 0x03883806083f75b2 */ /* 0x0008220008000100 */
[----:B------:R4:W0:Y:S02]  /*0410*/  SYNCS.EXCH.64 URZ, [UR8+0x38848], UR4 ;  /* 0x03884804083f75b2 */ /* 0x0008240008000100 */
[----:B----4-:R-:W-:Y:S01]  /*0420*/  NOP ;  /* 0x0000000000007918 */ /* 0x010fe20000000000 */
.L_x_443:
[----:B------:R-:W4:Y:S01]  /*0430*/  SHFL.IDX PT, R4, R0, RZ, 0x1f ;  /* 0x00001fff00047589 */ /* 0x000f2200000e0000 */
[----:B------:R-:W-:Y:S01]  /*0440*/  NOP ;  /* 0x0000000000007918 */ /* 0x000fe20000000000 */
[----:B----4-:R-:W-:-:S13]  /*0450*/  ISETP.NE.AND P0, PT, R4, RZ, PT ;  /* 0x000000ff0400720c */ /* 0x010fda0003f05270 */
        /* <DEDUP_REMOVED lines=19> */
.L_x_444:
[----:B------:R-:W4:Y:S01]  /*0590*/  SHFL.IDX PT, R4, R0, RZ, 0x1f ;  /* 0x00001fff00047589 */ /* 0x000f2200000e0000 */
[----:B------:R-:W-:Y:S01]  /*05a0*/  NOP ;  /* 0x0000000000007918 */ /* 0x000fe20000000000 */
[----:B----4-:R-:W-:-:S13]  /*05b0*/  ISETP.NE.AND P0, PT, R4, RZ, PT ;  /* 0x000000ff0400720c */ /* 0x010fda0003f05270 */
[----:B------:R-:W-:Y:S05]  /*05c0*/  @P0 BRA `(.L_x_445) ;  /* 0x0000000000380947 */ /* 0x000fea0003800000 */
[----:B-1----:R-:W1:Y:S01]  /*05d0*/  S2UR UR5, SR_CgaCtaId ;  /* 0x00000000000579c3 */ /* 0x002e620000008800 */
[----:B------:R-:W-:Y:S01]  /*05e0*/  UMOV UR4, 0x400 ;  /* 0x0000040000047882 */ /* 0x000fe20000000000 */
[----:B------:R-:W-:Y:S01]  /*05f0*/  UMOV UR7, 0x1 ;  /* 0x0000000100077882 */ /* 0x000fe20000000000 */
[----:B------:R-:W-:Y:S01]  /*0600*/  ELECT P0, URZ, PT ;  /* 0x00000000003f782f */ /* 0x000fe20003800000 */
[----:B-1----:R-:W-:Y:S02]  /*0610*/  ULEA UR6, UR5, UR4, 0x18 ;  /* 0x0000000405067291 */ /* 0x002fe4000f8ec03f */
[----:B------:R-:W-:-:S04]  /*0620*/  UIADD3 UR4, -UR7, 0x100000, URZ ;  /* 0x0010000007047890 */ /* 0x000fc8000fffe13f */
[----:B------:R-:W-:Y:S02]  /*0630*/  USHF.L.U32 UR5, UR4, 0xb, URZ ;  /* 0x0000000b04057899 */ /* 0x000fe4000800063f */
[----:B------:R-:W-:Y:S01]  /*0640*/  USHF.L.U32 UR4, UR4, 0x1, URZ ;  /* 0x0000000104047899 */ /* 0x000fe2000800063f */
[----:B------:R-:W1:Y:S11]  /*0650*/  FENCE.VIEW.ASYNC.S ;  /* 0x00000000000073c6 */ /* 0x000e760000000000 */
[----:B-1----:R4:W1:Y:S01]  /*0660*/  SYNCS.EXCH.64 URZ, [UR6+0x38870], UR4 ;  /* 0x03887004063f75b2 */ /* 0x0028620008000100 */
[----:B------:R4:W0:Y:S01]  /*0670*/  SYNCS.EXCH.64 URZ, [UR6+0x38880], UR4 ;  /* 0x03888004063f75b2 */ /* 0x0008220008000100 */
[----:B------:R4:W0:Y:S01]  /*0680*/  SYNCS.EXCH.64 URZ, [UR6+0x38878], UR4 ;  /* 0x03887804063f75b2 */ /* 0x0008220008000100 */
[----:B------:R4:W0:Y:S02]  /*0690*/  SYNCS.EXCH.64 URZ, [UR6+0x38888], UR4 ;  /* 0x03888804063f75b2 */ /* 0x0008240008000100 */
[----:B----4-:R-:W-:Y:S01]  /*06a0*/  NOP ;  /* 0x0000000000007918 */ /* 0x010fe20000000000 */
.L_x_445:
        /* <DEDUP_REMOVED lines=22> */
.L_x_446:
        /* <DEDUP_REMOVED lines=22> */
.L_x_447:
[----:B0-----:R-:W-:Y:S01]  /*0970*/  ISETP.NE.AND P0, PT, R2, RZ, PT ;  /* 0x000000ff0200720c */ /* 0x001fe20003f05270 */
[----:B------:R-:W-:Y:S01]  /*0980*/  IMAD.MOV.U32 R2, RZ, RZ, 0x1 ;  /* 0x00000001ff027424 */ /* 0x000fe200078e00ff */
[----:B------:R-:W-:Y:S01]  /*0990*/  NOP ;  /* 0x0000000000007918 */ /* 0x000fe20000000000 */
[----:B------:R-:W-:Y:S03]  /*09a0*/  BSSY B7, `(.L_x_448) ;  /* 0x00024cd000077945 */ /* 0x000fe60003800000 */
[----:B------:R-:W-:-:S05]  /*09b0*/  SEL R2, R2, 0x2, !P0 ;  /* 0x0000000202027807 */ /* 0x000fca0004000000 */
[----:B------:R0:W-:Y:S01]  /*09c0*/  STL [R1+0x3c], R2 ;  /* 0x00003c0201007387 */ /* 0x0001e20000100800 */
[----:B-123--:R-:W-:Y:S06]  /*09d0*/  BAR.SYNC.DEFER_BLOCKING 0x0 ;  /* 0x0000000000007b1d */ /* 0x00efec0000010000 */
[----:B------:R-:W-:Y:S05]  /*09e0*/  @!P0 BRA `(.L_x_449) ;  /* 0x000001e800548947 */ /* 0x000fea0003800000 */
.L_x_450:
        /* <DEDUP_REMOVED lines=8> */
[----:B-1----:R-:W-:-:S06]  /*0a70*/  ULEA UR4, UR5, UR4, 0x18 ;  /* 0x0000000405047291 */ /* 0x002fcc000f8ec03f */
[----:B------:R-:W-:Y:S01]  /*0a80*/  IMAD.U32 R16, RZ, RZ, UR4 ;  /* 0x00000004ff107e24 */ /* 0x000fe2000f8e00ff */
[----:B------:R-:W-:-:S04]  /*0a90*/  ULDC UR4, c[0x0][0xc14] ;  /* 0x0003050000047ab9 */ /* 0x000fc80000000800 */
[----:B------:R-:W1:Y:S01]  /*0aa0*/  LDS.128 R148, [R16+0x388d0] ;  /* 0x0388d00010947984 */ /* 0x000e620000000c00 */
[----:B------:R-:W-:Y:S06]  /*0ab0*/  BAR.ARV 0x4, 0x120 ;  /* 0x0104800000007b1d */ /* 0x000fec0000002000 */
[----:B-1----:R-:W-:-:S13]  /*0ac0*/  ISETP.GE.AND P0, PT, R151, UR4, PT ;  /* 0x0000000497007c0c */ /* 0x002fda000bf06270 */
[----:B------:R-:W-:Y:S05]  /*0ad0*/  @P0 BRA `(.L_x_451) ;  /* 0x0000024800e40947 */ /* 0x000fea0003800000 */
[----:B------:R-:W-:-:S05]  /*0ae0*/  VIADD R0, R3, 0xffffff80 ;  /* 0xffffff8003007836 */ /* 0x000fca0000000000 */
[----:B------:R-:W-:-:S04]  /*0af0*/  SHF.R.S32.HI R3, RZ, 0x1f, R0 ;  /* 0x0000001fff037819 */ /* 0x000fc80000011400 */
[CC--:B0-----:R-:W-:Y:S02]  /*0b00*/  LEA.HI R2, R3.reuse, R0.reuse, RZ, 0x7 ;  /* 0x0000000003027211 */ /* 0x0c1fe400078f38ff */
[CC--:B------:R-:W-:Y:S02]  /*0b10*/  LEA.HI R18, R3.reuse, R0.reuse, RZ, 0x3 ;  /* 0x0000000003127211 */ /* 0x0c0fe400078f18ff */
[----:B------:R-:W-:Y:S02]  /*0b20*/  LOP3.LUT R5, R2, 0xffffff80, RZ, 0xc0, !PT ;  /* 0xffffff8002057812 */ /* 0x000fe400078ec0ff */
[----:B------:R-:W-:-:S03]  /*0b30*/  LEA.HI R4, R3, R0, RZ, 0x4 ;  /* 0x0000000003047211 */ /* 0x000fc600078f20ff */
[----:B------:R-:W-:Y:S01]  /*0b40*/  IMAD.IADD R12, R0, 0x1, -R5 ;  /* 0x00000001000c7824 */ /* 0x000fe200078e0a05 */
[----:B------:R-:W-:Y:S02]  /*0b50*/  LEA.HI R5, R3, R0, RZ, 0x5 ;  /* 0x0000000003057211 */ /* 0x000fe400078f28ff */
[----:B------:R-:W-:Y:S02]  /*0b60*/  SHF.R.S32.HI R7, RZ, 0x4, R4 ;  /* 0x00000004ff077819 */ /* 0x000fe40000011404 */
[----:B------:R-:W-:Y:S01]  /*0b70*/  SHF.R.S32.HI R8, RZ, 0x1f, R12 ;  /* 0x0000001fff087819 */ /* 0x000fe2000001140c */
[----:B------:R0:W-:Y:S01]  /*0b80*/  STL [R1+0x78], R12 ;  /* 0x0000780c01007387 */ /* 0x0001e20000100800 */
[----:B------:R-:W-:Y:S01]  /*0b90*/  IMAD.SHL.U32 R6, R5, 0x20, RZ ;  /* 0x0000002005067824 */ /* 0x000fe200078e00ff */
[----:B------:R-:W-:Y:S02]  /*0ba0*/  LOP3.LUT R5, R4, 0x3fffff0, RZ, 0xc0, !PT ;  /* 0x03fffff004057812 */ /* 0x000fe400078ec0ff */
[----:B------:R-:W-:-:S02]  /*0bb0*/  LEA.HI R9, R8, R12, RZ, 0x2 ;  /* 0x0000000c08097211 */ /* 0x000fc400078f10ff */
[----:B------:R-:W-:Y:S01]  /*0bc0*/  LEA.HI R8, R8, R12, RZ, 0x5 ;  /* 0x0000000c08087211 */ /* 0x000fe200078f28ff */
[----:B------:R-:W-:Y:S01]  /*0bd0*/  IMAD.IADD R5, R0, 0x1, -R5 ;  /* 0x0000000100057824 */ /* 0x000fe200078e0a05 */
[--C-:B------:R-:W-:Y:S02]  /*0be0*/  SHF.R.S32.HI R10, RZ, 0x2, R9.reuse ;  /* 0x00000002ff0a7819 */ /* 0x100fe40000011409 */
[----:B------:R-:W-:Y:S02]  /*0bf0*/  SHF.R.S32.HI R11, RZ, 0x1f, R9 ;  /* 0x0000001fff0b7819 */ /* 0x000fe40000011409 */
[----:B------:R-:W-:Y:S02]  /*0c00*/  LOP3.LUT R9, R18, 0xfffffff8, RZ, 0xc0, !PT ;  /* 0xfffffff812097812 */ /* 0x000fe400078ec0ff */
[----:B------:R-:W-:Y:S02]  /*0c10*/  LEA.HI R11, R11, R10, RZ, 0x3 ;  /* 0x0000000a0b0b7211 */ /* 0x000fe400078f18ff */
[----:B------:R-:W-:Y:S01]  /*0c20*/  LEA.HI R4, R4, R7, RZ, 0x1 ;  /* 0x0000000704047211 */ /* 0x000fe200078f08ff */
[----:B------:R-:W-:Y:S01]  /*0c30*/  IMAD.IADD R220, R0, 0x1, -R9 ;  /* 0x0000000100dc7824 */ /* 0x000fe200078e0a09 */
[----:B------:R-:W-:Y:S01]  /*0c40*/  LOP3.LUT R11, R11, 0xfffffff8, RZ, 0xc0, !PT ;  /* 0xfffffff80b0b7812 */ /* 0x000fe200078ec0ff */
[----:B------:R-:W2:Y:S01]  /*0c50*/  LDL.LU R9, [R1+0x3c] ;  /* 0x00003c0001097983 */ /* 0x000ea20000300800 */
[----:B------:R-:W-:Y:S01]  /*0c60*/  SHF.R.S32.HI R18, RZ, 0x3, R18 ;  /* 0x00000003ff127819 */ /* 0x000fe20000011412 */
[----:B------:R-:W-:Y:S01]  /*0c70*/  IMAD.SHL.U32 R22, R220, 0x4, RZ ;  /* 0x00000004dc167824 */ /* 0x000fe200078e00ff */
[----:B------:R-:W-:Y:S01]  /*0c80*/  SHF.R.S32.HI R8, RZ, 0x5, R8 ;  /* 0x00000005ff087819 */ /* 0x000fe20000011408 */
[----:B------:R-:W-:Y:S01]  /*0c90*/  IMAD.IADD R11, R10, 0x1, -R11 ;  /* 0x000000010a0b7824 */ /* 0x000fe200078e0a0b */
[----:B------:R-:W-:Y:S01]  /*0ca0*/  LOP3.LUT R4, R4, 0x1ffffffe, RZ, 0xc0, !PT ;  /* 0x1ffffffe04047812 */ /* 0x000fe200078ec0ff */
[----:B------:R-:W-:Y:S01]  /*0cb0*/  VIADD R214, R22, 0x40 ;  /* 0x0000004016d67836 */ /* 0x000fe20000000000 */
[----:B------:R-:W-:Y:S01]  /*0cc0*/  LOP3.LUT R6, R6, 0xfffffc00, RZ, 0xc0, !PT ;  /* 0xfffffc0006067812 */ /* 0x000fe200078ec0ff */
[----:B------:R-:W-:Y:S01]  /*0cd0*/  VIADD R13, R18, 0x60 ;  /* 0x00000060120d7836 */ /* 0x000fe20000000000 */
[----:B0-----:R-:W-:Y:S01]  /*0ce0*/  SHF.R.S32.HI R12, RZ, 0x7, R2 ;  /* 0x00000007ff0c7819 */ /* 0x001fe20000011402 */
[----:B------:R-:W-:-:S02]  /*0cf0*/  IMAD R11, R8, 0x10, R11 ;  /* 0x00000010080b7824 */ /* 0x000fc400078e020b */
[----:B------:R-:W-:Y:S01]  /*0d00*/  IMAD.IADD R213, R22, 0x1, R214 ;  /* 0x0000000116d57824 */ /* 0x000fe200078e02d6 */
[----:B------:R-:W-:Y:S01]  /*0d10*/  SHF.R.S32.HI R8, RZ, 0x1f, R13 ;  /* 0x0000001fff087819 */ /* 0x000fe2000001140d */
[----:B------:R-:W-:Y:S01]  /*0d20*/  IMAD.IADD R4, R7, 0x1, -R4 ;  /* 0x0000000107047824 */ /* 0x000fe200078e0a04 */
[----:B------:R-:W-:Y:S01]  /*0d30*/  LEA.HI R2, R2, R12, RZ, 0x1 ;  /* 0x0000000c02027211 */ /* 0x000fe200078f08ff */
[----:B------:R-:W-:Y:S01]  /*0d40*/  IMAD.SHL.U32 R7, R13, 0x40, RZ ;  /* 0x000000400d077824 */ /* 0x000fe200078e00ff */
[----:B------:R-:W-:Y:S01]  /*0d50*/  LEA.HI R8, R8, R13, RZ, 0x3 ;  /* 0x0000000d08087211 */ /* 0x000fe200078f18ff */
[----:B------:R-:W-:Y:S01]  /*0d60*/  IMAD R5, R5, 0x40, R6 ;  /* 0x0000004005057824 */ /* 0x000fe200078e0206 */
[----:B------:R-:W-:Y:S01]  /*0d70*/  SHF.R.S32.HI R6, RZ, 0x1f, R213 ;  /* 0x0000001fff067819 */ /* 0x000fe200000114d5 */
[----:B------:R-:W-:Y:S01]  /*0d80*/  STL [R1+0x90], R12 ;  /* 0x0000900c01007387 */ /* 0x000fe20000100800 */
[----:B------:R-:W-:Y:S02]  /*0d90*/  LOP3.LUT R2, R2, 0x3fffffe, RZ, 0xc0, !PT ;  /* 0x03fffffe02027812 */ /* 0x000fe400078ec0ff */
[----:B------:R-:W-:Y:S01]  /*0da0*/  LEA.HI R0, R3, R0, RZ, 0x6 ;  /* 0x0000000003007211 */ /* 0x000fe200078f30ff */
[----:B------:R0:W-:Y:S01]  /*0db0*/  STL [R1+0x7c], R13 ;  /* 0x00007c0d01007387 */ /* 0x0001e20000100800 */
[----:B------:R-:W-:Y:S01]  /*0dc0*/  SHF.L.U32 R8, R8, 0x6, RZ ;  /* 0x0000000608087819 */ /* 0x000fe200000006ff */
[----:B------:R-:W-:-:S02]  /*0dd0*/  IMAD.IADD R2, R12, 0x1, -R2 ;  /* 0x000000010c027824 */ /* 0x000fc400078e0a02 */
[----:B------:R-:W-:Y:S01]  /*0de0*/  IMAD.SHL.U32 R0, R0, 0x8, RZ ;  /* 0x0000000800007824 */ /* 0x000fe200078e00ff */
[----:B------:R-:W-:Y:S01]  /*0df0*/  LOP3.LUT R8, R8, 0xfffffe00, RZ, 0xc0, !PT ;  /* 0xfffffe0008087812 */ /* 0x000fe200078ec0ff */
[----:B------:R-:W-:Y:S01]  /*0e00*/  VIADD R217, R18, 0x20 ;  /* 0x0000002012d97836 */ /* 0x000fe20000000000 */
[----:B0-----:R-:W-:Y:S02]  /*0e10*/  LOP3.LUT R13, R7, 0x1c0, RZ, 0xc0, !PT ;  /* 0x000001c0070d7812 */ /* 0x001fe400078ec0ff */
[CC--:B------:R-:W-:Y:S02]  /*0e20*/  LEA.HI R7, R6.reuse, R213.reuse, RZ, 0x6 ;  /* 0x000000d506077211 */ /* 0x0c0fe400078f30ff */
[----:B------:R-:W-:Y:S01]  /*0e30*/  LEA.HI R6, R6, R213, RZ, 0x3 ;  /* 0x000000d506067211 */ /* 0x000fe200078f18ff */
[----:B------:R-:W-:Y:S01]  /*0e40*/  IMAD.SHL.U32 R235, R18, 0x40, RZ ;  /* 0x0000004012eb7824 */ /* 0x000fe200078e00ff */
[----:B------:R-:W-:Y:S01]  /*0e50*/  SHF.R.U32.HI R10, RZ, 0x3, R13 ;  /* 0x00000003ff0a7819 */ /* 0x000fe2000001160d */
[----:B------:R-:W-:Y:S01]  /*0e60*/  IMAD.SHL.U32 R7, R7, 0x80, RZ ;  /* 0x0000008007077824 */ /* 0x000fe200078e00ff */
[----:B------:R-:W-:Y:S01]  /*0e70*/  LOP3.LUT R6, R13, 0x38, R6, 0xf8, !PT ;  /* 0x000000380d067812 */ /* 0x000fe200078ef806 */
[----:B------:R-:W-:Y:S01]  /*0e80*/  IMAD R3, R4, 0x8, R5 ;  /* 0x0000000804037824 */ /* 0x000fe200078e0205 */
[----:B------:R-:W-:Y:S01]  /*0e90*/  STL [R1+0x80], R13 ;  /* 0x0000800d01007387 */ /* 0x000fe20000100800 */
[----:B------:R-:W-:Y:S01]  /*0ea0*/  IMAD R2, R2, 0x40, R11 ;  /* 0x0000004002027824 */ /* 0x000fe200078e020b */
[----:B------:R-:W-:Y:S01]  /*0eb0*/  LOP3.LUT R237, R0, 0xfffffe00, RZ, 0xc0, !PT ;  /* 0xfffffe0000ed7812 */ /* 0x000fe200078ec0ff */
[----:B------:R-:W-:Y:S01]  /*0ec0*/  IMAD.SHL.U32 R212, R220, 0x8, RZ ;  /* 0x00000008dcd47824 */ /* 0x000fe200078e00ff */
[----:B------:R-:W-:Y:S01]  /*0ed0*/  STL [R1+0x84], R10 ;  /* 0x0000840a01007387 */ /* 0x000fe20000100800 */
[----:B------:R-:W-:-:S02]  /*0ee0*/  SHF.R.S32.HI R0, RZ, 0x1f, R217 ;  /* 0x0000001fff007819 */ /* 0x000fc400000114d9 */
[----:B------:R-:W-:Y:S01]  /*0ef0*/  LOP3.LUT R235, R235, 0x1c0, RZ, 0xc0, !PT ;  /* 0x000001c0ebeb7812 */ /* 0x000fe200078ec0ff */
[----:B------:R-:W-:Y:S01]  /*0f00*/  STL [R1+0x88], R8 ;  /* 0x0000880801007387 */ /* 0x000fe20000100800 */
[----:B------:R-:W-:Y:S01]  /*0f10*/  LOP3.LUT R7, R7, 0xffffe000, RZ, 0xc0, !PT ;  /* 0xffffe00007077812 */ /* 0x000fe200078ec0ff */
[----:B------:R-:W-:Y:S01]  /*0f20*/  VIADD R218, R18, 0x40 ;  /* 0x0000004012da7836 */ /* 0x000fe20000000000 */
[----:B------:R-:W-:Y:S01]  /*0f30*/  LOP3.LUT R6, R6, R10, RZ, 0x3c, !PT ;  /* 0x0000000a06067212 */ /* 0x000fe200078e3cff */
[----:B------:R-:W-:Y:S01]  /*0f40*/  STL [R1+0x98], R3 ;  /* 0x0000980301007387 */ /* 0x000fe20000100800 */
[----:B------:R-:W-:-:S03]  /*0f50*/  SHF.R.U32.HI R236, RZ, 0x3, R235 ;  /* 0x00000003ffec7819 */ /* 0x000fc600000116eb */
[----:B------:R0:W-:Y:S01]  /*0f60*/  STL [R1+0x94], R2 ;  /* 0x0000940201007387 */ /* 0x0001e20000100800 */
[----:B------:R-:W-:Y:S01]  /*0f70*/  IADD3 R6, R6, R7, R8 ;  /* 0x0000000706067210 */ /* 0x000fe20007ffe008 */
[----:B------:R-:W-:Y:S01]  /*0f80*/  VIADD R4, R16, 0x14400 ;  /* 0x0001440010047836 */ /* 0x000fe20000000000 */
[----:B------:R-:W-:Y:S02]  /*0f90*/  SHF.R.S32.HI R7, RZ, 0x1f, R217 ;  /* 0x0000001fff077819 */ /* 0x000fe400000114d9 */
[----:B------:R-:W-:Y:S02]  /*0fa0*/  SHF.R.S32.HI R5, RZ, 0x1f, R218 ;  /* 0x0000001fff057819 */ /* 0x000fe400000114da */
[----:B0-----:R-:W-:Y:S02]  /*0fb0*/  LEA.HI R2, R0, R217, RZ, 0x3 ;  /* 0x000000d900027211 */ /* 0x001fe400078f18ff */
[----:B------:R-:W-:Y:S01]  /*0fc0*/  LOP3.LUT R0, R235, 0x38, R212, 0xf8, !PT ;  /* 0x00000038eb007812 */ /* 0x000fe200078ef8d4 */
[----:B------:R-:W-:Y:S03]  /*0fd0*/  STL [R1+0x70], RZ ;  /* 0x000070ff01007387 */ /* 0x000fe60000100800 */
[----:B------:R-:W-:Y:S01]  /*0fe0*/  LOP3.LUT R0, R237, R0, R236, 0xf6, !PT ;  /* 0x00000000ed007212 */ /* 0x000fe200078ef6ec */
[----:B------:R-:W-:Y:S04]  /*0ff0*/  STL [R1+0x6c], R4 ;  /* 0x00006c0401007387 */ /* 0x000fe80000100800 */
[----:B------:R-:W-:Y:S04]  /*1000*/  STL [R1+0x60], R7 ;  /* 0x0000600701007387 */ /* 0x000fe80000100800 */
[----:B------:R-:W-:Y:S04]  /*1010*/  STL [R1+0x5c], R5 ;  /* 0x00005c0501007387 */ /* 0x000fe80000100800 */
[----:B------:R0:W-:Y:S02]  /*1020*/  STL [R1+0x58], R0 ;  /* 0x0000580001007387 */ /* 0x0001e40000100800 */
[----:B0-----:R-:W-:-:S05]  /*1030*/  IMAD R0, R6, 0x2, R4 ;  /* 0x0000000206007824 */ /* 0x001fca00078e0204 */
[----:B------:R0:W-:Y:S01]  /*1040*/  STL [R1+0x8c], R0 ;  /* 0x00008c0001007387 */ /* 0x0001e20000100800 */
[----:B------:R-:W-:Y:S01]  /*1050*/  SHF.R.S32.HI R3, RZ, 0x1f, R218 ;  /* 0x0000001fff037819 */ /* 0x000fe200000114da */
[----:B------:R-:W-:Y:S02]  /*1060*/  IMAD.SHL.U32 R229, R217, 0x40, RZ ;  /* 0x00000040d9e57824 */ /* 0x000fe400078e00ff */
[----:B------:R-:W-:Y:S01]  /*1070*/  IMAD.SHL.U32 R228, R218, 0x40, RZ ;  /* 0x00000040dae47824 */ /* 0x000fe200078e00ff */
[----:B------:R-:W-:Y:S01]  /*1080*/  LEA.HI R3, R3, R218, RZ, 0x3 ;  /* 0x000000da03037211 */ /* 0x000fe200078f18ff */
[----:B------:R-:W-:Y:S01]  /*1090*/  IMAD.SHL.U32 R2, R2, 0x40, RZ ;  /* 0x0000004002027824 */ /* 0x000fe200078e00ff */
[----:B------:R-:W-:Y:S02]  /*10a0*/  LOP3.LUT R229, R229, 0x1c0, RZ, 0xc0, !PT ;  /* 0x000001c0e5e57812 */ /* 0x000fe400078ec0ff */
[----:B------:R-:W-:Y:S01]  /*10b0*/  LOP3.LUT R228, R228, 0x1c0, RZ, 0xc0, !PT ;  /* 0x000001c0e4e47812 */ /* 0x000fe200078ec0ff */
[----:B------:R-:W-:Y:S01]  /*10c0*/  IMAD.SHL.U32 R3, R3, 0x40, RZ ;  /* 0x0000004003037824 */ /* 0x000fe200078e00ff */
[----:B------:R-:W-:Y:S01]  /*10d0*/  CS2R R224, SRZ ;  /* 0x0000000000e07805 */ /* 0x000fe2000001ff00 */
[----:B------:R-:W-:Y:S01]  /*10e0*/  IMAD.MOV.U32 R219, RZ, RZ, RZ ;  /* 0x000000ffffdb7224 */ /* 0x000fe200078e00ff */
[----:B------:R-:W-:Y:S01]  /*10f0*/  IADD3 R226, R212, 0xc0, RZ ;  /* 0x000000c0d4e27810 */ /* 0x000fe20007ffe0ff */
[----:B------:R-:W-:Y:S01]  /*1100*/  IMAD.MOV.U32 R17, RZ, RZ, RZ ;  /* 0x000000ffff117224 */ /* 0x000fe200078e00ff */
[----:B------:R-:W-:Y:S01]  /*1110*/  SHF.R.U32.HI R232, RZ, 0x3, R229 ;  /* 0x00000003ffe87819 */ /* 0x000fe200000116e5 */
[C---:B------:R-:W-:Y:S01]  /*1120*/  VIADD R215, R22.reuse, 0x20 ;  /* 0x0000002016d77836 */ /* 0x040fe20000000000 */
[----:B------:R-:W-:Y:S01]  /*1130*/  SHF.R.U32.HI R230, RZ, 0x3, R228 ;  /* 0x00000003ffe67819 */ /* 0x000fe200000116e4 */
[----:B------:R-:W-:Y:S01]  /*1140*/  VIADD R216, R22, 0x60 ;  /* 0x0000006016d87836 */ /* 0x000fe20000000000 */
[----:B------:R-:W-:Y:S01]  /*1150*/  LOP3.LUT R233, R2, 0xfffffe00, RZ, 0xc0, !PT ;  /* 0xfffffe0002e97812 */ /* 0x000fe200078ec0ff */
[----:B------:R-:W-:Y:S01]  /*1160*/  VIADD R227, R212, 0x80 ;  /* 0x00000080d4e37836 */ /* 0x000fe20000000000 */
[----:B------:R-:W-:-:S02]  /*1170*/  LOP3.LUT R231, R3, 0xfffffe00, RZ, 0xc0, !PT ;  /* 0xfffffe0003e77812 */ /* 0x000fc400078ec0ff */
[----:B0-2---:R-:W-:-:S07]  /*1180*/  LOP3.LUT R221, R9, 0x1, RZ, 0xfc, !PT ;  /* 0x0000000109dd7812 */ /* 0x005fce00078efcff */
.L_x_682:
[----:B0-----:R-:W0:Y:S01]  /*1190*/  LDC.64 R2, c[0x0][0xc60] ;  /* 0x00031800ff027b82 */ /* 0x001e220000000a00 */
[----:B------:R-:W-:Y:S01]  /*11a0*/  ULDC.64 UR10, c[0x0][0x208] ;  /* 0x00008200000a7ab9 */ /* 0x000fe20000000a00 */
[----:B------:R-:W-:Y:S01]  /*11b0*/  ULDC.64 UR4, c[0x0][0xa28] ;  /* 0x00028a0000047ab9 */ /* 0x000fe20000000a00 */
[----:B------:R-:W-:Y:S01]  /*11c0*/  ULDC.64 UR8, c[0x0][0xa18] ;  /* 0x0002860000087ab9 */ /* 0x000fe20000000a00 */
[----:B------:R-:W-:Y:S01]  /*11d0*/  ULDC.64 UR6, c[0x0][0xa08] ;  /* 0x0002820000067ab9 */ /* 0x000fe20000000a00 */
[----:B0-----:R-:W-:-:S05]  /*11e0*/  IMAD.WIDE R2, R151, 0x4, R2 ;  /* 0x0000000497027825 */ /* 0x001fca00078e0202 */
[----:B--2345:R-:W2:Y:S01]  /*11f0*/  LDG.E R8, desc[UR10][R2.64] ;  /* 0x0000000a02087981 */ /* 0x03cea2000c1e1900 */
[----:B------:R-:W-:Y:S01]  /*1200*/  ISETP.NE.U32.AND P2, PT, RZ, UR4, PT ;  /* 0x00000004ff007c0c */ /* 0x000fe2000bf45070 */
[----:B------:R-:W-:Y:S01]  /*1210*/  IMAD.MOV.U32 R26, RZ, RZ, RZ ;  /* 0x000000ffff1a7224 */ /* 0x000fe200078e00ff */
[----:B------:R-:W-:Y:S02]  /*1220*/  ISETP.NE.U32.AND P1, PT, RZ, UR8, PT ;  /* 0x00000008ff007c0c */ /* 0x000fe4000bf25070 */
[----:B------:R-:W-:Y:S02]  /*1230*/  ISETP.NE.AND.EX P2, PT, RZ, UR5, PT, P2 ;  /* 0x00000005ff007c0c */ /* 0x000fe4000bf45320 */
[----:B------:R-:W-:Y:S02]  /*1240*/  ISETP.NE.AND.EX P1, PT, RZ, UR9, PT, P1 ;  /* 0x00000009ff007c0c */ /* 0x000fe4000bf25310 */
[----:B------:R-:W-:-:S04]  /*1250*/  ISETP.NE.U32.AND P0, PT, RZ, UR6, PT ;  /* 0x00000006ff007c0c */ /* 0x000fc8000bf05070 */
[----:B------:R-:W-:Y:S02]  /*1260*/  ISETP.NE.AND.EX P0, PT, RZ, UR7, PT, P0 ;  /* 0x00000007ff007c0c */ /* 0x000fe4000bf05300 */
[----:B--2---:R-:W-:Y:S01]  /*1270*/  SHF.R.S32.HI R0, RZ, 0x1f, R8 ;  /* 0x0000001fff007819 */ /* 0x004fe20000011408 */
[----:B------:R0:W-:Y:S02]  /*1280*/  STL [R1+0x64], R8 ;  /* 0x0000640801007387 */ /* 0x0001e40000100800 */
[C---:B------:R-:W-:Y:S01]  /*1290*/  @P2 LEA R2, P3, R8.reuse, UR4, 0x2 ;  /* 0x0000000408022c11 */ /* 0x040fe2000f8610ff */
[----:B------:R-:W-:Y:S01]  /*12a0*/  ULDC UR4, c[0x0][0x288] ;  /* 0x0000a20000047ab9 */ /* 0x000fe20000000800 */
[C-C-:B------:R-:W-:Y:S01]  /*12b0*/  SHF.L.U64.HI R29, R8.reuse, 0x2, R0.reuse ;  /* 0x00000002081d7819 */ /* 0x140fe20000010200 */
[----:B------:R0:W-:Y:S01]  /*12c0*/  STL [R1+0x74], R149 ;  /* 0x0000749501007387 */ /* 0x0001e20000100800 */
[----:B------:R-:W-:Y:S01]  /*12d0*/  @P2 LEA.HI.X R3, R8, UR5, R0, 0x2, P3 ;  /* 0x0000000508032c11 */ /* 0x000fe200098f1400 */
[----:B------:R-:W-:-:S02]  /*12e0*/  IMAD.MOV.U32 R0, RZ, RZ, RZ ;  /* 0x000000ffff007224 */ /* 0x000fc400078e00ff */
[----:B------:R0:W-:Y:S01]  /*12f0*/  STL [R1+0x68], R150 ;  /* 0x0000689601007387 */ /* 0x0001e20000100800 */
[----:B------:R-:W-:Y:S02]  /*1300*/  IMAD.SHL.U32 R28, R8, 0x4, RZ ;  /* 0x00000004081c7824 */ /* 0x000fe400078e00ff */
[----:B------:R-:W-:Y:S01]  /*1310*/  IMAD.U32 R151, RZ, RZ, UR4 ;  /* 0x00000004ff977e24 */ /* 0x000fe2000f8e00ff */
[----:B------:R-:W-:Y:S01]  /*1320*/  ULDC.64 UR4, c[0x0][0x3f8] ;  /* 0x0000fe0000047ab9 */ /* 0x000fe20000000a00 */
[----:B------:R0:W5:Y:S01]  /*1330*/  @P2 LDG.E R0, desc[UR10][R2.64] ;  /* 0x0000000a02002981 */ /* 0x000162000c1e1900 */
[----:B------:R-:W-:Y:S01]  /*1340*/  UISETP.NE.U32.AND UP0, UPT, UR4, URZ, UPT ;  /* 0x0000003f0400728c */ /* 0x000fe2000bf05070 */
[C---:B------:R-:W-:Y:S02]  /*1350*/  @P1 IADD3 R4, P2, R28.reuse, UR8, RZ ;  /* 0x000000081c041c10 */ /* 0x040fe4000ff5e0ff */
[----:B------:R-:W-:Y:S01]  /*1360*/  IADD3 R6, P4, R28, UR6, RZ ;  /* 0x000000061c067c10 */ /* 0x000fe2000ff9e0ff */
[----:B------:R-:W-:Y:S01]  /*1370*/  UISETP.NE.AND.EX UP0, UPT, UR5, URZ, UPT, UP0 ;  /* 0x0000003f0500728c */ /* 0x000fe2000bf05300 */
[C---:B------:R-:W-:Y:S01]  /*1380*/  @P1 IADD3.X R5, R29.reuse, UR9, RZ, P2, !PT ;  /* 0x000000091d051c10 */ /* 0x040fe200097fe4ff */
[----:B------:R-:W-:Y:S01]  /*1390*/  ULDC UR4, c[0x0][0x404] ;  /* 0x0001010000047ab9 */ /* 0x000fe20000000800 */
[----:B------:R-:W-:Y:S01]  /*13a0*/  ULDC.64 UR8, c[0x0][0xa20] ;  /* 0x0002880000087ab9 */ /* 0x000fe20000000a00 */
[----:B------:R-:W-:Y:S01]  /*13b0*/  IADD3.X R7, R29, UR7, RZ, P4, !PT ;  /* 0x000000071d077c10 */ /* 0x000fe2000a7fe4ff */
[----:B------:R-:W-:Y:S01]  /*13c0*/  USEL UR4, UR4, 0x1, UP0 ;  /* 0x0000000104047887 */ /* 0x000fe20008000000 */
[----:B------:R-:W-:Y:S01]  /*13d0*/  ISETP.NE.U32.AND P2, PT, RZ, UR8, PT ;  /* 0x00000008ff007c0c */ /* 0x000fe2000bf45070 */
[----:B------:R-:W-:Y:S01]  /*13e0*/  ULDC UR5, c[0x0][0x2e0] ;  /* 0x0000b80000057ab9 */ /* 0x000fe20000000800 */
[----:B------:R0:W5:Y:S01]  /*13f0*/  @P1 LDG.E R151, desc[UR10][R4.64] ;  /* 0x0000000a04971981 */ /* 0x000162000c1e1900 */
[----:B------:R-:W-:Y:S01]  /*1400*/  UIMAD UR4, UR4, UR5, URZ ;  /* 0x00000005040472a4 */ /* 0x000fe2000f8e023f */
[----:B------:R-:W-:-:S02]  /*1410*/  ISETP.NE.AND.EX P2, PT, RZ, UR9, PT, P2 ;  /* 0x00000009ff007c0c */ /* 0x000fc4000bf45320 */
[----:B------:R0:W5:Y:S01]  /*1420*/  @P0 LDG.E R26, desc[UR10][R6.64] ;  /* 0x0000000a061a0981 */ /* 0x000162000c1e1900 */
[----:B------:R-:W-:Y:S01]  /*1430*/  ULDC UR5, c[0x0][0x338] ;  /* 0x0000ce0000057ab9 */ /* 0x000fe20000000800 */
[----:B------:R-:W-:Y:S01]  /*1440*/  IMAD.MOV.U32 R25, RZ, RZ, R8 ;  /* 0x000000ffff197224 */ /* 0x000fe200078e0008 */
[----:B------:R-:W-:Y:S08]  /*1450*/  @P1 BRA `(.L_x_452) ;  /* 0x0000000000281947 */ /* 0x000ff00003800000 */
[----:B------:R-:W-:Y:S02]  /*1460*/  ULDC.64 UR6, c[0x0][0xa00] ;  /* 0x0002800000067ab9 */ /* 0x000fe40000000a00 */
[----:B------:R-:W-:-:S04]  /*1470*/  ISETP.NE.U32.AND P1, PT, RZ, UR6, PT ;  /* 0x00000006ff007c0c */ /* 0x000fc8000bf25070 */
[----:B------:R-:W-:-:S13]  /*1480*/  ISETP.NE.AND.EX P1, PT, RZ, UR7, PT, P1 ;  /* 0x00000007ff007c0c */ /* 0x000fda000bf25310 */
[----:B------:R-:W-:Y:S05]  /*1490*/  @!P1 BRA `(.L_x_452) ;  /* 0x0000000000189947 */ /* 0x000fea0003800000 */
[----:B0-----:R-:W0:Y:S01]  /*14a0*/  LDC.64 R2, c[0x0][0xa00] ;  /* 0x00028000ff027b82 */ /* 0x001e220000000a00 */
[----:B------:R-:W-:Y:S01]  /*14b0*/  ULDC.64 UR6, c[0x0][0x208] ;  /* 0x0000820000067ab9 */ /* 0x000fe20000000a00 */
[----:B0-----:R-:W-:-:S05]  /*14c0*/  IMAD.WIDE R2, R25, 0x4, R2 ;  /* 0x0000000419027825 */ /* 0x001fca00078e0202 */
[----:B-----5:R-:W2:Y:S04]  /*14d0*/  LDG.E R151, desc[UR6][R2.64] ;  /* 0x0000000602977981 */ /* 0x020ea8000c1e1900 */
[----:B------:R-:W2:Y:S02]  /*14e0*/  LDG.E R4, desc[UR6][R2.64+0x4] ;  /* 0x0000040602047981 */ /* 0x000ea4000c1e1900 */
[----:B--2---:R-:W-:-:S07]  /*14f0*/  IMAD.IADD R151, R4, 0x1, -R151 ;  /* 0x0000000104977824 */ /* 0x004fce00078e0a97 */
.L_x_452:
[----:B0-----:R-:W-:Y:S02]  /*1500*/  IMAD.U32 R2, RZ, RZ, UR5 ;  /* 0x00000005ff027e24 */ /* 0x001fe4000f8e00ff */
[----:B------:R-:W-:Y:S01]  /*1510*/  IMAD.U32 R27, RZ, RZ, UR4 ;  /* 0x00000004ff1b7e24 */ /* 0x000fe2000f8e00ff */
[----:B------:R-:W-:Y:S06]  /*1520*/  @!P2 BRA `(.L_x_453) ;  /* 0x000000000014a947 */ /* 0x000fec0003800000 */
[----:B------:R-:W-:Y:S01]  /*1530*/  IADD3 R4, P0, R28, UR8, RZ ;  /* 0x000000081c047c10 */ /* 0x000fe2000ff1e0ff */
[----:B------:R-:W-:-:S03]  /*1540*/  ULDC.64 UR4, c[0x0][0x208] ;  /* 0x0000820000047ab9 */ /* 0x000fc60000000a00 */
[----:B------:R-:W-:-:S05]  /*1550*/  IADD3.X R5, R29, UR9, RZ, P0, !PT ;  /* 0x000000091d057c10 */ /* 0x000fca00087fe4ff */
[----:B------:R0:W5:Y:S01]  /*1560*/  LDG.E R27, desc[UR4][R4.64] ;  /* 0x00000004041b7981 */ /* 0x000162000c1e1900 */
[----:B------:R-:W-:Y:S05]  /*1570*/  BRA `(.L_x_454) ;  /* 0x0000000000147947 */ /* 0x000fea0003800000 */
.L_x_453:
[----:B------:R-:W-:Y:S05]  /*1580*/  @!P0 BRA `(.L_x_454) ;  /* 0x0000000000108947 */ /* 0x000fea0003800000 */
[----:B------:R-:W-:Y:S02]  /*1590*/  ULDC.64 UR4, c[0x0][0x208] ;  /* 0x0000820000047ab9 */ /* 0x000fe40000000a00 */
[----:B------:R-:W2:Y:S04]  /*15a0*/  LDG.E R4, desc[UR4][R6.64] ;  /* 0x0000000406047981 */ /* 0x000ea8000c1e1900 */
[----:B------:R-:W2:Y:S02]  /*15b0*/  LDG.E R27, desc[UR4][R6.64+0x4] ;  /* 0x00000404061b7981 */ /* 0x000ea4000c1e1900 */
[----:B--2---:R-:W-:-:S07]  /*15c0*/  IMAD.IADD R27, R27, 0x1, -R4 ;  /* 0x000000011b1b7824 */ /* 0x004fce00078e0a04 */
.L_x_454:
[----:B------:R-:W-:Y:S01]  /*15d0*/  ULDC.64 UR4, c[0x0][0xa10] ;  /* 0x0002840000047ab9 */ /* 0x000fe20000000a00 */
[----:B------:R-:W-:Y:S01]  /*15e0*/  ULDC.64 UR6, c[0x0][0x208] ;  /* 0x0000820000067ab9 */ /* 0x000fe20000000a00 */
[----:B------:R-:W-:-:S04]  /*15f0*/  ISETP.NE.U32.AND P0, PT, RZ, UR4, PT ;  /* 0x00000004ff007c0c */ /* 0x000fc8000bf05070 */
[----:B------:R-:W-:Y:S01]  /*1600*/  ISETP.NE.AND.EX P0, PT, RZ, UR5, PT, P0 ;  /* 0x00000005ff007c0c */ /* 0x000fe2000bf05300 */
[----:B-----5:R-:W-:Y:S01]  /*1610*/  IMAD.IADD R9, R27, 0x1, -R0 ;  /* 0x000000011b097824 */ /* 0x020fe200078e0a00 */
[----:B------:R-:W-:-:S11]  /*1620*/  ULDC.64 UR4, c[0x0][0xa30] ;  /* 0x00028c0000047ab9 */ /* 0x000fd60000000a00 */
[----:B0-----:R-:W0:Y:S02]  /*1630*/  @P0 LDC.64 R4, c[0x0][0xa10] ;  /* 0x00028400ff040b82 */ /* 0x001e240000000a00 */
[----:B0-----:R-:W-:-:S05]  /*1640*/  @P0 IMAD.WIDE R4, R25, 0x4, R4 ;  /* 0x0000000419040825 */ /* 0x001fca00078e0204 */
[----:B------:R-:W2:Y:S04]  /*1650*/  @P0 LDG.E R3, desc[UR6][R4.64] ;  /* 0x0000000604030981 */ /* 0x000ea8000c1e1900 */
[----:B------:R0:W2:Y:S01]  /*1660*/  @P0 LDG.E R8, desc[UR6][R4.64+0x4] ;  /* 0x0000040604080981 */ /* 0x0000a2000c1e1900 */
[----:B------:R-:W-:Y:S01]  /*1670*/  ISETP.NE.U32.AND P1, PT, RZ, UR4, PT ;  /* 0x00000004ff007c0c */ /* 0x000fe2000bf25070 */
[----:B------:R-:W-:-:S03]  /*1680*/  IMAD.MOV.U32 R147, RZ, RZ, R27 ;  /* 0x000000ffff937224 */ /* 0x000fc600078e001b */
[----:B------:R-:W-:Y:S02]  /*1690*/  ISETP.NE.AND.EX P1, PT, RZ, UR5, PT, P1 ;  /* 0x00000005ff007c0c */ /* 0x000fe4000bf25310 */
[----:B0-----:R-:W-:-:S04]  /*16a0*/  IADD3 R4, -R9, RZ, RZ ;  /* 0x000000ff09047210 */ /* 0x001fc80007ffe1ff */
[----:B------:R-:W-:-:S07]  /*16b0*/  VIMNMX R4, RZ, R4, !PT ;  /* 0x00000004ff047248 */ /* 0x000fce0007fe0100 */
[----:B------:R-:W-:-:S04]  /*16c0*/  @P1 IADD3 R6, P2, R28, UR4, RZ ;  /* 0x000000041c061c10 */ /* 0x000fc8000ff5e0ff */
[----:B------:R-:W-:Y:S02]  /*16d0*/  @P1 IADD3.X R7, R29, UR5, RZ, P2, !PT ;  /* 0x000000051d071c10 */ /* 0x000fe400097fe4ff */
[----:B------:R-:W-:-:S03]  /*16e0*/  PLOP3.LUT P2, PT, PT, PT, PT, 0x80, 0x0 ;  /* 0x000000000000781c */ /* 0x000fc60003f4f070 */
[----:B------:R0:W5:Y:S01]  /*16f0*/  @P1 LDG.E R147, desc[UR6][R6.64] ;  /* 0x0000000606931981 */ /* 0x000162000c1e1900 */
[----:B--2---:R-:W-:-:S04]  /*1700*/  @P0 IMAD.IADD R2, R8, 0x1, -R3 ;  /* 0x0000000108020824 */ /* 0x004fc800078e0a03 */
[----:B------:R-:W-:-:S04]  /*1710*/  IMAD.IADD R148, R9, 0x1, R2 ;  /* 0x0000000109947824 */ /* 0x000fc800078e0202 */
[----:B------:R-:W-:-:S04]  /*1720*/  VIADD R0, R148, 0x4f ;  /* 0x0000004f94007836 */ /* 0x000fc80000000000 */
[----:B------:R-:W-:-:S05]  /*1730*/  IMAD.HI R0, R0, 0x66666667, RZ ;  /* 0x6666666700007827 */ /* 0x000fca00078e02ff */
[----:B------:R-:W-:-:S04]  /*1740*/  SHF.R.U32.HI R3, RZ, 0x1f, R0 ;  /* 0x0000001fff037819 */ /* 0x000fc80000011600 */
[----:B------:R-:W-:-:S05]  /*1750*/  LEA.HI.SX32 R180, R0, R3, 0x1b ;  /* 0x0000000300b47211 */ /* 0x000fca00078fdaff */
[----:B------:R-:W-:-:S05]  /*1760*/  IMAD R3, R180, 0x50, -R9 ;  /* 0x00000050b4037824 */ /* 0x000fca00078e0a09 */
[----:B------:R-:W-:-:S04]  /*1770*/  VIMNMX R3, R3, R2, PT ;  /* 0x0000000203037248 */ /* 0x000fc80003fe0100 */
[----:B------:R-:W-:Y:S01]  /*1780*/  ISETP.GT.AND P0, PT, R3, R4, PT ;  /* 0x000000040300720c */ /* 0x000fe20003f04270 */
[----:B------:R-:W-:-:S05]  /*1790*/  IMAD.WIDE.U32 R4, R4, -0x33333333, RZ ;  /* 0xcccccccd04047825 */ /* 0x000fca00078e00ff */
[----:B------:R-:W-:-:S05]  /*17a0*/  SHF.R.U32.HI R121, RZ, 0x6, R5 ;  /* 0x00000006ff797819 */ /* 0x000fca0000011605 */
[----:B------:R-:W-:Y:S02]  /*17b0*/  IMAD.MOV.U32 R24, RZ, RZ, R121 ;  /* 0x000000ffff187224 */ /* 0x000fe400078e0079 */
[----:B------:R-:W-:-:S04]  /*17c0*/  @P0 VIADD R0, R3, 0x4f ;  /* 0x0000004f03000836 */ /* 0x000fc80000000000 */
[----:B------:R-:W-:-:S05]  /*17d0*/  @P0 IMAD.HI R0, R0, 0x66666667, RZ ;  /* 0x6666666700000827 */ /* 0x000fca00078e02ff */
[----:B------:R-:W-:-:S04]  /*17e0*/  @P0 SHF.R.U32.HI R3, RZ, 0x1f, R0 ;  /* 0x0000001fff030819 */ /* 0x000fc80000011600 */
[----:B------:R-:W-:-:S04]  /*17f0*/  @P0 LEA.HI.SX32 R24, R0, R3, 0x1b ;  /* 0x0000000300180211 */ /* 0x000fc800078fdaff */
[----:B------:R-:W-:-:S13]  /*1800*/  ISETP.GT.AND P0, PT, R24, R121, PT ;  /* 0x000000791800720c */ /* 0x000fda0003f04270 */
[----:B0-----:R-:W-:Y:S05]  /*1810*/  @!P0 BRA `(.L_x_455) ;  /* 0x0000009000ec8947 */ /* 0x001fea0003800000 */
[----:B------:R-:W-:Y:S01]  /*1820*/  VIADD R0, R16, 0x24400 ;  /* 0x0002440010007836 */ /* 0x000fe20000000000 */
[----:B------:R-:W-:Y:S04]  /*1830*/  BSSY B6, `(.L_x_456) ;  /* 0x0000013000067945 */ /* 0x000fe80003800000 */
[----:B------:R-:W-:-:S13]  /*1840*/  LOP3.LUT P0, RZ, R0, 0x3ff, RZ, 0xc0, !PT ;  /* 0x000003ff00ff7812 */ /* 0x000fda000780c0ff */
[----:B------:R-:W-:Y:S05]  /*1850*/  @!P0 BRA `(.L_x_457) ;  /* 0x0000000000408947 */ /* 0x000fea0003800000 */
[----:B------:R-:W-:Y:S01]  /*1860*/  MOV R0, 0x0 ;  /* 0x0000000000007802 */ /* 0x000fe20000000f00 */
[----:B------:R-:W-:Y:S01]  /*1870*/  ULDC.64 UR4, c[0x4][0xa8] ;  /* 0x01002a0000047ab9 */ /* 0x000fe20000000a00 */
[----:B------:R-:W-:Y:S01]  /*1880*/  ULDC.64 UR6, c[0x4][0x18] ;  /* 0x0100060000067ab9 */ /* 0x000fe20000000a00 */
[----:B------:R-:W-:Y:S01]  /*1890*/  IMAD.U32 R4, RZ, RZ, UR4 ;  /* 0x00000004ff047e24 */ /* 0x000fe2000f8e00ff */
[----:B------:R0:W1:Y:S01]  /*18a0*/  LDC.64 R14, c[0x4][R0] ;  /* 0x01000000000e7b82 */ /* 0x0000620000000a00 */
[----:B------:R-:W-:Y:S01]  /*18b0*/  IMAD.U32 R5, RZ, RZ, UR5 ;  /* 0x00000005ff057e24 */ /* 0x000fe2000f8e00ff */
[----:B------:R-:W-:Y:S01]  /*18c0*/  ULDC.64 UR4, c[0x4][0xb0] ;  /* 0x01002c0000047ab9 */ /* 0x000fe20000000a00 */
        /* <DEDUP_REMOVED lines=8> */
[----:B-1---5:R-:W-:Y:S05]  /*1950*/  CALL.ABS.NOINC R14 ;  /* 0x000000000e007343 */ /* 0x022fea0003c00000 */
.L_x_457:
[----:B------:R-:W-:Y:S05]  /*1960*/  BSYNC B6 ;  /* 0x0000000000067941 */ /* 0x000fea0003800000 */
.L_x_456:
        /* <DEDUP_REMOVED lines=20> */
.L_x_459:
[----:B------:R-:W-:Y:S05]  /*1ab0*/  BSYNC B6 ;  /* 0x0000000000067941 */ /* 0x000fea0003800000 */
.L_x_458:
[----:B------:R-:W-:Y:S01]  /*1ac0*/  ULDC.64 UR4, c[0x0][0x9f8] ;  /* 0x00027e0000047ab9 */ /* 0x000fe20000000a00 */
[----:B------:R-:W-:Y:S01]  /*1ad0*/  ULDC.64 UR6, c[0x0][0x208] ;  /* 0x0000820000067ab9 */ /* 0x000fe20000000a00 */
[----:B------:R-:W-:Y:S01]  /*1ae0*/  ISETP.NE.U32.AND P0, PT, RZ, UR4, PT ;  /* 0x00000004ff007c0c */ /* 0x000fe2000bf05070 */
[----:B------:R-:W0:Y:S08]  /*1af0*/  LDC R0, c[0x0][0x428] ;  /* 0x00010a00ff007b82 */ /* 0x000e300000000800 */
[----:B------:R-:W1:Y:S01]  /*1b00*/  LDC.64 R98, c[0x0][0x2f0] ;  /* 0x0000bc00ff627b82 */ /* 0x000e620000000a00 */
[----:B------:R-:W-:Y:S01]  /*1b10*/  ISETP.NE.AND.EX P0, PT, RZ, UR5, PT, P0 ;  /* 0x00000005ff007c0c */ /* 0x000fe2000bf05300 */
[----:B------:R-:W-:Y:S01]  /*1b20*/  IMAD.IADD R113, R26, 0x1, R27 ;  /* 0x000000011a717824 */ /* 0x000fe200078e021b */
[----:B------:R-:W-:-:S05]  /*1b30*/  ULDC.64 UR8, c[0x0][0x320] ;  /* 0x0000c80000087ab9 */ /* 0x000fca0000000a00 */
[----:B------:R-:W2:Y:S06]  /*1b40*/  LDC.64 R104, c[0x0][0x3e8] ;  /* 0x0000fa00ff687b82 */ /* 0x000eac0000000a00 */
[----:B------:R-:W-:Y:S02]  /*1b50*/  @P0 IADD3 R4, P1, R28, UR4, RZ ;  /* 0x000000041c040c10 */ /* 0x000fe4000ff3e0ff */
[----:B------:R-:W3:Y:S02]  /*1b60*/  LDC R120, c[0x0][0x3d4] ;  /* 0x0000f500ff787b82 */ /* 0x000ee40000000800 */
[----:B------:R-:W-:Y:S01]  /*1b70*/  @P0 IADD3.X R5, R29, UR5, RZ, P1, !PT ;  /* 0x000000051d050c10 */ /* 0x000fe20008ffe4ff */
[----:B------:R-:W-:-:S04]  /*1b80*/  ULDC.64 UR4, c[0x0][0x2f8] ;  /* 0x0000be0000047ab9 */ /* 0x000fc80000000a00 */
[----:B------:R4:W3:Y:S01]  /*1b90*/  @P0 LDG.E R25, desc[UR6][R4.64] ;  /* 0x0000000604190981 */ /* 0x0008e2000c1e1900 */
[----:B0-----:R-:W-:Y:S01]  /*1ba0*/  ISETP.NE.AND P0, PT, R0, 0x1, PT ;  /* 0x000000010000780c */ /* 0x001fe20003f05270 */
[----:B------:R-:W-:Y:S01]  /*1bb0*/  ULDC UR6, c[0x0][0x2e4] ;  /* 0x0000b90000067ab9 */ /* 0x000fe20000000800 */
[----:B------:R-:W-:Y:S01]  /*1bc0*/  SHF.R.S32.HI R11, RZ, 0x1f, R113 ;  /* 0x0000001fff0b7819 */ /* 0x000fe20000011471 */
[----:B------:R-:W0:Y:S01]  /*1bd0*/  LDC.64 R110, c[0x0][0x3d8] ;  /* 0x0000f600ff6e7b82 */ /* 0x000e220000000a00 */
[----:B------:R-:W-:Y:S01]  /*1be0*/  ISETP.GE.AND P1, PT, R213, UR6, PT ;  /* 0x00000006d5007c0c */ /* 0x000fe2000bf26270 */
[----:B-1----:R-:W-:Y:S01]  /*1bf0*/  IMAD.SHL.U32 R130, R98, 0x20, RZ ;  /* 0x0000002062827824 */ /* 0x002fe200078e00ff */
[----:B------:R-:W-:Y:S01]  /*1c00*/  SHF.R.S32.HI R117, RZ, 0x1f, R18 ;  /* 0x0000001fff757819 */ /* 0x000fe20000011412 */
[-C--:B------:R-:W-:Y:S01]  /*1c10*/  IMAD R6, R11, R98.reuse, RZ ;  /* 0x000000620b067224 */ /* 0x080fe200078e02ff */
[----:B------:R-:W-:Y:S01]  /*1c20*/  SHF.R.S32.HI R23, RZ, 0x1f, R22 ;  /* 0x0000001fff177819 */ /* 0x000fe20000011416 */
[----:B----4-:R-:W-:Y:S01]  /*1c30*/  IMAD.WIDE.U32 R4, R113, R98, RZ ;  /* 0x0000006271047225 */ /* 0x010fe200078e00ff */
[----:B------:R-:W-:-:S02]  /*1c40*/  ISETP.GE.AND P2, PT, R226, UR6, PT ;  /* 0x00000006e2007c0c */ /* 0x000fc4000bf46270 */
[C---:B------:R-:W-:Y:S01]  /*1c50*/  IADD3 R112, P3, R18.reuse, R113, RZ ;  /* 0x0000007112707210 */ /* 0x040fe20007f7e0ff */
[----:B------:R-:W1:Y:S01]  /*1c60*/  @P0 LDC R3, c[0x0][0x42c] ;  /* 0x00010b00ff030b82 */ /* 0x000e620000000800 */
[----:B--2---:R-:W-:Y:S01]  /*1c70*/  IMAD.WIDE.U32 R100, R18, R104, R22 ;  /* 0x0000006812647225 */ /* 0x004fe200078e0016 */
[C-C-:B------:R-:W-:Y:S02]  /*1c80*/  SHF.L.U64.HI R129, R98.reuse, 0x5, R99.reuse ;  /* 0x0000000562817819 */ /* 0x140fe40000010263 */
[C---:B------:R-:W-:Y:S01]  /*1c90*/  SHF.L.U64.HI R131, R98.reuse, 0x6, R99 ;  /* 0x0000000662837819 */ /* 0x040fe20000010263 */
[----:B------:R-:W-:Y:S01]  /*1ca0*/  IMAD.SHL.U32 R132, R98, 0x40, RZ ;  /* 0x0000004062847824 */ /* 0x000fe200078e00ff */
[C-C-:B------:R-:W-:Y:S01]  /*1cb0*/  SHF.L.U64.HI R34, R104.reuse, 0x5, R105.reuse ;  /* 0x0000000568227819 */ /* 0x140fe20000010269 */
[C---:B------:R-:W-:Y:S01]  /*1cc0*/  IMAD.SHL.U32 R32, R104.reuse, 0x20, RZ ;  /* 0x0000002068207824 */ /* 0x040fe200078e00ff */
[----:B------:R-:W2:Y:S01]  /*1cd0*/  @P0 LDC R7, c[0x0][0x430] ;  /* 0x00010c00ff070b82 */ /* 0x000ea20000000800 */
[C---:B------:R-:W-:Y:S01]  /*1ce0*/  SHF.L.U64.HI R33, R104.reuse, 0x6, R105 ;  /* 0x0000000668217819 */ /* 0x040fe20000010269 */
[----:B------:R-:W-:-:S02]  /*1cf0*/  IMAD.SHL.U32 R31, R104, 0x40, RZ ;  /* 0x00000040681f7824 */ /* 0x000fc400078e00ff */
[----:B0-----:R-:W-:Y:S01]  /*1d00*/  IMAD.WIDE.U32 R106, R18, R110, R22 ;  /* 0x0000006e126a7225 */ /* 0x001fe200078e0016 */
[C-C-:B------:R-:W-:Y:S02]  /*1d10*/  SHF.L.U64.HI R30, R110.reuse, 0x5, R111.reuse ;  /* 0x000000056e1e7819 */ /* 0x140fe4000001026f */
[C---:B------:R-:W-:Y:S01]  /*1d20*/  SHF.L.U64.HI R29, R110.reuse, 0x6, R111 ;  /* 0x000000066e1d7819 */ /* 0x040fe2000001026f */
[----:B------:R-:W-:Y:S02]  /*1d30*/  IMAD R127, R111, 0x50, RZ ;  /* 0x000000506f7f7824 */ /* 0x000fe400078e02ff */
[C---:B------:R-:W-:Y:S02]  /*1d40*/  IMAD.SHL.U32 R28, R110.reuse, 0x20, RZ ;  /* 0x000000206e1c7824 */ /* 0x040fe400078e00ff */
[----:B------:R-:W-:Y:S02]  /*1d50*/  IMAD.SHL.U32 R27, R110, 0x40, RZ ;  /* 0x000000406e1b7824 */ /* 0x000fe400078e00ff */
[----:B-1----:R-:W-:-:S04]  /*1d60*/  @P0 IMAD.HI.U32 R0, R150, R3, RZ ;  /* 0x0000000396000227 */ /* 0x002fc800078e00ff */
[----:B------:R-:W-:Y:S02]  /*1d70*/  IMAD R3, R113, R99, R6 ;  /* 0x0000006371037224 */ /* 0x000fe400078e0206 */
[----:B------:R-:W-:Y:S01]  /*1d80*/  IMAD.X R113, R11, 0x1, R117, P3 ;  /* 0x000000010b717824 */ /* 0x000fe200018e0675 */
[----:B--2---:R-:W-:Y:S01]  /*1d90*/  @P0 SHF.R.U32.HI R150, RZ, R7, R0 ;  /* 0x00000007ff960219 */ /* 0x004fe20000011600 */
[----:B------:R-:W-:Y:S01]  /*1da0*/  IMAD.IADD R5, R5, 0x1, R3 ;  /* 0x0000000105057824 */ /* 0x000fe200078e0203 */
[----:B------:R-:W-:Y:S02]  /*1db0*/  SEL R3, RZ, 0xffffffff, P1 ;  /* 0xffffffffff037807 */ /* 0x000fe40000800000 */
[----:B------:R-:W-:Y:S01]  /*1dc0*/  SHF.R.S32.HI R6, RZ, 0x1f, R150 ;  /* 0x0000001fff067819 */ /* 0x000fe20000011496 */
[----:B------:R-:W-:Y:S01]  /*1dd0*/  IMAD.WIDE.U32 R4, R150, UR4, R4 ;  /* 0x0000000496047c25 */ /* 0x000fe2000f8e0004 */
[----:B------:R-:W-:Y:S02]  /*1de0*/  ISETP.GE.AND P0, PT, R212, UR6, PT ;  /* 0x00000006d4007c0c */ /* 0x000fe4000bf06270 */
[----:B---3--:R-:W-:Y:S01]  /*1df0*/  ISETP.GE.AND P1, PT, R213, R120, PT ;  /* 0x00000078d500720c */ /* 0x008fe20003f26270 */
[----:B------:R-:W-:Y:S01]  /*1e00*/  IMAD R7, R6, UR4, RZ ;  /* 0x0000000406077c24 */ /* 0x000fe2000f8e02ff */
[----:B------:R-:W-:Y:S01]  /*1e10*/  SEL R0, RZ, 0x1, P0 ;  /* 0x00000001ff007807 */ /* 0x000fe20000000000 */
[----:B------:R-:W-:Y:S01]  /*1e20*/  IMAD.SHL.U32 R3, R3, 0x2, RZ ;  /* 0x0000000203037824 */ /* 0x000fe200078e00ff */
[----:B------:R-:W-:Y:S01]  /*1e30*/  ISETP.GE.AND P0, PT, R227, UR6, PT ;  /* 0x00000006e3007c0c */ /* 0x000fe2000bf06270 */
[----:B------:R-:W-:Y:S01]  /*1e40*/  IMAD R7, R150, UR5, R7 ;  /* 0x0000000596077c24 */ /* 0x000fe2000f8e0207 */
[----:B------:R-:W-:Y:S01]  /*1e50*/  ULDC.64 UR4, c[0x0][0xa08] ;  /* 0x0002820000047ab9 */ /* 0x000fe20000000a00 */
[----:B------:R-:W-:Y:S01]  /*1e60*/  IMAD.MOV.U32 R38, RZ, RZ, R4 ;  /* 0x000000ffff267224 */ /* 0x000fe200078e0004 */
[----:B------:R-:W-:Y:S01]  /*1e70*/  LOP3.LUT R0, R3, 0x2, R0, 0xe2, !PT ;  /* 0x0000000203007812 */ /* 0x000fe200078ee200 */
[----:B------:R-:W-:Y:S01]  /*1e80*/  IMAD.IADD R39, R5, 0x1, R7 ;  /* 0x0000000105277824 */ /* 0x000fe200078e0207 */
[----:B------:R-:W-:Y:S01]  /*1e90*/  SEL R3, RZ, 0x4, P0 ;  /* 0x00000004ff037807 */ /* 0x000fe20000000000 */
[----:B------:R-:W-:Y:S01]  /*1ea0*/  IMAD R7, R6, UR8, RZ ;  /* 0x0000000806077c24 */ /* 0x000fe2000f8e02ff */
[----:B------:R-:W-:Y:S01]  /*1eb0*/  ISETP.NE.U32.AND P0, PT, RZ, UR4, PT ;  /* 0x00000004ff007c0c */ /* 0x000fe2000bf05070 */
[C---:B------:R-:W-:Y:S01]  /*1ec0*/  IMAD R6, R117.reuse, R104, RZ ;  /* 0x0000006875067224 */ /* 0x040fe200078e02ff */
[----:B------:R-:W-:Y:S01]  /*1ed0*/  LOP3.LUT R3, R0, R3, RZ, 0xfc, !PT ;  /* 0x0000000300037212 */ /* 0x000fe200078efcff */
[----:B------:R-:W-:Y:S01]  /*1ee0*/  IMAD R21, R150, UR9, R7 ;  /* 0x0000000996157c24 */ /* 0x000fe2000f8e0207 */
[----:B------:R-:W-:Y:S01]  /*1ef0*/  ISETP.NE.AND.EX P0, PT, RZ, UR5, PT, P0 ;  /* 0x00000005ff007c0c */ /* 0x000fe2000bf05300 */
[----:B------:R-:W-:Y:S01]  /*1f00*/  ULDC.64 UR4, c[0x0][0x300] ;  /* 0x0000c00000047ab9 */ /* 0x000fe20000000a00 */
[--C-:B------:R-:W-:Y:S01]  /*1f10*/  SHF.R.S32.HI R5, RZ, 0x1f, R212.reuse ;  /* 0x0000001fff057819 */ /* 0x100fe200000114d4 */
[----:B------:R-:W-:Y:S01]  /*1f20*/  IMAD R7, R117, R98, RZ ;  /* 0x0000006275077224 */ /* 0x000fe200078e02ff */
[----:B------:R-:W-:Y:S01]  /*1f30*/  LOP3.LUT R26, R3, 0x1, RZ, 0xc0, !PT ;  /* 0x00000001031a7812 */ /* 0x000fe200078ec0ff */
[----:B------:R-:W-:-:S02]  /*1f40*/  IMAD.MOV.U32 R4, RZ, RZ, R212 ;  /* 0x000000ffff047224 */ /* 0x000fc400078e00d4 */
[C---:B------:R-:W-:Y:S02]  /*1f50*/  IMAD R15, R18.reuse, R105, R6 ;  /* 0x00000069120f7224 */ /* 0x040fe400078e0206 */
[C---:B------:R-:W-:Y:S02]  /*1f60*/  IMAD R35, R18.reuse, R99, R7 ;  /* 0x0000006312237224 */ /* 0x040fe400078e0207 */
[----:B------:R-:W-:-:S04]  /*1f70*/  IMAD.WIDE.U32 R6, R18, R98, R4 ;  /* 0x0000006212067225 */ /* 0x000fc800078e0004 */
[----:B------:R-:W-:Y:S02]  /*1f80*/  IMAD.WIDE.U32 R8, R150, UR8, R4 ;  /* 0x0000000896087c25 */ /* 0x000fe4000f8e0004 */
[----:B------:R-:W0:Y:S02]  /*1f90*/  S2R R150, SR_TID.X ;  /* 0x0000000000967919 */ /* 0x000e240000002100 */
[----:B------:R-:W-:Y:S02]  /*1fa0*/  IMAD.IADD R9, R9, 0x1, R21 ;  /* 0x0000000109097824 */ /* 0x000fe400078e0215 */
[----:B------:R-:W-:-:S04]  /*1fb0*/  IMAD.WIDE.U32 R102, R18, R104, R4 ;  /* 0x0000006812667225 */ /* 0x000fc800078e0004 */
[----:B------:R-:W-:Y:S01]  /*1fc0*/  IMAD.WIDE.U32 R108, R18, R110, R4 ;  /* 0x0000006e126c7225 */ /* 0x000fe200078e0004 */
[----:B------:R-:W-:-:S03]  /*1fd0*/  SEL R4, R120, RZ, P1 ;  /* 0x000000ff78047207 */ /* 0x000fc60000800000 */
[----:B------:R-:W-:Y:S02]  /*1fe0*/  IMAD.IADD R101, R101, 0x1, R15 ;  /* 0x0000000165657824 */ /* 0x000fe400078e020f */
[----:B------:R-:W-:Y:S02]  /*1ff0*/  IMAD.IADD R103, R15, 0x1, R103 ;  /* 0x000000010f677824 */ /* 0x000fe400078e0267 */
[----:B-----5:R-:W-:-:S04]  /*2000*/  IMAD.WIDE.U32 R100, R147, R104, R100 ;  /* 0x0000006893647225 */ /* 0x020fc800078e0064 */
[----:B------:R-:W-:Y:S01]  /*2010*/  IMAD.WIDE.U32 R102, R147, R104, R102 ;  /* 0x0000006893667225 */ /* 0x000fe200078e0066 */
[----:B0-----:R-:W-:Y:S02]  /*2020*/  LEA.HI R150, R150, 0x8, RZ, 0x19 ;  /* 0x0000000896967811 */ /* 0x001fe400078fc8ff */
[----:B------:R-:W-:Y:S02]  /*2030*/  SHF.R.S32.HI R0, RZ, 0x1f, R25 ;  /* 0x0000001fff007819 */ /* 0x000fe40000011419 */
[----:B------:R-:W-:Y:S02]  /*2040*/  SEL R13, R25, RZ, !P0 ;  /* 0x000000ff190d7207 */ /* 0x000fe40004000000 */
[----:B------:R-:W-:-:S03]  /*2050*/  SEL R0, R0, RZ, !P0 ;  /* 0x000000ff00007207 */ /* 0x000fc60004000000 */
[----:B------:R-:W-:-:S04]  /*2060*/  IMAD.WIDE.U32 R38, R13, UR4, R38 ;  /* 0x000000040d267c25 */ /* 0x000fc8000f8e0026 */
[----:B------:R-:W-:Y:S01]  /*2070*/  IMAD R10, R0, UR4, RZ ;  /* 0x00000004000a7c24 */ /* 0x000fe2000f8e02ff */
[----:B------:R-:W-:Y:S01]  /*2080*/  IADD3 R36, P0, R38, R6, RZ ;  /* 0x0000000626247210 */ /* 0x000fe20007f1e0ff */
[----:B------:R-:W-:Y:S02]  /*2090*/  IMAD.IADD R6, R213, 0x1, R4 ;  /* 0x00000001d5067824 */ /* 0x000fe400078e0204 */
[----:B------:R-:W-:Y:S01]  /*20a0*/  IMAD R37, R13, UR5, R10 ;  /* 0x000000050d257c24 */ /* 0x000fe2000f8e020a */
[----:B------:R-:W-:Y:S02]  /*20b0*/  ULDC.64 UR4, c[0x0][0x328] ;  /* 0x0000ca0000047ab9 */ /* 0x000fe40000000a00 */
[----:B------:R-:W-:Y:S02]  /*20c0*/  IMAD R0, R0, UR4, RZ ;  /* 0x0000000400007c24 */ /* 0x000fe4000f8e02ff */
[----:B------:R-:W-:Y:S02]  /*20d0*/  IMAD.IADD R37, R39, 0x1, R37 ;  /* 0x0000000127257824 */ /* 0x000fe400078e0225 */
[----:B------:R-:W-:-:S02]  /*20e0*/  IMAD R41, R13, UR5, R0 ;  /* 0x000000050d297c24 */ /* 0x000fc4000f8e0200 */
[----:B------:R-:W-:Y:S01]  /*20f0*/  IMAD R0, R117, R110, RZ ;  /* 0x0000006e75007224 */ /* 0x000fe200078e02ff */
[----:B------:R-:W-:Y:S01]  /*2100*/  IADD3.X R35, R37, R7, R35, P0, !PT ;  /* 0x0000000725237210 */ /* 0x000fe200007fe423 */
[----:B------:R-:W-:Y:S01]  /*2110*/  IMAD.WIDE.U32 R96, R13, UR4, R8 ;  /* 0x000000040d607c25 */ /* 0x000fe2000f8e0008 */
[----:B------:R-:W-:-:S03]  /*2120*/  ISETP.GE.AND P0, PT, R212, R120, PT ;  /* 0x00000078d400720c */ /* 0x000fc60003f06270 */
[----:B------:R-:W-:Y:S01]  /*2130*/  IMAD R9, R18, R111, R0 ;  /* 0x0000006f12097224 */ /* 0x000fe200078e0200 */
[C---:B------:R-:W-:Y:S01]  /*2140*/  SEL R7, R120.reuse, RZ, P0 ;  /* 0x000000ff78077207 */ /* 0x040fe20000000000 */
[----:B------:R-:W-:Y:S02]  /*2150*/  IMAD.SHL.U32 R120, R120, 0x2, RZ ;  /* 0x0000000278787824 */ /* 0x000fe400078e00ff */
[----:B------:R-:W-:Y:S01]  /*2160*/  IMAD.IADD R107, R107, 0x1, R9 ;  /* 0x000000016b6b7824 */ /* 0x000fe200078e0209 */
[----:B------:R-:W-:Y:S01]  /*2170*/  IADD3 R109, R9, R109, RZ ;  /* 0x0000006d096d7210 */ /* 0x000fe20007ffe0ff */
[----:B------:R-:W-:Y:S01]  /*2180*/  IMAD.IADD R7, R212, 0x1, R7 ;  /* 0x00000001d4077824 */ /* 0x000fe200078e0207 */
[----:B------:R-:W-:Y:S01]  /*2190*/  SHF.R.S32.HI R9, RZ, 0x1f, R6 ;  /* 0x0000001fff097819 */ /* 0x000fe20000011406 */
[----:B------:R-:W-:-:S03]  /*21a0*/  IMAD.WIDE.U32 R106, R147, R110, R106 ;  /* 0x0000006e936a7225 */ /* 0x000fc600078e006a */
[----:B------:R-:W-:Y:S01]  /*21b0*/  SHF.R.S32.HI R0, RZ, 0x1f, R7 ;  /* 0x0000001fff007819 */ /* 0x000fe20000011407 */
[----:B------:R-:W-:Y:S01]  /*21c0*/  IMAD.WIDE.U32 R108, R147, R110, R108 ;  /* 0x0000006e936c7225 */ /* 0x000fe200078e006c */
[----:B------:R-:W-:Y:S02]  /*21d0*/  LEA.HI R8, R9, R6, RZ, 0x3 ;  /* 0x0000000609087211 */ /* 0x000fe400078f18ff */
[CC--:B------:R-:W-:Y:S02]  /*21e0*/  LEA.HI R5, R0.reuse, R7.reuse, RZ, 0x6 ;  /* 0x0000000700057211 */ /* 0x0c0fe400078f30ff */
[----:B------:R-:W-:Y:S02]  /*21f0*/  LEA.HI R4, R0, R7, RZ, 0x3 ;  /* 0x0000000700047211 */ /* 0x000fe400078f18ff */
[----:B------:R-:W-:Y:S02]  /*2200*/  SHF.R.S32.HI R0, RZ, 0x6, R5 ;  /* 0x00000006ff007819 */ /* 0x000fe40000011405 */
[----:B------:R-:W-:-:S02]  /*2210*/  LOP3.LUT R5, R235, 0x38, R4, 0xf8, !PT ;  /* 0x00000038eb057812 */ /* 0x000fc400078ef804 */
[----:B------:R-:W-:Y:S01]  /*2220*/  LEA.HI R6, R9, R6, RZ, 0x6 ;  /* 0x0000000609067211 */ /* 0x000fe200078f30ff */
[C---:B------:R-:W-:Y:S01]  /*2230*/  IMAD R144, R0.reuse, 0x1400, R237 ;  /* 0x0000140000907824 */ /* 0x040fe200078e02ed */
[-C--:B------:R-:W-:Y:S01]  /*2240*/  LOP3.LUT R5, R5, R236.reuse, RZ, 0x3c, !PT ;  /* 0x000000ec05057212 */ /* 0x080fe200078e3cff */
[C---:B------:R-:W-:Y:S01]  /*2250*/  IMAD R142, R0.reuse, 0x1400, R233 ;  /* 0x00001400008e7824 */ /* 0x040fe200078e02e9 */
[----:B------:R-:W-:Y:S01]  /*2260*/  SHF.R.S32.HI R6, RZ, 0x6, R6 ;  /* 0x00000006ff067819 */ /* 0x000fe20000011406 */
[----:B------:R-:W-:Y:S01]  /*2270*/  IMAD R140, R0, 0x1400, R231 ;  /* 0x00001400008c7824 */ /* 0x000fe200078e02e7 */
[----:B------:R-:W-:Y:S01]  /*2280*/  LOP3.LUT R7, R229, 0x38, R4, 0xf8, !PT ;  /* 0x00000038e5077812 */ /* 0x000fe200078ef804 */
[----:B------:R-:W-:Y:S01]  /*2290*/  IMAD.IADD R144, R144, 0x1, R5 ;  /* 0x0000000190907824 */ /* 0x000fe200078e0205 */
[----:B------:R-:W-:Y:S01]  /*22a0*/  LOP3.LUT R5, R235, 0x38, R8, 0xf8, !PT ;  /* 0x00000038eb057812 */ /* 0x000fe200078ef808 */
[----:B------:R-:W-:Y:S01]  /*22b0*/  IMAD R143, R6, 0x1400, R237 ;  /* 0x00001400068f7824 */ /* 0x000fe200078e02ed */
[----:B------:R-:W-:Y:S01]  /*22c0*/  LOP3.LUT R9, R228, 0x38, R4, 0xf8, !PT ;  /* 0x00000038e4097812 */ /* 0x000fe200078ef804 */
[C---:B------:R-:W-:Y:S01]  /*22d0*/  IMAD R141, R6.reuse, 0x1400, R233 ;  /* 0x00001400068d7824 */ /* 0x040fe200078e02e9 */
[----:B------:R-:W-:Y:S01]  /*22e0*/  LOP3.LUT R0, R5, R236, RZ, 0x3c, !PT ;  /* 0x000000ec05007212 */ /* 0x000fe200078e3cff */
[----:B------:R-:W-:Y:S01]  /*22f0*/  IMAD R133, R6, 0x1400, R231 ;  /* 0x0000140006857824 */ /* 0x000fe200078e02e7 */
[----:B------:R-:W-:-:S02]  /*2300*/  SHF.R.S32.HI R5, RZ, 0x1f, R147 ;  /* 0x0000001fff057819 */ /* 0x000fc40000011493 */
[----:B------:R-:W-:Y:S01]  /*2310*/  LOP3.LUT R7, R7, R232, RZ, 0x3c, !PT ;  /* 0x000000e807077212 */ /* 0x000fe200078e3cff */
[----:B------:R-:W-:Y:S01]  /*2320*/  IMAD.IADD R143, R143, 0x1, R0 ;  /* 0x000000018f8f7824 */ /* 0x000fe200078e0200 */
[----:B------:R-:W-:Y:S01]  /*2330*/  LOP3.LUT R9, R9, R230, RZ, 0x3c, !PT ;  /* 0x000000e609097212 */ /* 0x000fe200078e3cff */
[----:B------:R-:W-:Y:S01]  /*2340*/  IMAD R0, R5, R104, RZ ;  /* 0x0000006805007224 */ /* 0x000fe200078e02ff */
[----:B------:R-:W-:Y:S01]  /*2350*/  LOP3.LUT R13, R4, 0xfffffff8, RZ, 0xc0, !PT ;  /* 0xfffffff8040d7812 */ /* 0x000fe200078ec0ff */
[----:B------:R-:W-:Y:S01]  /*2360*/  IMAD.IADD R142, R142, 0x1, R7 ;  /* 0x000000018e8e7824 */ /* 0x000fe200078e0207 */
[----:B------:R-:W-:Y:S01]  /*2370*/  LOP3.LUT R7, R229, 0x38, R8, 0xf8, !PT ;  /* 0x00000038e5077812 */ /* 0x000fe200078ef808 */
[----:B------:R-:W-:Y:S01]  /*2380*/  IMAD R21, R147, R105, R0 ;  /* 0x0000006993157224 */ /* 0x000fe200078e0200 */
[----:B------:R-:W-:Y:S01]  /*2390*/  LOP3.LUT R11, R8, 0xfffffff8, RZ, 0xc0, !PT ;  /* 0xfffffff8080b7812 */ /* 0x000fe200078ec0ff */
[----:B------:R-:W-:Y:S01]  /*23a0*/  IMAD R0, R5, R110, RZ ;  /* 0x0000006e05007224 */ /* 0x000fe200078e02ff */
[----:B------:R-:W-:Y:S01]  /*23b0*/  LOP3.LUT R6, R7, R232, RZ, 0x3c, !PT ;  /* 0x000000e807067212 */ /* 0x000fe200078e3cff */
[----:B------:R-:W-:Y:S01]  /*23c0*/  IMAD.IADD R140, R140, 0x1, R9 ;  /* 0x000000018c8c7824 */ /* 0x000fe200078e0209 */
[----:B------:R-:W-:Y:S01]  /*23d0*/  LOP3.LUT R9, R228, 0x38, R8, 0xf8, !PT ;  /* 0x00000038e4097812 */ /* 0x000fe200078ef808 */
[----:B------:R-:W-:Y:S01]  /*23e0*/  IMAD R15, R147, R111, R0 ;  /* 0x0000006f930f7224 */ /* 0x000fe200078e0200 */
[----:B------:R-:W-:Y:S01]  /*23f0*/  SEL R0, RZ, 0x8, P2 ;  /* 0x00000008ff007807 */ /* 0x000fe20001000000 */
[----:B------:R-:W-:Y:S01]  /*2400*/  IMAD R7, R99, 0x50, RZ ;  /* 0x0000005063077824 */ /* 0x000fe200078e02ff */
[----:B------:R-:W-:Y:S01]  /*2410*/  LOP3.LUT R10, R9, R230, RZ, 0x3c, !PT ;  /* 0x000000e6090a7212 */ /* 0x000fe200078e3cff */
[----:B------:R-:W-:Y:S01]  /*2420*/  IMAD R9, R105, 0x50, RZ ;  /* 0x0000005069097824 */ /* 0x000fe200078e02ff */
[----:B------:R-:W-:Y:S01]  /*2430*/  LOP3.LUT R0, R3, R0, RZ, 0xfc, !PT ;  /* 0x0000000003007212 */ /* 0x000fe200078efcff */
[----:B------:R-:W-:Y:S01]  /*2440*/  IMAD.WIDE.U32 R98, R98, 0x50, RZ ;  /* 0x0000005062627825 */ /* 0x000fe200078e00ff */
[----:B------:R-:W-:-:S02]  /*2450*/  IADD3 R25, R101, R21, RZ ;  /* 0x0000001565197210 */ /* 0x000fc40007ffe0ff */
[----:B------:R-:W-:Y:S01]  /*2460*/  SHF.R.S32.HI R12, RZ, 0x3, R8 ;  /* 0x00000003ff0c7819 */ /* 0x000fe20000011408 */
[----:B------:R-:W-:Y:S01]  /*2470*/  IMAD.WIDE.U32 R104, R104, 0x50, RZ ;  /* 0x0000005068687825 */ /* 0x000fe200078e00ff */
[----:B------:R-:W-:Y:S02]  /*2480*/  SHF.R.S32.HI R14, RZ, 0x3, R4 ;  /* 0x00000003ff0e7819 */ /* 0x000fe40000011404 */
[----:B------:R-:W-:Y:S01]  /*2490*/  LOP3.LUT R8, R0, 0x8, RZ, 0xc0, !PT ;  /* 0x0000000800087812 */ /* 0x000fe200078ec0ff */
[----:B------:R-:W-:-:S04]  /*24a0*/  IMAD.WIDE.U32 R110, R110, 0x50, RZ ;  /* 0x000000506e6e7825 */ /* 0x000fc800078e00ff */
[----:B------:R-:W-:Y:S01]  /*24b0*/  IMAD.IADD R141, R141, 0x1, R6 ;  /* 0x000000018d8d7824 */ /* 0x000fe200078e0206 */
[----:B------:R-:W-:Y:S01]  /*24c0*/  SHF.R.S32.HI R6, RZ, 0x1f, R11 ;  /* 0x0000001fff067819 */ /* 0x000fe2000001140b */
[----:B------:R-:W-:Y:S01]  /*24d0*/  IMAD.IADD R133, R133, 0x1, R10 ;  /* 0x0000000185857824 */ /* 0x000fe200078e020a */
[C---:B------:R-:W-:Y:S01]  /*24e0*/  LOP3.LUT R10, R0.reuse, 0x2, RZ, 0xc0, !PT ;  /* 0x00000002000a7812 */ /* 0x040fe200078ec0ff */
[----:B------:R-:W-:Y:S01]  /*24f0*/  IMAD.IADD R126, R99, 0x1, R7 ;  /* 0x00000001637e7824 */ /* 0x000fe200078e0207 */
[----:B------:R-:W-:Y:S01]  /*2500*/  SHF.R.S32.HI R7, RZ, 0x1f, R13 ;  /* 0x0000001fff077819 */ /* 0x000fe2000001140d */
[----:B------:R-:W-:Y:S01]  /*2510*/  IMAD.IADD R128, R105, 0x1, R9 ;  /* 0x0000000169807824 */ /* 0x000fe200078e0209 */
[----:B------:R-:W-:Y:S01]  /*2520*/  LOP3.LUT R9, R0, 0x4, RZ, 0xc0, !PT ;  /* 0x0000000400097812 */ /* 0x000fe200078ec0ff */
[----:B------:R-:W-:Y:S02]  /*2530*/  IMAD.IADD R20, R107, 0x1, R15 ;  /* 0x000000016b147824 */ /* 0x000fe400078e020f */
[----:B------:R-:W-:-:S02]  /*2540*/  IMAD.IADD R127, R111, 0x1, R127 ;  /* 0x000000016f7f7824 */ /* 0x000fc400078e027f */
[----:B------:R-:W-:Y:S02]  /*2550*/  IMAD.IADD R21, R21, 0x1, R103 ;  /* 0x0000000115157824 */ /* 0x000fe400078e0267 */
[----:B------:R-:W-:Y:S02]  /*2560*/  IMAD.IADD R15, R15, 0x1, R109 ;  /* 0x000000010f0f7824 */ /* 0x000fe400078e026d */
[----:B------:R-:W-:-:S07]  /*2570*/  IMAD.IADD R5, R97, 0x1, R41 ;  /* 0x0000000161057824 */ /* 0x000fce00078e0229 */
.L_x_567:
[----:B---3--:R-:W2:Y:S01]  /*2580*/  LDL R43, [R1+0x58] ;  /* 0x00005800012b7983 */ /* 0x008ea20000100800 */
[----:B------:R-:W0:Y:S01]  /*2590*/  LDC.64 R118, c[0x0][0x2d8] ;  /* 0x0000b600ff767b82 */ /* 0x000e220000000a00 */
[----:B------:R-:W-:Y:S01]  /*25a0*/  VIADD R45, R24, 0xffffffff ;  /* 0xffffffff182d7836 */ /* 0x000fe20000000000 */
[----:B------:R-:W-:Y:S05]  /*25b0*/  YIELD ;  /* 0x0000000000007946 */ /* 0x000fea0003800000 */
[----:B------:R-:W-:Y:S01]  /*25c0*/  SHF.R.S32.HI R42, RZ, 0x1f, R45 ;  /* 0x0000001fff2a7819 */ /* 0x000fe2000001142d */
[----:B-1----:R-:W1:Y:S01]  /*25d0*/  LDC R116, c[0x0][0x3d4] ;  /* 0x0000f500ff747b82 */ /* 0x002e620000000800 */
[-C--:B------:R-:W-:Y:S01]  /*25e0*/  IMAD R3, R126, R45.reuse, RZ ;  /* 0x0000002d7e037224 */ /* 0x080fe200078e02ff */
[----:B------:R-:W-:Y:S01]  /*25f0*/  BSSY B0, `(.L_x_460) ;  /* 0x00007e2000007945 */ /* 0x000fe20003800000 */
[----:B------:R-:W-:-:S04]  /*2600*/  IMAD.WIDE.U32 R124, R98, R45, RZ ;  /* 0x0000002d627c7225 */ /* 0x000fc800078e00ff */
[----:B------:R-:W-:Y:S01]  /*2610*/  IMAD R3, R42, R98, R3 ;  /* 0x000000622a037224 */ /* 0x000fe200078e0203 */
[CC--:B------:R-:W-:Y:S02]  /*2620*/  IADD3 R40, P2, R36.reuse, R124.reuse, RZ ;  /* 0x0000007c24287210 */ /* 0x0c0fe40007f5e0ff */
[CC--:B------:R-:W-:Y:S01]  /*2630*/  IADD3 R0, P3, P4, R36.reuse, R124.reuse, R132 ;  /* 0x0000007c24007210 */ /* 0x0c0fe20007c7e084 */
[----:B------:R-:W-:Y:S01]  /*2640*/  IMAD.IADD R92, R125, 0x1, R3 ;  /* 0x000000017d5c7824 */ /* 0x000fe200078e0203 */
[----:B------:R-:W-:-:S03]  /*2650*/  IADD3 R4, P5, P6, R36, R124, R130 ;  /* 0x0000007c24047210 */ /* 0x000fc60007ebe082 */
[----:B------:R-:W-:Y:S01]  /*2660*/  IMAD.X R41, R92, 0x1, R35, P2 ;  /* 0x000000015c297824 */ /* 0x000fe200010e0623 */
[C---:B0-----:R-:W-:Y:S02]  /*2670*/  LEA R52, P2, R0.reuse, R118, 0x1 ;  /* 0x0000007600347211 */ /* 0x041fe400078408ff */
[CC--:B------:R-:W-:Y:S02]  /*2680*/  IADD3.X R3, R35.reuse, R92.reuse, R131, P3, P4 ;  /* 0x0000005c23037210 */ /* 0x0c0fe40001fe8483 */
[----:B------:R-:W-:Y:S02]  /*2690*/  IADD3.X R24, R35, R92, R129, P5, P6 ;  /* 0x0000005c23187210 */ /* 0x000fe40002fec481 */
[----:B------:R-:W-:Y:S02]  /*26a0*/  LEA.HI.X R53, R0, R119, R3, 0x1, P2 ;  /* 0x0000007700357211 */ /* 0x000fe400010f0c03 */
[----:B-1----:R-:W-:Y:S02]  /*26b0*/  ISETP.GE.AND P2, PT, R116, 0x1, PT ;  /* 0x000000017400780c */ /* 0x002fe40003f46270 */
[----:B------:R-:W-:-:S02]  /*26c0*/  LEA R54, P5, R4, R118, 0x1 ;  /* 0x0000007604367211 */ /* 0x000fc400078a08ff */
[----:B------:R-:W-:Y:S02]  /*26d0*/  LEA R60, P6, R40, R118, 0x1 ;  /* 0x00000076283c7211 */ /* 0x000fe400078c08ff */
[----:B------:R-:W-:Y:S02]  /*26e0*/  ISETP.GT.AND P3, PT, R45, R121, PT ;  /* 0x000000792d00720c */ /* 0x000fe40003f64270 */
[-C--:B------:R-:W-:Y:S01]  /*26f0*/  LEA.HI.X R55, R4, R119.reuse, R24, 0x1, P5 ;  /* 0x0000007704377211 */ /* 0x080fe200028f0c18 */
[----:B------:R-:W-:Y:S01]  /*2700*/  IMAD.MOV.U32 R24, RZ, RZ, R45 ;  /* 0x000000ffff187224 */ /* 0x000fe200078e002d */
[----:B------:R-:W-:Y:S02]  /*2710*/  LEA.HI.X R61, R40, R119, R41, 0x1, P6 ;  /* 0x00000077283d7211 */ /* 0x000fe400030f0c29 */
[----:B------:R-:W-:Y:S01]  /*2720*/  P2R R114, PR, RZ, 0x8 ;  /* 0x00000008ff727803 */ /* 0x000fe20000000000 */
[----:B--2---:R-:W-:-:S04]  /*2730*/  IMAD R3, R17, 0x5000, R43 ;  /* 0x0000500011037824 */ /* 0x004fc800078e022b */
[----:B------:R-:W-:Y:S01]  /*2740*/  IMAD R4, R3, 0x2, R16 ;  /* 0x0000000203047824 */ /* 0x000fe200078e0210 */
[----:B------:R-:W-:Y:S06]  /*2750*/  @!P2 BRA `(.L_x_461) ;  /* 0x00000078003ca947 */ /* 0x000fec0003800000 */
[----:B------:R-:W-:Y:S01]  /*2760*/  ULDC.U8 UR4, c[0x0][0x3f0] ;  /* 0x0000fc0000047ab9 */ /* 0x000fe20000000000 */
[-C--:B------:R-:W-:Y:S01]  /*2770*/  IMAD R3, R127, R45.reuse, RZ ;  /* 0x0000002d7f037224 */ /* 0x080fe200078e02ff */
[----:B------:R-:W-:Y:S01]  /*2780*/  ISETP.NE.AND P2, PT, RZ, UR4, PT ;  /* 0x00000004ff007c0c */ /* 0x000fe2000bf45270 */
[-C--:B------:R-:W-:Y:S02]  /*2790*/  IMAD R43, R128, R45.reuse, RZ ;  /* 0x0000002d802b7224 */ /* 0x080fe400078e02ff */
[----:B------:R-:W-:Y:S02]  /*27a0*/  IMAD R41, R42, R110, R3 ;  /* 0x0000006e2a297224 */ /* 0x000fe400078e0203 */
[----:B------:R-:W-:Y:S02]  /*27b0*/  IMAD R3, R24, -0x50, R2 ;  /* 0xffffffb018037824 */ /* 0x000fe400078e0202 */
[----:B------:R-:W-:Y:S02]  /*27c0*/  IMAD R43, R42, R104, R43 ;  /* 0x000000682a2b7224 */ /* 0x000fe400078e022b */
[----:B------:R-:W-:Y:S01]  /*27d0*/  IMAD.WIDE.U32 R90, R110, R45, RZ ;  /* 0x0000002d6e5a7225 */ /* 0x000fe200078e00ff */
[----:B------:R-:W-:-:S03]  /*27e0*/  VIMNMX R3, R3, 0x50, PT ;  /* 0x0000005003037848 */ /* 0x000fc60003fe0100 */
[----:B------:R-:W-:-:S04]  /*27f0*/  IMAD.WIDE.U32 R88, R104, R45, RZ ;  /* 0x0000002d68587225 */ /* 0x000fc800078e00ff */
[----:B------:R-:W-:Y:S02]  /*2800*/  IMAD.IADD R0, R91, 0x1, R41 ;  /* 0x000000015b007824 */ /* 0x000fe400078e0229 */
[----:B------:R-:W-:Y:S01]  /*2810*/  IMAD.IADD R115, R89, 0x1, R43 ;  /* 0x0000000159737824 */ /* 0x000fe200078e022b */
[----:B------:R-:W-:Y:S06]  /*2820*/  @!P2 BRA `(.L_x_462) ;  /* 0x000000380048a947 */ /* 0x000fec0003800000 */
[----:B------:R-:W-:Y:S01]  /*2830*/  ISETP.GE.AND P3, PT, R18, R3, PT ;  /* 0x000000031200720c */ /* 0x000fe20003f66270 */
[----:B------:R-:W-:Y:S01]  /*2840*/  BSSY B1, `(.L_x_463) ;  /* 0x000002a000017945 */ /* 0x000fe20003800000 */
        /* <DEDUP_REMOVED lines=8> */
[----:B------:R-:W-:Y:S01]  /*28d0*/  CS2R R124, SRZ ;  /* 0x00000000007c7805 */ /* 0x000fe2000001ff00 */
[----:B------:R-:W-:Y:S06]  /*28e0*/  @P3 BRA `(.L_x_464) ;  /* 0x00000000007c3947 */ /* 0x000fec0003800000 */
[----:B------:R-:W-:Y:S01]  /*28f0*/  IADD3 R41, P2, R106, R90, RZ ;  /* 0x0000005a6a297210 */ /* 0x000fe20007f5e0ff */
[----:B------:R-:W-:Y:S01]  /*2900*/  ULDC.64 UR4, c[0x0][0x3c8] ;  /* 0x0000f20000047ab9 */ /* 0x000fe20000000a00 */
[----:B------:R-:W-:Y:S02]  /*2910*/  IADD3 R43, P4, R100, R88, RZ ;  /* 0x00000058642b7210 */ /* 0x000fe40007f9e0ff */
[----:B------:R-:W-:Y:S02]  /*2920*/  CS2R R122, SRZ ;  /* 0x00000000007a7805 */ /* 0x000fe4000001ff00 */
[-C--:B------:R-:W-:Y:S01]  /*2930*/  ISETP.GE.AND P5, PT, R22, R116.reuse, PT ;  /* 0x000000741600720c */ /* 0x080fe20003fa6270 */
[----:B------:R-:W-:Y:S01]  /*2940*/  IMAD.X R42, R0, 0x1, R20, P2 ;  /* 0x00000001002a7824 */ /* 0x000fe200010e0614 */
[----:B------:R-:W-:Y:S01]  /*2950*/  LEA R40, P2, R41, UR4, 0x1 ;  /* 0x0000000429287c11 */ /* 0x000fe2000f8408ff */
[----:B------:R-:W-:Y:S01]  /*2960*/  IMAD.X R44, R115, 0x1, R25, P4 ;  /* 0x00000001732c7824 */ /* 0x000fe200020e0619 */
[----:B------:R-:W-:Y:S01]  /*2970*/  CS2R R124, SRZ ;  /* 0x00000000007c7805 */ /* 0x000fe2000001ff00 */
[----:B------:R-:W-:Y:S01]  /*2980*/  ULDC.64 UR6, c[0x0][0x208] ;  /* 0x0000820000067ab9 */ /* 0x000fe20000000a00 */
[----:B------:R-:W-:Y:S01]  /*2990*/  LEA.HI.X R41, R41, UR5, R42, 0x1, P2 ;  /* 0x0000000529297c11 */ /* 0x000fe200090f0c2a */
[----:B------:R-:W-:Y:S01]  /*29a0*/  ULDC.64 UR4, c[0x0][0x3e0] ;  /* 0x0000f80000047ab9 */ /* 0x000fe20000000a00 */
[----:B------:R-:W-:-:S02]  /*29b0*/  ISETP.GE.AND P4, PT, R215, R116, PT ;  /* 0x00000074d700720c */ /* 0x000fc40003f86270 */
[----:B------:R-:W-:-:S03]  /*29c0*/  LEA R42, P2, R43, UR4, 0x1 ;  /* 0x000000042b2a7c11 */ /* 0x000fc6000f8408ff */
[----:B------:R0:W5:Y:S01]  /*29d0*/  @!P5 LDG.E.64 R122, desc[UR6][R40.64] ;  /* 0x00000006287ad981 */ /* 0x000162000c1e1b00 */
[----:B------:R-:W-:Y:S02]  /*29e0*/  LEA.HI.X R43, R43, UR5, R44, 0x1, P2 ;  /* 0x000000052b2b7c11 */ /* 0x000fe400090f0c2c */
[----:B------:R-:W-:-:S03]  /*29f0*/  ISETP.GE.AND P2, PT, R214, R116, PT ;  /* 0x00000074d600720c */ /* 0x000fc60003f46270 */
[----:B------:R0:W5:Y:S01]  /*2a00*/  @!P5 LDG.E.64 R124, desc[UR6][R42.64] ;  /* 0x000000062a7cd981 */ /* 0x000162000c1e1b00 */
[----:B------:R-:W-:Y:S02]  /*2a10*/  ISETP.GE.AND P5, PT, R216, R116, PT ;  /* 0x00000074d800720c */ /* 0x000fe40003fa6270 */
[----:B------:R-:W-:Y:S02]  /*2a20*/  CS2R R94, SRZ ;  /* 0x00000000005e7805 */ /* 0x000fe4000001ff00 */
[----:B------:R-:W-:Y:S02]  /*2a30*/  CS2R R86, SRZ ;  /* 0x0000000000567805 */ /* 0x000fe4000001ff00 */
[----:B------:R-:W-:Y:S02]  /*2a40*/  CS2R R82, SRZ ;  /* 0x0000000000527805 */ /* 0x000fe4000001ff00 */
[----:B------:R-:W-:Y:S02]  /*2a50*/  CS2R R118, SRZ ;  /* 0x0000000000767805 */ /* 0x000fe4000001ff00 */
[----:B------:R-:W-:-:S02]  /*2a60*/  CS2R R92, SRZ ;  /* 0x00000000005c7805 */ /* 0x000fc4000001ff00 */
[----:B------:R-:W-:Y:S01]  /*2a70*/  CS2R R84, SRZ ;  /* 0x0000000000547805 */ /* 0x000fe2000001ff00 */
[----:B------:R0:W5:Y:S04]  /*2a80*/  @!P4 LDG.E.64 R94, desc[UR6][R40.64+0x40] ;  /* 0x00004006285ec981 */ /* 0x000168000c1e1b00 */
[----:B------:R0:W5:Y:S04]  /*2a90*/  @!P2 LDG.E.64 R86, desc[UR6][R40.64+0x80] ;  /* 0x000080062856a981 */ /* 0x000168000c1e1b00 */
[----:B------:R0:W5:Y:S04]  /*2aa0*/  @!P5 LDG.E.64 R82, desc[UR6][R40.64+0xc0] ;  /* 0x0000c0062852d981 */ /* 0x000168000c1e1b00 */
[----:B------:R0:W5:Y:S04]  /*2ab0*/  @!P4 LDG.E.64 R118, desc[UR6][R42.64+0x40] ;  /* 0x000040062a76c981 */ /* 0x000168000c1e1b00 */
[----:B------:R0:W5:Y:S04]  /*2ac0*/  @!P2 LDG.E.64 R92, desc[UR6][R42.64+0x80] ;  /* 0x000080062a5ca981 */ /* 0x000168000c1e1b00 */
[----:B------:R0:W5:Y:S02]  /*2ad0*/  @!P5 LDG.E.64 R84, desc[UR6][R42.64+0xc0] ;  /* 0x0000c0062a54d981 */ /* 0x000164000c1e1b00 */
.L_x_464:
[----:B------:R-:W-:Y:S05]  /*2ae0*/  BSYNC B1 ;  /* 0x0000000000017941 */ /* 0x000fea0003800000 */
.L_x_463:
[----:B0----5:R-:W-:Y:S01]  /*2af0*/  IMAD.MOV.U32 R40, RZ, RZ, R82 ;  /* 0x000000ffff287224 */ /* 0x021fe200078e0052 */
[----:B------:R-:W-:Y:S01]  /*2b00*/  ISETP.GE.AND P4, PT, R217, R3, PT ;  /* 0x00000003d900720c */ /* 0x000fe20003f86270 */
[----:B------:R-:W-:Y:S01]  /*2b10*/  IMAD.MOV.U32 R41, RZ, RZ, R83 ;  /* 0x000000ffff297224 */ /* 0x000fe200078e0053 */
[----:B------:R-:W-:Y:S01]  /*2b20*/  BSSY B1, `(.L_x_465) ;  /* 0x0000046000017945 */ /* 0x000fe20003800000 */
[----:B------:R-:W-:Y:S01]  /*2b30*/  IMAD.MOV.U32 R42, RZ, RZ, R86 ;  /* 0x000000ffff2a7224 */ /* 0x000fe200078e0056 */
[----:B------:R-:W-:Y:S01]  /*2b40*/  PRMT R181, R40, 0x7610, R181 ;  /* 0x0000761028b57816 */ /* 0x000fe200000000b5 */
[----:B------:R-:W-:Y:S01]  /*2b50*/  IMAD.MOV.U32 R40, RZ, RZ, R87 ;  /* 0x000000ffff287224 */ /* 0x000fe200078e0057 */
[----:B------:R-:W-:Y:S02]  /*2b60*/  PRMT R182, R41, 0x7610, R182 ;  /* 0x0000761029b67816 */ /* 0x000fe400000000b6 */
[----:B------:R-:W-:Y:S02]  /*2b70*/  CS2R R70, SRZ ;  /* 0x0000000000467805 */ /* 0x000fe4000001ff00 */
[----:B------:R-:W-:-:S02]  /*2b80*/  MOV R41, R94 ;  /* 0x0000005e00297202 */ /* 0x000fc40000000f00 */
[----:B------:R-:W-:Y:S02]  /*2b90*/  CS2R R74, SRZ ;  /* 0x00000000004a7805 */ /* 0x000fe4000001ff00 */
[----:B------:R-:W-:Y:S01]  /*2ba0*/  PRMT R184, R40, 0x7610, R184 ;  /* 0x0000761028b87816 */ /* 0x000fe200000000b8 */
[----:B------:R-:W-:Y:S01]  /*2bb0*/  IMAD.MOV.U32 R40, RZ, RZ, R95 ;  /* 0x000000ffff287224 */ /* 0x000fe200078e005f */
        /* <DEDUP_REMOVED lines=20> */
[----:B------:R-:W-:-:S02]  /*2d00*/  PRMT R160, R42, 0x7610, R160 ;  /* 0x000076102aa07816 */ /* 0x000fc400000000a0 */
[----:B------:R-:W-:Y:S02]  /*2d10*/  CS2R R78, SRZ ;  /* 0x00000000004e7805 */ /* 0x000fe4000001ff00 */
[----:B------:R-:W-:Y:S02]  /*2d20*/  PRMT R190, R40, 0x7610, R190 ;  /* 0x0000761028be7816 */ /* 0x000fe400000000be */
[----:B------:R-:W-:Y:S02]  /*2d30*/  CS2R R68, SRZ ;  /* 0x0000000000447805 */ /* 0x000fe4000001ff00 */
[----:B------:R-:W-:Y:S02]  /*2d40*/  PRMT R161, R41, 0x7610, R161 ;  /* 0x0000761029a17816 */ /* 0x000fe400000000a1 */
[----:B------:R-:W-:Y:S02]  /*2d50*/  CS2R R72, SRZ ;  /* 0x0000000000487805 */ /* 0x000fe4000001ff00 */
[----:B------:R-:W-:-:S02]  /*2d60*/  CS2R R76, SRZ ;  /* 0x00000000004c7805 */ /* 0x000fc4000001ff00 */
[----:B------:R-:W-:Y:S01]  /*2d70*/  CS2R R80, SRZ ;  /* 0x0000000000507805 */ /* 0x000fe2000001ff00 */
[----:B------:R-:W-:Y:S06]  /*2d80*/  @P4 BRA `(.L_x_466) ;  /* 0x00000000007c4947 */ /* 0x000fec0003800000 */
[----:B------:R-:W-:Y:S01]  /*2d90*/  IADD3 R41, P2, P5, R106, R90, R28 ;  /* 0x0000005a6a297210 */ /* 0x000fe20007d5e01c */
[----:B------:R-:W-:Y:S01]  /*2da0*/  ULDC.64 UR4, c[0x0][0x3c8] ;  /* 0x0000f20000047ab9 */ /* 0x000fe20000000a00 */
[----:B------:R-:W-:Y:S01]  /*2db0*/  ULDC.64 UR6, c[0x0][0x3e0] ;  /* 0x0000f80000067ab9 */ /* 0x000fe20000000a00 */
[----:B------:R-:W-:Y:S02]  /*2dc0*/  CS2R R78, SRZ ;  /* 0x00000000004e7805 */ /* 0x000fe4000001ff00 */
[----:B------:R-:W-:Y:S02]  /*2dd0*/  IADD3.X R46, R20, R0, R30, P2, P5 ;  /* 0x00000000142e7210 */ /* 0x000fe400017ea41e */
[----:B------:R-:W-:Y:S02]  /*2de0*/  CS2R R74, SRZ ;  /* 0x00000000004a7805 */ /* 0x000fe4000001ff00 */
[----:B------:R-:W-:Y:S02]  /*2df0*/  IADD3 R43, P2, P5, R100, R88, R32 ;  /* 0x00000058642b7210 */ /* 0x000fe40007d5e020 */
[----:B------:R-:W-:-:S02]  /*2e00*/  CS2R R80, SRZ ;  /* 0x0000000000507805 */ /* 0x000fc4000001ff00 */
[----:B------:R-:W-:Y:S01]  /*2e10*/  CS2R R76, SRZ ;  /* 0x00000000004c7805 */ /* 0x000fe2000001ff00 */
[----:B------:R-:W-:Y:S01]  /*2e20*/  ULDC.64 UR8, c[0x0][0x208] ;  /* 0x0000820000087ab9 */ /* 0x000fe20000000a00 */
[----:B------:R-:W-:Y:S02]  /*2e30*/  IADD3.X R44, R25, R115, R34, P2, P5 ;  /* 0x00000073192c7210 */ /* 0x000fe400017ea422 */
[----:B------:R-:W-:Y:S02]  /*2e40*/  LEA R40, P2, R41, UR4, 0x1 ;  /* 0x0000000429287c11 */ /* 0x000fe4000f8408ff */
[----:B------:R-:W-:Y:S02]  /*2e50*/  LEA R42, P5, R43, UR6, 0x1 ;  /* 0x000000062b2a7c11 */ /* 0x000fe4000f8a08ff */
[----:B------:R-:W-:Y:S02]  /*2e60*/  LEA.HI.X R41, R41, UR5, R46, 0x1, P2 ;  /* 0x0000000529297c11 */ /* 0x000fe400090f0c2e */
[----:B------:R-:W-:-:S02]  /*2e70*/  LEA.HI.X R43, R43, UR7, R44, 0x1, P5 ;  /* 0x000000072b2b7c11 */ /* 0x000fc4000a8f0c2c */
[-C--:B------:R-:W-:Y:S02]  /*2e80*/  ISETP.GE.AND P2, PT, R22, R116.reuse, PT ;  /* 0x000000741600720c */ /* 0x080fe40003f46270 */
[----:B------:R-:W-:Y:S02]  /*2e90*/  ISETP.GE.AND P5, PT, R215, R116, PT ;  /* 0x00000074d700720c */ /* 0x000fe40003fa6270 */
[----:B------:R-:W-:Y:S02]  /*2ea0*/  CS2R R70, SRZ ;  /* 0x0000000000467805 */ /* 0x000fe4000001ff00 */
[----:B------:R-:W-:Y:S02]  /*2eb0*/  CS2R R66, SRZ ;  /* 0x0000000000427805 */ /* 0x000fe4000001ff00 */
[----:B------:R-:W-:-:S05]  /*2ec0*/  CS2R R72, SRZ ;  /* 0x0000000000487805 */ /* 0x000fca000001ff00 */
[----:B------:R0:W5:Y:S04]  /*2ed0*/  @!P2 LDG.E.64 R78, desc[UR8][R40.64] ;  /* 0x00000008284ea981 */ /* 0x000168000c1e1b00 */
[----:B------:R0:W5:Y:S01]  /*2ee0*/  @!P2 LDG.E.64 R80, desc[UR8][R42.64] ;  /* 0x000000082a50a981 */ /* 0x000162000c1e1b00 */
[----:B------:R-:W-:-:S03]  /*2ef0*/  ISETP.GE.AND P2, PT, R214, R116, PT ;  /* 0x00000074d600720c */ /* 0x000fc60003f46270 */
[----:B------:R0:W5:Y:S04]  /*2f00*/  @!P5 LDG.E.64 R74, desc[UR8][R40.64+0x40] ;  /* 0x00004008284ad981 */ /* 0x000168000c1e1b00 */
[----:B------:R0:W5:Y:S01]  /*2f10*/  @!P5 LDG.E.64 R76, desc[UR8][R42.64+0x40] ;  /* 0x000040082a4cd981 */ /* 0x000162000c1e1b00 */
[----:B------:R-:W-:Y:S02]  /*2f20*/  ISETP.GE.AND P5, PT, R216, R116, PT ;  /* 0x00000074d800720c */ /* 0x000fe40003fa6270 */
[----:B------:R-:W-:-:S03]  /*2f30*/  CS2R R68, SRZ ;  /* 0x0000000000447805 */ /* 0x000fc6000001ff00 */
[----:B------:R0:W5:Y:S04]  /*2f40*/  @!P2 LDG.E.64 R70, desc[UR8][R40.64+0x80] ;  /* 0x000080082846a981 */ /* 0x000168000c1e1b00 */
[----:B------:R0:W5:Y:S04]  /*2f50*/  @!P2 LDG.E.64 R72, desc[UR8][R42.64+0x80] ;  /* 0x000080082a48a981 */ /* 0x000168000c1e1b00 */
[----:B------:R0:W5:Y:S04]  /*2f60*/  @!P5 LDG.E.64 R66, desc[UR8][R40.64+0xc0] ;  /* 0x0000c0082842d981 */ /* 0x000168000c1e1b00 */
[----:B------:R0:W5:Y:S02]  /*2f70*/  @!P5 LDG.E.64 R68, desc[UR8][R42.64+0xc0] ;  /* 0x0000c0082a44d981 */ /* 0x000164000c1e1b00 */
.L_x_466:
[----:B------:R-:W-:Y:S05]  /*2f80*/  BSYNC B1 ;  /* 0x0000000000017941 */ /* 0x000fea0003800000 */
.L_x_465:
        /* <DEDUP_REMOVED lines=9> */
[----:B------:R-:W-:Y:S01]  /*3020*/  CS2R R64, SRZ ;  /* 0x0000000000407805 */ /* 0x000fe2000001ff00 */
[----:B------:R-:W-:Y:S06]  /*3030*/  @P5 BRA `(.L_x_468) ;  /* 0x00000000007c5947 */ /* 0x000fec0003800000 */
[----:B------:R-:W-:Y:S01]  /*3040*/  IADD3 R90, P2, P6, R106, R27, R90 ;  /* 0x0000001b6a5a7210 */ /* 0x000fe20007e5e05a */
[----:B------:R-:W-:Y:S01]  /*3050*/  ULDC.64 UR4, c[0x0][0x3c8] ;  /* 0x0000f20000047ab9 */ /* 0x000fe20000000a00 */
[----:B------:R-:W-:Y:S01]  /*3060*/  ULDC.64 UR6, c[0x0][0x3e0] ;  /* 0x0000f80000067ab9 */ /* 0x000fe20000000a00 */
[----:B------:R-:W-:Y:S02]  /*3070*/  CS2R R62, SRZ ;  /* 0x00000000003e7805 */ /* 0x000fe4000001ff00 */
[----:B0-----:R-:W-:Y:S02]  /*3080*/  IADD3.X R41, R20, R29, R0, P2, P6 ;  /* 0x0000001d14297210 */ /* 0x001fe400017ec400 */
[----:B------:R-:W-:Y:S02]  /*3090*/  CS2R R64, SRZ ;  /* 0x0000000000407805 */ /* 0x000fe4000001ff00 */
[----:B------:R-:W-:Y:S01]  /*30a0*/  IADD3 R88, P2, P6, R100, R31, R88 ;  /* 0x0000001f64587210 */ /* 0x000fe20007e5e058 */
[----:B------:R-:W-:-:S03]  /*30b0*/  ULDC.64 UR8, c[0x0][0x208] ;  /* 0x0000820000087ab9 */ /* 0x000fc60000000a00 */
[----:B------:R-:W-:Y:S02]  /*30c0*/  IADD3.X R115, R25, R33, R115, P2, P6 ;  /* 0x0000002119737210 */ /* 0x000fe400017ec473 */
[----:B------:R-:W-:-:S04]  /*30d0*/  LEA R40, P2, R90, UR4, 0x1 ;  /* 0x000000045a287c11 */ /* 0x000fc8000f8408ff */
[----:B------:R-:W-:Y:S02]  /*30e0*/  LEA.HI.X R41, R90, UR5, R41, 0x1, P2 ;  /* 0x000000055a297c11 */ /* 0x000fe400090f0c29 */
[----:B------:R-:W-:-:S04]  /*30f0*/  LEA R42, P2, R88, UR6, 0x1 ;  /* 0x00000006582a7c11 */ /* 0x000fc8000f8408ff */
[----:B------:R-:W-:Y:S02]  /*3100*/  LEA.HI.X R43, R88, UR7, R115, 0x1, P2 ;  /* 0x00000007582b7c11 */ /* 0x000fe400090f0c73 */
[----:B------:R-:W-:Y:S02]  /*3110*/  ISETP.GE.AND P2, PT, R22, R116, PT ;  /* 0x000000741600720c */ /* 0x000fe40003f46270 */
[----:B------:R-:W-:Y:S02]  /*3120*/  CS2R R56, SRZ ;  /* 0x0000000000387805 */ /* 0x000fe4000001ff00 */
[----:B------:R-:W-:-:S09]  /*3130*/  CS2R R58, SRZ ;  /* 0x00000000003a7805 */ /* 0x000fd2000001ff00 */
[----:B------:R1:W5:Y:S04]  /*3140*/  @!P2 LDG.E.64 R62, desc[UR8][R40.64] ;  /* 0x00000008283ea981 */ /* 0x000368000c1e1b00 */
[----:B------:R1:W5:Y:S01]  /*3150*/  @!P2 LDG.E.64 R64, desc[UR8][R42.64] ;  /* 0x000000082a40a981 */ /* 0x000362000c1e1b00 */
        /* <DEDUP_REMOVED lines=10> */
[----:B------:R-:W-:-:S13]  /*3200*/  ISETP.GE.AND P2, PT, R216, R116, PT ;  /* 0x00000074d800720c */ /* 0x000fda0003f46270 */
[----:B------:R1:W5:Y:S04]  /*3210*/  @!P2 LDG.E.64 R44, desc[UR8][R40.64+0xc0] ;  /* 0x0000c008282ca981 */ /* 0x000368000c1e1b00 */
[----:B------:R1:W5:Y:S02]  /*3220*/  @!P2 LDG.E.64 R46, desc[UR8][R42.64+0xc0] ;  /* 0x0000c0082a2ea981 */ /* 0x000364000c1e1b00 */
.L_x_468:
[----:B------:R-:W-:Y:S05]  /*3230*/  BSYNC B1 ;  /* 0x0000000000017941 */ /* 0x000fea0003800000 */
.L_x_467:
[----:B-----5:R-:W-:Y:S01]  /*3240*/  IMAD.MOV.U32 R0, RZ, RZ, R66 ;  /* 0x000000ffff007224 */ /* 0x020fe200078e0042 */
[----:B------:R-:W-:Y:S01]  /*3250*/  ISETP.NE.AND P2, PT, R221, 0x3, PT ;  /* 0x00000003dd00780c */ /* 0x000fe20003f45270 */
[----:B01----:R-:W-:Y:S02]  /*3260*/  IMAD.MOV.U32 R40, RZ, RZ, R67 ;  /* 0x000000ffff287224 */ /* 0x003fe400078e0043 */
        /* <DEDUP_REMOVED lines=9> */
[----:B------:R-:W-:-:S02]  /*3300*/  MOV R41, R78 ;  /* 0x0000004e00297202 */ /* 0x000fc40000000f00 */
        /* <DEDUP_REMOVED lines=39> */
[----:B------:R-:W-:Y:S02]  /*3580*/  MOV R42, R46 ;  /* 0x0000002e002a7202 */ /* 0x000fe40000000f00 */
        /* <DEDUP_REMOVED lines=9> */
[----:B------:R-:W-:Y:S02]  /*3620*/  PRMT R146, R41, 0x7610, R146 ;  /* 0x0000761029927816 */ /* 0x000fe40000000092 */
[----:B------:R-:W-:Y:S02]  /*3630*/  PRMT R154, R40, 0x7610, R154 ;  /* 0x00007610289a7816 */ /* 0x000fe4000000009a */
[----:B------:R-:W-:Y:S01]  /*3640*/  PRMT R155, R0, 0x7610, R155 ;  /* 0x00007610009b7816 */ /* 0x000fe2000000009b */
[----:B------:R-:W-:Y:S06]  /*3650*/  @!P2 BRA `(.L_x_469) ;  /* 0x000000000004a947 */ /* 0x000fec0003800000 */
[----:B------:R-:W-:Y:S01]  /*3660*/  BPT.TRAP 0x1 ;  /* 0x000000040000795c */ /* 0x000fe20000300000 */
.L_x_469:
[----:B------:R-:W-:Y:S01]  /*3670*/  IMAD R0, R17, 0x8, R16 ;  /* 0x0000000811007824 */ /* 0x000fe200078e0210 */
[----:B------:R-:W-:Y:S01]  /*3680*/  SHF.L.U32 R115, R219, 0x1f, RZ ;  /* 0x0000001fdb737819 */ /* 0x000fe200000006ff */
[----:B------:R-:W-:Y:S03]  /*3690*/  BSSY B1, `(.L_x_470) ;  /* 0x0000003000017945 */ /* 0x000fe60003800000 */
[----:B------:R-:W0:Y:S02]  /*36a0*/  SYNCS.PHASECHK.TRANS64.TRYWAIT P6, [R0+URZ+0x38890], R115 ;  /* 0x03889073000075a7 */ /* 0x000e2400080c017f */
[----:B0-----:R-:W-:Y:S05]  /*36b0*/  @!P6 BRA `(.L_x_471) ;  /* 0x0000021c00f4e947 */ /* 0x001fea0003800000 */
.L_x_786:
[----:B------:R-:W-:Y:S05]  /*36c0*/  BSYNC B1 ;  /* 0x0000000000017941 */ /* 0x000fea0003800000 */
.L_x_470:
[----:B------:R-:W-:Y:S04]  /*36d0*/  BSSY B1, `(.L_x_472) ;  /* 0x00000df000017945 */ /* 0x000fe80003800000 */
[----:B------:R-:W-:Y:S05]  /*36e0*/  @P3 BRA `(.L_x_473) ;  /* 0x0000000c00743947 */ /* 0x000fea0003800000 */
[----:B------:R-:W-:Y:S01]  /*36f0*/  ISETP.NE.AND P3, PT, R26, RZ, PT ;  /* 0x000000ff1a00720c */ /* 0x000fe20003f65270 */
[----:B------:R-:W-:-:S12]  /*3700*/  BSSY B2, `(.L_x_474) ;  /* 0x0000035000027945 */ /* 0x000fd80003800000 */
[----:B------:R-:W-:Y:S05]  /*3710*/  @!P3 BRA `(.L_x_475) ;  /* 0x0000000000ccb947 */ /* 0x000fea0003800000 */
[----:B------:R1:W2:Y:S01]  /*3720*/  LDS.128 R40, [R4+0x24400] ;  /* 0x0244000004287984 */ /* 0x0002a20000000c00 */
[----:B------:R-:W-:Y:S01]  /*3730*/  ISETP.GE.AND P3, PT, R22, R116, PT ;  /* 0x000000741600720c */ /* 0x000fe20003f66270 */
[----:B------:R-:W-:-:S12]  /*3740*/  BSSY B3, `(.L_x_476) ;  /* 0x000002e000037945 */ /* 0x000fd80003800000 */
[----:B-1----:R-:W-:Y:S05]  /*3750*/  @P3 BRA `(.L_x_477) ;  /* 0x0000000000b03947 */ /* 0x002fea0003800000 */
[----:B------:R-:W-:Y:S02]  /*3760*/  SHF.R.U64 R156, R122, 0x10, R123 ;  /* 0x000000107a9c7819 */ /* 0x000fe4000000127b */
[----:B------:R-:W-:Y:S02]  /*3770*/  SHF.R.U64 R157, R124, 0x10, R125 ;  /* 0x000000107c9d7819 */ /* 0x000fe4000000127d */
[----:B------:R-:W-:Y:S01]  /*3780*/  SHF.R.U32.HI R158, RZ, 0x10, R123 ;  /* 0x00000010ff9e7819 */ /* 0x000fe2000001167b */
[----:B--2---:R-:W-:Y:S01]  /*3790*/  IMAD.U32 R123, R42, 0x10000, RZ ;  /* 0x000100002a7b7824 */ /* 0x004fe200078e00ff */
[----:B------:R-:W-:Y:S02]  /*37a0*/  SHF.R.U32.HI R159, RZ, 0x10, R125 ;  /* 0x00000010ff9f7819 */ /* 0x000fe4000001167d */
[----:B------:R-:W-:Y:S02]  /*37b0*/  PRMT R124, R137, 0x5432, R156 ;  /* 0x00005432897c7816 */ /* 0x000fe4000000009c */
[----:B------:R-:W-:Y:S01]  /*37c0*/  PRMT R156, R160, 0x5410, R157 ;  /* 0x00005410a09c7816 */ /* 0x000fe2000000009d */
[----:B------:R-:W-:Y:S01]  /*37d0*/  IMAD.U32 R160, R40, 0x10000, RZ ;  /* 0x0001000028a07824 */ /* 0x000fe200078e00ff */
[----:B------:R-:W-:Y:S01]  /*37e0*/  PRMT R125, R136, 0x5432, R158 ;  /* 0x00005432887d7816 */ /* 0x000fe2000000009e */
[----:B------:R-:W-:Y:S01]  /*37f0*/  IMAD.U32 R158, R41, 0x10000, RZ ;  /* 0x00010000299e7824 */ /* 0x000fe200078e00ff */
[----:B------:R-:W-:-:S02]  /*3800*/  PRMT R157, R161, 0x5410, R159 ;  /* 0x00005410a19d7816 */ /* 0x000fc4000000009f */
[----:B------:R-:W-:Y:S01]  /*3810*/  LOP3.LUT R168, R41, 0xffff0000, RZ, 0xc0, !PT ;  /* 0xffff000029a87812 */ /* 0x000fe200078ec0ff */
[----:B------:R-:W-:Y:S01]  /*3820*/  IMAD.U32 R162, R125, 0x10000, RZ ;  /* 0x000100007da27824 */ /* 0x000fe200078e00ff */
[----:B------:R-:W-:Y:S01]  /*3830*/  LOP3.LUT R41, R156, 0xffff0000, RZ, 0xc0, !PT ;  /* 0xffff00009c297812 */ /* 0x000fe200078ec0ff */
[----:B------:R-:W-:Y:S01]  /*3840*/  IMAD.U32 R161, R157, 0x10000, RZ ;  /* 0x000100009da17824 */ /* 0x000fe200078e00ff */
[----:B------:R-:W-:Y:S02]  /*3850*/  LOP3.LUT R159, R124, 0xffff0000, RZ, 0xc0, !PT ;  /* 0xffff00007c9f7812 */ /* 0x000fe400078ec0ff */
[----:B------:R-:W-:Y:S01]  /*3860*/  LOP3.LUT R42, R42, 0xffff0000, RZ, 0xc0, !PT ;  /* 0xffff00002a2a7812 */ /* 0x000fe200078ec0ff */
[C---:B------:R-:W-:Y:S01]  /*3870*/  FMUL.FTZ R163, R168.reuse, R41 ;  /* 0x00000029a8a37220 */ /* 0x040fe20000410000 */
[----:B------:R-:W-:Y:S01]  /*3880*/  LOP3.LUT R122, R43, 0xffff0000, RZ, 0xc0, !PT ;  /* 0xffff00002b7a7812 */ /* 0x000fe200078ec0ff */
[----:B------:R-:W-:Y:S01]  /*3890*/  FMUL.FTZ R168, R168, R159 ;  /* 0x0000009fa8a87220 */ /* 0x000fe20000410000 */
[----:B------:R-:W-:Y:S01]  /*38a0*/  LOP3.LUT R157, R157, 0xffff0000, RZ, 0xc0, !PT ;  /* 0xffff00009d9d7812 */ /* 0x000fe200078ec0ff */
[C---:B------:R-:W-:Y:S01]  /*38b0*/  FMUL.FTZ R170, R42.reuse, R161 ;  /* 0x000000a12aaa7220 */ /* 0x040fe20000410000 */
[----:B------:R-:W-:Y:S01]  /*38c0*/  FMUL.FTZ R42, R42, R162 ;  /* 0x000000a22a2a7220 */ /* 0x000fe20000410000 */
[----:B------:R-:W-:Y:S01]  /*38d0*/  LOP3.LUT R40, R40, 0xffff0000, RZ, 0xc0, !PT ;  /* 0xffff000028287812 */ /* 0x000fe200078ec0ff */
[C---:B------:R-:W-:Y:S01]  /*38e0*/  FFMA.FTZ R168, R158.reuse, R41, R168 ;  /* 0x000000299ea87223 */ /* 0x040fe200000100a8 */
[----:B------:R-:W-:Y:S01]  /*38f0*/  LOP3.LUT R125, R125, 0xffff0000, RZ, 0xc0, !PT ;  /* 0xffff00007d7d7812 */ /* 0x000fe200078ec0ff */
[----:B------:R-:W-:Y:S01]  /*3900*/  FFMA.FTZ R163, R158, R159, -R163 ;  /* 0x0000009f9ea37223 */ /* 0x000fe200000108a3 */
[----:B------:R-:W-:-:S02]  /*3910*/  IMAD.U32 R41, R156, 0x10000, RZ ;  /* 0x000100009c297824 */ /* 0x000fc400078e00ff */
[C---:B------:R-:W-:Y:S01]  /*3920*/  FFMA.FTZ R170, R123.reuse, R162, -R170 ;  /* 0x000000a27baa7223 */ /* 0x040fe200000108aa */
[----:B------:R-:W-:Y:S02]  /*3930*/  IMAD.U32 R159, R124, 0x10000, RZ ;  /* 0x000100007c9f7824 */ /* 0x000fe400078e00ff */
[----:B------:R-:W-:Y:S01]  /*3940*/  FFMA.FTZ R123, R123, R161, R42 ;  /* 0x000000a17b7b7223 */ /* 0x000fe2000001002a */
[----:B------:R-:W-:Y:S02]  /*3950*/  IMAD.U32 R43, R43, 0x10000, RZ ;  /* 0x000100002b2b7824 */ /* 0x000fe400078e00ff */
[C---:B------:R-:W-:Y:S01]  /*3960*/  FMUL.FTZ R42, R122.reuse, R157 ;  /* 0x0000009d7a2a7220 */ /* 0x040fe20000410000 */
[----:B------:R-:W-:Y:S01]  /*3970*/  FMUL.FTZ R122, R122, R125 ;  /* 0x0000007d7a7a7220 */ /* 0x000fe20000410000 */
[C---:B------:R-:W-:Y:S01]  /*3980*/  FMUL.FTZ R161, R40.reuse, R41 ;  /* 0x0000002928a17220 */ /* 0x040fe20000410000 */
[----:B------:R-:W-:Y:S01]  /*3990*/  FMUL.FTZ R40, R40, R159 ;  /* 0x0000009f28287220 */ /* 0x000fe20000410000 */
[C---:B------:R-:W-:Y:S01]  /*39a0*/  FFMA.FTZ R42, R43.reuse, R125, -R42 ;  /* 0x0000007d2b2a7223 */ /* 0x040fe2000001082a */
[----:B------:R-:W-:Y:S01]  /*39b0*/  FFMA.FTZ R43, R43, R157, R122 ;  /* 0x0000009d2b2b7223 */ /* 0x000fe2000001007a */
[C---:B------:R-:W-:Y:S01]  /*39c0*/  FFMA.FTZ R161, R160.reuse, R159, -R161 ;  /* 0x0000009fa0a17223 */ /* 0x040fe200000108a1 */
[----:B------:R-:W-:Y:S01]  /*39d0*/  FFMA.FTZ R40, R160, R41, R40 ;  /* 0x00000029a0287223 */ /* 0x000fe20000010028 */
[----:B------:R-:W-:-:S02]  /*39e0*/  F2FP.BF16.F32.PACK_AB R41, R168, R163 ;  /* 0x000000a3a829723e */ /* 0x000fc400000010ff */
[----:B------:R-:W-:Y:S02]  /*39f0*/  F2FP.BF16.F32.PACK_AB R43, R43, R42 ;  /* 0x0000002a2b2b723e */ /* 0x000fe400000010ff */
[----:B------:R-:W-:Y:S02]  /*3a00*/  F2FP.BF16.F32.PACK_AB R42, R123, R170 ;  /* 0x000000aa7b2a723e */ /* 0x000fe400000010ff */
[----:B------:R-:W-:-:S07]  /*3a10*/  F2FP.BF16.F32.PACK_AB R40, R40, R161 ;  /* 0x000000a12828723e */ /* 0x000fce00000010ff */
.L_x_477:
[----:B------:R-:W-:Y:S05]  /*3a20*/  BSYNC B3 ;  /* 0x0000000000037941 */ /* 0x000fea0003800000 */
.L_x_476:
[----:B------:R-:W-:Y:S02]  /*3a30*/  ULDC.64 UR4, c[0x0][0x208] ;  /* 0x0000820000047ab9 */ /* 0x000fe40000000a00 */
[----:B--2---:R1:W-:Y:S03]  /*3a40*/  STG.E.128 desc[UR4][R60.64], R40 ;  /* 0x000000283c007986 */ /* 0x0043e6000c101d04 */
.L_x_475:
[----:B------:R-:W-:Y:S05]  /*3a50*/  BSYNC B2 ;  /* 0x0000000000027941 */ /* 0x000fea0003800000 */
.L_x_474:
[----:B------:R-:W-:Y:S01]  /*3a60*/  ISETP.NE.AND P3, PT, R10, RZ, PT ;  /* 0x000000ff0a00720c */ /* 0x000fe20003f65270 */
[----:B------:R-:W-:-:S12]  /*3a70*/  BSSY B2, `(.L_x_478) ;  /* 0x0000036000027945 */ /* 0x000fd80003800000 */
[----:B------:R-:W-:Y:S05]  /*3a80*/  @!P3 BRA `(.L_x_479) ;  /* 0x0000000000d0b947 */ /* 0x000fea0003800000 */
[----:B-1----:R1:W2:Y:S01]  /*3a90*/  LDS.128 R40, [R4+0x26c00] ;  /* 0x026c000004287984 */ /* 0x0022a20000000c00 */
[----:B------:R-:W-:Y:S01]  /*3aa0*/  ISETP.GE.AND P3, PT, R215, R116, PT ;  /* 0x00000074d700720c */ /* 0x000fe20003f66270 */
[----:B------:R-:W-:-:S12]  /*3ab0*/  BSSY B3, `(.L_x_480) ;  /* 0x000002f000037945 */ /* 0x000fd80003800000 */
[----:B-1----:R-:W-:Y:S05]  /*3ac0*/  @P3 BRA `(.L_x_481) ;  /* 0x0000000000b43947 */ /* 0x002fea0003800000 */
[----:B------:R-:W-:Y:S02]  /*3ad0*/  SHF.R.U64 R122, R118, 0x10, R119 ;  /* 0x00000010767a7819 */ /* 0x000fe40000001277 */
[----:B------:R-:W-:Y:S02]  /*3ae0*/  SHF.R.U64 R123, R94, 0x10, R95 ;  /* 0x000000105e7b7819 */ /* 0x000fe4000000125f */
[----:B------:R-:W-:Y:S02]  /*3af0*/  SHF.R.U32.HI R119, RZ, 0x10, R119 ;  /* 0x00000010ff777819 */ /* 0x000fe40000011677 */
[----:B------:R-:W-:Y:S02]  /*3b00*/  PRMT R122, R135, 0x5432, R122 ;  /* 0x00005432877a7816 */ /* 0x000fe4000000007a */
[----:B------:R-:W-:Y:S01]  /*3b10*/  SHF.R.U32.HI R125, RZ, 0x10, R95 ;  /* 0x00000010ff7d7819 */ /* 0x000fe2000001165f */
[----:B--2---:R-:W-:Y:S01]  /*3b20*/  IMAD.U32 R95, R42, 0x10000, RZ ;  /* 0x000100002a5f7824 */ /* 0x004fe200078e00ff */
[----:B------:R-:W-:-:S02]  /*3b30*/  PRMT R123, R185, 0x5410, R123 ;  /* 0x00005410b97b7816 */ /* 0x000fc4000000007b */
[----:B------:R-:W-:Y:S02]  /*3b40*/  PRMT R119, R190, 0x5410, R119 ;  /* 0x00005410be777816 */ /* 0x000fe40000000077 */
[----:B------:R-:W-:Y:S02]  /*3b50*/  LOP3.LUT R159, R41, 0xffff0000, RZ, 0xc0, !PT ;  /* 0xffff0000299f7812 */ /* 0x000fe400078ec0ff */
[C---:B------:R-:W-:Y:S01]  /*3b60*/  LOP3.LUT R156, R122.reuse, 0xffff0000, RZ, 0xc0, !PT ;  /* 0xffff00007a9c7812 */ /* 0x040fe200078ec0ff */
[----:B------:R-:W-:Y:S01]  /*3b70*/  IMAD.U32 R122, R122, 0x10000, RZ ;  /* 0x000100007a7a7824 */ /* 0x000fe200078e00ff */
[----:B------:R-:W-:Y:S01]  /*3b80*/  PRMT R118, R186, 0x5410, R125 ;  /* 0x00005410ba767816 */ /* 0x000fe2000000007d */
[----:B------:R-:W-:Y:S01]  /*3b90*/  IMAD.U32 R125, R119, 0x10000, RZ ;  /* 0x00010000777d7824 */ /* 0x000fe200078e00ff */
[----:B------:R-:W-:Y:S01]  /*3ba0*/  LOP3.LUT R158, R123, 0xffff0000, RZ, 0xc0, !PT ;  /* 0xffff00007b9e7812 */ /* 0x000fe200078ec0ff */
[----:B------:R-:W-:Y:S01]  /*3bb0*/  FMUL.FTZ R160, R159, R156 ;  /* 0x0000009c9fa07220 */ /* 0x000fe20000410000 */
[----:B------:R-:W-:Y:S01]  /*3bc0*/  LOP3.LUT R42, R42, 0xffff0000, RZ, 0xc0, !PT ;  /* 0xffff00002a2a7812 */ /* 0x000fe200078ec0ff */
[----:B------:R-:W-:Y:S01]  /*3bd0*/  IMAD.U32 R157, R118, 0x10000, RZ ;  /* 0x00010000769d7824 */ /* 0x000fe200078e00ff */
[----:B------:R-:W-:Y:S01]  /*3be0*/  LOP3.LUT R94, R43, 0xffff0000, RZ, 0xc0, !PT ;  /* 0xffff00002b5e7812 */ /* 0x000fe200078ec0ff */
[----:B------:R-:W-:Y:S01]  /*3bf0*/  FMUL.FTZ R159, R159, R158 ;  /* 0x0000009e9f9f7220 */ /* 0x000fe20000410000 */
[----:B------:R-:W-:Y:S01]  /*3c00*/  SHF.L.U32 R124, R43, 0x10, RZ ;  /* 0x000000102b7c7819 */ /* 0x000fe200000006ff */
[----:B------:R-:W-:-:S02]  /*3c10*/  IMAD.U32 R43, R41, 0x10000, RZ ;  /* 0x00010000292b7824 */ /* 0x000fc400078e00ff */
[----:B------:R-:W-:Y:S01]  /*3c20*/  FMUL.FTZ R162, R42, R125 ;  /* 0x0000007d2aa27220 */ /* 0x000fe20000410000 */
[C---:B------:R-:W-:Y:S01]  /*3c30*/  IMAD.U32 R41, R40.reuse, 0x10000, RZ ;  /* 0x0001000028297824 */ /* 0x040fe200078e00ff */
[----:B------:R-:W-:Y:S01]  /*3c40*/  LOP3.LUT R40, R40, 0xffff0000, RZ, 0xc0, !PT ;  /* 0xffff000028287812 */ /* 0x000fe200078ec0ff */
[C---:B------:R-:W-:Y:S01]  /*3c50*/  FFMA.FTZ R160, R43.reuse, R158, -R160 ;  /* 0x0000009e2ba07223 */ /* 0x040fe200000108a0 */
[----:B------:R-:W-:Y:S01]  /*3c60*/  FFMA.FTZ R159, R43, R156, R159 ;  /* 0x0000009c2b9f7223 */ /* 0x000fe2000001009f */
[-C--:B------:R-:W-:Y:S01]  /*3c70*/  FMUL.FTZ R42, R42, R157.reuse ;  /* 0x0000009d2a2a7220 */ /* 0x080fe20000410000 */
[----:B------:R-:W-:Y:S01]  /*3c80*/  LOP3.LUT R119, R119, 0xffff0000, RZ, 0xc0, !PT ;  /* 0xffff000077777812 */ /* 0x000fe200078ec0ff */
[----:B------:R-:W-:Y:S01]  /*3c90*/  IMAD.U32 R123, R123, 0x10000, RZ ;  /* 0x000100007b7b7824 */ /* 0x000fe200078e00ff */
[----:B------:R-:W-:Y:S01]  /*3ca0*/  LOP3.LUT R43, R118, 0xffff0000, RZ, 0xc0, !PT ;  /* 0xffff0000762b7812 */ /* 0x000fe200078ec0ff */
[C---:B------:R-:W-:Y:S01]  /*3cb0*/  FFMA.FTZ R162, R95.reuse, R157, -R162 ;  /* 0x0000009d5fa27223 */ /* 0x040fe200000108a2 */
[----:B------:R-:W-:Y:S01]  /*3cc0*/  FFMA.FTZ R95, R95, R125, R42 ;  /* 0x0000007d5f5f7223 */ /* 0x000fe2000001002a */
[----:B------:R-:W-:Y:S01]  /*3cd0*/  FMUL.FTZ R125, R94, R119 ;  /* 0x000000775e7d7220 */ /* 0x000fe20000410000 */
[CC--:B------:R-:W-:Y:S01]  /*3ce0*/  FMUL.FTZ R42, R40.reuse, R122.reuse ;  /* 0x0000007a282a7220 */ /* 0x0c0fe20000410000 */
[----:B------:R-:W-:Y:S01]  /*3cf0*/  FMUL.FTZ R157, R40, R123 ;  /* 0x0000007b289d7220 */ /* 0x000fe20000410000 */
[-C--:B------:R-:W-:Y:S01]  /*3d00*/  FMUL.FTZ R94, R94, R43.reuse ;  /* 0x0000002b5e5e7220 */ /* 0x080fe20000410000 */
[C---:B------:R-:W-:Y:S01]  /*3d10*/  FFMA.FTZ R125, R124.reuse, R43, -R125 ;  /* 0x0000002b7c7d7223 */ /* 0x040fe2000001087d */
[C---:B------:R-:W-:Y:S01]  /*3d20*/  FFMA.FTZ R42, R41.reuse, R123, -R42 ;  /* 0x0000007b292a7223 */ /* 0x040fe2000001082a */
[----:B------:R-:W-:Y:S01]  /*3d30*/  FFMA.FTZ R157, R41, R122, R157 ;  /* 0x0000007a299d7223 */ /* 0x000fe2000001009d */
[----:B------:R-:W-:Y:S01]  /*3d40*/  FFMA.FTZ R94, R124, R119, R94 ;  /* 0x000000777c5e7223 */ /* 0x000fe2000001005e */
[----:B------:R-:W-:-:S02]  /*3d50*/  F2FP.BF16.F32.PACK_AB R162, R95, R162 ;  /* 0x000000a25fa2723e */ /* 0x000fc400000010ff */
[----:B------:R-:W-:Y:S02]  /*3d60*/  F2FP.BF16.F32.PACK_AB R41, R159, R160 ;  /* 0x000000a09f29723e */ /* 0x000fe400000010ff */
[----:B------:R-:W-:Y:S01]  /*3d70*/  F2FP.BF16.F32.PACK_AB R40, R157, R42 ;  /* 0x0000002a9d28723e */ /* 0x000fe200000010ff */
[----:B------:R-:W-:Y:S01]  /*3d80*/  IMAD.MOV.U32 R42, RZ, RZ, R162 ;  /* 0x000000ffff2a7224 */ /* 0x000fe200078e00a2 */
[----:B------:R-:W-:-:S07]  /*3d90*/  F2FP.BF16.F32.PACK_AB R43, R94, R125 ;  /* 0x0000007d5e2b723e */ /* 0x000fce00000010ff */
.L_x_481:
[----:B------:R-:W-:Y:S05]  /*3da0*/  BSYNC B3 ;  /* 0x0000000000037941 */ /* 0x000fea0003800000 */
.L_x_480:
[----:B------:R-:W-:Y:S02]  /*3db0*/  ULDC.64 UR4, c[0x0][0x208] ;  /* 0x0000820000047ab9 */ /* 0x000fe40000000a00 */
[----:B--2---:R2:W-:Y:S03]  /*3dc0*/  STG.E.128 desc[UR4][R60.64+0x80], R40 ;  /* 0x000080283c007986 */ /* 0x0045e6000c101d04 */
.L_x_479:
[----:B------:R-:W-:Y:S05]  /*3dd0*/  BSYNC B2 ;  /* 0x0000000000027941 */ /* 0x000fea0003800000 */
.L_x_478:
[----:B------:R-:W-:Y:S01]  /*3de0*/  ISETP.NE.AND P3, PT, R9, RZ, PT ;  /* 0x000000ff0900720c */ /* 0x000fe20003f65270 */
[----:B------:R-:W-:-:S12]  /*3df0*/  BSSY B2, `(.L_x_482) ;  /* 0x0000035000027945 */ /* 0x000fd80003800000 */
[----:B------:R-:W-:Y:S05]  /*3e00*/  @!P3 BRA `(.L_x_483) ;  /* 0x0000000000ccb947 */ /* 0x000fea0003800000 */
[----:B-12---:R1:W2:Y:S01]  /*3e10*/  LDS.128 R40, [R4+0x29400] ;  /* 0x0294000004287984 */ /* 0x0062a20000000c00 */
[----:B------:R-:W-:Y:S01]  /*3e20*/  ISETP.GE.AND P3, PT, R214, R116, PT ;  /* 0x00000074d600720c */ /* 0x000fe20003f66270 */
[----:B------:R-:W-:-:S12]  /*3e30*/  BSSY B3, `(.L_x_484) ;  /* 0x000002e000037945 */ /* 0x000fd80003800000 */
[----:B-1----:R-:W-:Y:S05]  /*3e40*/  @P3 BRA `(.L_x_485) ;  /* 0x0000000000b03947 */ /* 0x002fea0003800000 */
[----:B------:R-:W-:Y:S01]  /*3e50*/  SHF.R.U64 R94, R86, 0x10, R87 ;  /* 0x00000010565e7819 */ /* 0x000fe20000001257 */
[----:B--2---:R-:W-:Y:S01]  /*3e60*/  IMAD.U32 R118, R40, 0x10000, RZ ;  /* 0x0001000028767824 */ /* 0x004fe200078e00ff */
[--C-:B------:R-:W-:Y:S02]  /*3e70*/  SHF.R.U64 R92, R92, 0x10, R93.reuse ;  /* 0x000000105c5c7819 */ /* 0x100fe4000000125d */
[----:B------:R-:W-:Y:S02]  /*3e80*/  SHF.R.U32.HI R93, RZ, 0x10, R93 ;  /* 0x00000010ff5d7819 */ /* 0x000fe4000001165d */
[----:B------:R-:W-:Y:S02]  /*3e90*/  PRMT R183, R183, 0x5410, R94 ;  /* 0x00005410b7b77816 */ /* 0x000fe4000000005e */
[----:B------:R-:W-:Y:S01]  /*3ea0*/  SHF.R.U32.HI R95, RZ, 0x10, R87 ;  /* 0x00000010ff5f7819 */ /* 0x000fe20000011657 */
[----:B------:R-:W-:Y:S01]  /*3eb0*/  IMAD.U32 R87, R42, 0x10000, RZ ;  /* 0x000100002a577824 */ /* 0x000fe200078e00ff */
[----:B------:R-:W-:Y:S01]  /*3ec0*/  PRMT R94, R134, 0x5432, R92 ;  /* 0x00005432865e7816 */ /* 0x000fe2000000005c */
[----:B------:R-:W-:Y:S01]  /*3ed0*/  IMAD.U32 R92, R41, 0x10000, RZ ;  /* 0x00010000295c7824 */ /* 0x000fe200078e00ff */
[----:B------:R-:W-:-:S02]  /*3ee0*/  PRMT R93, R189, 0x5410, R93 ;  /* 0x00005410bd5d7816 */ /* 0x000fc4000000005d */
[----:B------:R-:W-:Y:S02]  /*3ef0*/  LOP3.LUT R124, R41, 0xffff0000, RZ, 0xc0, !PT ;  /* 0xffff0000297c7812 */ /* 0x000fe400078ec0ff */
[----:B------:R-:W-:Y:S01]  /*3f00*/  PRMT R184, R184, 0x5410, R95 ;  /* 0x00005410b8b87816 */ /* 0x000fe2000000005f */
[----:B------:R-:W-:Y:S01]  /*3f10*/  IMAD.U32 R119, R93, 0x10000, RZ ;  /* 0x000100005d777824 */ /* 0x000fe200078e00ff */
[----:B------:R-:W-:Y:S02]  /*3f20*/  LOP3.LUT R41, R94, 0xffff0000, RZ, 0xc0, !PT ;  /* 0xffff00005e297812 */ /* 0x000fe400078ec0ff */
[----:B------:R-:W-:Y:S01]  /*3f30*/  LOP3.LUT R95, R183, 0xffff0000, RZ, 0xc0, !PT ;  /* 0xffff0000b75f7812 */ /* 0x000fe200078ec0ff */
[----:B------:R-:W-:Y:S01]  /*3f40*/  IMAD.U32 R122, R184, 0x10000, RZ ;  /* 0x00010000b87a7824 */ /* 0x000fe200078e00ff */
        /* <DEDUP_REMOVED lines=8> */
[----:B------:R-:W-:Y:S01]  /*3fd0*/  FFMA.FTZ R124, R92, R41, R124 ;  /* 0x000000295c7c7223 */ /* 0x000fe2000001007c */
[----:B------:R-:W-:Y:S01]  /*3fe0*/  LOP3.LUT R184, R184, 0xffff0000, RZ, 0xc0, !PT ;  /* 0xffff0000b8b87812 */ /* 0x000fe200078ec0ff */
[----:B------:R-:W-:-:S02]  /*3ff0*/  IMAD.U32 R41, R94, 0x10000, RZ ;  /* 0x000100005e297824 */ /* 0x000fc400078e00ff */
[----:B------:R-:W-:Y:S01]  /*4000*/  FFMA.FTZ R156, R87, R122, -R156 ;  /* 0x0000007a579c7223 */ /* 0x000fe2000001089c */
[----:B------:R-:W-:Y:S02]  /*4010*/  IMAD.U32 R183, R183, 0x10000, RZ ;  /* 0x00010000b7b77824 */ /* 0x000fe400078e00ff */
[----:B------:R-:W-:Y:S01]  /*4020*/  FFMA.FTZ R87, R87, R119, R42 ;  /* 0x0000007757577223 */ /* 0x000fe2000001002a */
[----:B------:R-:W-:Y:S02]  /*4030*/  IMAD.U32 R43, R43, 0x10000, RZ ;  /* 0x000100002b2b7824 */ /* 0x000fe400078e00ff */
[----:B------:R-:W-:Y:S01]  /*4040*/  FFMA.FTZ R123, R92, R95, -R123 ;  /* 0x0000005f5c7b7223 */ /* 0x000fe2000001087b */
[C---:B------:R-:W-:Y:S01]  /*4050*/  FMUL.FTZ R42, R86.reuse, R93 ;  /* 0x0000005d562a7220 */ /* 0x040fe20000410000 */
[-C--:B------:R-:W-:Y:S01]  /*4060*/  FMUL.FTZ R86, R86, R184.reuse ;  /* 0x000000b856567220 */ /* 0x080fe20000410000 */
        /* <DEDUP_REMOVED lines=10> */
.L_x_485:
[----:B------:R-:W-:Y:S05]  /*4110*/  BSYNC B3 ;  /* 0x0000000000037941 */ /* 0x000fea0003800000 */
.L_x_484:
[----:B------:R-:W-:Y:S02]  /*4120*/  ULDC.64 UR4, c[0x0][0x208] ;  /* 0x0000820000047ab9 */ /* 0x000fe40000000a00 */
[----:B--2---:R3:W-:Y:S03]  /*4130*/  STG.E.128 desc[UR4][R60.64+0x100], R40 ;  /* 0x000100283c007986 */ /* 0x0047e6000c101d04 */
.L_x_483:
[----:B------:R-:W-:Y:S05]  /*4140*/  BSYNC B2 ;  /* 0x0000000000027941 */ /* 0x000fea0003800000 */
.L_x_482:
[----:B------:R-:W-:-:S13]  /*4150*/  ISETP.NE.AND P3, PT, R8, RZ, PT ;  /* 0x000000ff0800720c */ /* 0x000fda0003f65270 */
[----:B------:R-:W-:Y:S05]  /*4160*/  @!P3 BRA `(.L_x_473) ;  /* 0x0000000000d4b947 */ /* 0x000fea0003800000 */
[----:B-123--:R1:W2:Y:S01]  /*4170*/  LDS.128 R40, [R4+0x2bc00] ;  /* 0x02bc000004287984 */ /* 0x00e2a20000000c00 */
[----:B------:R-:W-:Y:S01]  /*4180*/  ISETP.GE.AND P3, PT, R216, R116, PT ;  /* 0x00000074d800720c */ /* 0x000fe20003f66270 */
[----:B------:R-:W-:-:S12]  /*4190*/  BSSY B2, `(.L_x_486) ;  /* 0x0000030000027945 */ /* 0x000fd80003800000 */
[----:B-1----:R-:W-:Y:S05]  /*41a0*/  @P3 BRA `(.L_x_487) ;  /* 0x0000000000b83947 */ /* 0x002fea0003800000 */
[--C-:B------:R-:W-:Y:S02]  /*41b0*/  SHF.R.U64 R84, R84, 0x10, R85.reuse ;  /* 0x0000001054547819 */ /* 0x100fe40000001255 */
[----:B------:R-:W-:Y:S02]  /*41c0*/  SHF.R.U32.HI R85, RZ, 0x10, R85 ;  /* 0x00000010ff557819 */ /* 0x000fe40000011655 */
[--C-:B------:R-:W-:Y:S02]  /*41d0*/  SHF.R.U32.HI R87, RZ, 0x10, R83.reuse ;  /* 0x00000010ff577819 */ /* 0x100fe40000011653 */
[----:B------:R-:W-:Y:S01]  /*41e0*/  SHF.R.U64 R86, R82, 0x10, R83 ;  /* 0x0000001052567819 */ /* 0x000fe20000001253 */
[----:B--2---:R-:W-:Y:S01]  /*41f0*/  IMAD.U32 R82, R42, 0x10000, RZ ;  /* 0x000100002a527824 */ /* 0x004fe200078e00ff */
[----:B------:R-:W-:Y:S02]  /*4200*/  PRMT R188, R188, 0x5410, R85 ;  /* 0x00005410bcbc7816 */ /* 0x000fe40000000055 */
[----:B------:R-:W-:-:S02]  /*4210*/  PRMT R182, R182, 0x5410, R87 ;  /* 0x00005410b6b67816 */ /* 0x000fc40000000057 */
[----:B------:R-:W-:Y:S01]  /*4220*/  PRMT R187, R187, 0x5410, R84 ;  /* 0x00005410bbbb7816 */ /* 0x000fe20000000054 */
[----:B------:R-:W-:Y:S01]  /*4230*/  IMAD.U32 R84, R188, 0x10000, RZ ;  /* 0x00010000bc547824 */ /* 0x000fe200078e00ff */
[----:B------:R-:W-:Y:S01]  /*4240*/  LOP3.LUT R83, R42, 0xffff0000, RZ, 0xc0, !PT ;  /* 0xffff00002a537812 */ /* 0x000fe200078ec0ff */
[----:B------:R-:W-:Y:S01]  /*4250*/  IMAD.U32 R87, R182, 0x10000, RZ ;  /* 0x00010000b6577824 */ /* 0x000fe200078e00ff */
[----:B------:R-:W-:Y:S02]  /*4260*/  PRMT R181, R181, 0x5410, R86 ;  /* 0x00005410b5b57816 */ /* 0x000fe40000000056 */
[----:B------:R-:W-:Y:S01]  /*4270*/  LOP3.LUT R85, R41, 0xffff0000, RZ, 0xc0, !PT ;  /* 0xffff000029557812 */ /* 0x000fe200078ec0ff */
[----:B------:R-:W-:Y:S01]  /*4280*/  FMUL.FTZ R119, R83, R84 ;  /* 0x0000005453777220 */ /* 0x000fe20000410000 */
[----:B------:R-:W-:Y:S01]  /*4290*/  LOP3.LUT R93, R187, 0xffff0000, RZ, 0xc0, !PT ;  /* 0xffff0000bb5d7812 */ /* 0x000fe200078ec0ff */
[----:B------:R-:W-:Y:S01]  /*42a0*/  FMUL.FTZ R83, R83, R87 ;  /* 0x0000005753537220 */ /* 0x000fe20000410000 */
[----:B------:R-:W-:Y:S01]  /*42b0*/  LOP3.LUT R92, R181, 0xffff0000, RZ, 0xc0, !PT ;  /* 0xffff0000b55c7812 */ /* 0x000fe200078ec0ff */
[----:B------:R-:W-:Y:S01]  /*42c0*/  IMAD.U32 R187, R187, 0x10000, RZ ;  /* 0x00010000bbbb7824 */ /* 0x000fe200078e00ff */
[----:B------:R-:W-:Y:S01]  /*42d0*/  SHF.L.U32 R86, R41, 0x10, RZ ;  /* 0x0000001029567819 */ /* 0x000fe200000006ff */
[----:B------:R-:W-:Y:S01]  /*42e0*/  IMAD.U32 R41, R40, 0x10000, RZ ;  /* 0x0001000028297824 */ /* 0x000fe200078e00ff */
[----:B------:R-:W-:Y:S01]  /*42f0*/  LOP3.LUT R42, R43, 0xffff0000, RZ, 0xc0, !PT ;  /* 0xffff00002b2a7812 */ /* 0x000fe200078ec0ff */
[C---:B------:R-:W-:Y:S01]  /*4300*/  FMUL.FTZ R95, R85.reuse, R93 ;  /* 0x0000005d555f7220 */ /* 0x040fe20000410000 */
[----:B------:R-:W-:Y:S01]  /*4310*/  LOP3.LUT R188, R188, 0xffff0000, RZ, 0xc0, !PT ;  /* 0xffff0000bcbc7812 */ /* 0x000fe200078ec0ff */
[----:B------:R-:W-:Y:S01]  /*4320*/  FMUL.FTZ R94, R85, R92 ;  /* 0x0000005c555e7220 */ /* 0x000fe20000410000 */
[----:B------:R-:W-:Y:S01]  /*4330*/  LOP3.LUT R182, R182, 0xffff0000, RZ, 0xc0, !PT ;  /* 0xffff0000b6b67812 */ /* 0x000fe200078ec0ff */
[----:B------:R-:W-:Y:S01]  /*4340*/  FFMA.FTZ R87, R82, R87, -R119 ;  /* 0x0000005752577223 */ /* 0x000fe20000010877 */
[----:B------:R-:W-:Y:S01]  /*4350*/  LOP3.LUT R40, R40, 0xffff0000, RZ, 0xc0, !PT ;  /* 0xffff000028287812 */ /* 0x000fe200078ec0ff */
[----:B------:R-:W-:-:S02]  /*4360*/  IMAD.U32 R181, R181, 0x10000, RZ ;  /* 0x00010000b5b57824 */ /* 0x000fc400078e00ff */
[----:B------:R-:W-:Y:S01]  /*4370*/  FFMA.FTZ R82, R82, R84, R83 ;  /* 0x0000005452527223 */ /* 0x000fe20000010053 */
[C---:B------:R-:W-:Y:S01]  /*4380*/  FMUL.FTZ R84, R42.reuse, R188 ;  /* 0x000000bc2a547220 */ /* 0x040fe20000410000 */
[----:B------:R-:W-:Y:S01]  /*4390*/  FMUL.FTZ R83, R42, R182 ;  /* 0x000000b62a537220 */ /* 0x000fe20000410000 */
[----:B------:R-:W-:Y:S01]  /*43a0*/  FFMA.FTZ R85, R86, R92, -R95 ;  /* 0x0000005c56557223 */ /* 0x000fe2000001085f */
[----:B------:R-:W-:Y:S01]  /*43b0*/  FMUL.FTZ R42, R40, R187 ;  /* 0x000000bb282a7220 */ /* 0x000fe20000410000 */
[----:B------:R-:W-:Y:S01]  /*43c0*/  FFMA.FTZ R86, R86, R93, R94 ;  /* 0x0000005d56567223 */ /* 0x000fe2000001005e */
[-C--:B------:R-:W-:Y:S01]  /*43d0*/  FMUL.FTZ R40, R40, R181.reuse ;  /* 0x000000b528287220 */ /* 0x080fe20000410000 */
[----:B------:R-:W-:Y:S02]  /*43e0*/  IMAD.U32 R43, R43, 0x10000, RZ ;  /* 0x000100002b2b7824 */ /* 0x000fe400078e00ff */
[C---:B------:R-:W-:Y:S01]  /*43f0*/  FFMA.FTZ R42, R41.reuse, R181, -R42 ;  /* 0x000000b5292a7223 */ /* 0x040fe2000001082a */
[----:B------:R-:W-:Y:S01]  /*4400*/  F2FP.BF16.F32.PACK_AB R82, R82, R87 ;  /* 0x000000575252723e */ /* 0x000fe200000010ff */
[----:B------:R-:W-:Y:S01]  /*4410*/  FFMA.FTZ R41, R41, R187, R40 ;  /* 0x000000bb29297223 */ /* 0x000fe20000010028 */
[C---:B------:R-:W-:Y:S01]  /*4420*/  FFMA.FTZ R84, R43.reuse, R182, -R84 ;  /* 0x000000b62b547223 */ /* 0x040fe20000010854 */
[----:B------:R-:W-:Y:S01]  /*4430*/  FFMA.FTZ R83, R43, R188, R83 ;  /* 0x000000bc2b537223 */ /* 0x000fe20000010053 */
[----:B------:R-:W-:-:S02]  /*4440*/  F2FP.BF16.F32.PACK_AB R85, R86, R85 ;  /* 0x000000555655723e */ /* 0x000fc400000010ff */
[----:B------:R-:W-:Y:S01]  /*4450*/  F2FP.BF16.F32.PACK_AB R40, R41, R42 ;  /* 0x0000002a2928723e */ /* 0x000fe200000010ff */
[----:B------:R-:W-:Y:S01]  /*4460*/  IMAD.MOV.U32 R42, RZ, RZ, R82 ;  /* 0x000000ffff2a7224 */ /* 0x000fe200078e0052 */
[----:B------:R-:W-:Y:S01]  /*4470*/  F2FP.BF16.F32.PACK_AB R43, R83, R84 ;  /* 0x00000054532b723e */ /* 0x000fe200000010ff */
[----:B------:R-:W-:-:S07]  /*4480*/  IMAD.MOV.U32 R41, RZ, RZ, R85 ;  /* 0x000000ffff297224 */ /* 0x000fce00078e0055 */
.L_x_487:
[----:B------:R-:W-:Y:S05]  /*4490*/  BSYNC B2 ;  /* 0x0000000000027941 */ /* 0x000fea0003800000 */
.L_x_486:
[----:B------:R-:W-:Y:S02]  /*44a0*/  ULDC.64 UR4, c[0x0][0x208] ;  /* 0x0000820000047ab9 */ /* 0x000fe40000000a00 */
[----:B--2---:R4:W-:Y:S03]  /*44b0*/  STG.E.128 desc[UR4][R60.64+0x180], R40 ;  /* 0x000180283c007986 */ /* 0x0049e6000c101d04 */
.L_x_473:
[----:B------:R-:W-:Y:S05]  /*44c0*/  BSYNC B1 ;  /* 0x0000000000017941 */ /* 0x000fea0003800000 */
.L_x_472:
[----:B------:R-:W-:Y:S04]  /*44d0*/  BSSY B1, `(.L_x_488) ;  /* 0x00000e3000017945 */ /* 0x000fe80003800000 */
[----:B------:R-:W-:Y:S05]  /*44e0*/  @P4 BRA `(.L_x_489) ;  /* 0x0000000c00844947 */ /* 0x000fea0003800000 */
[----:B------:R-:W-:Y:S01]  /*44f0*/  ISETP.NE.AND P3, PT, R26, RZ, PT ;  /* 0x000000ff1a00720c */ /* 0x000fe20003f65270 */
[----:B------:R-:W-:-:S12]  /*4500*/  BSSY B2, `(.L_x_490) ;  /* 0x0000037000027945 */ /* 0x000fd80003800000 */
[----:B------:R-:W-:Y:S05]  /*4510*/  @!P3 BRA `(.L_x_491) ;  /* 0x0000000000d4b947 */ /* 0x000fea0003800000 */
[----:B-1234-:R1:W2:Y:S01]  /*4520*/  LDS.128 R40, [R4+0x25400] ;  /* 0x0254000004287984 */ /* 0x01e2a20000000c00 */
[----:B------:R-:W-:Y:S01]  /*4530*/  ISETP.GE.AND P3, PT, R22, R116, PT ;  /* 0x000000741600720c */ /* 0x000fe20003f66270 */
[----:B------:R-:W-:-:S12]  /*4540*/  BSSY B3, `(.L_x_492) ;  /* 0x0000030000037945 */ /* 0x000fd80003800000 */
[----:B-1----:R-:W-:Y:S05]  /*4550*/  @P3 BRA `(.L_x_493) ;  /* 0x0000000000b83947 */ /* 0x002fea0003800000 */
[----:B------:R-:W-:Y:S01]  /*4560*/  SHF.R.U64 R83, R78, 0x10, R79 ;  /* 0x000000104e537819 */ /* 0x000fe2000000124f */
[----:B--2---:R-:W-:Y:S01]  /*4570*/  IMAD.U32 R60, R42, 0x10000, RZ ;  /* 0x000100002a3c7824 */ /* 0x004fe200078e00ff */
[--C-:B------:R-:W-:Y:S02]  /*4580*/  SHF.R.U64 R78, R80, 0x10, R81.reuse ;  /* 0x00000010504e7819 */ /* 0x100fe40000001251 */
[----:B------:R-:W-:Y:S02]  /*4590*/  SHF.R.U32.HI R81, RZ, 0x10, R81 ;  /* 0x00000010ff517819 */ /* 0x000fe40000011651 */
[----:B------:R-:W-:Y:S01]  /*45a0*/  SHF.R.U32.HI R82, RZ, 0x10, R79 ;  /* 0x00000010ff527819 */ /* 0x000fe2000001164f */
[----:B------:R-:W-:Y:S01]  /*45b0*/  IMAD.U32 R79, R41, 0x10000, RZ ;  /* 0x00010000294f7824 */ /* 0x000fe200078e00ff */
[----:B------:R-:W-:Y:S02]  /*45c0*/  PRMT R192, R192, 0x5410, R81 ;  /* 0x00005410c0c07816 */ /* 0x000fe40000000051 */
[----:B------:R-:W-:-:S02]  /*45d0*/  PRMT R178, R178, 0x5410, R83 ;  /* 0x00005410b2b27816 */ /* 0x000fc40000000053 */
[----:B------:R-:W-:Y:S01]  /*45e0*/  PRMT R179, R179, 0x5410, R82 ;  /* 0x00005410b3b37816 */ /* 0x000fe20000000052 */
[----:B------:R-:W-:Y:S01]  /*45f0*/  IMAD.U32 R83, R192, 0x10000, RZ ;  /* 0x00010000c0537824 */ /* 0x000fe200078e00ff */
[----:B------:R-:W-:Y:S02]  /*4600*/  PRMT R191, R191, 0x5410, R78 ;  /* 0x00005410bfbf7816 */ /* 0x000fe4000000004e */
[----:B------:R-:W-:Y:S01]  /*4610*/  LOP3.LUT R61, R42, 0xffff0000, RZ, 0xc0, !PT ;  /* 0xffff00002a3d7812 */ /* 0x000fe200078ec0ff */
[----:B------:R-:W-:Y:S01]  /*4620*/  IMAD.U32 R81, R179, 0x10000, RZ ;  /* 0x00010000b3517824 */ /* 0x000fe200078e00ff */
[----:B------:R-:W-:Y:S01]  /*4630*/  LOP3.LUT R78, R41, 0xffff0000, RZ, 0xc0, !PT ;  /* 0xffff0000294e7812 */ /* 0x000fe200078ec0ff */
[----:B------:R-:W-:Y:S01]  /*4640*/  IMAD.U32 R41, R40, 0x10000, RZ ;  /* 0x0001000028297824 */ /* 0x000fe200078e00ff */
[----:B------:R-:W-:Y:S01]  /*4650*/  LOP3.LUT R82, R191, 0xffff0000, RZ, 0xc0, !PT ;  /* 0xffff0000bf527812 */ /* 0x000fe200078ec0ff */
[C---:B------:R-:W-:Y:S01]  /*4660*/  FMUL.FTZ R87, R61.reuse, R83 ;  /* 0x000000533d577220 */ /* 0x040fe20000410000 */
[----:B------:R-:W-:Y:S01]  /*4670*/  LOP3.LUT R80, R178, 0xffff0000, RZ, 0xc0, !PT ;  /* 0xffff0000b2507812 */ /* 0x000fe200078ec0ff */
[-C--:B------:R-:W-:Y:S01]  /*4680*/  FMUL.FTZ R61, R61, R81.reuse ;  /* 0x000000513d3d7220 */ /* 0x080fe20000410000 */
[----:B------:R-:W-:Y:S01]  /*4690*/  LOP3.LUT R42, R43, 0xffff0000, RZ, 0xc0, !PT ;  /* 0xffff00002b2a7812 */ /* 0x000fe200078ec0ff */
[----:B------:R-:W-:Y:S01]  /*46a0*/  FMUL.FTZ R84, R78, R82 ;  /* 0x000000524e547220 */ /* 0x000fe20000410000 */
[----:B------:R-:W-:Y:S01]  /*46b0*/  LOP3.LUT R192, R192, 0xffff0000, RZ, 0xc0, !PT ;  /* 0xffff0000c0c07812 */ /* 0x000fe200078ec0ff */
[----:B------:R-:W-:Y:S01]  /*46c0*/  FMUL.FTZ R85, R78, R80 ;  /* 0x000000504e557220 */ /* 0x000fe20000410000 */
[----:B------:R-:W-:Y:S01]  /*46d0*/  LOP3.LUT R179, R179, 0xffff0000, RZ, 0xc0, !PT ;  /* 0xffff0000b3b37812 */ /* 0x000fe200078ec0ff */
[----:B------:R-:W-:Y:S01]  /*46e0*/  IMAD.U32 R191, R191, 0x10000, RZ ;  /* 0x00010000bfbf7824 */ /* 0x000fe200078e00ff */
[----:B------:R-:W-:Y:S01]  /*46f0*/  LOP3.LUT R78, R40, 0xffff0000, RZ, 0xc0, !PT ;  /* 0xffff0000284e7812 */ /* 0x000fe200078ec0ff */
[----:B------:R-:W-:Y:S01]  /*4700*/  FFMA.FTZ R87, R60, R81, -R87 ;  /* 0x000000513c577223 */ /* 0x000fe20000010857 */
[----:B------:R-:W-:-:S02]  /*4710*/  IMAD.U32 R178, R178, 0x10000, RZ ;  /* 0x00010000b2b27824 */ /* 0x000fc400078e00ff */
[C---:B------:R-:W-:Y:S01]  /*4720*/  FFMA.FTZ R40, R79.reuse, R80, -R84 ;  /* 0x000000504f287223 */ /* 0x040fe20000010854 */
[----:B------:R-:W-:Y:S01]  /*4730*/  FFMA.FTZ R60, R60, R83, R61 ;  /* 0x000000533c3c7223 */ /* 0x000fe2000001003d */
[C---:B------:R-:W-:Y:S01]  /*4740*/  FMUL.FTZ R80, R42.reuse, R192 ;  /* 0x000000c02a507220 */ /* 0x040fe20000410000 */
[----:B------:R-:W-:Y:S01]  /*4750*/  FMUL.FTZ R61, R42, R179 ;  /* 0x000000b32a3d7220 */ /* 0x000fe20000410000 */
[C---:B------:R-:W-:Y:S01]  /*4760*/  FMUL.FTZ R42, R78.reuse, R191 ;  /* 0x000000bf4e2a7220 */ /* 0x040fe20000410000 */
        /* <DEDUP_REMOVED lines=13> */
.L_x_493:
[----:B------:R-:W-:Y:S05]  /*4840*/  BSYNC B3 ;  /* 0x0000000000037941 */ /* 0x000fea0003800000 */
.L_x_492:
[----:B------:R-:W-:Y:S02]  /*4850*/  ULDC.64 UR4, c[0x0][0x208] ;  /* 0x0000820000047ab9 */ /* 0x000fe40000000a00 */
[----:B--2---:R1:W-:Y:S03]  /*4860*/  STG.E.128 desc[UR4][R54.64], R40 ;  /* 0x0000002836007986 */ /* 0x0043e6000c101d04 */
.L_x_491:
[----:B------:R-:W-:Y:S05]  /*4870*/  BSYNC B2 ;  /* 0x0000000000027941 */ /* 0x000fea0003800000 */
.L_x_490:
[----:B------:R-:W-:Y:S01]  /*4880*/  ISETP.NE.AND P3, PT, R10, RZ, PT ;  /* 0x000000ff0a00720c */ /* 0x000fe20003f65270 */
[----:B------:R-:W-:-:S12]  /*4890*/  BSSY B2, `(.L_x_494) ;  /* 0x0000036000027945 */ /* 0x000fd80003800000 */
[----:B------:R-:W-:Y:S05]  /*48a0*/  @!P3 BRA `(.L_x_495) ;  /* 0x0000000000d0b947 */ /* 0x000fea0003800000 */
[----:B-1234-:R1:W2:Y:S01]  /*48b0*/  LDS.128 R40, [R4+0x27c00] ;  /* 0x027c000004287984 */ /* 0x01e2a20000000c00 */
[----:B------:R-:W-:Y:S01]  /*48c0*/  ISETP.GE.AND P3, PT, R215, R116, PT ;  /* 0x00000074d700720c */ /* 0x000fe20003f66270 */
[----:B------:R-:W-:-:S12]  /*48d0*/  BSSY B3, `(.L_x_496) ;  /* 0x000002f000037945 */ /* 0x000fd80003800000 */
[----:B-1----:R-:W-:Y:S05]  /*48e0*/  @P3 BRA `(.L_x_497) ;  /* 0x0000000000b43947 */ /* 0x002fea0003800000 */
[--C-:B------:R-:W-:Y:S02]  /*48f0*/  SHF.R.U64 R61, R76, 0x10, R77.reuse ;  /* 0x000000104c3d7819 */ /* 0x100fe4000000124d */
[----:B------:R-:W-:Y:S02]  /*4900*/  SHF.R.U32.HI R76, RZ, 0x10, R77 ;  /* 0x00000010ff4c7819 */ /* 0x000fe4000001164d */
[--C-:B------:R-:W-:Y:S02]  /*4910*/  SHF.R.U32.HI R78, RZ, 0x10, R75.reuse ;  /* 0x00000010ff4e7819 */ /* 0x100fe4000001164b */
[----:B------:R-:W-:Y:S02]  /*4920*/  SHF.R.U64 R79, R74, 0x10, R75 ;  /* 0x000000104a4f7819 */ /* 0x000fe4000000124b */
[----:B------:R-:W-:Y:S02]  /*4930*/  PRMT R177, R177, 0x5410, R76 ;  /* 0x00005410b1b17816 */ /* 0x000fe4000000004c */
[----:B------:R-:W-:-:S02]  /*4940*/  PRMT R175, R175, 0x5410, R78 ;  /* 0x00005410afaf7816 */ /* 0x000fc4000000004e */
[----:B------:R-:W-:Y:S02]  /*4950*/  PRMT R176, R176, 0x5410, R61 ;  /* 0x00005410b0b07816 */ /* 0x000fe4000000003d */
[----:B--2---:R-:W-:Y:S01]  /*4960*/  LOP3.LUT R75, R42, 0xffff0000, RZ, 0xc0, !PT ;  /* 0xffff00002a4b7812 */ /* 0x004fe200078ec0ff */
[----:B------:R-:W-:Y:S01]  /*4970*/  IMAD.U32 R77, R175, 0x10000, RZ ;  /* 0x00010000af4d7824 */ /* 0x000fe200078e00ff */
[----:B------:R-:W-:Y:S01]  /*4980*/  PRMT R174, R174, 0x5410, R79 ;  /* 0x00005410aeae7816 */ /* 0x000fe2000000004f */
[----:B------:R-:W-:Y:S01]  /*4990*/  IMAD.U32 R79, R177, 0x10000, RZ ;  /* 0x00010000b14f7824 */ /* 0x000fe200078e00ff */
[----:B------:R-:W-:Y:S02]  /*49a0*/  LOP3.LUT R61, R41, 0xffff0000, RZ, 0xc0, !PT ;  /* 0xffff0000293d7812 */ /* 0x000fe400078ec0ff */
[----:B------:R-:W-:Y:S01]  /*49b0*/  LOP3.LUT R78, R176, 0xffff0000, RZ, 0xc0, !PT ;  /* 0xffff0000b04e7812 */ /* 0x000fe200078ec0ff */
[----:B------:R-:W-:Y:S01]  /*49c0*/  FMUL.FTZ R81, R75, R79 ;  /* 0x0000004f4b517220 */ /* 0x000fe20000410000 */
[----:B------:R-:W-:Y:S01]  /*49d0*/  SHF.L.U32 R74, R42, 0x10, RZ ;  /* 0x000000102a4a7819 */ /* 0x000fe200000006ff */
[C---:B------:R-:W-:Y:S01]  /*49e0*/  IMAD.U32 R42, R43.reuse, 0x10000, RZ ;  /* 0x000100002b2a7824 */ /* 0x040fe200078e00ff */
[----:B------:R-:W-:Y:S01]  /*49f0*/  LOP3.LUT R60, R43, 0xffff0000, RZ, 0xc0, !PT ;  /* 0xffff00002b3c7812 */ /* 0x000fe200078ec0ff */
[----:B------:R-:W-:Y:S01]  /*4a00*/  IMAD.U32 R43, R41, 0x10000, RZ ;  /* 0x00010000292b7824 */ /* 0x000fe200078e00ff */
[----:B------:R-:W-:Y:S01]  /*4a10*/  LOP3.LUT R76, R174, 0xffff0000, RZ, 0xc0, !PT ;  /* 0xffff0000ae4c7812 */ /* 0x000fe200078ec0ff */
[----:B------:R-:W-:Y:S01]  /*4a20*/  FMUL.FTZ R80, R61, R78 ;  /* 0x0000004e3d507220 */ /* 0x000fe20000410000 */
[-C--:B------:R-:W-:Y:S01]  /*4a30*/  FMUL.FTZ R75, R75, R77.reuse ;  /* 0x0000004d4b4b7220 */ /* 0x080fe20000410000 */
[----:B------:R-:W-:Y:S01]  /*4a40*/  LOP3.LUT R177, R177, 0xffff0000, RZ, 0xc0, !PT ;  /* 0xffff0000b1b17812 */ /* 0x000fe200078ec0ff */
[----:B------:R-:W-:Y:S01]  /*4a50*/  IMAD.U32 R41, R40, 0x10000, RZ ;  /* 0x0001000028297824 */ /* 0x000fe200078e00ff */
[----:B------:R-:W-:Y:S01]  /*4a60*/  LOP3.LUT R175, R175, 0xffff0000, RZ, 0xc0, !PT ;  /* 0xffff0000afaf7812 */ /* 0x000fe200078ec0ff */
[----:B------:R-:W-:Y:S01]  /*4a70*/  FFMA.FTZ R81, R74, R77, -R81 ;  /* 0x0000004d4a517223 */ /* 0x000fe20000010851 */
[-C--:B------:R-:W-:Y:S01]  /*4a80*/  FMUL.FTZ R61, R61, R76.reuse ;  /* 0x0000004c3d3d7220 */ /* 0x080fe20000410000 */
[----:B------:R-:W-:Y:S01]  /*4a90*/  LOP3.LUT R40, R40, 0xffff0000, RZ, 0xc0, !PT ;  /* 0xffff000028287812 */ /* 0x000fe200078ec0ff */
[----:B------:R-:W-:Y:S01]  /*4aa0*/  FFMA.FTZ R80, R43, R76, -R80 ;  /* 0x0000004c2b507223 */ /* 0x000fe20000010850 */
[----:B------:R-:W-:Y:S01]  /*4ab0*/  FFMA.FTZ R74, R74, R79, R75 ;  /* 0x0000004f4a4a7223 */ /* 0x000fe2000001004b */
[----:B------:R-:W-:-:S02]  /*4ac0*/  IMAD.U32 R176, R176, 0x10000, RZ ;  /* 0x00010000b0b07824 */ /* 0x000fc400078e00ff */
[----:B------:R-:W-:Y:S01]  /*4ad0*/  FMUL.FTZ R75, R60, R177 ;  /* 0x000000b13c4b7220 */ /* 0x000fe20000410000 */
[----:B------:R-:W-:Y:S02]  /*4ae0*/  IMAD.U32 R174, R174, 0x10000, RZ ;  /* 0x00010000aeae7824 */ /* 0x000fe400078e00ff */
[-C--:B------:R-:W-:Y:S01]  /*4af0*/  FMUL.FTZ R76, R60, R175.reuse ;  /* 0x000000af3c4c7220 */ /* 0x080fe20000410000 */
[----:B------:R-:W-:Y:S01]  /*4b00*/  FFMA.FTZ R61, R43, R78, R61 ;  /* 0x0000004e2b3d7223 */ /* 0x000fe2000001003d */
[C---:B------:R-:W-:Y:S01]  /*4b10*/  FMUL.FTZ R60, R40.reuse, R176 ;  /* 0x000000b0283c7220 */ /* 0x040fe20000410000 */
[-C--:B------:R-:W-:Y:S01]  /*4b20*/  FMUL.FTZ R43, R40, R174.reuse ;  /* 0x000000ae282b7220 */ /* 0x080fe20000410000 */
[C---:B------:R-:W-:Y:S01]  /*4b30*/  FFMA.FTZ R75, R42.reuse, R175, -R75 ;  /* 0x000000af2a4b7223 */ /* 0x040fe2000001084b */
[----:B------:R-:W-:Y:S01]  /*4b40*/  FFMA.FTZ R76, R42, R177, R76 ;  /* 0x000000b12a4c7223 */ /* 0x000fe2000001004c */
[C---:B------:R-:W-:Y:S01]  /*4b50*/  FFMA.FTZ R60, R41.reuse, R174, -R60 ;  /* 0x000000ae293c7223 */ /* 0x040fe2000001083c */
[----:B------:R-:W-:Y:S01]  /*4b60*/  FFMA.FTZ R43, R41, R176, R43 ;  /* 0x000000b0292b7223 */ /* 0x000fe2000001002b */
[----:B------:R-:W-:-:S02]  /*4b70*/  F2FP.BF16.F32.PACK_AB R41, R61, R80 ;  /* 0x000000503d29723e */ /* 0x000fc400000010ff */
[----:B------:R-:W-:Y:S02]  /*4b80*/  F2FP.BF16.F32.PACK_AB R75, R76, R75 ;  /* 0x0000004b4c4b723e */ /* 0x000fe400000010ff */
[----:B------:R-:W-:Y:S02]  /*4b90*/  F2FP.BF16.F32.PACK_AB R40, R43, R60 ;  /* 0x0000003c2b28723e */ /* 0x000fe400000010ff */
[----:B------:R-:W-:Y:S01]  /*4ba0*/  F2FP.BF16.F32.PACK_AB R42, R74, R81 ;  /* 0x000000514a2a723e */ /* 0x000fe200000010ff */
[----:B------:R-:W-:-:S07]  /*4bb0*/  IMAD.MOV.U32 R43, RZ, RZ, R75 ;  /* 0x000000ffff2b7224 */ /* 0x000fce00078e004b */
.L_x_497:
[----:B------:R-:W-:Y:S05]  /*4bc0*/  BSYNC B3 ;  /* 0x0000000000037941 */ /* 0x000fea0003800000 */
.L_x_496:
[----:B------:R-:W-:Y:S02]  /*4bd0*/  ULDC.64 UR4, c[0x0][0x208] ;  /* 0x0000820000047ab9 */ /* 0x000fe40000000a00 */
[----:B--2---:R1:W-:Y:S03]  /*4be0*/  STG.E.128 desc[UR4][R54.64+0x80], R40 ;  /* 0x0000802836007986 */ /* 0x0043e6000c101d04 */
.L_x_495:
[----:B------:R-:W-:Y:S05]  /*4bf0*/  BSYNC B2 ;  /* 0x0000000000027941 */ /* 0x000fea0003800000 */
.L_x_494:
[----:B------:R-:W-:Y:S01]  /*4c00*/  ISETP.NE.AND P3, PT, R9, RZ, PT ;  /* 0x000000ff0900720c */ /* 0x000fe20003f65270 */
[----:B------:R-:W-:-:S12]  /*4c10*/  BSSY B2, `(.L_x_498) ;  /* 0x0000037000027945 */ /* 0x000fd80003800000 */
[----:B------:R-:W-:Y:S05]  /*4c20*/  @!P3 BRA `(.L_x_499) ;  /* 0x0000000000d4b947 */ /* 0x000fea0003800000 */
[----:B-1234-:R1:W2:Y:S01]  /*4c30*/  LDS.128 R40, [R4+0x2a400] ;  /* 0x02a4000004287984 */ /* 0x01e2a20000000c00 */
[----:B------:R-:W-:Y:S01]  /*4c40*/  ISETP.GE.AND P3, PT, R214, R116, PT ;  /* 0x00000074d600720c */ /* 0x000fe20003f66270 */
[----:B------:R-:W-:-:S12]  /*4c50*/  BSSY B3, `(.L_x_500) ;  /* 0x0000030000037945 */ /* 0x000fd80003800000 */
[----:B-1----:R-:W-:Y:S05]  /*4c60*/  @P3 BRA `(.L_x_501) ;  /* 0x0000000000b83947 */ /* 0x002fea0003800000 */
[--C-:B------:R-:W-:Y:S01]  /*4c70*/  SHF.R.U64 R75, R72, 0x10, R73.reuse ;  /* 0x00000010484b7819 */ /* 0x100fe20000001249 */
[----:B--2---:R-:W-:Y:S01]  /*4c80*/  IMAD.U32 R60, R42, 0x10000, RZ ;  /* 0x000100002a3c7824 */ /* 0x004fe200078e00ff */
[----:B------:R-:W-:Y:S02]  /*4c90*/  SHF.R.U32.HI R72, RZ, 0x10, R73 ;  /* 0x00000010ff487819 */ /* 0x000fe40000011649 */
[--C-:B------:R-:W-:Y:S02]  /*4ca0*/  SHF.R.U32.HI R74, RZ, 0x10, R71.reuse ;  /* 0x00000010ff4a7819 */ /* 0x100fe40000011647 */
[----:B------:R-:W-:Y:S01]  /*4cb0*/  SHF.R.U64 R76, R70, 0x10, R71 ;  /* 0x00000010464c7819 */ /* 0x000fe20000001247 */
[----:B------:R-:W-:Y:S01]  /*4cc0*/  IMAD.U32 R70, R43, 0x10000, RZ ;  /* 0x000100002b467824 */ /* 0x000fe200078e00ff */
[----:B------:R-:W-:Y:S02]  /*4cd0*/  PRMT R173, R173, 0x5410, R72 ;  /* 0x00005410adad7816 */ /* 0x000fe40000000048 */
[----:B------:R-:W-:-:S02]  /*4ce0*/  PRMT R169, R169, 0x5410, R74 ;  /* 0x00005410a9a97816 */ /* 0x000fc4000000004a */
[----:B------:R-:W-:Y:S01]  /*4cf0*/  PRMT R172, R172, 0x5410, R75 ;  /* 0x00005410acac7816 */ /* 0x000fe2000000004b */
[----:B------:R-:W-:Y:S01]  /*4d00*/  IMAD.U32 R75, R173, 0x10000, RZ ;  /* 0x00010000ad4b7824 */ /* 0x000fe200078e00ff */
[----:B------:R-:W-:Y:S01]  /*4d10*/  LOP3.LUT R61, R42, 0xffff0000, RZ, 0xc0, !PT ;  /* 0xffff00002a3d7812 */ /* 0x000fe200078ec0ff */
[----:B------:R-:W-:Y:S01]  /*4d20*/  IMAD.U32 R73, R169, 0x10000, RZ ;  /* 0x00010000a9497824 */ /* 0x000fe200078e00ff */
[----:B------:R-:W-:Y:S01]  /*4d30*/  LOP3.LUT R71, R43, 0xffff0000, RZ, 0xc0, !PT ;  /* 0xffff00002b477812 */ /* 0x000fe200078ec0ff */
[----:B------:R-:W-:Y:S01]  /*4d40*/  IMAD.U32 R42, R41, 0x10000, RZ ;  /* 0x00010000292a7824 */ /* 0x000fe200078e00ff */
[----:B------:R-:W-:Y:S01]  /*4d50*/  PRMT R171, R171, 0x5410, R76 ;  /* 0x00005410abab7816 */ /* 0x000fe2000000004c */
[----:B------:R-:W-:Y:S01]  /*4d60*/  FMUL.FTZ R79, R61, R75 ;  /* 0x0000004b3d4f7220 */ /* 0x000fe20000410000 */
[----:B------:R-:W-:Y:S01]  /*4d70*/  LOP3.LUT R43, R41, 0xffff0000, RZ, 0xc0, !PT ;  /* 0xffff0000292b7812 */ /* 0x000fe200078ec0ff */
[-C--:B------:R-:W-:Y:S01]  /*4d80*/  FMUL.FTZ R61, R61, R73.reuse ;  /* 0x000000493d3d7220 */ /* 0x080fe20000410000 */
[----:B------:R-:W-:Y:S01]  /*4d90*/  LOP3.LUT R74, R172, 0xffff0000, RZ, 0xc0, !PT ;  /* 0xffff0000ac4a7812 */ /* 0x000fe200078ec0ff */
[----:B------:R-:W-:Y:S01]  /*4da0*/  IMAD.U32 R41, R40, 0x10000, RZ ;  /* 0x0001000028297824 */ /* 0x000fe200078e00ff */
[----:B------:R-:W-:Y:S01]  /*4db0*/  LOP3.LUT R72, R171, 0xffff0000, RZ, 0xc0, !PT ;  /* 0xffff0000ab487812 */ /* 0x000fe200078ec0ff */
[----:B------:R-:W-:Y:S01]  /*4dc0*/  FFMA.FTZ R79, R60, R73, -R79 ;  /* 0x000000493c4f7223 */ /* 0x000fe2000001084f */
[----:B------:R-:W-:Y:S01]  /*4dd0*/  LOP3.LUT R173, R173, 0xffff0000, RZ, 0xc0, !PT ;  /* 0xffff0000adad7812 */ /* 0x000fe200078ec0ff */
[----:B------:R-:W-:Y:S01]  /*4de0*/  FMUL.FTZ R77, R43, R74 ;  /* 0x0000004a2b4d7220 */ /* 0x000fe20000410000 */
[----:B------:R-:W-:Y:S01]  /*4df0*/  LOP3.LUT R169, R169, 0xffff0000, RZ, 0xc0, !PT ;  /* 0xffff0000a9a97812 */ /* 0x000fe200078ec0ff */
[-C--:B------:R-:W-:Y:S01]  /*4e00*/  FMUL.FTZ R43, R43, R72.reuse ;  /* 0x000000482b2b7220 */ /* 0x080fe20000410000 */
[----:B------:R-:W-:Y:S01]  /*4e10*/  LOP3.LUT R40, R40, 0xffff0000, RZ, 0xc0, !PT ;  /* 0xffff000028287812 */ /* 0x000fe200078ec0ff */
[----:B------:R-:W-:Y:S01]  /*4e20*/  FFMA.FTZ R77, R42, R72, -R77 ;  /* 0x000000482a4d7223 */ /* 0x000fe2000001084d */
[----:B------:R-:W-:-:S02]  /*4e30*/  IMAD.U32 R172, R172, 0x10000, RZ ;  /* 0x00010000acac7824 */ /* 0x000fc400078e00ff */
[----:B------:R-:W-:Y:S01]  /*4e40*/  FFMA.FTZ R60, R60, R75, R61 ;  /* 0x0000004b3c3c7223 */ /* 0x000fe2000001003d */
[----:B------:R-:W-:Y:S02]  /*4e50*/  IMAD.U32 R171, R171, 0x10000, RZ ;  /* 0x00010000abab7824 */ /* 0x000fe400078e00ff */
[C---:B------:R-:W-:Y:S01]  /*4e60*/  FMUL.FTZ R61, R71.reuse, R173 ;  /* 0x000000ad473d7220 */ /* 0x040fe20000410000 */
[----:B------:R-:W-:Y:S01]  /*4e70*/  FMUL.FTZ R72, R71, R169 ;  /* 0x000000a947487220 */ /* 0x000fe20000410000 */
[----:B------:R-:W-:Y:S01]  /*4e80*/  FFMA.FTZ R74, R42, R74, R43 ;  /* 0x0000004a2a4a7223 */ /* 0x000fe2000001002b */
[CC--:B------:R-:W-:Y:S01]  /*4e90*/  FMUL.FTZ R42, R40.reuse, R172.reuse ;  /* 0x000000ac282a7220 */ /* 0x0c0fe20000410000 */
[----:B------:R-:W-:Y:S01]  /*4ea0*/  FMUL.FTZ R43, R40, R171 ;  /* 0x000000ab282b7220 */ /* 0x000fe20000410000 */
[C---:B------:R-:W-:Y:S01]  /*4eb0*/  FFMA.FTZ R61, R70.reuse, R169, -R61 ;  /* 0x000000a9463d7223 */ /* 0x040fe2000001083d */
[----:B------:R-:W-:Y:S01]  /*4ec0*/  FFMA.FTZ R72, R70, R173, R72 ;  /* 0x000000ad46487223 */ /* 0x000fe20000010048 */
[C---:B------:R-:W-:Y:S01]  /*4ed0*/  FFMA.FTZ R42, R41.reuse, R171, -R42 ;  /* 0x000000ab292a7223 */ /* 0x040fe2000001082a */
[----:B------:R-:W-:Y:S01]  /*4ee0*/  FFMA.FTZ R43, R41, R172, R43 ;  /* 0x000000ac292b7223 */ /* 0x000fe2000001002b */
[----:B------:R-:W-:-:S02]  /*4ef0*/  F2FP.BF16.F32.PACK_AB R60, R60, R79 ;  /* 0x0000004f3c3c723e */ /* 0x000fc400000010ff */
[----:B------:R-:W-:Y:S02]  /*4f00*/  F2FP.BF16.F32.PACK_AB R61, R72, R61 ;  /* 0x0000003d483d723e */ /* 0x000fe400000010ff */
[----:B------:R-:W-:Y:S01]  /*4f10*/  F2FP.BF16.F32.PACK_AB R40, R43, R42 ;  /* 0x0000002a2b28723e */ /* 0x000fe200000010ff */
[----:B------:R-:W-:Y:S01]  /*4f20*/  IMAD.MOV.U32 R42, RZ, RZ, R60 ;  /* 0x000000ffff2a7224 */ /* 0x000fe200078e003c */
[----:B------:R-:W-:Y:S02]  /*4f30*/  F2FP.BF16.F32.PACK_AB R41, R74, R77 ;  /* 0x0000004d4a29723e */ /* 0x000fe400000010ff */
[----:B------:R-:W-:-:S07]  /*4f40*/  MOV R43, R61 ;  /* 0x0000003d002b7202 */ /* 0x000fce0000000f00 */
.L_x_501:
[----:B------:R-:W-:Y:S05]  /*4f50*/  BSYNC B3 ;  /* 0x0000000000037941 */ /* 0x000fea0003800000 */
.L_x_500:
[----:B------:R-:W-:Y:S02]  /*4f60*/  ULDC.64 UR4, c[0x0][0x208] ;  /* 0x0000820000047ab9 */ /* 0x000fe40000000a00 */
[----:B--2---:R1:W-:Y:S03]  /*4f70*/  STG.E.128 desc[UR4][R54.64+0x100], R40 ;  /* 0x0001002836007986 */ /* 0x0043e6000c101d04 */
.L_x_499:
[----:B------:R-:W-:Y:S05]  /*4f80*/  BSYNC B2 ;  /* 0x0000000000027941 */ /* 0x000fea0003800000 */
.L_x_498:
[----:B------:R-:W-:-:S13]  /*4f90*/  ISETP.NE.AND P3, PT, R8, RZ, PT ;  /* 0x000000ff0800720c */ /* 0x000fda0003f65270 */
[----:B------:R-:W-:Y:S05]  /*4fa0*/  @!P3 BRA `(.L_x_489) ;  /* 0x0000000000d4b947 */ /* 0x000fea0003800000 */
[----:B-1234-:R1:W2:Y:S01]  /*4fb0*/  LDS.128 R40, [R4+0x2cc00] ;  /* 0x02cc000004287984 */ /* 0x01e2a20000000c00 */
[----:B------:R-:W-:Y:S01]  /*4fc0*/  ISETP.GE.AND P3, PT, R216, R116, PT ;  /* 0x00000074d800720c */ /* 0x000fe20003f66270 */
[----:B------:R-:W-:-:S12]  /*4fd0*/  BSSY B2, `(.L_x_502) ;  /* 0x0000030000027945 */ /* 0x000fd80003800000 */
[----:B-1----:R-:W-:Y:S05]  /*4fe0*/  @P3 BRA `(.L_x_503) ;  /* 0x0000000000b83947 */ /* 0x002fea0003800000 */
[----:B------:R-:W-:Y:S01]  /*4ff0*/  SHF.R.U64 R68, R68, 0x10, R69 ;  /* 0x0000001044447819 */ /* 0x000fe20000001245 */
[----:B--2---:R-:W-:Y:S01]  /*5000*/  IMAD.U32 R60, R42, 0x10000, RZ ;  /* 0x000100002a3c7824 */ /* 0x004fe200078e00ff */
[----:B------:R-:W-:Y:S01]  /*5010*/  SHF.R.U64 R70, R66, 0x10, R67 ;  /* 0x0000001042467819 */ /* 0x000fe20000001243 */
[----:B------:R-:W-:Y:S01]  /*5020*/  IMAD.U32 R66, R43, 0x10000, RZ ;  /* 0x000100002b427824 */ /* 0x000fe200078e00ff */
[----:B------:R-:W-:Y:S02]  /*5030*/  SHF.R.U32.HI R69, RZ, 0x10, R69 ;  /* 0x00000010ff457819 */ /* 0x000fe40000011645 */
[----:B------:R-:W-:Y:S02]  /*5040*/  SHF.R.U32.HI R71, RZ, 0x10, R67 ;  /* 0x00000010ff477819 */ /* 0x000fe40000011643 */
[----:B------:R-:W-:Y:S02]  /*5050*/  PRMT R165, R165, 0x5410, R68 ;  /* 0x00005410a5a57816 */ /* 0x000fe40000000044 */
[----:B------:R-:W-:-:S02]  /*5060*/  PRMT R167, R167, 0x5410, R70 ;  /* 0x00005410a7a77816 */ /* 0x000fc40000000046 */
[----:B------:R-:W-:Y:S02]  /*5070*/  PRMT R164, R164, 0x5410, R69 ;  /* 0x00005410a4a47816 */ /* 0x000fe40000000045 */
[----:B------:R-:W-:Y:S02]  /*5080*/  LOP3.LUT R67, R43, 0xffff0000, RZ, 0xc0, !PT ;  /* 0xffff00002b437812 */ /* 0x000fe400078ec0ff */
[----:B------:R-:W-:Y:S01]  /*5090*/  PRMT R166, R166, 0x5410, R71 ;  /* 0x00005410a6a67816 */ /* 0x000fe20000000047 */
[----:B------:R-:W-:Y:S01]  /*50a0*/  IMAD.U32 R71, R164, 0x10000, RZ ;  /* 0x00010000a4477824 */ /* 0x000fe200078e00ff */
[----:B------:R-:W-:Y:S02]  /*50b0*/  LOP3.LUT R43, R41, 0xffff0000, RZ, 0xc0, !PT ;  /* 0xffff0000292b7812 */ /* 0x000fe400078ec0ff */
[----:B------:R-:W-:Y:S01]  /*50c0*/  LOP3.LUT R70, R165, 0xffff0000, RZ, 0xc0, !PT ;  /* 0xffff0000a5467812 */ /* 0x000fe200078ec0ff */
[----:B------:R-:W-:Y:S01]  /*50d0*/  IMAD.U32 R69, R166, 0x10000, RZ ;  /* 0x00010000a6457824 */ /* 0x000fe200078e00ff */
[----:B------:R-:W-:Y:S01]  /*50e0*/  LOP3.LUT R68, R167, 0xffff0000, RZ, 0xc0, !PT ;  /* 0xffff0000a7447812 */ /* 0x000fe200078ec0ff */
[----:B------:R-:W-:Y:S01]  /*50f0*/  IMAD.U32 R165, R165, 0x10000, RZ ;  /* 0x00010000a5a57824 */ /* 0x000fe200078e00ff */
[----:B------:R-:W-:Y:S01]  /*5100*/  LOP3.LUT R61, R42, 0xffff0000, RZ, 0xc0, !PT ;  /* 0xffff00002a3d7812 */ /* 0x000fe200078ec0ff */
[----:B------:R-:W-:-:S02]  /*5110*/  IMAD.U32 R42, R41, 0x10000, RZ ;  /* 0x00010000292a7824 */ /* 0x000fc400078e00ff */
[C---:B------:R-:W-:Y:S01]  /*5120*/  FMUL.FTZ R73, R43.reuse, R70 ;  /* 0x000000462b497220 */ /* 0x040fe20000410000 */
[C---:B------:R-:W-:Y:S02]  /*5130*/  IMAD.U32 R41, R40.reuse, 0x10000, RZ ;  /* 0x0001000028297824 */ /* 0x040fe400078e00ff */
[-C--:B------:R-:W-:Y:S01]  /*5140*/  FMUL.FTZ R43, R43, R68.reuse ;  /* 0x000000442b2b7220 */ /* 0x080fe20000410000 */
[----:B------:R-:W-:Y:S01]  /*5150*/  LOP3.LUT R40, R40, 0xffff0000, RZ, 0xc0, !PT ;  /* 0xffff000028287812 */ /* 0x000fe200078ec0ff */
[C---:B------:R-:W-:Y:S01]  /*5160*/  FMUL.FTZ R75, R61.reuse, R71 ;  /* 0x000000473d4b7220 */ /* 0x040fe20000410000 */
[----:B------:R-:W-:Y:S01]  /*5170*/  LOP3.LUT R164, R164, 0xffff0000, RZ, 0xc0, !PT ;  /* 0xffff0000a4a47812 */ /* 0x000fe200078ec0ff */
[-C--:B------:R-:W-:Y:S01]  /*5180*/  FMUL.FTZ R61, R61, R69.reuse ;  /* 0x000000453d3d7220 */ /* 0x080fe20000410000 */
[----:B------:R-:W-:Y:S01]  /*5190*/  LOP3.LUT R166, R166, 0xffff0000, RZ, 0xc0, !PT ;  /* 0xffff0000a6a67812 */ /* 0x000fe200078ec0ff */
[----:B------:R-:W-:Y:S02]  /*51a0*/  IMAD.U32 R167, R167, 0x10000, RZ ;  /* 0x00010000a7a77824 */ /* 0x000fe400078e00ff */
[C---:B------:R-:W-:Y:S01]  /*51b0*/  FFMA.FTZ R73, R42.reuse, R68, -R73 ;  /* 0x000000442a497223 */ /* 0x040fe20000010849 */
[----:B------:R-:W-:Y:S01]  /*51c0*/  FFMA.FTZ R70, R42, R70, R43 ;  /* 0x000000462a467223 */ /* 0x000fe2000001002b */
[----:B------:R-:W-:Y:S01]  /*51d0*/  FFMA.FTZ R75, R60, R69, -R75 ;  /* 0x000000453c4b7223 */ /* 0x000fe2000001084b */
[----:B------:R-:W-:Y:S01]  /*51e0*/  FMUL.FTZ R42, R40, R165 ;  /* 0x000000a5282a7220 */ /* 0x000fe20000410000 */
[----:B------:R-:W-:Y:S01]  /*51f0*/  FFMA.FTZ R60, R60, R71, R61 ;  /* 0x000000473c3c7223 */ /* 0x000fe2000001003d */
[C---:B------:R-:W-:Y:S01]  /*5200*/  FMUL.FTZ R43, R67.reuse, R164 ;  /* 0x000000a4432b7220 */ /* 0x040fe20000410000 */
[-C--:B------:R-:W-:Y:S01]  /*5210*/  FMUL.FTZ R40, R40, R167.reuse ;  /* 0x000000a728287220 */ /* 0x080fe20000410000 */
        /* <DEDUP_REMOVED lines=9> */
[----:B------:R-:W-:Y:S01]  /*52b0*/  F2FP.BF16.F32.PACK_AB R43, R66, R43 ;  /* 0x0000002b422b723e */ /* 0x000fe200000010ff */
[----:B------:R-:W-:-:S07]  /*52c0*/  IMAD.MOV.U32 R42, RZ, RZ, R60 ;  /* 0x000000ffff2a7224 */ /* 0x000fce00078e003c */
.L_x_503:
[----:B------:R-:W-:Y:S05]  /*52d0*/  BSYNC B2 ;  /* 0x0000000000027941 */ /* 0x000fea0003800000 */
.L_x_502:
[----:B------:R-:W-:Y:S02]  /*52e0*/  ULDC.64 UR4, c[0x0][0x208] ;  /* 0x0000820000047ab9 */ /* 0x000fe40000000a00 */
[----:B--2---:R1:W-:Y:S03]  /*52f0*/  STG.E.128 desc[UR4][R54.64+0x180], R40 ;  /* 0x0001802836007986 */ /* 0x0043e6000c101d04 */
.L_x_489:
[----:B------:R-:W-:Y:S05]  /*5300*/  BSYNC B1 ;  /* 0x0000000000017941 */ /* 0x000fea0003800000 */
.L_x_488:
        /* <DEDUP_REMOVED lines=10> */
[----:B------:R-:W-:Y:S01]  /*53b0*/  SHF.R.U32.HI R62, RZ, 0x10, R63 ;  /* 0x00000010ff3e7819 */ /* 0x000fe2000001163f */
[----:B------:R-:W-:Y:S01]  /*53c0*/  IMAD.U32 R54, R42, 0x10000, RZ ;  /* 0x000100002a367824 */ /* 0x000fe200078e00ff */
[--C-:B------:R-:W-:Y:S02]  /*53d0*/  SHF.R.U64 R63, R64, 0x10, R65.reuse ;  /* 0x00000010403f7819 */ /* 0x100fe40000001241 */
[----:B------:R-:W-:Y:S02]  /*53e0*/  SHF.R.U32.HI R64, RZ, 0x10, R65 ;  /* 0x00000010ff407819 */ /* 0x000fe40000011641 */
        /* <DEDUP_REMOVED lines=22> */
[----:B------:R-:W-:Y:S01]  /*5550*/  SHF.L.U32 R152, R152, 0x10, RZ ;  /* 0x0000001098987819 */ /* 0x000fe200000006ff */
[----:B------:R-:W-:Y:S01]  /*5560*/  FFMA.FTZ R54, R54, R65, R55 ;  /* 0x0000004136367223 */ /* 0x000fe20000010037 */
[----:B------:R-:W-:-:S02]  /*5570*/  IMAD.U32 R154, R154, 0x10000, RZ ;  /* 0x000100009a9a7824 */ /* 0x000fc400078e00ff */
[C---:B------:R-:W-:Y:S01]  /*5580*/  FMUL.FTZ R55, R61.reuse, R155 ;  /* 0x0000009b3d377220 */ /* 0x040fe20000410000 */
        /* <DEDUP_REMOVED lines=8> */
[----:B------:R-:W-:Y:S02]  /*5610*/  F2FP.BF16.F32.PACK_AB R54, R54, R69 ;  /* 0x000000453636723e */ /* 0x000fe400000010ff */
[----:B------:R-:W-:-:S02]  /*5620*/  F2FP.BF16.F32.PACK_AB R55, R62, R55 ;  /* 0x000000373e37723e */ /* 0x000fc400000010ff */
[----:B------:R-:W-:Y:S01]  /*5630*/  F2FP.BF16.F32.PACK_AB R40, R43, R42 ;  /* 0x0000002a2b28723e */ /* 0x000fe200000010ff */
[----:B------:R-:W-:Y:S01]  /*5640*/  IMAD.MOV.U32 R42, RZ, RZ, R54 ;  /* 0x000000ffff2a7224 */ /* 0x000fe200078e0036 */
[----:B------:R-:W-:Y:S01]  /*5650*/  F2FP.BF16.F32.PACK_AB R41, R64, R67 ;  /* 0x000000434029723e */ /* 0x000fe200000010ff */
[----:B------:R-:W-:-:S07]  /*5660*/  IMAD.MOV.U32 R43, RZ, RZ, R55 ;  /* 0x000000ffff2b7224 */ /* 0x000fce00078e0037 */
.L_x_508:
[----:B------:R-:W-:Y:S05]  /*5670*/  BSYNC B2 ;  /* 0x0000000000027941 */ /* 0x000fea0003800000 */
.L_x_507:
[----:B------:R-:W-:Y:S02]  /*5680*/  ULDC.64 UR4, c[0x0][0x208] ;  /* 0x0000820000047ab9 */ /* 0x000fe40000000a00 */
[----:B--2---:R1:W-:Y:S03]  /*5690*/  STG.E.128 desc[UR4][R52.64], R40 ;  /* 0x0000002834007986 */ /* 0x0043e6000c101d04 */
.L_x_506:
[----:B------:R-:W-:Y:S05]  /*56a0*/  BSYNC B1 ;  /* 0x0000000000017941 */ /* 0x000fea0003800000 */
.L_x_505:
        /* <DEDUP_REMOVED lines=53> */
.L_x_512:
[----:B------:R-:W-:Y:S05]  /*5a00*/  BSYNC B2 ;  /* 0x0000000000027941 */ /* 0x000fea0003800000 */
.L_x_511:
[----:B------:R-:W-:Y:S02]  /*5a10*/  ULDC.64 UR4, c[0x0][0x208] ;  /* 0x0000820000047ab9 */ /* 0x000fe40000000a00 */
[----:B--2---:R1:W-:Y:S03]  /*5a20*/  STG.E.128 desc[UR4][R52.64+0x80], R40 ;  /* 0x0000802834007986 */ /* 0x0043e6000c101d04 */
.L_x_510:
[----:B------:R-:W-:Y:S05]  /*5a30*/  BSYNC B1 ;  /* 0x0000000000017941 */ /* 0x000fea0003800000 */
.L_x_509:
[----:B------:R-:W-:Y:S01]  /*5a40*/  ISETP.NE.AND P3, PT, R9, RZ, PT ;  /* 0x000000ff0900720c */ /* 0x000fe20003f65270 */
[----:B------:R-:W-:-:S12]  /*5a50*/  BSSY B1, `(.L_x_513) ;  /* 0x0000037000017945 */ /* 0x000fd80003800000 */
[----:B------:R-:W-:Y:S05]  /*5a60*/  @!P3 BRA `(.L_x_514) ;  /* 0x0000000000d4b947 */ /* 0x000fea0003800000 */
[----:B-1234-:R1:W2:Y:S01]  /*5a70*/  LDS.128 R40, [R4+0x2b400] ;  /* 0x02b4000004287984 */ /* 0x01e2a20000000c00 */
[----:B------:R-:W-:Y:S01]  /*5a80*/  ISETP.GE.AND P3, PT, R214, R116, PT ;  /* 0x00000074d600720c */ /* 0x000fe20003f66270 */
[----:B------:R-:W-:-:S12]  /*5a90*/  BSSY B2, `(.L_x_515) ;  /* 0x0000030000027945 */ /* 0x000fd80003800000 */
[----:B-1----:R-:W-:Y:S05]  /*5aa0*/  @P3 BRA `(.L_x_516) ;  /* 0x0000000000b83947 */ /* 0x002fea0003800000 */
[----:B------:R-:W-:Y:S02]  /*5ab0*/  SHF.R.U32.HI R54, RZ, 0x10, R49 ;  /* 0x00000010ff367819 */ /* 0x000fe40000011631 */
[----:B------:R-:W-:Y:S02]  /*5ac0*/  SHF.R.U32.HI R56, RZ, 0x10, R51 ;  /* 0x00000010ff387819 */ /* 0x000fe40000011633 */
[----:B------:R-:W-:Y:S01]  /*5ad0*/  SHF.R.U64 R55, R48, 0x10, R49 ;  /* 0x0000001030377819 */ /* 0x000fe20000001231 */
[----:B--2---:R-:W-:Y:S01]  /*5ae0*/  IMAD.U32 R48, R42, 0x10000, RZ ;  /* 0x000100002a307824 */ /* 0x004fe200078e00ff */
[----:B------:R-:W-:Y:S01]  /*5af0*/  SHF.R.U64 R57, R50, 0x10, R51 ;  /* 0x0000001032397819 */ /* 0x000fe20000001233 */
[----:B------:R-:W-:Y:S01]  /*5b00*/  IMAD.U32 R50, R43, 0x10000, RZ ;  /* 0x000100002b327824 */ /* 0x000fe200078e00ff */
[----:B------:R-:W-:Y:S02]  /*5b10*/  PRMT R137, R137, 0x5410, R54 ;  /* 0x0000541089897816 */ /* 0x000fe40000000036 */
[----:B------:R-:W-:-:S02]  /*5b20*/  PRMT R135, R135, 0x5410, R56 ;  /* 0x0000541087877816 */ /* 0x000fc40000000038 */
[----:B------:R-:W-:Y:S02]  /*5b30*/  PRMT R136, R136, 0x5410, R55 ;  /* 0x0000541088887816 */ /* 0x000fe40000000037 */
[----:B------:R-:W-:Y:S01]  /*5b40*/  LOP3.LUT R49, R42, 0xffff0000, RZ, 0xc0, !PT ;  /* 0xffff00002a317812 */ /* 0x000fe200078ec0ff */
[----:B------:R-:W-:Y:S01]  /*5b50*/  IMAD.U32 R42, R41, 0x10000, RZ ;  /* 0x00010000292a7824 */ /* 0x000fe200078e00ff */
[----:B------:R-:W-:Y:S02]  /*5b60*/  LOP3.LUT R51, R43, 0xffff0000, RZ, 0xc0, !PT ;  /* 0xffff00002b337812 */ /* 0x000fe400078ec0ff */
[----:B------:R-:W-:Y:S01]  /*5b70*/  PRMT R134, R134, 0x5410, R57 ;  /* 0x0000541086867816 */ /* 0x000fe20000000039 */
[----:B------:R-:W-:Y:S01]  /*5b80*/  IMAD.U32 R57, R137, 0x10000, RZ ;  /* 0x0001000089397824 */ /* 0x000fe200078e00ff */
[----:B------:R-:W-:Y:S01]  /*5b90*/  LOP3.LUT R43, R41, 0xffff0000, RZ, 0xc0, !PT ;  /* 0xffff0000292b7812 */ /* 0x000fe200078ec0ff */
[----:B------:R-:W-:Y:S01]  /*5ba0*/  IMAD.U32 R41, R40, 0x10000, RZ ;  /* 0x0001000028297824 */ /* 0x000fe200078e00ff */
[C---:B------:R-:W-:Y:S01]  /*5bb0*/  LOP3.LUT R56, R136.reuse, 0xffff0000, RZ, 0xc0, !PT ;  /* 0xffff000088387812 */ /* 0x040fe200078ec0ff */
[----:B------:R-:W-:Y:S01]  /*5bc0*/  FMUL.FTZ R61, R49, R57 ;  /* 0x00000039313d7220 */ /* 0x000fe20000410000 */
[----:B------:R-:W-:Y:S01]  /*5bd0*/  SHF.L.U32 R55, R135, 0x10, RZ ;  /* 0x0000001087377819 */ /* 0x000fe200000006ff */
[----:B------:R-:W-:Y:S01]  /*5be0*/  IMAD.U32 R136, R136, 0x10000, RZ ;  /* 0x0001000088887824 */ /* 0x000fe200078e00ff */
[----:B------:R-:W-:Y:S01]  /*5bf0*/  LOP3.LUT R54, R134, 0xffff0000, RZ, 0xc0, !PT ;  /* 0xffff000086367812 */ /* 0x000fe200078ec0ff */
[----:B------:R-:W-:Y:S01]  /*5c00*/  FMUL.FTZ R59, R43, R56 ;  /* 0x000000382b3b7220 */ /* 0x000fe20000410000 */
[----:B------:R-:W-:Y:S01]  /*5c10*/  LOP3.LUT R137, R137, 0xffff0000, RZ, 0xc0, !PT ;  /* 0xffff000089897812 */ /* 0x000fe200078ec0ff */
[-C--:B------:R-:W-:Y:S01]  /*5c20*/  FMUL.FTZ R49, R49, R55.reuse ;  /* 0x0000003731317220 */ /* 0x080fe20000410000 */
[----:B------:R-:W-:Y:S01]  /*5c30*/  LOP3.LUT R135, R135, 0xffff0000, RZ, 0xc0, !PT ;  /* 0xffff000087877812 */ /* 0x000fe200078ec0ff */
[----:B------:R-:W-:Y:S01]  /*5c40*/  FFMA.FTZ R61, R48, R55, -R61 ;  /* 0x00000037303d7223 */ /* 0x000fe2000001083d */
[-C--:B------:R-:W-:Y:S01]  /*5c50*/  FMUL.FTZ R43, R43, R54.reuse ;  /* 0x000000362b2b7220 */ /* 0x080fe20000410000 */
[----:B------:R-:W-:Y:S01]  /*5c60*/  LOP3.LUT R40, R40, 0xffff0000, RZ, 0xc0, !PT ;  /* 0xffff000028287812 */ /* 0x000fe200078ec0ff */
[----:B------:R-:W-:Y:S01]  /*5c70*/  FFMA.FTZ R59, R42, R54, -R59 ;  /* 0x000000362a3b7223 */ /* 0x000fe2000001083b */
        /* <DEDUP_REMOVED lines=17> */
.L_x_516:
[----:B------:R-:W-:Y:S05]  /*5d90*/  BSYNC B2 ;  /* 0x0000000000027941 */ /* 0x000fea0003800000 */
.L_x_515:
[----:B------:R-:W-:Y:S02]  /*5da0*/  ULDC.64 UR4, c[0x0][0x208] ;  /* 0x0000820000047ab9 */ /* 0x000fe40000000a00 */
[----:B--2---:R1:W-:Y:S03]  /*5db0*/  STG.E.128 desc[UR4][R52.64+0x100], R40 ;  /* 0x0001002834007986 */ /* 0x0043e6000c101d04 */
.L_x_514:
[----:B------:R-:W-:Y:S05]  /*5dc0*/  BSYNC B1 ;  /* 0x0000000000017941 */ /* 0x000fea0003800000 */
.L_x_513:
[----:B------:R-:W-:-:S13]  /*5dd0*/  ISETP.NE.AND P3, PT, R8, RZ, PT ;  /* 0x000000ff0800720c */ /* 0x000fda0003f65270 */
        /* <DEDUP_REMOVED lines=16> */
[----:B------:R-:W-:Y:S01]  /*5ee0*/  LOP3.LUT R47, R43, 0xffff0000, RZ, 0xc0, !PT ;  /* 0xffff00002b2f7812 */ /* 0x000fe200078ec0ff */
[----:B------:R-:W-:Y:S01]  /*5ef0*/  IMAD.U32 R42, R41, 0x10000, RZ ;  /* 0x00010000292a7824 */ /* 0x000fe200078e00ff */
[----:B------:R-:W-:Y:S01]  /*5f00*/  PRMT R88, R88, 0x5410, R51 ;  /* 0x0000541058587816 */ /* 0x000fe20000000033 */
        /* <DEDUP_REMOVED lines=30> */
[----:B------:R-:W-:Y:S01]  /*60f0*/  F2FP.BF16.F32.PACK_AB R41, R50, R55 ;  /* 0x000000373229723e */ /* 0x000fe200000010ff */
[----:B------:R-:W-:-:S07]  /*6100*/  IMAD.MOV.U32 R43, RZ, RZ, R45 ;  /* 0x000000ffff2b7224 */ /* 0x000fce00078e002d */
.L_x_518:
[----:B------:R-:W-:Y:S05]  /*6110*/  BSYNC B1 ;  /* 0x0000000000017941 */ /* 0x000fea0003800000 */
.L_x_517:
[----:B------:R-:W-:Y:S02]  /*6120*/  ULDC.64 UR4, c[0x0][0x208] ;  /* 0x0000820000047ab9 */ /* 0x000fe40000000a00 */
[----:B--2---:R1:W-:Y:S01]  /*6130*/  STG.E.128 desc[UR4][R52.64+0x180], R40 ;  /* 0x0001802834007986 */ /* 0x0043e2000c101d04 */
[----:B------:R-:W-:Y:S05]  /*6140*/  BRA `(.L_x_504) ;  /* 0x0000004000b07947 */ /* 0x000fea0003800000 */
.L_x_462:
        /* <DEDUP_REMOVED lines=14> */
[----:B------:R-:W-:Y:S01]  /*6230*/  IADD3 R40, P4, R102, R88, RZ ;  /* 0x0000005866287210 */ /* 0x000fe20007f9e0ff */
[----:B------:R-:W-:Y:S01]  /*6240*/  ULDC.64 UR6, c[0x0][0x3e0] ;  /* 0x0000f80000067ab9 */ /* 0x000fe20000000a00 */
[----:B------:R-:W-:Y:S01]  /*6250*/  LEA R56, P3, R42, UR4, 0x1 ;  /* 0x000000042a387c11 */ /* 0x000fe2000f8608ff */
[----:B------:R-:W-:Y:S01]  /*6260*/  IMAD.X R43, R0, 0x1, R15, P2 ;  /* 0x00000001002b7824 */ /* 0x000fe200010e060f */
[----:B------:R-:W-:Y:S01]  /*6270*/  LEA R60, P2, R40, UR6, 0x1 ;  /* 0x00000006283c7c11 */ /* 0x000fe2000f8408ff */
[----:B------:R-:W-:Y:S01]  /*6280*/  IMAD.X R41, R115, 0x1, R21, P4 ;  /* 0x0000000173297824 */ /* 0x000fe200020e0615 */
[----:B------:R-:W-:Y:S02]  /*6290*/  ISETP.GE.AND P4, PT, R213, R116, PT ;  /* 0x00000074d500720c */ /* 0x000fe40003f86270 */
[----:B------:R-:W-:-:S02]  /*62a0*/  CS2R R46, SRZ ;  /* 0x00000000002e7805 */ /* 0x000fc4000001ff00 */
[----:B------:R-:W-:Y:S02]  /*62b0*/  LEA.HI.X R57, R42, UR5, R43, 0x1, P3 ;  /* 0x000000052a397c11 */ /* 0x000fe400098f0c2b */
[----:B------:R-:W-:Y:S02]  /*62c0*/  CS2R R44, SRZ ;  /* 0x00000000002c7805 */ /* 0x000fe4000001ff00 */
[----:B------:R-:W-:Y:S02]  /*62d0*/  ISETP.GE.AND P3, PT, R212, R116, PT ;  /* 0x00000074d400720c */ /* 0x000fe40003f66270 */
[----:B------:R-:W-:Y:S02]  /*62e0*/  CS2R R42, SRZ ;  /* 0x00000000002a7805 */ /* 0x000fe4000001ff00 */
[----:B------:R-:W-:Y:S02]  /*62f0*/  LEA.HI.X R61, R40, UR7, R41, 0x1, P2 ;  /* 0x00000007283d7c11 */ /* 0x000fe400090f0c29 */
[----:B------:R-:W-:-:S02]  /*6300*/  CS2R R40, SRZ ;  /* 0x0000000000287805 */ /* 0x000fc4000001ff00 */
[----:B------:R-:W-:Y:S02]  /*6310*/  CS2R R54, SRZ ;  /* 0x0000000000367805 */ /* 0x000fe4000001ff00 */
[----:B------:R-:W-:Y:S02]  /*6320*/  CS2R R52, SRZ ;  /* 0x0000000000347805 */ /* 0x000fe4000001ff00 */
[----:B------:R-:W-:Y:S02]  /*6330*/  CS2R R50, SRZ ;  /* 0x0000000000327805 */ /* 0x000fe4000001ff00 */
[----:B------:R-:W-:Y:S01]  /*6340*/  CS2R R48, SRZ ;  /* 0x0000000000307805 */ /* 0x000fe2000001ff00 */
[----:B------:R-:W-:Y:S02]  /*6350*/  ULDC.64 UR8, c[0x0][0x208] ;  /* 0x0000820000087ab9 */ /* 0x000fe40000000a00 */
[----:B------:R0:W5:Y:S04]  /*6360*/  @!P4 LDG.E.128 R40, desc[UR8][R56.64+0x80] ;  /* 0x000080083828c981 */ /* 0x000168000c1e1d00 */
[----:B------:R0:W5:Y:S04]  /*6370*/  @!P3 LDG.E.128 R44, desc[UR8][R56.64] ;  /* 0x00000008382cb981 */ /* 0x000168000c1e1d00 */
[----:B------:R0:W5:Y:S04]  /*6380*/  @!P3 LDG.E.128 R52, desc[UR8][R60.64] ;  /* 0x000000083c34b981 */ /* 0x000168000c1e1d00 */
[----:B------:R0:W5:Y:S02]  /*6390*/  @!P4 LDG.E.128 R48, desc[UR8][R60.64+0x80] ;  /* 0x000080083c30c981 */ /* 0x000164000c1e1d00 */
.L_x_520:
[----:B------:R-:W-:Y:S05]  /*63a0*/  BSYNC B1 ;  /* 0x0000000000017941 */ /* 0x000fea0003800000 */
.L_x_519:
[----:B0----5:R-:W-:Y:S01]  /*63b0*/  IMAD.MOV.U32 R56, RZ, RZ, R42 ;  /* 0x000000ffff387224 */ /* 0x021fe200078e002a */
[----:B------:R-:W-:Y:S01]  /*63c0*/  MOV R57, R43 ;  /* 0x0000002b00397202 */ /* 0x000fe20000000f00 */
[----:B------:R-:W-:Y:S01]  /*63d0*/  IMAD.MOV.U32 R60, RZ, RZ, R40 ;  /* 0x000000ffff3c7224 */ /* 0x000fe200078e0028 */
[----:B------:R-:W-:Y:S01]  /*63e0*/  ISETP.GE.AND P3, PT, R217, R3, PT ;  /* 0x00000003d900720c */ /* 0x000fe20003f66270 */
[----:B------:R-:W-:Y:S01]  /*63f0*/  BSSY B1, `(.L_x_521) ;  /* 0x000003c000017945 */ /* 0x000fe20003800000 */
[----:B------:R-:W-:Y:S01]  /*6400*/  PRMT R179, R179, 0x5410, R56 ;  /* 0x00005410b3b37816 */ /* 0x000fe20000000038 */
[----:B------:R-:W-:Y:S01]  /*6410*/  IMAD.MOV.U32 R56, RZ, RZ, R41 ;  /* 0x000000ffff387224 */ /* 0x000fe200078e0029 */
[----:B------:R-:W-:Y:S01]  /*6420*/  PRMT R181, R181, 0x5410, R60 ;  /* 0x00005410b5b57816 */ /* 0x000fe2000000003c */
[----:B------:R-:W-:Y:S01]  /*6430*/  IMAD.MOV.U32 R60, RZ, RZ, R44 ;  /* 0x000000ffff3c7224 */ /* 0x000fe200078e002c */
[----:B------:R-:W-:Y:S02]  /*6440*/  CS2R R62, SRZ ;  /* 0x00000000003e7805 */ /* 0x000fe4000001ff00 */
[----:B------:R-:W-:-:S02]  /*6450*/  CS2R R66, SRZ ;  /* 0x0000000000427805 */ /* 0x000fc4000001ff00 */
[----:B------:R-:W-:Y:S01]  /*6460*/  PRMT R178, R56, 0x5410, R57 ;  /* 0x0000541038b27816 */ /* 0x000fe20000000039 */
[----:B------:R-:W-:Y:S01]  /*6470*/  IMAD.MOV.U32 R57, RZ, RZ, R46 ;  /* 0x000000ffff397224 */ /* 0x000fe200078e002e */
[----:B------:R-:W-:Y:S01]  /*6480*/  CS2R R64, SRZ ;  /* 0x0000000000407805 */ /* 0x000fe2000001ff00 */
[----:B------:R-:W-:Y:S01]  /*6490*/  IMAD.MOV.U32 R56, RZ, RZ, R47 ;  /* 0x000000ffff387224 */ /* 0x000fe200078e002f */
[----:B------:R-:W-:Y:S02]  /*64a0*/  CS2R R70, SRZ ;  /* 0x0000000000467805 */ /* 0x000fe4000001ff00 */
[----:B------:R-:W-:Y:S02]  /*64b0*/  CS2R R68, SRZ ;  /* 0x0000000000447805 */ /* 0x000fe4000001ff00 */
[----:B------:R-:W-:Y:S01]  /*64c0*/  PRMT R169, R57, 0x5410, R60 ;  /* 0x0000541039a97816 */ /* 0x000fe2000000003c */
[----:B------:R-:W-:Y:S01]  /*64d0*/  IMAD.MOV.U32 R57, RZ, RZ, R45 ;  /* 0x000000ffff397224 */ /* 0x000fe200078e002d */
[----:B------:R-:W-:Y:S01]  /*64e0*/  PRMT R168, R56, 0x7610, R168 ;  /* 0x0000761038a87816 */ /* 0x000fe200000000a8 */
[----:B------:R-:W-:-:S02]  /*64f0*/  IMAD.MOV.U32 R56, RZ, RZ, R50 ;  /* 0x000000ffff387224 */ /* 0x000fc400078e0032 */
[----:B------:R-:W-:Y:S01]  /*6500*/  IMAD.MOV.U32 R60, RZ, RZ, R48 ;  /* 0x000000ffff3c7224 */ /* 0x000fe200078e0030 */
[----:B------:R-:W-:Y:S01]  /*6510*/  PRMT R163, R163, 0x5410, R57 ;  /* 0x00005410a3a37816 */ /* 0x000fe20000000039 */
[----:B------:R-:W-:-:S03]  /*6520*/  IMAD.MOV.U32 R57, RZ, RZ, R51 ;  /* 0x000000ffff397224 */ /* 0x000fc600078e0033 */
[----:B------:R-:W-:Y:S01]  /*6530*/  PRMT R179, R60, 0x7610, R179 ;  /* 0x000076103cb37816 */ /* 0x000fe200000000b3 */
[----:B------:R-:W-:Y:S01]  /*6540*/  IMAD.MOV.U32 R60, RZ, RZ, R52 ;  /* 0x000000ffff3c7224 */ /* 0x000fe200078e0034 */
[----:B------:R-:W-:Y:S01]  /*6550*/  PRMT R177, R56, 0x5410, R57 ;  /* 0x0000541038b17816 */ /* 0x000fe20000000039 */
[----:B------:R-:W-:Y:S02]  /*6560*/  IMAD.MOV.U32 R56, RZ, RZ, R49 ;  /* 0x000000ffff387224 */ /* 0x000fe400078e0031 */
[----:B------:R-:W-:Y:S01]  /*6570*/  IMAD.MOV.U32 R57, RZ, RZ, R54 ;  /* 0x000000ffff397224 */ /* 0x000fe200078e0036 */
[----:B------:R-:W-:Y:S02]  /*6580*/  PRMT R184, R184, 0x5410, R60 ;  /* 0x00005410b8b87816 */ /* 0x000fe4000000003c */
[----:B------:R-:W-:Y:S02]  /*6590*/  CS2R R60, SRZ ;  /* 0x00000000003c7805 */ /* 0x000fe4000001ff00 */
[----:B------:R-:W-:Y:S01]  /*65a0*/  PRMT R182, R182, 0x5410, R56 ;  /* 0x00005410b6b67816 */ /* 0x000fe20000000038 */
[----:B------:R-:W-:Y:S01]  /*65b0*/  IMAD.MOV.U32 R56, RZ, RZ, R55 ;  /* 0x000000ffff387224 */ /* 0x000fe200078e0037 */
[----:B------:R-:W-:Y:S01]  /*65c0*/  PRMT R183, R183, 0x5410, R57 ;  /* 0x00005410b7b77816 */ /* 0x000fe20000000039 */
[----:B------:R-:W-:-:S03]  /*65d0*/  IMAD.MOV.U32 R57, RZ, RZ, R53 ;  /* 0x000000ffff397224 */ /* 0x000fc600078e0035 */
[----:B------:R-:W-:Y:S02]  /*65e0*/  PRMT R181, R56, 0x7610, R181 ;  /* 0x0000761038b57816 */ /* 0x000fe400000000b5 */
[----:B------:R-:W-:Y:S02]  /*65f0*/  PRMT R165, R165, 0x5410, R57 ;  /* 0x00005410a5a57816 */ /* 0x000fe40000000039 */
        /* <DEDUP_REMOVED lines=10> */
[----:B------:R-:W-:Y:S02]  /*66a0*/  CS2R R68, SRZ ;  /* 0x0000000000447805 */ /* 0x000fe4000001ff00 */
[----:B------:R-:W-:Y:S02]  /*66b0*/  CS2R R66, SRZ ;  /* 0x0000000000427805 */ /* 0x000fe4000001ff00 */
[----:B------:R-:W-:Y:S02]  /*66c0*/  IADD3.X R57, R21, R115, R34, P2, P4 ;  /* 0x0000007315397210 */ /* 0x000fe400017e8422 */
[----:B------:R-:W-:Y:S02]  /*66d0*/  CS2R R64, SRZ ;  /* 0x0000000000407805 */ /* 0x000fe4000001ff00 */
[----:B------:R-:W-:Y:S01]  /*66e0*/  LEA R72, P4, R58, UR4, 0x1 ;  /* 0x000000043a487c11 */ /* 0x000fe2000f8808ff */
[----:B------:R-:W-:Y:S01]  /*66f0*/  ULDC.64 UR8, c[0x0][0x208] ;  /* 0x0000820000087ab9 */ /* 0x000fe20000000a00 */
[----:B------:R-:W-:-:S02]  /*6700*/  LEA R74, P2, R56, UR6, 0x1 ;  /* 0x00000006384a7c11 */ /* 0x000fc4000f8408ff */
[----:B------:R-:W-:Y:S02]  /*6710*/  LEA.HI.X R73, R58, UR5, R59, 0x1, P4 ;  /* 0x000000053a497c11 */ /* 0x000fe4000a0f0c3b */
[----:B------:R-:W-:Y:S02]  /*6720*/  CS2R R58, SRZ ;  /* 0x00000000003a7805 */ /* 0x000fe4000001ff00 */
[----:B------:R-:W-:Y:S02]  /*6730*/  LEA.HI.X R75, R56, UR7, R57, 0x1, P2 ;  /* 0x00000007384b7c11 */ /* 0x000fe400090f0c39 */
[----:B------:R-:W-:Y:S02]  /*6740*/  CS2R R56, SRZ ;  /* 0x0000000000387805 */ /* 0x000fe4000001ff00 */
[-C--:B------:R-:W-:Y:S02]  /*6750*/  ISETP.GE.AND P4, PT, R212, R116.reuse, PT ;  /* 0x00000074d400720c */ /* 0x080fe40003f86270 */
[----:B------:R-:W-:-:S11]  /*6760*/  ISETP.GE.AND P2, PT, R213, R116, PT ;  /* 0x00000074d500720c */ /* 0x000fd60003f46270 */
[----:B------:R0:W5:Y:S04]  /*6770*/  @!P4 LDG.E.128 R60, desc[UR8][R72.64] ;  /* 0x00000008483cc981 */ /* 0x000168000c1e1d00 */
[----:B------:R0:W5:Y:S04]  /*6780*/  @!P2 LDG.E.128 R56, desc[UR8][R72.64+0x80] ;  /* 0x000080084838a981 */ /* 0x000168000c1e1d00 */
[----:B------:R0:W5:Y:S04]  /*6790*/  @!P4 LDG.E.128 R68, desc[UR8][R74.64] ;  /* 0x000000084a44c981 */ /* 0x000168000c1e1d00 */
[----:B------:R0:W5:Y:S02]  /*67a0*/  @!P2 LDG.E.128 R64, desc[UR8][R74.64+0x80] ;  /* 0x000080084a40a981 */ /* 0x000164000c1e1d00 */
.L_x_522:
[----:B------:R-:W-:Y:S05]  /*67b0*/  BSYNC B1 ;  /* 0x0000000000017941 */ /* 0x000fea0003800000 */
.L_x_521:
[----:B------:R-:W-:Y:S01]  /*67c0*/  ISETP.GE.AND P4, PT, R218, R3, PT ;  /* 0x00000003da00720c */ /* 0x000fe20003f86270 */
[----:B------:R-:W-:Y:S01]  /*67d0*/  BSSY B1, `(.L_x_523) ;  /* 0x000001f000017945 */ /* 0x000fe20003800000 */
[----:B0-----:R-:W-:Y:S02]  /*67e0*/  CS2R R74, SRZ ;  /* 0x00000000004a7805 */ /* 0x001fe4000001ff00 */
        /* <DEDUP_REMOVED lines=11> */
[----:B------:R-:W-:Y:S01]  /*68a0*/  ULDC.64 UR8, c[0x0][0x208] ;  /* 0x0000820000087ab9 */ /* 0x000fe20000000a00 */
[----:B------:R-:W-:Y:S02]  /*68b0*/  IADD3.X R73, R15, R29, R0, P2, P6 ;  /* 0x0000001d0f497210 */ /* 0x000fe400017ec400 */
[----:B------:R-:W-:-:S04]  /*68c0*/  IADD3 R0, P2, P6, R102, R31, R88 ;  /* 0x0000001f66007210 */ /* 0x000fc80007e5e058 */
[----:B------:R-:W-:Y:S02]  /*68d0*/  IADD3.X R115, R21, R33, R115, P2, P6 ;  /* 0x0000002115737210 */ /* 0x000fe400017ec473 */
[----:B------:R-:W-:-:S04]  /*68e0*/  LEA R88, P2, R90, UR4, 0x1 ;  /* 0x000000045a587c11 */ /* 0x000fc8000f8408ff */
[----:B------:R-:W-:Y:S02]  /*68f0*/  LEA.HI.X R89, R90, UR5, R73, 0x1, P2 ;  /* 0x000000055a597c11 */ /* 0x000fe400090f0c49 */
[----:B------:R-:W-:-:S04]  /*6900*/  LEA R90, P2, R0, UR6, 0x1 ;  /* 0x00000006005a7c11 */ /* 0x000fc8000f8408ff */
[----:B------:R-:W-:Y:S02]  /*6910*/  LEA.HI.X R91, R0, UR7, R115, 0x1, P2 ;  /* 0x00000007005b7c11 */ /* 0x000fe400090f0c73 */
[----:B------:R-:W-:Y:S02]  /*6920*/  ISETP.GE.AND P2, PT, R212, R116, PT ;  /* 0x00000074d400720c */ /* 0x000fe40003f46270 */
[----:B------:R-:W-:Y:S02]  /*6930*/  CS2R R74, SRZ ;  /* 0x00000000004a7805 */ /* 0x000fe4000001ff00 */
[----:B------:R-:W-:Y:S02]  /*6940*/  CS2R R72, SRZ ;  /* 0x0000000000487805 */ /* 0x000fe4000001ff00 */
[----:B------:R-:W-:Y:S02]  /*6950*/  CS2R R82, SRZ ;  /* 0x0000000000527805 */ /* 0x000fe4000001ff00 */
[----:B------:R-:W-:-:S05]  /*6960*/  CS2R R80, SRZ ;  /* 0x0000000000507805 */ /* 0x000fca000001ff00 */
[----:B------:R0:W5:Y:S04]  /*6970*/  @!P2 LDG.E.128 R76, desc[UR8][R88.64] ;  /* 0x00000008584ca981 */ /* 0x000168000c1e1d00 */
[----:B------:R0:W5:Y:S01]  /*6980*/  @!P2 LDG.E.128 R84, desc[UR8][R90.64] ;  /* 0x000000085a54a981 */ /* 0x000162000c1e1d00 */
[----:B------:R-:W-:-:S13]  /*6990*/  ISETP.GE.AND P2, PT, R213, R116, PT ;  /* 0x00000074d500720c */ /* 0x000fda0003f46270 */
[----:B------:R0:W5:Y:S04]  /*69a0*/  @!P2 LDG.E.128 R72, desc[UR8][R88.64+0x80] ;  /* 0x000080085848a981 */ /* 0x000168000c1e1d00 */
[----:B------:R0:W5:Y:S02]  /*69b0*/  @!P2 LDG.E.128 R80, desc[UR8][R90.64+0x80] ;  /* 0x000080085a50a981 */ /* 0x000164000c1e1d00 */
.L_x_524:
[----:B------:R-:W-:Y:S05]  /*69c0*/  BSYNC B1 ;  /* 0x0000000000017941 */ /* 0x000fea0003800000 */
.L_x_523:
[----:B-----5:R-:W-:Y:S01]  /*69d0*/  IMAD.MOV.U32 R0, RZ, RZ, R58 ;  /* 0x000000ffff007224 */ /* 0x020fe200078e003a */
[----:B0-----:R-:W-:Y:S01]  /*69e0*/  MOV R90, R57 ;  /* 0x00000039005a7202 */ /* 0x001fe20000000f00 */
[----:B------:R-:W-:Y:S01]  /*69f0*/  IMAD.MOV.U32 R88, RZ, RZ, R59 ;  /* 0x000000ffff587224 */ /* 0x000fe200078e003b */
[----:B------:R-:W-:Y:S01]  /*6a00*/  ISETP.NE.AND P2, PT, R221, 0x3, PT ;  /* 0x00000003dd00780c */ /* 0x000fe20003f45270 */
[----:B------:R-:W-:-:S03]  /*6a10*/  IMAD.MOV.U32 R89, RZ, RZ, R56 ;  /* 0x000000ffff597224 */ /* 0x000fc600078e0038 */
[----:B------:R-:W-:Y:S01]  /*6a20*/  PRMT R160, R0, 0x5410, R88 ;  /* 0x0000541000a07816 */ /* 0x000fe20000000058 */
[----:B------:R-:W-:Y:S01]  /*6a30*/  IMAD.MOV.U32 R0, RZ, RZ, R62 ;  /* 0x000000ffff007224 */ /* 0x000fe200078e003e */
[----:B------:R-:W-:Y:S01]  /*6a40*/  PRMT R170, R89, 0x5410, R90 ;  /* 0x0000541059aa7816 */ /* 0x000fe2000000005a */
[----:B------:R-:W-:Y:S02]  /*6a50*/  IMAD.MOV.U32 R88, RZ, RZ, R63 ;  /* 0x000000ffff587224 */ /* 0x000fe400078e003f */
[----:B------:R-:W-:Y:S02]  /*6a60*/  IMAD.MOV.U32 R89, RZ, RZ, R60 ;  /* 0x000000ffff597224 */ /* 0x000fe400078e003c */
[----:B------:R-:W-:Y:S01]  /*6a70*/  IMAD.MOV.U32 R90, RZ, RZ, R61 ;  /* 0x000000ffff5a7224 */ /* 0x000fe200078e003d */
[----:B------:R-:W-:Y:S01]  /*6a80*/  PRMT R173, R88, 0x7610, R173 ;  /* 0x0000761058ad7816 */ /* 0x000fe200000000ad */
[----:B------:R-:W-:Y:S01]  /*6a90*/  IMAD.MOV.U32 R88, RZ, RZ, R67 ;  /* 0x000000ffff587224 */ /* 0x000fe200078e0043 */
[----:B------:R-:W-:Y:S01]  /*6aa0*/  PRMT R175, R89, 0x5410, R0 ;  /* 0x0000541059af7816 */ /* 0x000fe20000000000 */
[----:B------:R-:W-:Y:S01]  /*6ab0*/  IMAD.MOV.U32 R0, RZ, RZ, R66 ;  /* 0x000000ffff007224 */ /* 0x000fe200078e0042 */
[----:B------:R-:W-:Y:S01]  /*6ac0*/  PRMT R176, R90, 0x7610, R176 ;  /* 0x000076105ab07816 */ /* 0x000fe200000000b0 */
[----:B------:R-:W-:-:S02]  /*6ad0*/  IMAD.MOV.U32 R89, RZ, RZ, R64 ;  /* 0x000000ffff597224 */ /* 0x000fc400078e0040 */
[----:B------:R-:W-:Y:S01]  /*6ae0*/  IMAD.MOV.U32 R90, RZ, RZ, R65 ;  /* 0x000000ffff5a7224 */ /* 0x000fe200078e0041 */
[----:B------:R-:W-:Y:S01]  /*6af0*/  PRMT R171, R0, 0x5410, R88 ;  /* 0x0000541000ab7816 */ /* 0x000fe20000000058 */
[----:B------:R-:W-:Y:S02]  /*6b00*/  IMAD.MOV.U32 R0, RZ, RZ, R70 ;  /* 0x000000ffff007224 */ /* 0x000fe400078e0046 */
[----:B------:R-:W-:Y:S01]  /*6b10*/  IMAD.MOV.U32 R88, RZ, RZ, R71 ;  /* 0x000000ffff587224 */ /* 0x000fe200078e0047 */
[----:B------:R-:W-:Y:S01]  /*6b20*/  PRMT R172, R89, 0x5410, R90 ;  /* 0x0000541059ac7816 */ /* 0x000fe2000000005a */
[----:B------:R-:W-:Y:S01]  /*6b30*/  IMAD.MOV.U32 R89, RZ, RZ, R68 ;  /* 0x000000ffff597224 */ /* 0x000fe200078e0044 */
[----:B------:R-:W-:Y:S01]  /*6b40*/  PRMT R173, R173, 0x5410, R0 ;  /* 0x00005410adad7816 */ /* 0x000fe20000000000 */
[----:B------:R-:W-:Y:S02]  /*6b50*/  IMAD.MOV.U32 R90, RZ, RZ, R69 ;  /* 0x000000ffff5a7224 */ /* 0x000fe400078e0045 */
[----:B------:R-:W-:Y:S01]  /*6b60*/  IMAD.MOV.U32 R0, RZ, RZ, R74 ;  /* 0x000000ffff007224 */ /* 0x000fe200078e004a */
[----:B------:R-:W-:Y:S01]  /*6b70*/  PRMT R176, R176, 0x5410, R89 ;  /* 0x00005410b0b07816 */ /* 0x000fe20000000059 */
[----:B------:R-:W-:Y:S01]  /*6b80*/  IMAD.MOV.U32 R89, RZ, RZ, R72 ;  /* 0x000000ffff597224 */ /* 0x000fe200078e0048 */
[----:B------:R-:W-:Y:S01]  /*6b90*/  PRMT R174, R88, 0x5410, R90 ;  /* 0x0000541058ae7816 */ /* 0x000fe2000000005a */
[----:B------:R-:W-:-:S02]  /*6ba0*/  IMAD.MOV.U32 R88, RZ, RZ, R75 ;  /* 0x000000ffff587224 */ /* 0x000fc400078e004b */
[----:B------:R-:W-:-:S03]  /*6bb0*/  IMAD.MOV.U32 R90, RZ, RZ, R73 ;  /* 0x000000ffff5a7224 */ /* 0x000fc600078e0049 */
[----:B------:R-:W-:Y:S01]  /*6bc0*/  PRMT R152, R0, 0x5410, R88 ;  /* 0x0000541000987816 */ /* 0x000fe20000000058 */
[----:B------:R-:W-:Y:S01]  /*6bd0*/  IMAD.MOV.U32 R88, RZ, RZ, R76 ;  /* 0x000000ffff587224 */ /* 0x000fe200078e004c */
[----:B------:R-:W-:Y:S01]  /*6be0*/  PRMT R153, R89, 0x5410, R90 ;  /* 0x0000541059997816 */ /* 0x000fe2000000005a */
[----:B------:R-:W-:Y:S01]  /*6bf0*/  IMAD.MOV.U32 R89, RZ, RZ, R78 ;  /* 0x000000ffff597224 */ /* 0x000fe200078e004e */
[----:B------:R-:W-:Y:S01]  /*6c00*/  MOV R90, R79 ;  /* 0x0000004f005a7202 */ /* 0x000fe20000000f00 */
        /* <DEDUP_REMOVED lines=8> */
[----:B------:R-:W-:Y:S02]  /*6c90*/  IMAD.MOV.U32 R90, RZ, RZ, R86 ;  /* 0x000000ffff5a7224 */ /* 0x000fe400078e0056 */
[----:B------:R-:W-:Y:S01]  /*6ca0*/  IMAD.MOV.U32 R89, RZ, RZ, R87 ;  /* 0x000000ffff597224 */ /* 0x000fe200078e0057 */
[----:B------:R-:W-:Y:S01]  /*6cb0*/  PRMT R155, R88, 0x5410, R0 ;  /* 0x00005410589b7816 */ /* 0x000fe20000000000 */
[----:B------:R-:W-:-:S02]  /*6cc0*/  IMAD.MOV.U32 R88, RZ, RZ, R84 ;  /* 0x000000ffff587224 */ /* 0x000fc400078e0054 */
[----:B------:R-:W-:Y:S01]  /*6cd0*/  IMAD.MOV.U32 R0, RZ, RZ, R85 ;  /* 0x000000ffff007224 */ /* 0x000fe200078e0055 */
[----:B------:R-:W-:-:S04]  /*6ce0*/  PRMT R158, R90, 0x5410, R89 ;  /* 0x000054105a9e7816 */ /* 0x000fc80000000059 */
[----:B------:R-:W-:Y:S01]  /*6cf0*/  PRMT R159, R88, 0x5410, R0 ;  /* 0x00005410589f7816 */ /* 0x000fe20000000000 */
[----:B------:R-:W-:Y:S06]  /*6d00*/  @!P2 BRA `(.L_x_525) ;  /* 0x000000000004a947 */ /* 0x000fec0003800000 */
[----:B------:R-:W-:Y:S01]  /*6d10*/  BPT.TRAP 0x1 ;  /* 0x000000040000795c */ /* 0x000fe20000300000 */
.L_x_525:
[----:B------:R-:W-:Y:S01]  /*6d20*/  IMAD R0, R17, 0x8, R16 ;  /* 0x0000000811007824 */ /* 0x000fe200078e0210 */
[----:B------:R-:W-:Y:S01]  /*6d30*/  SHF.L.U32 R115, R219, 0x1f, RZ ;  /* 0x0000001fdb737819 */ /* 0x000fe200000006ff */
[----:B------:R-:W0:Y:S01]  /*6d40*/  LDC R145, c[0x0][0x2e4] ;  /* 0x0000b900ff917b82 */ /* 0x000e220000000800 */
[----:B------:R-:W-:Y:S02]  /*6d50*/  BSSY B1, `(.L_x_526) ;  /* 0x0000004000017945 */ /* 0x000fe40003800000 */
[----:B------:R-:W1:Y:S05]  /*6d60*/  SYNCS.PHASECHK.TRANS64.TRYWAIT P6, [R0+URZ+0x38890], R115 ;  /* 0x03889073000075a7 */ /* 0x000e6a00080c017f */
[----:B------:R-:W2:Y:S01]  /*6d70*/  LDC.64 R122, c[0x0][0x2f0] ;  /* 0x0000bc00ff7a7b82 */ /* 0x000ea20000000a00 */
[----:B-1----:R-:W-:Y:S05]  /*6d80*/  @!P6 BRA `(.L_x_527) ;  /* 0x000001e80054e947 */ /* 0x002fea0003800000 */
.L_x_787:
[----:B------:R-:W-:Y:S05]  /*6d90*/  BSYNC B1 ;  /* 0x0000000000017941 */ /* 0x000fea0003800000 */
.L_x_526:
[----:B------:R-:W-:Y:S01]  /*6da0*/  BSSY B1, `(.L_x_528) ;  /* 0x0000111000017945 */ /* 0x000fe20003800000 */
[----:B0-----:R-:W-:Y:S02]  /*6db0*/  IMAD.IADD R146, R145, 0x1, -R120 ;  /* 0x0000000191927824 */ /* 0x001fe400078e0a78 */
[----:B------:R-:W-:Y:S01]  /*6dc0*/  IMAD.MOV.U32 R125, RZ, RZ, R92 ;  /* 0x000000ffff7d7224 */ /* 0x000fe200078e005c */
[----:B------:R-:W-:Y:S06]  /*6dd0*/  @P5 BRA `(.L_x_529) ;  /* 0x0000001000345947 */ /* 0x000fec0003800000 */
[----:B------:R-:W-:Y:S01]  /*6de0*/  ISETP.NE.AND P5, PT, R26, RZ, PT ;  /* 0x000000ff1a00720c */ /* 0x000fe20003fa5270 */
[-C--:B--2---:R-:W-:Y:S01]  /*6df0*/  IMAD R88, R117, R122.reuse, RZ ;  /* 0x0000007a75587224 */ /* 0x084fe200078e02ff */
[----:B------:R-:W-:Y:S01]  /*6e00*/  BSSY B2, `(.L_x_530) ;  /* 0x0000086000027945 */ /* 0x000fe20003800000 */
[----:B------:R-:W-:-:S04]  /*6e10*/  IMAD.WIDE.U32 R134, R18, R122, R124 ;  /* 0x0000007a12867225 */ /* 0x000fc800078e007c */
[----:B------:R-:W-:-:S04]  /*6e20*/  IMAD R161, R18, R123, R88 ;  /* 0x0000007b12a17224 */ /* 0x000fc800078e0258 */
[----:B------:R-:W-:Y:S02]  /*6e30*/  IMAD.IADD R161, R161, 0x1, R135 ;  /* 0x00000001a1a17824 */ /* 0x000fe400078e0287 */
[----:B------:R-:W-:Y:S05]  /*6e40*/  @!P5 BRA `(.L_x_531) ;  /* 0x000000080004d947 */ /* 0x000fea0003800000 */
[----:B------:R-:W-:Y:S01]  /*6e50*/  SEL R88, R120, R146, !P0 ;  /* 0x0000009278587207 */ /* 0x000fe20004000000 */
[----:B------:R-:W-:Y:S01]  /*6e60*/  BSSY B3, `(.L_x_532) ;  /* 0x000007c000037945 */ /* 0x000fe20003800000 */
[----:B------:R-:W-:Y:S02]  /*6e70*/  IADD3 R92, P5, P6, R38, R134, R13 ;  /* 0x00000086265c7210 */ /* 0x000fe40007ebe00d */
[----:B------:R-:W-:Y:S02]  /*6e80*/  SHF.R.S32.HI R89, RZ, 0x1f, R88 ;  /* 0x0000001fff597819 */ /* 0x000fe40000011458 */
[----:B------:R-:W-:Y:S02]  /*6e90*/  IADD3.X R93, R37, R161, R7, P5, P6 ;  /* 0x000000a1255d7210 */ /* 0x000fe40002fec407 */
[----:B------:R-:W-:Y:S02]  /*6ea0*/  LEA.HI R88, R89, R88, RZ, 0x4 ;  /* 0x0000005859587211 */ /* 0x000fe400078f20ff */
[----:B------:R-:W-:-:S02]  /*6eb0*/  P2R R94, PR, RZ, 0x2 ;  /* 0x00000002ff5e7803 */ /* 0x000fc40000000000 */
[----:B------:R-:W-:-:S05]  /*6ec0*/  LEA.HI.SX32 R88, R88, R14, 0x1c ;  /* 0x0000000e58587211 */ /* 0x000fca00078fe2ff */
[----:B------:R-:W-:-:S05]  /*6ed0*/  IMAD.SHL.U32 R89, R88, 0x8, RZ ;  /* 0x0000000858597824 */ /* 0x000fca00078e00ff */
[----:B------:R-:W-:-:S13]  /*6ee0*/  ISETP.GE.AND P5, PT, R89, R145, PT ;  /* 0x000000915900720c */ /* 0x000fda0003fa6270 */
[--C-:B------:R-:W-:Y:S02]  /*6ef0*/  @!P5 SHF.R.S32.HI R91, RZ, 0x1f, R89.reuse ;  /* 0x0000001fff5bd819 */ /* 0x100fe40000011459 */
[--C-:B------:R-:W-:Y:S02]  /*6f00*/  @!P5 IADD3 R90, P1, P6, R38, R134, R89.reuse ;  /* 0x00000086265ad210 */ /* 0x100fe40007e3e059 */
[----:B------:R-:W-:Y:S02]  /*6f10*/  LOP3.LUT R89, R235, 0x38, R89, 0xf8, !PT ;  /* 0x00000038eb597812 */ /* 0x000fe400078ef859 */
[----:B------:R-:W-:Y:S02]  /*6f20*/  @!P5 IADD3.X R91, R37, R161, R91, P1, P6 ;  /* 0x000000a1255bd210 */ /* 0x000fe40000fec45b */
[----:B------:R-:W-:Y:S02]  /*6f30*/  LEA R136, P6, R92, R118, 0x1 ;  /* 0x000000765c887211 */ /* 0x000fe400078c08ff */
[----:B------:R-:W-:-:S02]  /*6f40*/  LOP3.LUT R89, R89, R236, RZ, 0x3c, !PT ;  /* 0x000000ec59597212 */ /* 0x000fc400078e3cff */
[-C--:B------:R-:W-:Y:S02]  /*6f50*/  LEA.HI.X R137, R92, R119.reuse, R93, 0x1, P6 ;  /* 0x000000775c897211 */ /* 0x080fe400030f0c5d */
[----:B------:R-:W-:Y:S02]  /*6f60*/  @!P5 LEA R138, P6, R90, R118, 0x1 ;  /* 0x000000765a8ad211 */ /* 0x000fe400078c08ff */
[----:B------:R-:W-:Y:S02]  /*6f70*/  ISETP.NE.AND P1, PT, R94, RZ, PT ;  /* 0x000000ff5e00720c */ /* 0x000fe40003f25270 */
[----:B------:R-:W-:Y:S02]  /*6f80*/  @!P5 LEA.HI.X R139, R90, R119, R91, 0x1, P6 ;  /* 0x000000775a8bd211 */ /* 0x000fe400030f0c5b */
[----:B------:R-:W-:Y:S02]  /*6f90*/  SHF.R.S32.HI R90, RZ, 0x1f, R88 ;  /* 0x0000001fff5a7819 */ /* 0x000fe40000011458 */
[----:B------:R-:W-:-:S02]  /*6fa0*/  ISETP.GE.AND P6, PT, R212, R116, PT ;  /* 0x00000074d400720c */ /* 0x000fc40003fc6270 */
[----:B------:R-:W-:-:S04]  /*6fb0*/  LEA.HI R88, R90, R88, RZ, 0x3 ;  /* 0x000000585a587211 */ /* 0x000fc800078f18ff */
[----:B------:R-:W-:-:S05]  /*6fc0*/  SHF.R.S32.HI R88, RZ, 0x3, R88 ;  /* 0x00000003ff587819 */ /* 0x000fca0000011458 */
[----:B------:R-:W-:-:S04]  /*6fd0*/  IMAD R88, R88, 0x1400, R237 ;  /* 0x0000140058587824 */ /* 0x000fc800078e02ed */
[----:B------:R-:W-:Y:S02]  /*6fe0*/  IMAD.IADD R89, R88, 0x1, R89 ;  /* 0x0000000158597824 */ /* 0x000fe400078e0259 */
[C---:B------:R-:W-:Y:S02]  /*6ff0*/  IMAD R88, R17.reuse, 0x5000, R144 ;  /* 0x0000500011587824 */ /* 0x040fe400078e0290 */
[----:B------:R-:W-:Y:S02]  /*7000*/  IMAD R92, R17, 0x5000, R89 ;  /* 0x00005000115c7824 */ /* 0x000fe400078e0259 */
[----:B------:R-:W-:-:S03]  /*7010*/  IMAD R88, R88, 0x2, R16 ;  /* 0x0000000258587824 */ /* 0x000fc600078e0210 */
[----:B------:R-:W-:-:S03]  /*7020*/  LEA R92, R92, R16, 0x1 ;  /* 0x000000105c5c7211 */ /* 0x000fc600078e08ff */
[----:B------:R-:W0:Y:S04]  /*7030*/  LDS.128 R88, [R88+0x24400] ;  /* 0x0244000058587984 */ /* 0x000e280000000c00 */
[----:B------:R-:W2:Y:S01]  /*7040*/  LDS.128 R92, [R92+0x24400] ;  /* 0x024400005c5c7984 */ /* 0x000ea20000000c00 */
[----:B------:R-:W-:Y:S05]  /*7050*/  @P6 BRA `(.L_x_533) ;  /* 0x0000000400706947 */ /* 0x000fea0003800000 */
[----:B------:R-:W-:Y:S02]  /*7060*/  SHF.R.U32.HI R164, RZ, 0x10, R53 ;  /* 0x00000010ffa47819 */ /* 0x000fe40000011635 */
[--C-:B------:R-:W-:Y:S02]  /*7070*/  SHF.R.U32.HI R162, RZ, 0x10, R45.reuse ;  /* 0x00000010ffa27819 */ /* 0x100fe4000001162d */
[----:B------:R-:W-:Y:S02]  /*7080*/  PRMT R164, R165, 0x5432, R164 ;  /* 0x00005432a5a47816 */ /* 0x000fe400000000a4 */
[----:B------:R-:W-:Y:S02]  /*7090*/  PRMT R162, R163, 0x5432, R162 ;  /* 0x00005432a3a27816 */ /* 0x000fe400000000a2 */
[----:B------:R-:W-:Y:S01]  /*70a0*/  SHF.R.U64 R44, R44, 0x10, R45 ;  /* 0x000000102c2c7819 */ /* 0x000fe2000000122d */
[----:B------:R-:W-:Y:S01]  /*70b0*/  IMAD.U32 R165, R164, 0x10000, RZ ;  /* 0x00010000a4a57824 */ /* 0x000fe200078e00ff */
[--C-:B------:R-:W-:Y:S01]  /*70c0*/  SHF.R.U64 R45, R46, 0x10, R47.reuse ;  /* 0x000000102e2d7819 */ /* 0x100fe2000000122f */
[----:B--2---:R-:W-:Y:S01]  /*70d0*/  IMAD.U32 R46, R93, 0x10000, RZ ;  /* 0x000100005d2e7824 */ /* 0x004fe200078e00ff */
[----:B------:R-:W-:Y:S01]  /*70e0*/  SHF.R.U32.HI R163, RZ, 0x10, R47 ;  /* 0x00000010ffa37819 */ /* 0x000fe2000001162f */
[----:B------:R-:W-:Y:S01]  /*70f0*/  IMAD.U32 R166, R162, 0x10000, RZ ;  /* 0x00010000a2a67824 */ /* 0x000fe200078e00ff */
[----:B------:R-:W-:Y:S01]  /*7100*/  SHF.R.U64 R52, R52, 0x10, R53 ;  /* 0x0000001034347819 */ /* 0x000fe20000001235 */
[----:B0-----:R-:W-:-:S02]  /*7110*/  IMAD.U32 R47, R89, 0x10000, RZ ;  /* 0x00010000592f7824 */ /* 0x001fc400078e00ff */
[CC--:B------:R-:W-:Y:S01]  /*7120*/  FMUL.FTZ R53, R46.reuse, R165.reuse ;  /* 0x000000a52e357220 */ /* 0x0c0fe20000410000 */
[-C--:B------:R-:W-:Y:S01]  /*7130*/  FMUL.FTZ R167, R46, R166.reuse ;  /* 0x000000a62ea77220 */ /* 0x080fe20000410000 */
[----:B------:R-:W-:Y:S02]  /*7140*/  LOP3.LUT R93, R93, 0xffff0000, RZ, 0xc0, !PT ;  /* 0xffff00005d5d7812 */ /* 0x000fe400078ec0ff */
[C---:B------:R-:W-:Y:S01]  /*7150*/  FFMA.FTZ R53, R47.reuse, R166, -R53 ;  /* 0x000000a62f357223 */ /* 0x040fe20000010835 */
[----:B------:R-:W-:Y:S01]  /*7160*/  FFMA.FTZ R47, R47, R165, R167 ;  /* 0x000000a52f2f7223 */ /* 0x000fe200000100a7 */
[----:B------:R-:W-:Y:S01]  /*7170*/  LOP3.LUT R164, R164, 0xffff0000, RZ, 0xc0, !PT ;  /* 0xffff0000a4a47812 */ /* 0x000fe200078ec0ff */
[----:B------:R-:W-:Y:S01]  /*7180*/  IMAD.U32 R167, R91, 0x10000, RZ ;  /* 0x000100005ba77824 */ /* 0x000fe200078e00ff */
[----:B------:R-:W-:Y:S02]  /*7190*/  LOP3.LUT R165, R162, 0xffff0000, RZ, 0xc0, !PT ;  /* 0xffff0000a2a57812 */ /* 0x000fe400078ec0ff */
[--C-:B------:R-:W-:Y:S01]  /*71a0*/  SHF.R.U64 R46, R54, 0x10, R55.reuse ;  /* 0x00000010362e7819 */ /* 0x100fe20000001237 */
[----:B------:R-:W-:Y:S01]  /*71b0*/  IMAD.U32 R54, R88, 0x10000, RZ ;  /* 0x0001000058367824 */ /* 0x000fe200078e00ff */
[----:B------:R-:W-:Y:S01]  /*71c0*/  SHF.R.U32.HI R55, RZ, 0x10, R55 ;  /* 0x00000010ff377819 */ /* 0x000fe20000011637 */
[----:B------:R-:W-:Y:S01]  /*71d0*/  FMUL.FTZ R166, R93, R165 ;  /* 0x000000a55da67220 */ /* 0x000fe20000410000 */
[----:B------:R-:W-:Y:S01]  /*71e0*/  LOP3.LUT R162, R89, 0xffff0000, RZ, 0xc0, !PT ;  /* 0xffff000059a27812 */ /* 0x000fe200078ec0ff */
[----:B------:R-:W-:Y:S01]  /*71f0*/  FMUL.FTZ R89, R93, R164 ;  /* 0x000000a45d597220 */ /* 0x000fe20000410000 */
[----:B------:R-:W-:-:S02]  /*7200*/  PRMT R93, R181, 0x5410, R55 ;  /* 0x00005410b55d7816 */ /* 0x000fc40000000037 */
[----:B------:R-:W-:Y:S01]  /*7210*/  PRMT R163, R168, 0x5410, R163 ;  /* 0x00005410a8a37816 */ /* 0x000fe200000000a3 */
[C---:B------:R-:W-:Y:S01]  /*7220*/  FFMA.FTZ R55, R162.reuse, R164, R166 ;  /* 0x000000a4a2377223 */ /* 0x040fe200000100a6 */
[----:B------:R-:W-:Y:S01]  /*7230*/  FFMA.FTZ R89, R162, R165, -R89 ;  /* 0x000000a5a2597223 */ /* 0x000fe20000010859 */
[C---:B------:R-:W-:Y:S01]  /*7240*/  IMAD.U32 R166, R95.reuse, 0x10000, RZ ;  /* 0x000100005fa67824 */ /* 0x040fe200078e00ff */
[----:B------:R-:W-:Y:S01]  /*7250*/  LOP3.LUT R95, R95, 0xffff0000, RZ, 0xc0, !PT ;  /* 0xffff00005f5f7812 */ /* 0x000fe200078ec0ff */
[C---:B------:R-:W-:Y:S01]  /*7260*/  IMAD.U32 R164, R93.reuse, 0x10000, RZ ;  /* 0x000100005da47824 */ /* 0x040fe200078e00ff */
[----:B------:R-:W-:Y:S01]  /*7270*/  LOP3.LUT R93, R93, 0xffff0000, RZ, 0xc0, !PT ;  /* 0xffff00005d5d7812 */ /* 0x000fe200078ec0ff */
[----:B------:R-:W-:Y:S01]  /*7280*/  IMAD.U32 R165, R163, 0x10000, RZ ;  /* 0x00010000a3a57824 */ /* 0x000fe200078e00ff */
[----:B------:R-:W-:Y:S01]  /*7290*/  PRMT R52, R184, 0x5432, R52 ;  /* 0x00005432b8347816 */ /* 0x000fe20000000034 */
[C---:B------:R-:W-:Y:S01]  /*72a0*/  FMUL.FTZ R168, R166.reuse, R164 ;  /* 0x000000a4a6a87220 */ /* 0x040fe20000410000 */
[----:B------:R-:W-:Y:S01]  /*72b0*/  PRMT R44, R169, 0x5432, R44 ;  /* 0x00005432a92c7816 */ /* 0x000fe2000000002c */
[----:B------:R-:W-:Y:S01]  /*72c0*/  FMUL.FTZ R166, R166, R165 ;  /* 0x000000a5a6a67220 */ /* 0x000fe20000410000 */
[----:B------:R-:W-:-:S02]  /*72d0*/  IMAD.U32 R162, R92, 0x10000, RZ ;  /* 0x000100005ca27824 */ /* 0x000fc400078e00ff */
[----:B------:R-:W-:Y:S01]  /*72e0*/  FFMA.FTZ R165, R167, R165, -R168 ;  /* 0x000000a5a7a57223 */ /* 0x000fe200000108a8 */
[----:B------:R-:W-:Y:S01]  /*72f0*/  FMUL.FTZ R168, R95, R93 ;  /* 0x0000005d5fa87220 */ /* 0x000fe20000410000 */
[----:B------:R-:W-:Y:S01]  /*7300*/  FFMA.FTZ R164, R167, R164, R166 ;  /* 0x000000a4a7a47223 */ /* 0x000fe200000100a6 */
[----:B------:R-:W-:Y:S01]  /*7310*/  LOP3.LUT R167, R163, 0xffff0000, RZ, 0xc0, !PT ;  /* 0xffff0000a3a77812 */ /* 0x000fe200078ec0ff */
[----:B------:R-:W-:Y:S01]  /*7320*/  IMAD.U32 R163, R94, 0x10000, RZ ;  /* 0x000100005ea37824 */ /* 0x000fe200078e00ff */
[----:B------:R-:W-:Y:S01]  /*7330*/  LOP3.LUT R166, R91, 0xffff0000, RZ, 0xc0, !PT ;  /* 0xffff00005ba67812 */ /* 0x000fe200078ec0ff */
[----:B------:R-:W-:Y:S01]  /*7340*/  IMAD.U32 R91, R90, 0x10000, RZ ;  /* 0x000100005a5b7824 */ /* 0x000fe200078e00ff */
[----:B------:R-:W-:Y:S01]  /*7350*/  LOP3.LUT R92, R92, 0xffff0000, RZ, 0xc0, !PT ;  /* 0xffff00005c5c7812 */ /* 0x000fe200078ec0ff */
[-C--:B------:R-:W-:Y:S01]  /*7360*/  FMUL.FTZ R95, R95, R167.reuse ;  /* 0x000000a75f5f7220 */ /* 0x080fe20000410000 */
[----:B------:R-:W-:Y:S01]  /*7370*/  PRMT R46, R183, 0x5432, R46 ;  /* 0x00005432b72e7816 */ /* 0x000fe2000000002e */
[----:B------:R-:W-:Y:S01]  /*7380*/  FFMA.FTZ R168, R166, R167, -R168 ;  /* 0x000000a7a6a87223 */ /* 0x000fe200000108a8 */
[----:B------:R-:W-:Y:S01]  /*7390*/  LOP3.LUT R167, R44, 0xffff0000, RZ, 0xc0, !PT ;  /* 0xffff00002ca77812 */ /* 0x000fe200078ec0ff */
[----:B------:R-:W-:Y:S01]  /*73a0*/  FFMA.FTZ R95, R166, R93, R95 ;  /* 0x0000005da65f7223 */ /* 0x000fe2000001005f */
[C---:B------:R-:W-:Y:S01]  /*73b0*/  IMAD.U32 R166, R52.reuse, 0x10000, RZ ;  /* 0x0001000034a67824 */ /* 0x040fe200078e00ff */
[----:B------:R-:W-:Y:S01]  /*73c0*/  LOP3.LUT R52, R52, 0xffff0000, RZ, 0xc0, !PT ;  /* 0xffff000034347812 */ /* 0x000fe200078ec0ff */
[----:B------:R-:W-:Y:S01]  /*73d0*/  IMAD.U32 R93, R44, 0x10000, RZ ;  /* 0x000100002c5d7824 */ /* 0x000fe200078e00ff */
[----:B------:R-:W-:Y:S01]  /*73e0*/  PRMT R45, R169, 0x5410, R45 ;  /* 0x00005410a92d7816 */ /* 0x000fe2000000002d */
[----:B------:R-:W-:Y:S01]  /*73f0*/  FMUL.FTZ R44, R162, R166 ;  /* 0x000000a6a22c7220 */ /* 0x000fe20000410000 */
[----:B------:R-:W-:Y:S01]  /*7400*/  LOP3.LUT R88, R88, 0xffff0000, RZ, 0xc0, !PT ;  /* 0xffff000058587812 */ /* 0x000fe200078ec0ff */
[-C--:B------:R-:W-:Y:S01]  /*7410*/  FMUL.FTZ R162, R162, R93.reuse ;  /* 0x0000005da2a27220 */ /* 0x080fe20000410000 */
[----:B------:R-:W-:Y:S01]  /*7420*/  FMUL.FTZ R169, R92, R52 ;  /* 0x000000345ca97220 */ /* 0x000fe20000410000 */
[----:B------:R-:W-:Y:S01]  /*7430*/  FFMA.FTZ R44, R54, R93, -R44 ;  /* 0x0000005d362c7223 */ /* 0x000fe2000001082c */
[----:B------:R-:W-:Y:S01]  /*7440*/  LOP3.LUT R94, R94, 0xffff0000, RZ, 0xc0, !PT ;  /* 0xffff00005e5e7812 */ /* 0x000fe200078ec0ff */
[----:B------:R-:W-:Y:S01]  /*7450*/  FFMA.FTZ R162, R54, R166, R162 ;  /* 0x000000a636a27223 */ /* 0x000fe200000100a2 */
[----:B------:R-:W-:-:S02]  /*7460*/  IMAD.U32 R54, R46, 0x10000, RZ ;  /* 0x000100002e367824 */ /* 0x000fc400078e00ff */
[-C--:B------:R-:W-:Y:S01]  /*7470*/  FMUL.FTZ R92, R92, R167.reuse ;  /* 0x000000a75c5c7220 */ /* 0x080fe20000410000 */
[----:B------:R-:W-:Y:S01]  /*7480*/  LOP3.LUT R46, R46, 0xffff0000, RZ, 0xc0, !PT ;  /* 0xffff00002e2e7812 */ /* 0x000fe200078ec0ff */
[C---:B------:R-:W-:Y:S01]  /*7490*/  IMAD.U32 R93, R45.reuse, 0x10000, RZ ;  /* 0x000100002d5d7824 */ /* 0x040fe200078e00ff */
[----:B------:R-:W-:Y:S01]  /*74a0*/  LOP3.LUT R90, R90, 0xffff0000, RZ, 0xc0, !PT ;  /* 0xffff00005a5a7812 */ /* 0x000fe200078ec0ff */
[C---:B------:R-:W-:Y:S01]  /*74b0*/  FFMA.FTZ R169, R88.reuse, R167, -R169 ;  /* 0x000000a758a97223 */ /* 0x040fe200000108a9 */
[----:B------:R-:W-:Y:S01]  /*74c0*/  LOP3.LUT R45, R45, 0xffff0000, RZ, 0xc0, !PT ;  /* 0xffff00002d2d7812 */ /* 0x000fe200078ec0ff */
[----:B------:R-:W-:Y:S01]  /*74d0*/  FFMA.FTZ R92, R88, R52, R92 ;  /* 0x00000034585c7223 */ /* 0x000fe2000001005c */
[C---:B------:R-:W-:Y:S01]  /*74e0*/  FMUL.FTZ R52, R163.reuse, R54 ;  /* 0x00000036a3347220 */ /* 0x040fe20000410000 */
[C---:B------:R-:W-:Y:S01]  /*74f0*/  FMUL.FTZ R88, R94.reuse, R46 ;  /* 0x0000002e5e587220 */ /* 0x040fe20000410000 */
[----:B------:R-:W-:Y:S01]  /*7500*/  FMUL.FTZ R163, R163, R93 ;  /* 0x0000005da3a37220 */ /* 0x000fe20000410000 */
[----:B------:R-:W-:Y:S01]  /*7510*/  FMUL.FTZ R94, R94, R45 ;  /* 0x0000002d5e5e7220 */ /* 0x000fe20000410000 */
        /* <DEDUP_REMOVED lines=9> */
[----:B------:R-:W-:Y:S01]  /*75b0*/  IMAD.MOV.U32 R88, RZ, RZ, R44 ;  /* 0x000000ffff587224 */ /* 0x000fe200078e002c */
[----:B------:R-:W-:Y:S01]  /*75c0*/  F2FP.BF16.F32.PACK_AB R89, R89, R53 ;  /* 0x000000355959723e */ /* 0x000fe200000010ff */
[----:B------:R-:W-:Y:S01]  /*75d0*/  IMAD.MOV.U32 R90, RZ, RZ, R52 ;  /* 0x000000ffff5a7224 */ /* 0x000fe200078e0034 */
[----:B------:R-:W-:Y:S02]  /*75e0*/  F2FP.BF16.F32.PACK_AB R95, R95, R164 ;  /* 0x000000a45f5f723e */ /* 0x000fe400000010ff */
[----:B------:R-:W-:-:S02]  /*75f0*/  F2FP.BF16.F32.PACK_AB R92, R92, R162 ;  /* 0x000000a25c5c723e */ /* 0x000fc400000010ff */
[----:B------:R-:W-:Y:S02]  /*7600*/  F2FP.BF16.F32.PACK_AB R94, R94, R163 ;  /* 0x000000a35e5e723e */ /* 0x000fe400000010ff */
[----:B------:R-:W-:-:S07]  /*7610*/  MOV R93, R47 ;  /* 0x0000002f005d7202 */ /* 0x000fce0000000f00 */
.L_x_533:
[----:B------:R-:W-:Y:S05]  /*7620*/  BSYNC B3 ;  /* 0x0000000000037941 */ /* 0x000fea0003800000 */
.L_x_532:
[----:B------:R-:W-:Y:S02]  /*7630*/  ULDC.64 UR4, c[0x0][0x208] ;  /* 0x0000820000047ab9 */ /* 0x000fe40000000a00 */
[----:B0-----:R0:W-:Y:S04]  /*7640*/  STG.E.128 desc[UR4][R136.64], R88 ;  /* 0x0000005888007986 */ /* 0x0011e8000c101d04 */
[----:B--2---:R0:W-:Y:S02]  /*7650*/  @!P5 STG.E.128 desc[UR4][R138.64], R92 ;  /* 0x0000005c8a00d986 */ /* 0x0041e4000c101d04 */
.L_x_531:
[----:B------:R-:W-:Y:S05]  /*7660*/  BSYNC B2 ;  /* 0x0000000000027941 */ /* 0x000fea0003800000 */
.L_x_530:
[----:B------:R-:W-:-:S13]  /*7670*/  ISETP.NE.AND P5, PT, R10, RZ, PT ;  /* 0x000000ff0a00720c */ /* 0x000fda0003fa5270 */
        /* <DEDUP_REMOVED lines=12> */
[----:B------:R-:W-:-:S04]  /*7740*/  @!P5 IADD3 R134, P0, P6, R38, R134, R44 ;  /* 0x000000862686d210 */ /* 0x000fc80007e1e02c */
[----:B------:R-:W-:Y:S02]  /*7750*/  @!P5 IADD3.X R161, R37, R161, R54, P0, P6 ;  /* 0x000000a125a1d210 */ /* 0x000fe400007ec436 */
[CC--:B0-----:R-:W-:Y:S02]  /*7760*/  LEA R88, P6, R47.reuse, R118.reuse, 0x1 ;  /* 0x000000762f587211 */ /* 0x0c1fe400078c08ff */
[----:B------:R-:W-:Y:S02]  /*7770*/  ISETP.NE.AND P0, PT, R52, RZ, PT ;  /* 0x000000ff3400720c */ /* 0x000fe40003f05270 */
[----:B------:R-:W-:Y:S01]  /*7780*/  LEA.HI.X R89, R47, R119, R46, 0x1, P6 ;  /* 0x000000772f597211 */ /* 0x000fe200030f0c2e */
[----:B------:R-:W-:Y:S01]  /*7790*/  IMAD R47, R17, 0x5000, R143 ;  /* 0x00005000112f7824 */ /* 0x000fe200078e028f */
[----:B------:R-:W-:Y:S02]  /*77a0*/  SHF.R.S32.HI R46, RZ, 0x1f, R45 ;  /* 0x0000001fff2e7819 */ /* 0x000fe4000001142d */
[----:B------:R-:W-:-:S02]  /*77b0*/  @!P5 LEA R90, P6, R134, R118, 0x1 ;  /* 0x00000076865ad211 */ /* 0x000fc400078c08ff */
[----:B------:R-:W-:Y:S02]  /*77c0*/  LEA.HI R46, R46, R45, RZ, 0x3 ;  /* 0x0000002d2e2e7211 */ /* 0x000fe400078f18ff */
[----:B------:R-:W-:Y:S01]  /*77d0*/  LOP3.LUT R45, R235, 0x38, R44, 0xf8, !PT ;  /* 0x00000038eb2d7812 */ /* 0x000fe200078ef82c */
[----:B------:R-:W-:Y:S01]  /*77e0*/  IMAD R44, R47, 0x2, R16 ;  /* 0x000000022f2c7824 */ /* 0x000fe200078e0210 */
[----:B------:R-:W-:Y:S02]  /*77f0*/  SHF.R.S32.HI R46, RZ, 0x3, R46 ;  /* 0x00000003ff2e7819 */ /* 0x000fe4000001142e */
[----:B------:R-:W-:Y:S02]  /*7800*/  LOP3.LUT R45, R45, R236, RZ, 0x3c, !PT ;  /* 0x000000ec2d2d7212 */ /* 0x000fe400078e3cff */
[----:B------:R-:W-:Y:S01]  /*7810*/  @!P5 LEA.HI.X R91, R134, R119, R161, 0x1, P6 ;  /* 0x00000077865bd211 */ /* 0x000fe200030f0ca1 */
[----:B------:R-:W-:Y:S01]  /*7820*/  IMAD R46, R46, 0x1400, R237 ;  /* 0x000014002e2e7824 */ /* 0x000fe200078e02ed */
[----:B------:R-:W-:-:S03]  /*7830*/  ISETP.GE.AND P6, PT, R213, R116, PT ;  /* 0x00000074d500720c */ /* 0x000fc60003fc6270 */
[----:B------:R-:W-:-:S04]  /*7840*/  IMAD.IADD R46, R46, 0x1, R45 ;  /* 0x000000012e2e7824 */ /* 0x000fc800078e022d */
[----:B------:R-:W-:-:S04]  /*7850*/  IMAD R45, R17, 0x5000, R46 ;  /* 0x00005000112d7824 */ /* 0x000fc800078e022e */
[----:B------:R-:W-:Y:S02]  /*7860*/  IMAD R52, R45, 0x2, R16 ;  /* 0x000000022d347824 */ /* 0x000fe400078e0210 */
[----:B------:R-:W0:Y:S04]  /*7870*/  LDS.128 R44, [R44+0x24400] ;  /* 0x024400002c2c7984 */ /* 0x000e280000000c00 */
[----:B------:R-:W2:Y:S01]  /*7880*/  LDS.128 R52, [R52+0x24400] ;  /* 0x0244000034347984 */ /* 0x000ea20000000c00 */
[----:B------:R-:W-:Y:S05]  /*7890*/  @P6 BRA `(.L_x_535) ;  /* 0x0000000400746947 */ /* 0x000fea0003800000 */
[--C-:B------:R-:W-:Y:S01]  /*78a0*/  SHF.R.U64 R42, R42, 0x10, R43.reuse ;  /* 0x000000102a2a7819 */ /* 0x100fe2000000122b */
[----:B--2---:R-:W-:Y:S01]  /*78b0*/  IMAD.U32 R94, R53, 0x10000, RZ ;  /* 0x00010000355e7824 */ /* 0x004fe200078e00ff */
[----:B------:R-:W-:Y:S01]  /*78c0*/  SHF.R.U32.HI R92, RZ, 0x10, R43 ;  /* 0x00000010ff5c7819 */ /* 0x000fe2000001162b */
[----:B------:R-:W-:Y:S01]  /*78d0*/  IMAD.U32 R137, R55, 0x10000, RZ ;  /* 0x0001000037897824 */ /* 0x000fe200078e00ff */
[--C-:B------:R-:W-:Y:S01]  /*78e0*/  SHF.R.U64 R43, R48, 0x10, R49.reuse ;  /* 0x00000010302b7819 */ /* 0x100fe20000001231 */
[----:B0-----:R-:W-:Y:S01]  /*78f0*/  IMAD.U32 R135, R47, 0x10000, RZ ;  /* 0x000100002f877824 */ /* 0x001fe200078e00ff */
[----:B------:R-:W-:Y:S01]  /*7900*/  SHF.R.U32.HI R48, RZ, 0x10, R49 ;  /* 0x00000010ff307819 */ /* 0x000fe20000011631 */
[----:B------:R-:W-:Y:S01]  /*7910*/  IMAD.U32 R134, R46, 0x10000, RZ ;  /* 0x000100002e867824 */ /* 0x000fe200078e00ff */
[--C-:B------:R-:W-:Y:S02]  /*7920*/  SHF.R.U64 R40, R40, 0x10, R41.reuse ;  /* 0x0000001028287819 */ /* 0x100fe40000001229 */
[----:B------:R-:W-:-:S02]  /*7930*/  SHF.R.U32.HI R41, RZ, 0x10, R41 ;  /* 0x00000010ff297819 */ /* 0x000fc40000011629 */
[----:B------:R-:W-:Y:S02]  /*7940*/  PRMT R48, R182, 0x5432, R48 ;  /* 0x00005432b6307816 */ /* 0x000fe40000000030 */
[----:B------:R-:W-:Y:S02]  /*7950*/  PRMT R41, R178, 0x5410, R41 ;  /* 0x00005410b2297816 */ /* 0x000fe40000000029 */
[--C-:B------:R-:W-:Y:S01]  /*7960*/  SHF.R.U64 R49, R50, 0x10, R51.reuse ;  /* 0x0000001032317819 */ /* 0x100fe20000001233 */
[----:B------:R-:W-:Y:S01]  /*7970*/  IMAD.U32 R138, R48, 0x10000, RZ ;  /* 0x00010000308a7824 */ /* 0x000fe200078e00ff */
[----:B------:R-:W-:Y:S01]  /*7980*/  SHF.R.U32.HI R50, RZ, 0x10, R51 ;  /* 0x00000010ff327819 */ /* 0x000fe20000011633 */
[----:B------:R-:W-:Y:S01]  /*7990*/  IMAD.U32 R139, R41, 0x10000, RZ ;  /* 0x00010000298b7824 */ /* 0x000fe200078e00ff */
[----:B------:R-:W-:Y:S01]  /*79a0*/  LOP3.LUT R95, R53, 0xffff0000, RZ, 0xc0, !PT ;  /* 0xffff0000355f7812 */ /* 0x000fe200078ec0ff */
[----:B------:R-:W-:Y:S01]  /*79b0*/  IMAD.U32 R51, R45, 0x10000, RZ ;  /* 0x000100002d337824 */ /* 0x000fe200078e00ff */
[C---:B------:R-:W-:Y:S01]  /*79c0*/  PRMT R161, R177.reuse, 0x5410, R49 ;  /* 0x00005410b1a17816 */ /* 0x040fe20000000031 */
[----:B------:R-:W-:Y:S01]  /*79d0*/  FMUL.FTZ R49, R94, R138 ;  /* 0x0000008a5e317220 */ /* 0x000fe20000410000 */
[----:B------:R-:W-:Y:S01]  /*79e0*/  LOP3.LUT R48, R48, 0xffff0000, RZ, 0xc0, !PT ;  /* 0xffff000030307812 */ /* 0x000fe200078ec0ff */
[-C--:B------:R-:W-:Y:S01]  /*79f0*/  FMUL.FTZ R94, R94, R139.reuse ;  /* 0x0000008b5e5e7220 */ /* 0x080fe20000410000 */
[----:B------:R-:W-:Y:S01]  /*7a00*/  PRMT R50, R177, 0x5432, R50 ;  /* 0x00005432b1327816 */ /* 0x000fe20000000032 */
[----:B------:R-:W-:Y:S01]  /*7a10*/  FFMA.FTZ R49, R51, R139, -R49 ;  /* 0x0000008b33317223 */ /* 0x000fe20000010831 */
[----:B------:R-:W-:Y:S01]  /*7a20*/  LOP3.LUT R41, R41, 0xffff0000, RZ, 0xc0, !PT ;  /* 0xffff000029297812 */ /* 0x000fe200078ec0ff */
[----:B------:R-:W-:Y:S01]  /*7a30*/  FMUL.FTZ R162, R95, R48 ;  /* 0x000000305fa27220 */ /* 0x000fe20000410000 */
[----:B------:R-:W-:Y:S01]  /*7a40*/  LOP3.LUT R93, R45, 0xffff0000, RZ, 0xc0, !PT ;  /* 0xffff00002d5d7812 */ /* 0x000fe200078ec0ff */
[----:B------:R-:W-:Y:S01]  /*7a50*/  IMAD.U32 R139, R50, 0x10000, RZ ;  /* 0x00010000328b7824 */ /* 0x000fe200078e00ff */
[----:B------:R-:W-:Y:S01]  /*7a60*/  PRMT R92, R178, 0x5432, R92 ;  /* 0x00005432b25c7816 */ /* 0x000fe2000000005c */
[----:B------:R-:W-:Y:S01]  /*7a70*/  FFMA.FTZ R94, R51, R138, R94 ;  /* 0x0000008a335e7223 */ /* 0x000fe2000001005e */
[----:B------:R-:W-:Y:S01]  /*7a80*/  LOP3.LUT R55, R55, 0xffff0000, RZ, 0xc0, !PT ;  /* 0xffff000037377812 */ /* 0x000fe200078ec0ff */
[-C--:B------:R-:W-:Y:S01]  /*7a90*/  FMUL.FTZ R95, R95, R41.reuse ;  /* 0x000000295f5f7220 */ /* 0x080fe20000410000 */
[----:B------:R-:W-:Y:S01]  /*7aa0*/  LOP3.LUT R50, R50, 0xffff0000, RZ, 0xc0, !PT ;  /* 0xffff000032327812 */ /* 0x000fe200078ec0ff */
[----:B------:R-:W-:Y:S01]  /*7ab0*/  FFMA.FTZ R162, R93, R41, -R162 ;  /* 0x000000295da27223 */ /* 0x000fe200000108a2 */
[C---:B------:R-:W-:Y:S01]  /*7ac0*/  SHF.L.U32 R51, R92.reuse, 0x10, RZ ;  /* 0x000000105c337819 */ /* 0x040fe200000006ff */
[----:B------:R-:W-:Y:S01]  /*7ad0*/  FMUL.FTZ R41, R137, R139 ;  /* 0x0000008b89297220 */ /* 0x000fe20000410000 */
[----:B------:R-:W-:Y:S01]  /*7ae0*/  PRMT R43, R179, 0x5410, R43 ;  /* 0x00005410b32b7816 */ /* 0x000fe2000000002b */
[----:B------:R-:W-:Y:S01]  /*7af0*/  FFMA.FTZ R95, R93, R48, R95 ;  /* 0x000000305d5f7223 */ /* 0x000fe2000001005f */
[----:B------:R-:W-:Y:S01]  /*7b00*/  PRMT R40, R181, 0x5432, R40 ;  /* 0x00005432b5287816 */ /* 0x000fe20000000028 */
[----:B------:R-:W-:Y:S01]  /*7b10*/  FMUL.FTZ R93, R55, R50 ;  /* 0x00000032375d7220 */ /* 0x000fe20000410000 */
[----:B------:R-:W-:Y:S01]  /*7b20*/  LOP3.LUT R47, R47, 0xffff0000, RZ, 0xc0, !PT ;  /* 0xffff00002f2f7812 */ /* 0x000fe200078ec0ff */
[-C--:B------:R-:W-:Y:S01]  /*7b30*/  FMUL.FTZ R137, R137, R51.reuse ;  /* 0x0000003389897220 */ /* 0x080fe20000410000 */
[----:B------:R-:W-:Y:S01]  /*7b40*/  LOP3.LUT R92, R92, 0xffff0000, RZ, 0xc0, !PT ;  /* 0xffff00005c5c7812 */ /* 0x000fe200078ec0ff */
[----:B------:R-:W-:Y:S01]  /*7b50*/  FFMA.FTZ R41, R135, R51, -R41 ;  /* 0x0000003387297223 */ /* 0x000fe20000010829 */
[C---:B------:R-:W-:Y:S01]  /*7b60*/  IMAD.U32 R53, R52.reuse, 0x10000, RZ ;  /* 0x0001000034357824 */ /* 0x040fe200078e00ff */
[----:B------:R-:W-:Y:S01]  /*7b70*/  LOP3.LUT R52, R52, 0xffff0000, RZ, 0xc0, !PT ;  /* 0xffff000034347812 */ /* 0x000fe200078ec0ff */
[----:B------:R-:W-:-:S02]  /*7b80*/  IMAD.U32 R51, R43, 0x10000, RZ ;  /* 0x000100002b337824 */ /* 0x000fc400078e00ff */
[-C--:B------:R-:W-:Y:S01]  /*7b90*/  FMUL.FTZ R55, R55, R92.reuse ;  /* 0x0000005c37377220 */ /* 0x080fe20000410000 */
[C---:B------:R-:W-:Y:S02]  /*7ba0*/  IMAD.U32 R48, R40.reuse, 0x10000, RZ ;  /* 0x0001000028307824 */ /* 0x040fe400078e00ff */
[----:B------:R-:W-:Y:S01]  /*7bb0*/  FFMA.FTZ R93, R47, R92, -R93 ;  /* 0x0000005c2f5d7223 */ /* 0x000fe2000001085d */
[----:B------:R-:W-:Y:S01]  /*7bc0*/  LOP3.LUT R92, R40, 0xffff0000, RZ, 0xc0, !PT ;  /* 0xffff0000285c7812 */ /* 0x000fe200078ec0ff */
[-C--:B------:R-:W-:Y:S01]  /*7bd0*/  FMUL.FTZ R40, R53, R51.reuse ;  /* 0x0000003335287220 */ /* 0x080fe20000410000 */
[----:B------:R-:W-:Y:S01]  /*7be0*/  IMAD.U32 R45, R44, 0x10000, RZ ;  /* 0x000100002c2d7824 */ /* 0x000fe200078e00ff */
[----:B------:R-:W-:Y:S01]  /*7bf0*/  LOP3.LUT R43, R43, 0xffff0000, RZ, 0xc0, !PT ;  /* 0xffff00002b2b7812 */ /* 0x000fe200078ec0ff */
[----:B------:R-:W-:Y:S01]  /*7c00*/  FMUL.FTZ R53, R53, R48 ;  /* 0x0000003035357220 */ /* 0x000fe20000410000 */
[----:B------:R-:W-:Y:S01]  /*7c10*/  LOP3.LUT R136, R46, 0xffff0000, RZ, 0xc0, !PT ;  /* 0xffff00002e887812 */ /* 0x000fe200078ec0ff */
[----:B------:R-:W-:Y:S01]  /*7c20*/  FFMA.FTZ R55, R47, R50, R55 ;  /* 0x000000322f377223 */ /* 0x000fe20000010037 */
[----:B------:R-:W-:Y:S01]  /*7c30*/  PRMT R42, R179, 0x5432, R42 ;  /* 0x00005432b32a7816 */ /* 0x000fe2000000002a */
[C---:B------:R-:W-:Y:S01]  /*7c40*/  FFMA.FTZ R40, R45.reuse, R48, -R40 ;  /* 0x000000302d287223 */ /* 0x040fe20000010828 */
[----:B------:R-:W-:Y:S01]  /*7c50*/  FFMA.FTZ R53, R45, R51, R53 ;  /* 0x000000332d357223 */ /* 0x000fe20000010035 */
[----:B------:R-:W-:Y:S01]  /*7c60*/  LOP3.LUT R44, R44, 0xffff0000, RZ, 0xc0, !PT ;  /* 0xffff00002c2c7812 */ /* 0x000fe200078ec0ff */
[----:B------:R-:W-:-:S02]  /*7c70*/  IMAD.U32 R46, R54, 0x10000, RZ ;  /* 0x00010000362e7824 */ /* 0x000fc400078e00ff */
[-C--:B------:R-:W-:Y:S01]  /*7c80*/  FMUL.FTZ R47, R52, R43.reuse ;  /* 0x0000002b342f7220 */ /* 0x080fe20000410000 */
[C---:B------:R-:W-:Y:S01]  /*7c90*/  IMAD.U32 R45, R161.reuse, 0x10000, RZ ;  /* 0x00010000a12d7824 */ /* 0x040fe200078e00ff */
[----:B------:R-:W-:Y:S01]  /*7ca0*/  LOP3.LUT R54, R54, 0xffff0000, RZ, 0xc0, !PT ;  /* 0xffff000036367812 */ /* 0x000fe200078ec0ff */
[-C--:B------:R-:W-:Y:S01]  /*7cb0*/  FMUL.FTZ R52, R52, R92.reuse ;  /* 0x0000005c34347220 */ /* 0x080fe20000410000 */
[----:B------:R-:W-:Y:S01]  /*7cc0*/  LOP3.LUT R161, R161, 0xffff0000, RZ, 0xc0, !PT ;  /* 0xffff0000a1a17812 */ /* 0x000fe200078ec0ff */
[----:B------:R-:W-:Y:S02]  /*7cd0*/  IMAD.U32 R48, R42, 0x10000, RZ ;  /* 0x000100002a307824 */ /* 0x000fe400078e00ff */
[----:B------:R-:W-:Y:S01]  /*7ce0*/  FFMA.FTZ R47, R44, R92, -R47 ;  /* 0x0000005c2c2f7223 */ /* 0x000fe2000001082f */
[----:B------:R-:W-:Y:S01]  /*7cf0*/  LOP3.LUT R42, R42, 0xffff0000, RZ, 0xc0, !PT ;  /* 0xffff00002a2a7812 */ /* 0x000fe200078ec0ff */
[----:B------:R-:W-:Y:S01]  /*7d00*/  FFMA.FTZ R52, R44, R43, R52 ;  /* 0x0000002b2c347223 */ /* 0x000fe20000010034 */
[----:B------:R-:W-:Y:S01]  /*7d10*/  FMUL.FTZ R43, R46, R45 ;  /* 0x0000002d2e2b7220 */ /* 0x000fe20000410000 */
[----:B------:R-:W-:Y:S01]  /*7d20*/  FMUL.FTZ R44, R54, R161 ;  /* 0x000000a1362c7220 */ /* 0x000fe20000410000 */
[----:B------:R-:W-:Y:S01]  /*7d30*/  FMUL.FTZ R46, R46, R48 ;  /* 0x000000302e2e7220 */ /* 0x000fe20000410000 */
[----:B------:R-:W-:Y:S01]  /*7d40*/  FMUL.FTZ R54, R54, R42 ;  /* 0x0000002a36367220 */ /* 0x000fe20000410000 */
[----:B------:R-:W-:Y:S01]  /*7d50*/  FFMA.FTZ R43, R134, R48, -R43 ;  /* 0x00000030862b7223 */ /* 0x000fe2000001082b */
[----:B------:R-:W-:Y:S01]  /*7d60*/  FFMA.FTZ R44, R136, R42, -R44 ;  /* 0x0000002a882c7223 */ /* 0x000fe2000001082c */
[----:B------:R-:W-:Y:S01]  /*7d70*/  FFMA.FTZ R46, R134, R45, R46 ;  /* 0x0000002d862e7223 */ /* 0x000fe2000001002e */
[----:B------:R-:W-:Y:S01]  /*7d80*/  FFMA.FTZ R54, R136, R161, R54 ;  /* 0x000000a188367223 */ /* 0x000fe20000010036 */
[----:B------:R-:W-:Y:S01]  /*7d90*/  F2FP.BF16.F32.PACK_AB R48, R47, R40 ;  /* 0x000000282f30723e */ /* 0x000fe200000010ff */
        /* <DEDUP_REMOVED lines=9> */
[----:B------:R-:W-:Y:S01]  /*7e30*/  F2FP.BF16.F32.PACK_AB R54, R54, R46 ;  /* 0x0000002e3636723e */ /* 0x000fe200000010ff */
[----:B------:R-:W-:Y:S01]  /*7e40*/  IMAD.MOV.U32 R46, RZ, RZ, R40 ;  /* 0x000000ffff2e7224 */ /* 0x000fe200078e0028 */
[----:B------:R-:W-:Y:S01]  /*7e50*/  F2FP.BF16.F32.PACK_AB R55, R55, R137 ;  /* 0x000000893737723e */ /* 0x000fe200000010ff */
[----:B------:R-:W-:-:S07]  /*7e60*/  IMAD.MOV.U32 R47, RZ, RZ, R41 ;  /* 0x000000ffff2f7224 */ /* 0x000fce00078e0029 */
.L_x_535:
[----:B------:R-:W-:Y:S05]  /*7e70*/  BSYNC B2 ;  /* 0x0000000000027941 */ /* 0x000fea0003800000 */
.L_x_534:
[----:B------:R-:W-:Y:S02]  /*7e80*/  ULDC.64 UR4, c[0x0][0x208] ;  /* 0x0000820000047ab9 */ /* 0x000fe40000000a00 */
[----:B0-----:R3:W-:Y:S04]  /*7e90*/  STG.E.128 desc[UR4][R88.64], R44 ;  /* 0x0000002c58007986 */ /* 0x0017e8000c101d04 */
[----:B--2---:R3:W-:Y:S02]  /*7ea0*/  @!P5 STG.E.128 desc[UR4][R90.64], R52 ;  /* 0x000000345a00d986 */ /* 0x0047e4000c101d04 */
.L_x_529:
[----:B------:R-:W-:Y:S05]  /*7eb0*/  BSYNC B1 ;  /* 0x0000000000017941 */ /* 0x000fea0003800000 */
.L_x_528:
[----:B------:R-:W-:Y:S04]  /*7ec0*/  BSSY B1, `(.L_x_536) ;  /* 0x000010c000017945 */ /* 0x000fe80003800000 */
[----:B------:R-:W-:Y:S05]  /*7ed0*/  @P3 BRA `(.L_x_537) ;  /* 0x0000001000283947 */ /* 0x000fea0003800000 */
[----:B------:R-:W4:Y:S01]  /*7ee0*/  LDL R40, [R1+0x60] ;  /* 0x0000600001287983 */ /* 0x000f220000100800 */
[----:B------:R-:W-:Y:S01]  /*7ef0*/  ISETP.NE.AND P3, PT, R26, RZ, PT ;  /* 0x000000ff1a00720c */ /* 0x000fe20003f65270 */
[-C--:B--2---:R-:W-:Y:S01]  /*7f00*/  IMAD.WIDE.U32 R48, R217, R122.reuse, R124 ;  /* 0x0000007ad9307225 */ /* 0x084fe200078e007c */
[----:B------:R-:W-:Y:S03]  /*7f10*/  BSSY B2, `(.L_x_538) ;  /* 0x0000086000027945 */ /* 0x000fe60003800000 */
[----:B----4-:R-:W-:-:S04]  /*7f20*/  IMAD R40, R40, R122, RZ ;  /* 0x0000007a28287224 */ /* 0x010fc800078e02ff */
[----:B------:R-:W-:-:S04]  /*7f30*/  IMAD R41, R217, R123, R40 ;  /* 0x0000007bd9297224 */ /* 0x000fc800078e0228 */
[----:B---3--:R-:W-:Y:S01]  /*7f40*/  IMAD.IADD R54, R49, 0x1, R41 ;  /* 0x0000000131367824 */ /* 0x008fe200078e0229 */
[----:B------:R-:W-:Y:S06]  /*7f50*/  @!P3 BRA `(.L_x_539) ;  /* 0x000000080004b947 */ /* 0x000fec0003800000 */
[----:B------:R-:W-:Y:S01]  /*7f60*/  SEL R40, R120, R146, !P0 ;  /* 0x0000009278287207 */ /* 0x000fe20004000000 */
[----:B------:R-:W-:Y:S01]  /*7f70*/  BSSY B3, `(.L_x_540) ;  /* 0x000007c000037945 */ /* 0x000fe20003800000 */
[----:B------:R-:W-:Y:S02]  /*7f80*/  IADD3 R42, P3, P5, R38, R48, R13 ;  /* 0x00000030262a7210 */ /* 0x000fe40007d7e00d */
[----:B------:R-:W-:Y:S02]  /*7f90*/  SHF.R.S32.HI R41, RZ, 0x1f, R40 ;  /* 0x0000001fff297819 */ /* 0x000fe40000011428 */
[----:B------:R-:W-:Y:S02]  /*7fa0*/  IADD3.X R43, R37, R54, R7, P3, P5 ;  /* 0x00000036252b7210 */ /* 0x000fe40001fea407 */
[----:B------:R-:W-:-:S04]  /*7fb0*/  LEA.HI R41, R41, R40, RZ, 0x4 ;  /* 0x0000002829297211 */ /* 0x000fc800078f20ff */
[----:B------:R-:W-:-:S04]  /*7fc0*/  LEA.HI.SX32 R44, R41, R14, 0x1c ;  /* 0x0000000e292c7211 */ /* 0x000fc800078fe2ff */
[----:B------:R-:W-:Y:S01]  /*7fd0*/  SHF.R.S32.HI R47, RZ, 0x1f, R44 ;  /* 0x0000001fff2f7819 */ /* 0x000fe2000001142c */
[----:B------:R-:W-:-:S03]  /*7fe0*/  IMAD.SHL.U32 R45, R44, 0x8, RZ ;  /* 0x000000082c2d7824 */ /* 0x000fc600078e00ff */
[----:B------:R-:W-:Y:S02]  /*7ff0*/  LEA.HI R47, R47, R44, RZ, 0x3 ;  /* 0x0000002c2f2f7211 */ /* 0x000fe400078f18ff */
[----:B------:R-:W-:Y:S02]  /*8000*/  ISETP.GE.AND P3, PT, R45, R145, PT ;  /* 0x000000912d00720c */ /* 0x000fe40003f66270 */
[----:B------:R-:W-:-:S05]  /*8010*/  SHF.R.S32.HI R44, RZ, 0x3, R47 ;  /* 0x00000003ff2c7819 */ /* 0x000fca000001142f */
[----:B------:R-:W-:-:S06]  /*8020*/  IMAD R44, R44, 0x1400, R233 ;  /* 0x000014002c2c7824 */ /* 0x000fcc00078e02e9 */
[--C-:B------:R-:W-:Y:S02]  /*8030*/  @!P3 SHF.R.S32.HI R41, RZ, 0x1f, R45.reuse ;  /* 0x0000001fff29b819 */ /* 0x100fe4000001142d */
[--C-:B------:R-:W-:Y:S02]  /*8040*/  @!P3 IADD3 R40, P5, P6, R38, R48, R45.reuse ;  /* 0x000000302628b210 */ /* 0x100fe40007ebe02d */
[----:B------:R-:W-:Y:S02]  /*8050*/  LOP3.LUT R45, R229, 0x38, R45, 0xf8, !PT ;  /* 0x00000038e52d7812 */ /* 0x000fe400078ef82d */
[----:B------:R-:W-:Y:S02]  /*8060*/  @!P3 IADD3.X R41, R37, R54, R41, P5, P6 ;  /* 0x000000362529b210 */ /* 0x000fe40002fec429 */
[----:B------:R-:W-:Y:S02]  /*8070*/  LOP3.LUT R45, R45, R232, RZ, 0x3c, !PT ;  /* 0x000000e82d2d7212 */ /* 0x000fe400078e3cff */
[----:B------:R-:W-:-:S03]  /*8080*/  LEA R50, P5, R42, R118, 0x1 ;  /* 0x000000762a327211 */ /* 0x000fc600078a08ff */
[----:B------:R-:W-:Y:S01]  /*8090*/  IMAD.IADD R44, R44, 0x1, R45 ;  /* 0x000000012c2c7824 */ /* 0x000fe200078e022d */
[-C--:B------:R-:W-:Y:S01]  /*80a0*/  LEA.HI.X R51, R42, R119.reuse, R43, 0x1, P5 ;  /* 0x000000772a337211 */ /* 0x080fe200028f0c2b */
[C---:B------:R-:W-:Y:S01]  /*80b0*/  IMAD R45, R17.reuse, 0x5000, R142 ;  /* 0x00005000112d7824 */ /* 0x040fe200078e028e */
[C---:B------:R-:W-:Y:S01]  /*80c0*/  @!P3 LEA R52, P5, R40.reuse, R118, 0x1 ;  /* 0x000000762834b211 */ /* 0x040fe200078a08ff */
[----:B------:R-:W-:Y:S02]  /*80d0*/  IMAD R47, R17, 0x5000, R44 ;  /* 0x00005000112f7824 */ /* 0x000fe400078e022c */
[--C-:B------:R-:W-:Y:S01]  /*80e0*/  IMAD R42, R45, 0x2, R16.reuse ;  /* 0x000000022d2a7824 */ /* 0x100fe200078e0210 */
[----:B------:R-:W-:Y:S01]  /*80f0*/  @!P3 LEA.HI.X R53, R40, R119, R41, 0x1, P5 ;  /* 0x000000772835b211 */ /* 0x000fe200028f0c29 */
[----:B------:R-:W-:Y:S01]  /*8100*/  IMAD R47, R47, 0x2, R16 ;  /* 0x000000022f2f7824 */ /* 0x000fe200078e0210 */
[----:B------:R-:W-:-:S03]  /*8110*/  ISETP.GE.AND P5, PT, R212, R116, PT ;  /* 0x00000074d400720c */ /* 0x000fc60003fa6270 */
[----:B------:R-:W2:Y:S04]  /*8120*/  LDS.128 R40, [R42+0x24400] ;  /* 0x024400002a287984 */ /* 0x000ea80000000c00 */
[----:B------:R-:W3:Y:S06]  /*8130*/  LDS.128 R44, [R47+0x24400] ;  /* 0x024400002f2c7984 */ /* 0x000eec0000000c00 */
[----:B------:R-:W-:Y:S05]  /*8140*/  @P5 BRA `(.L_x_541) ;  /* 0x0000000400785947 */ /* 0x000fea0003800000 */
[--C-:B------:R-:W-:Y:S01]  /*8150*/  SHF.R.U64 R55, R60, 0x10, R61.reuse ;  /* 0x000000103c377819 */ /* 0x100fe2000000123d */
[----:B0--3--:R-:W-:Y:S01]  /*8160*/  IMAD.U32 R89, R45, 0x10000, RZ ;  /* 0x000100002d597824 */ /* 0x009fe200078e00ff */
[----:B------:R-:W-:Y:S01]  /*8170*/  SHF.R.U32.HI R60, RZ, 0x10, R61 ;  /* 0x00000010ff3c7819 */ /* 0x000fe2000001163d */
[----:B------:R-:W-:Y:S01]  /*8180*/  IMAD.U32 R93, R47, 0x10000, RZ ;  /* 0x000100002f5d7824 */ /* 0x000fe200078e00ff */
[----:B------:R-:W-:Y:S01]  /*8190*/  SHF.R.U64 R61, R62, 0x10, R63 ;  /* 0x000000103e3d7819 */ /* 0x000fe2000000123f */
[----:B--2---:R-:W-:Y:S01]  /*81a0*/  IMAD.U32 R92, R43, 0x10000, RZ ;  /* 0x000100002b5c7824 */ /* 0x004fe200078e00ff */
[--C-:B------:R-:W-:Y:S01]  /*81b0*/  SHF.R.U64 R62, R68, 0x10, R69.reuse ;  /* 0x00000010443e7819 */ /* 0x100fe20000001245 */
[----:B------:R-:W-:Y:S01]  /*81c0*/  IMAD.U32 R94, R46, 0x10000, RZ ;  /* 0x000100002e5e7824 */ /* 0x000fe200078e00ff */
[----:B------:R-:W-:Y:S01]  /*81d0*/  SHF.R.U32.HI R68, RZ, 0x10, R69 ;  /* 0x00000010ff447819 */ /* 0x000fe20000011645 */
[----:B------:R-:W-:Y:S01]  /*81e0*/  IMAD.U32 R91, R42, 0x10000, RZ ;  /* 0x000100002a5b7824 */ /* 0x000fe200078e00ff */
[----:B------:R-:W-:-:S02]  /*81f0*/  PRMT R60, R176, 0x5410, R60 ;  /* 0x00005410b03c7816 */ /* 0x000fc4000000003c */
[----:B------:R-:W-:Y:S02]  /*8200*/  PRMT R68, R174, 0x5432, R68 ;  /* 0x00005432ae447816 */ /* 0x000fe40000000044 */
[--C-:B------:R-:W-:Y:S01]  /*8210*/  SHF.R.U64 R69, R70, 0x10, R71.reuse ;  /* 0x0000001046457819 */ /* 0x100fe20000001247 */
[----:B------:R-:W-:Y:S01]  /*8220*/  IMAD.U32 R136, R60, 0x10000, RZ ;  /* 0x000100003c887824 */ /* 0x000fe200078e00ff */
[----:B------:R-:W-:Y:S01]  /*8230*/  SHF.R.U32.HI R70, RZ, 0x10, R71 ;  /* 0x00000010ff467819 */ /* 0x000fe20000011647 */
[C---:B------:R-:W-:Y:S01]  /*8240*/  IMAD.U32 R134, R68.reuse, 0x10000, RZ ;  /* 0x0001000044867824 */ /* 0x040fe200078e00ff */
[----:B------:R-:W-:Y:S01]  /*8250*/  LOP3.LUT R90, R45, 0xffff0000, RZ, 0xc0, !PT ;  /* 0xffff00002d5a7812 */ /* 0x000fe200078ec0ff */
[----:B------:R-:W-:Y:S01]  /*8260*/  IMAD.U32 R71, R41, 0x10000, RZ ;  /* 0x0001000029477824 */ /* 0x000fe200078e00ff */
[----:B------:R-:W-:Y:S01]  /*8270*/  LOP3.LUT R95, R68, 0xffff0000, RZ, 0xc0, !PT ;  /* 0xffff0000445f7812 */ /* 0x000fe200078ec0ff */
[C---:B------:R-:W-:Y:S01]  /*8280*/  FMUL.FTZ R138, R89.reuse, R134 ;  /* 0x00000086598a7220 */ /* 0x040fe20000410000 */
[----:B------:R-:W-:Y:S01]  /*8290*/  SHF.R.U32.HI R63, RZ, 0x10, R63 ;  /* 0x00000010ff3f7819 */ /* 0x000fe2000001163f */
[-C--:B------:R-:W-:Y:S01]  /*82a0*/  FMUL.FTZ R68, R89, R136.reuse ;  /* 0x0000008859447220 */ /* 0x080fe20000410000 */
[----:B------:R-:W-:Y:S01]  /*82b0*/  PRMT R174, R174, 0x5410, R70 ;  /* 0x00005410aeae7816 */ /* 0x000fe20000000046 */
[----:B------:R-:W-:Y:S01]  /*82c0*/  FMUL.FTZ R89, R90, R95 ;  /* 0x0000005f5a597220 */ /* 0x000fe20000410000 */
[----:B------:R-:W-:Y:S01]  /*82d0*/  LOP3.LUT R88, R41, 0xffff0000, RZ, 0xc0, !PT ;  /* 0xffff000029587812 */ /* 0x000fe200078ec0ff */
[----:B------:R-:W-:Y:S01]  /*82e0*/  FFMA.FTZ R138, R71, R136, -R138 ;  /* 0x00000088478a7223 */ /* 0x000fe2000001088a */
[----:B------:R-:W-:Y:S01]  /*82f0*/  LOP3.LUT R135, R60, 0xffff0000, RZ, 0xc0, !PT ;  /* 0xffff00003c877812 */ /* 0x000fe200078ec0ff */
[----:B------:R-:W-:Y:S01]  /*8300*/  IMAD.U32 R60, R174, 0x10000, RZ ;  /* 0x00010000ae3c7824 */ /* 0x000fe200078e00ff */
[----:B------:R-:W-:Y:S01]  /*8310*/  PRMT R63, R173, 0x5410, R63 ;  /* 0x00005410ad3f7816 */ /* 0x000fe2000000003f */
[----:B------:R-:W-:Y:S01]  /*8320*/  FFMA.FTZ R68, R71, R134, R68 ;  /* 0x0000008647447223 */ /* 0x000fe20000010044 */
[----:B------:R-:W-:Y:S01]  /*8330*/  PRMT R62, R176, 0x5432, R62 ;  /* 0x00005432b03e7816 */ /* 0x000fe2000000003e */
[-C--:B------:R-:W-:Y:S01]  /*8340*/  FMUL.FTZ R71, R90, R135.reuse ;  /* 0x000000875a477220 */ /* 0x080fe20000410000 */
[----:B------:R-:W-:Y:S01]  /*8350*/  FFMA.FTZ R89, R88, R135, -R89 ;  /* 0x0000008758597223 */ /* 0x000fe20000010859 */
[----:B------:R-:W-:-:S02]  /*8360*/  IMAD.U32 R70, R63, 0x10000, RZ ;  /* 0x000100003f467824 */ /* 0x000fc400078e00ff */
[----:B------:R-:W-:Y:S01]  /*8370*/  FMUL.FTZ R135, R93, R60 ;  /* 0x0000003c5d877220 */ /* 0x000fe20000410000 */
[----:B------:R-:W-:Y:S01]  /*8380*/  PRMT R55, R175, 0x5410, R55 ;  /* 0x00005410af377816 */ /* 0x000fe20000000037 */
[----:B------:R-:W-:Y:S01]  /*8390*/  FFMA.FTZ R71, R88, R95, R71 ;  /* 0x0000005f58477223 */ /* 0x000fe20000010047 */
[-C--:B------:R-:W-:Y:S01]  /*83a0*/  FMUL.FTZ R93, R93, R70.reuse ;  /* 0x000000465d5d7220 */ /* 0x080fe20000410000 */
[----:B------:R-:W-:Y:S01]  /*83b0*/  FFMA.FTZ R135, R92, R70, -R135 ;  /* 0x000000465c877223 */ /* 0x000fe20000010887 */
[----:B------:R-:W-:Y:S01]  /*83c0*/  LOP3.LUT R47, R47, 0xffff0000, RZ, 0xc0, !PT ;  /* 0xffff00002f2f7812 */ /* 0x000fe200078ec0ff */
[----:B------:R-:W-:Y:S01]  /*83d0*/  IMAD.U32 R88, R62, 0x10000, RZ ;  /* 0x000100003e587824 */ /* 0x000fe200078e00ff */
[----:B------:R-:W-:Y:S01]  /*83e0*/  LOP3.LUT R174, R174, 0xffff0000, RZ, 0xc0, !PT ;  /* 0xffff0000aeae7812 */ /* 0x000fe200078ec0ff */
[----:B------:R-:W-:Y:S01]  /*83f0*/  FFMA.FTZ R60, R92, R60, R93 ;  /* 0x0000003c5c3c7223 */ /* 0x000fe2000001005d */
[----:B------:R-:W-:Y:S01]  /*8400*/  LOP3.LUT R70, R63, 0xffff0000, RZ, 0xc0, !PT ;  /* 0xffff00003f467812 */ /* 0x000fe200078ec0ff */
[----:B------:R-:W-:Y:S01]  /*8410*/  IMAD.U32 R90, R55, 0x10000, RZ ;  /* 0x00010000375a7824 */ /* 0x000fe200078e00ff */
[C---:B------:R-:W-:Y:S01]  /*8420*/  SHF.L.U32 R45, R44.reuse, 0x10, RZ ;  /* 0x000000102c2d7819 */ /* 0x040fe200000006ff */
[C---:B------:R-:W-:Y:S01]  /*8430*/  FMUL.FTZ R134, R47.reuse, R174 ;  /* 0x000000ae2f867220 */ /* 0x040fe20000410000 */
[----:B------:R-:W-:Y:S01]  /*8440*/  LOP3.LUT R44, R44, 0xffff0000, RZ, 0xc0, !PT ;  /* 0xffff00002c2c7812 */ /* 0x000fe200078ec0ff */
[----:B------:R-:W-:Y:S01]  /*8450*/  FMUL.FTZ R92, R47, R70 ;  /* 0x000000462f5c7220 */ /* 0x000fe20000410000 */
[----:B------:R-:W-:Y:S01]  /*8460*/  LOP3.LUT R47, R62, 0xffff0000, RZ, 0xc0, !PT ;  /* 0xffff00003e2f7812 */ /* 0x000fe200078ec0ff */
[----:B------:R-:W-:Y:S01]  /*8470*/  IMAD.U32 R41, R40, 0x10000, RZ ;  /* 0x0001000028297824 */ /* 0x000fe200078e00ff */
[----:B------:R-:W-:Y:S01]  /*8480*/  LOP3.LUT R55, R55, 0xffff0000, RZ, 0xc0, !PT ;  /* 0xffff000037377812 */ /* 0x000fe200078ec0ff */
[----:B------:R-:W-:Y:S01]  /*8490*/  FMUL.FTZ R62, R45, R88 ;  /* 0x000000582d3e7220 */ /* 0x000fe20000410000 */
[----:B------:R-:W-:Y:S01]  /*84a0*/  PRMT R69, R173, 0x5432, R69 ;  /* 0x00005432ad457816 */ /* 0x000fe20000000045 */
[-C--:B------:R-:W-:Y:S01]  /*84b0*/  FMUL.FTZ R45, R45, R90.reuse ;  /* 0x0000005a2d2d7220 */ /* 0x080fe20000410000 */
[----:B------:R-:W-:Y:S01]  /*84c0*/  PRMT R61, R175, 0x5432, R61 ;  /* 0x00005432af3d7816 */ /* 0x000fe2000000003d */
[----:B------:R-:W-:Y:S01]  /*84d0*/  FMUL.FTZ R63, R44, R47 ;  /* 0x0000002f2c3f7220 */ /* 0x000fe20000410000 */
[----:B------:R-:W-:Y:S01]  /*84e0*/  LOP3.LUT R40, R40, 0xffff0000, RZ, 0xc0, !PT ;  /* 0xffff000028287812 */ /* 0x000fe200078ec0ff */
[----:B------:R-:W-:Y:S01]  /*84f0*/  FFMA.FTZ R90, R41, R90, -R62 ;  /* 0x0000005a295a7223 */ /* 0x000fe2000001083e */
[----:B------:R-:W-:Y:S01]  /*8500*/  LOP3.LUT R43, R43, 0xffff0000, RZ, 0xc0, !PT ;  /* 0xffff00002b2b7812 */ /* 0x000fe200078ec0ff */
[-C--:B------:R-:W-:Y:S01]  /*8510*/  FMUL.FTZ R93, R44, R55.reuse ;  /* 0x000000372c5d7220 */ /* 0x080fe20000410000 */
[----:B------:R-:W-:Y:S01]  /*8520*/  FFMA.FTZ R41, R41, R88, R45 ;  /* 0x0000005829297223 */ /* 0x000fe2000001002d */
[----:B------:R-:W-:Y:S01]  /*8530*/  IMAD.U32 R44, R69, 0x10000, RZ ;  /* 0x00010000452c7824 */ /* 0x000fe200078e00ff */
[----:B------:R-:W-:Y:S01]  /*8540*/  LOP3.LUT R46, R46, 0xffff0000, RZ, 0xc0, !PT ;  /* 0xffff00002e2e7812 */ /* 0x000fe200078ec0ff */
[----:B------:R-:W-:Y:S01]  /*8550*/  IMAD.U32 R45, R61, 0x10000, RZ ;  /* 0x000100003d2d7824 */ /* 0x000fe200078e00ff */
[----:B------:R-:W-:Y:S01]  /*8560*/  LOP3.LUT R69, R69, 0xffff0000, RZ, 0xc0, !PT ;  /* 0xffff000045457812 */ /* 0x000fe200078ec0ff */
[C---:B------:R-:W-:Y:S01]  /*8570*/  FFMA.FTZ R55, R40.reuse, R55, -R63 ;  /* 0x0000003728377223 */ /* 0x040fe2000001083f */
[----:B------:R-:W-:Y:S01]  /*8580*/  LOP3.LUT R61, R61, 0xffff0000, RZ, 0xc0, !PT ;  /* 0xffff00003d3d7812 */ /* 0x000fe200078ec0ff */
[C---:B------:R-:W-:Y:S01]  /*8590*/  FFMA.FTZ R70, R43.reuse, R70, -R134 ;  /* 0x000000462b467223 */ /* 0x040fe20000010886 */
[----:B------:R-:W-:Y:S01]  /*85a0*/  FFMA.FTZ R40, R40, R47, R93 ;  /* 0x0000002f28287223 */ /* 0x000fe2000001005d */
[----:B------:R-:W-:Y:S01]  /*85b0*/  LOP3.LUT R42, R42, 0xffff0000, RZ, 0xc0, !PT ;  /* 0xffff00002a2a7812 */ /* 0x000fe200078ec0ff */
[----:B------:R-:W-:Y:S01]  /*85c0*/  FFMA.FTZ R43, R43, R174, R92 ;  /* 0x000000ae2b2b7223 */ /* 0x000fe2000001005c */
[C---:B------:R-:W-:Y:S01]  /*85d0*/  FMUL.FTZ R47, R94.reuse, R45 ;  /* 0x0000002d5e2f7220 */ /* 0x040fe20000410000 */
[-C--:B------:R-:W-:Y:S01]  /*85e0*/  FMUL.FTZ R62, R94, R44.reuse ;  /* 0x0000002c5e3e7220 */ /* 0x080fe20000410000 */
[C---:B------:R-:W-:Y:S01]  /*85f0*/  FMUL.FTZ R63, R46.reuse, R69 ;  /* 0x000000452e3f7220 */ /* 0x040fe20000410000 */
[----:B------:R-:W-:Y:S01]  /*8600*/  FMUL.FTZ R46, R46, R61 ;  /* 0x0000003d2e2e7220 */ /* 0x000fe20000410000 */
[C---:B------:R-:W-:Y:S01]  /*8610*/  FFMA.FTZ R47, R91.reuse, R44, R47 ;  /* 0x0000002c5b2f7223 */ /* 0x040fe2000001002f */
[----:B------:R-:W-:Y:S01]  /*8620*/  FFMA.FTZ R45, R91, R45, -R62 ;  /* 0x0000002d5b2d7223 */ /* 0x000fe2000001083e */
[C---:B------:R-:W-:Y:S01]  /*8630*/  FFMA.FTZ R44, R42.reuse, R61, -R63 ;  /* 0x0000003d2a2c7223 */ /* 0x040fe2000001083f */
[----:B------:R-:W-:Y:S01]  /*8640*/  F2FP.BF16.F32.PACK_AB R60, R43, R60 ;  /* 0x0000003c2b3c723e */ /* 0x000fe200000010ff */
[----:B------:R-:W-:Y:S01]  /*8650*/  FFMA.FTZ R46, R42, R69, R46 ;  /* 0x000000452a2e7223 */ /* 0x000fe2000001002e */
[----:B------:R-:W-:-:S02]  /*8660*/  F2FP.BF16.F32.PACK_AB R43, R40, R41 ;  /* 0x00000029282b723e */ /* 0x000fc400000010ff */
[----:B------:R-:W-:Y:S02]  /*8670*/  F2FP.BF16.F32.PACK_AB R89, R89, R138 ;  /* 0x0000008a5959723e */ /* 0x000fe400000010ff */
[----:B------:R-:W-:Y:S02]  /*8680*/  F2FP.BF16.F32.PACK_AB R70, R70, R135 ;  /* 0x000000874646723e */ /* 0x000fe400000010ff */
[----:B------:R-:W-:Y:S01]  /*8690*/  F2FP.BF16.F32.PACK_AB R68, R71, R68 ;  /* 0x000000444744723e */ /* 0x000fe200000010ff */
[----:B------:R-:W-:Y:S01]  /*86a0*/  IMAD.MOV.U32 R41, RZ, RZ, R89 ;  /* 0x000000ffff297224 */ /* 0x000fe200078e0059 */
[----:B------:R-:W-:Y:S02]  /*86b0*/  F2FP.BF16.F32.PACK_AB R88, R55, R90 ;  /* 0x0000005a3758723e */ /* 0x000fe400000010ff */
[----:B------:R-:W-:Y:S01]  /*86c0*/  F2FP.BF16.F32.PACK_AB R42, R44, R45 ;  /* 0x0000002d2c2a723e */ /* 0x000fe200000010ff */
[----:B------:R-:W-:Y:S01]  /*86d0*/  IMAD.MOV.U32 R44, RZ, RZ, R43 ;  /* 0x000000ffff2c7224 */ /* 0x000fe200078e002b */
[----:B------:R-:W-:Y:S01]  /*86e0*/  F2FP.BF16.F32.PACK_AB R46, R46, R47 ;  /* 0x0000002f2e2e723e */ /* 0x000fe200000010ff */
[----:B------:R-:W-:Y:S01]  /*86f0*/  IMAD.MOV.U32 R40, RZ, RZ, R88 ;  /* 0x000000ffff287224 */ /* 0x000fe200078e0058 */
[----:B------:R-:W-:Y:S01]  /*8700*/  MOV R47, R60 ;  /* 0x0000003c002f7202 */ /* 0x000fe20000000f00 */
[----:B------:R-:W-:-:S02]  /*8710*/  IMAD.MOV.U32 R45, RZ, RZ, R68 ;  /* 0x000000ffff2d7224 */ /* 0x000fc400078e0044 */
[----:B------:R-:W-:-:S07]  /*8720*/  IMAD.MOV.U32 R43, RZ, RZ, R70 ;  /* 0x000000ffff2b7224 */ /* 0x000fce00078e0046 */
.L_x_541:
[----:B------:R-:W-:Y:S05]  /*8730*/  BSYNC B3 ;  /* 0x0000000000037941 */ /* 0x000fea0003800000 */
.L_x_540:
[----:B------:R-:W-:Y:S02]  /*8740*/  ULDC.64 UR4, c[0x0][0x208] ;  /* 0x0000820000047ab9 */ /* 0x000fe40000000a00 */
[----:B--2---:R2:W-:Y:S04]  /*8750*/  STG.E.128 desc[UR4][R50.64], R40 ;  /* 0x0000002832007986 */ /* 0x0045e8000c101d04 */
[----:B---3--:R2:W-:Y:S02]  /*8760*/  @!P3 STG.E.128 desc[UR4][R52.64], R44 ;  /* 0x0000002c3400b986 */ /* 0x0085e4000c101d04 */
.L_x_539:
[----:B------:R-:W-:Y:S05]  /*8770*/  BSYNC B2 ;  /* 0x0000000000027941 */ /* 0x000fea0003800000 */
.L_x_538:
[----:B------:R-:W-:-:S13]  /*8780*/  ISETP.NE.AND P3, PT, R10, RZ, PT ;  /* 0x000000ff0a00720c */ /* 0x000fda0003f65270 */
[----:B------:R-:W-:Y:S05]  /*8790*/  @!P3 BRA `(.L_x_537) ;  /* 0x0000000400f8b947 */ /* 0x000fea0003800000 */
[----:B--2---:R-:W-:Y:S01]  /*87a0*/  SEL R40, R120, R146, !P1 ;  /* 0x0000009278287207 */ /* 0x004fe20004800000 */
        /* <DEDUP_REMOVED lines=10> */
[----:B------:R-:W-:Y:S02]  /*8850*/  SHF.R.S32.HI R46, RZ, 0x3, R46 ;  /* 0x00000003ff2e7819 */ /* 0x000fe4000001142e */
[----:B------:R-:W-:-:S04]  /*8860*/  LOP3.LUT R41, R229, 0x38, R40, 0xf8, !PT ;  /* 0x00000038e5297812 */ /* 0x000fc800078ef828 */
[----:B------:R-:W-:-:S05]  /*8870*/  LOP3.LUT R41, R41, R232, RZ, 0x3c, !PT ;  /* 0x000000e829297212 */ /* 0x000fca00078e3cff */
[--C-:B------:R-:W-:Y:S02]  /*8880*/  @!P3 SHF.R.S32.HI R43, RZ, 0x1f, R40.reuse ;  /* 0x0000001fff2bb819 */ /* 0x100fe40000011428 */
[----:B------:R-:W-:Y:S01]  /*8890*/  @!P3 IADD3 R42, P5, P6, R38, R48, R40 ;  /* 0x00000030262ab210 */ /* 0x000fe20007ebe028 */
[----:B------:R-:W-:-:S03]  /*88a0*/  IMAD R40, R46, 0x1400, R233 ;  /* 0x000014002e287824 */ /* 0x000fc600078e02e9 */
[----:B------:R-:W-:Y:S01]  /*88b0*/  @!P3 IADD3.X R54, R37, R54, R43, P5, P6 ;  /* 0x000000362536b210 */ /* 0x000fe20002fec42b */
[----:B------:R-:W-:Y:S01]  /*88c0*/  IMAD.IADD R40, R40, 0x1, R41 ;  /* 0x0000000128287824 */ /* 0x000fe200078e0229 */
[CC--:B------:R-:W-:Y:S01]  /*88d0*/  LEA R48, P5, R44.reuse, R118.reuse, 0x1 ;  /* 0x000000762c307211 */ /* 0x0c0fe200078a08ff */
[C---:B------:R-:W-:Y:S02]  /*88e0*/  IMAD R41, R17.reuse, 0x5000, R141 ;  /* 0x0000500011297824 */ /* 0x040fe400078e028d */
[----:B------:R-:W-:Y:S01]  /*88f0*/  IMAD R43, R17, 0x5000, R40 ;  /* 0x00005000112b7824 */ /* 0x000fe200078e0228 */
[----:B------:R-:W-:Y:S01]  /*8900*/  LEA.HI.X R49, R44, R119, R45, 0x1, P5 ;  /* 0x000000772c317211 */ /* 0x000fe200028f0c2d */
[--C-:B------:R-:W-:Y:S01]  /*8910*/  IMAD R41, R41, 0x2, R16.reuse ;  /* 0x0000000229297824 */ /* 0x100fe200078e0210 */
[----:B------:R-:W-:Y:S01]  /*8920*/  @!P3 LEA R50, P5, R42, R118, 0x1 ;  /* 0x000000762a32b211 */ /* 0x000fe200078a08ff */
[----:B------:R-:W-:-:S03]  /*8930*/  IMAD R44, R43, 0x2, R16 ;  /* 0x000000022b2c7824 */ /* 0x000fc600078e0210 */
[----:B------:R-:W-:Y:S02]  /*8940*/  @!P3 LEA.HI.X R51, R42, R119, R54, 0x1, P5 ;  /* 0x000000772a33b211 */ /* 0x000fe400028f0c36 */
[----:B------:R-:W2:Y:S01]  /*8950*/  LDS.128 R40, [R41+0x24400] ;  /* 0x0244000029287984 */ /* 0x000ea20000000c00 */
[----:B------:R-:W-:-:S03]  /*8960*/  ISETP.GE.AND P5, PT, R213, R116, PT ;  /* 0x00000074d500720c */ /* 0x000fc60003fa6270 */
[----:B------:R-:W3:Y:S10]  /*8970*/  LDS.128 R44, [R44+0x24400] ;  /* 0x024400002c2c7984 */ /* 0x000ef40000000c00 */
[----:B------:R-:W-:Y:S05]  /*8980*/  @P5 BRA `(.L_x_543) ;  /* 0x00000004006c5947 */ /* 0x000fea0003800000 */
[----:B------:R-:W-:Y:S01]  /*8990*/  SHF.R.U64 R61, R64, 0x10, R65 ;  /* 0x00000010403d7819 */ /* 0x000fe20000001241 */
[----:B---3--:R-:W-:Y:S01]  /*89a0*/  IMAD.U32 R63, R45, 0x10000, RZ ;  /* 0x000100002d3f7824 */ /* 0x008fe200078e00ff */
[----:B0-----:R-:W-:Y:S01]  /*89b0*/  SHF.R.U64 R89, R56, 0x10, R57 ;  /* 0x0000001038597819 */ /* 0x001fe20000001239 */
[----:B------:R-:W-:Y:S01]  /*89c0*/  IMAD.U32 R62, R47, 0x10000, RZ ;  /* 0x000100002f3e7824 */ /* 0x000fe200078e00ff */
[----:B------:R-:W-:Y:S01]  /*89d0*/  SHF.R.U32.HI R65, RZ, 0x10, R65 ;  /* 0x00000010ff417819 */ /* 0x000fe20000011641 */
[----:B--2---:R-:W-:Y:S01]  /*89e0*/  IMAD.U32 R55, R43, 0x10000, RZ ;  /* 0x000100002b377824 */ /* 0x004fe200078e00ff */
[----:B------:R-:W-:Y:S02]  /*89f0*/  SHF.R.U32.HI R71, RZ, 0x10, R57 ;  /* 0x00000010ff477819 */ /* 0x000fe40000011639 */
[----:B------:R-:W-:Y:S02]  /*8a00*/  PRMT R56, R170, 0x5410, R89 ;  /* 0x00005410aa387816 */ /* 0x000fe40000000059 */
[----:B------:R-:W-:-:S02]  /*8a10*/  PRMT R64, R172, 0x5432, R65 ;  /* 0x00005432ac407816 */ /* 0x000fc40000000041 */
[----:B------:R-:W-:Y:S02]  /*8a20*/  PRMT R170, R170, 0x5432, R71 ;  /* 0x00005432aaaa7816 */ /* 0x000fe40000000047 */
[--C-:B------:R-:W-:Y:S01]  /*8a30*/  SHF.R.U64 R60, R66, 0x10, R67.reuse ;  /* 0x00000010423c7819 */ /* 0x100fe20000001243 */
[----:B------:R-:W-:Y:S01]  /*8a40*/  IMAD.U32 R65, R64, 0x10000, RZ ;  /* 0x0001000040417824 */ /* 0x000fe200078e00ff */
[----:B------:R-:W-:Y:S02]  /*8a50*/  SHF.R.U32.HI R66, RZ, 0x10, R67 ;  /* 0x00000010ff427819 */ /* 0x000fe40000011643 */
[----:B------:R-:W-:Y:S01]  /*8a60*/  PRMT R172, R172, 0x5410, R61 ;  /* 0x00005410acac7816 */ /* 0x000fe2000000003d */
[----:B------:R-:W-:Y:S01]  /*8a70*/  IMAD.U32 R61, R170, 0x10000, RZ ;  /* 0x00010000aa3d7824 */ /* 0x000fe200078e00ff */
[--C-:B------:R-:W-:Y:S01]  /*8a80*/  SHF.R.U32.HI R69, RZ, 0x10, R59.reuse ;  /* 0x00000010ff457819 */ /* 0x100fe2000001163b */
[----:B------:R-:W-:Y:S01]  /*8a90*/  FMUL.FTZ R67, R63, R65 ;  /* 0x000000413f437220 */ /* 0x000fe20000410000 */
[----:B------:R-:W-:Y:S01]  /*8aa0*/  SHF.R.U64 R57, R58, 0x10, R59 ;  /* 0x000000103a397819 */ /* 0x000fe2000000123b */
[----:B------:R-:W-:Y:S01]  /*8ab0*/  IMAD.U32 R58, R41, 0x10000, RZ ;  /* 0x00010000293a7824 */ /* 0x000fe200078e00ff */
[----:B------:R-:W-:Y:S01]  /*8ac0*/  PRMT R60, R171, 0x5410, R60 ;  /* 0x00005410ab3c7816 */ /* 0x000fe2000000003c */
[-C--:B------:R-:W-:Y:S01]  /*8ad0*/  FMUL.FTZ R63, R63, R61.reuse ;  /* 0x0000003d3f3f7220 */ /* 0x080fe20000410000 */
[----:B------:R-:W-:Y:S01]  /*8ae0*/  PRMT R171, R171, 0x5432, R66 ;  /* 0x00005432abab7816 */ /* 0x000fe20000000042 */
[----:B------:R-:W-:Y:S01]  /*8af0*/  FFMA.FTZ R61, R58, R61, -R67 ;  /* 0x0000003d3a3d7223 */ /* 0x000fe20000010843 */
[----:B------:R-:W-:Y:S01]  /*8b00*/  PRMT R69, R160, 0x5432, R69 ;  /* 0x00005432a0457816 */ /* 0x000fe20000000045 */
[----:B------:R-:W-:Y:S01]  /*8b10*/  FFMA.FTZ R58, R58, R65, R63 ;  /* 0x000000413a3a7223 */ /* 0x000fe2000001003f */
[----:B------:R-:W-:Y:S01]  /*8b20*/  LOP3.LUT R59, R45, 0xffff0000, RZ, 0xc0, !PT ;  /* 0xffff00002d3b7812 */ /* 0x000fe200078ec0ff */
[----:B------:R-:W-:Y:S01]  /*8b30*/  IMAD.U32 R67, R171, 0x10000, RZ ;  /* 0x00010000ab437824 */ /* 0x000fe200078e00ff */
[----:B------:R-:W-:Y:S01]  /*8b40*/  LOP3.LUT R66, R64, 0xffff0000, RZ, 0xc0, !PT ;  /* 0xffff000040427812 */ /* 0x000fe200078ec0ff */
[----:B------:R-:W-:Y:S01]  /*8b50*/  IMAD.U32 R63, R69, 0x10000, RZ ;  /* 0x00010000453f7824 */ /* 0x000fe200078e00ff */
[----:B------:R-:W-:Y:S01]  /*8b60*/  LOP3.LUT R64, R170, 0xffff0000, RZ, 0xc0, !PT ;  /* 0xffff0000aa407812 */ /* 0x000fe200078ec0ff */
[C---:B------:R-:W-:Y:S01]  /*8b70*/  FMUL.FTZ R68, R62.reuse, R67 ;  /* 0x000000433e447220 */ /* 0x040fe20000410000 */
[----:B------:R-:W-:Y:S01]  /*8b80*/  LOP3.LUT R54, R41, 0xffff0000, RZ, 0xc0, !PT ;  /* 0xffff000029367812 */ /* 0x000fe200078ec0ff */
[----:B------:R-:W-:Y:S01]  /*8b90*/  FMUL.FTZ R71, R59, R66 ;  /* 0x000000423b477220 */ /* 0x000fe20000410000 */
[----:B------:R-:W-:Y:S01]  /*8ba0*/  LOP3.LUT R47, R47, 0xffff0000, RZ, 0xc0, !PT ;  /* 0xffff00002f2f7812 */ /* 0x000fe200078ec0ff */
[-C--:B------:R-:W-:Y:S01]  /*8bb0*/  FMUL.FTZ R59, R59, R64.reuse ;  /* 0x000000403b3b7220 */ /* 0x080fe20000410000 */
[----:B------:R-:W-:Y:S01]  /*8bc0*/  LOP3.LUT R171, R171, 0xffff0000, RZ, 0xc0, !PT ;  /* 0xffff0000abab7812 */ /* 0x000fe200078ec0ff */
[-C--:B------:R-:W-:Y:S01]  /*8bd0*/  FMUL.FTZ R62, R62, R63.reuse ;  /* 0x0000003f3e3e7220 */ /* 0x080fe20000410000 */
[----:B------:R-:W-:Y:S01]  /*8be0*/  LOP3.LUT R69, R69, 0xffff0000, RZ, 0xc0, !PT ;  /* 0xffff000045457812 */ /* 0x000fe200078ec0ff */
[C---:B------:R-:W-:Y:S01]  /*8bf0*/  FFMA.FTZ R64, R54.reuse, R64, -R71 ;  /* 0x0000004036407223 */ /* 0x040fe20000010847 */
[----:B------:R-:W-:Y:S01]  /*8c00*/  FFMA.FTZ R59, R54, R66, R59 ;  /* 0x00000042363b7223 */ /* 0x000fe2000001003b */
[----:B------:R-:W-:Y:S01]  /*8c10*/  LOP3.LUT R52, R43, 0xffff0000, RZ, 0xc0, !PT ;  /* 0xffff00002b347812 */ /* 0x000fe200078ec0ff */
[----:B------:R-:W-:Y:S01]  /*8c20*/  FFMA.FTZ R54, R55, R63, -R68 ;  /* 0x0000003f37367223 */ /* 0x000fe20000010844 */
[----:B------:R-:W-:Y:S01]  /*8c30*/  SHF.L.U32 R66, R172, 0x10, RZ ;  /* 0x00000010ac427819 */ /* 0x000fe200000006ff */
[----:B------:R-:W-:-:S02]  /*8c40*/  IMAD.U32 R45, R44, 0x10000, RZ ;  /* 0x000100002c2d7824 */ /* 0x000fc400078e00ff */
[----:B------:R-:W-:Y:S01]  /*8c50*/  FFMA.FTZ R55, R55, R67, R62 ;  /* 0x0000004337377223 */ /* 0x000fe2000001003e */
[C---:B------:R-:W-:Y:S01]  /*8c60*/  FMUL.FTZ R63, R47.reuse, R171 ;  /* 0x000000ab2f3f7220 */ /* 0x040fe20000410000 */
[C---:B------:R-:W-:Y:S02]  /*8c70*/  IMAD.U32 R62, R56.reuse, 0x10000, RZ ;  /* 0x00010000383e7824 */ /* 0x040fe400078e00ff */
[-C--:B------:R-:W-:Y:S01]  /*8c80*/  FMUL.FTZ R65, R47, R69.reuse ;  /* 0x000000452f417220 */ /* 0x080fe20000410000 */
[----:B------:R-:W-:Y:S01]  /*8c90*/  LOP3.LUT R47, R56, 0xffff0000, RZ, 0xc0, !PT ;  /* 0xffff0000382f7812 */ /* 0x000fe200078ec0ff */
[----:B------:R-:W-:Y:S01]  /*8ca0*/  FFMA.FTZ R69, R52, R69, -R63 ;  /* 0x0000004534457223 */ /* 0x000fe2000001083f */
[C---:B------:R-:W-:Y:S01]  /*8cb0*/  FMUL.FTZ R56, R45.reuse, R66 ;  /* 0x000000422d387220 */ /* 0x040fe20000410000 */
[----:B------:R-:W-:Y:S01]  /*8cc0*/  IMAD.U32 R41, R40, 0x10000, RZ ;  /* 0x0001000028297824 */ /* 0x000fe200078e00ff */
[----:B------:R-:W-:Y:S01]  /*8cd0*/  LOP3.LUT R44, R44, 0xffff0000, RZ, 0xc0, !PT ;  /* 0xffff00002c2c7812 */ /* 0x000fe200078ec0ff */
[-C--:B------:R-:W-:Y:S01]  /*8ce0*/  FMUL.FTZ R45, R45, R62.reuse ;  /* 0x0000003e2d2d7220 */ /* 0x080fe20000410000 */
[----:B------:R-:W-:Y:S01]  /*8cf0*/  PRMT R57, R160, 0x5410, R57 ;  /* 0x00005410a0397816 */ /* 0x000fe20000000039 */
[----:B------:R-:W-:Y:S01]  /*8d00*/  IMAD.U32 R43, R42, 0x10000, RZ ;  /* 0x000100002a2b7824 */ /* 0x000fe200078e00ff */
[----:B------:R-:W-:Y:S01]  /*8d10*/  LOP3.LUT R63, R172, 0xffff0000, RZ, 0xc0, !PT ;  /* 0xffff0000ac3f7812 */ /* 0x000fe200078ec0ff */
[----:B------:R-:W-:Y:S01]  /*8d20*/  FFMA.FTZ R68, R52, R171, R65 ;  /* 0x000000ab34447223 */ /* 0x000fe20000010041 */
[----:B------:R-:W-:Y:S01]  /*8d30*/  LOP3.LUT R40, R40, 0xffff0000, RZ, 0xc0, !PT ;  /* 0xffff000028287812 */ /* 0x000fe200078ec0ff */
[C---:B------:R-:W-:Y:S01]  /*8d40*/  FFMA.FTZ R56, R41.reuse, R62, -R56 ;  /* 0x0000003e29387223 */ /* 0x040fe20000010838 */
[----:B------:R-:W-:Y:S01]  /*8d50*/  LOP3.LUT R53, R42, 0xffff0000, RZ, 0xc0, !PT ;  /* 0xffff00002a357812 */ /* 0x000fe200078ec0ff */
[----:B------:R-:W-:Y:S01]  /*8d60*/  FFMA.FTZ R45, R41, R66, R45 ;  /* 0x00000042292d7223 */ /* 0x000fe2000001002d */
[----:B------:R-:W-:-:S02]  /*8d70*/  IMAD.U32 R42, R46, 0x10000, RZ ;  /* 0x000100002e2a7824 */ /* 0x000fc400078e00ff */
[C---:B------:R-:W-:Y:S01]  /*8d80*/  FMUL.FTZ R65, R44.reuse, R63 ;  /* 0x0000003f2c417220 */ /* 0x040fe20000410000 */
[-C--:B------:R-:W-:Y:S01]  /*8d90*/  FMUL.FTZ R67, R44, R47.reuse ;  /* 0x0000002f2c437220 */ /* 0x080fe20000410000 */
[C---:B------:R-:W-:Y:S01]  /*8da0*/  IMAD.U32 R41, R57.reuse, 0x10000, RZ ;  /* 0x0001000039297824 */ /* 0x040fe200078e00ff */
[----:B------:R-:W-:Y:S01]  /*8db0*/  LOP3.LUT R46, R46, 0xffff0000, RZ, 0xc0, !PT ;  /* 0xffff00002e2e7812 */ /* 0x000fe200078ec0ff */
[----:B------:R-:W-:Y:S01]  /*8dc0*/  IMAD.U32 R44, R60, 0x10000, RZ ;  /* 0x000100003c2c7824 */ /* 0x000fe200078e00ff */
[----:B------:R-:W-:Y:S01]  /*8dd0*/  LOP3.LUT R57, R57, 0xffff0000, RZ, 0xc0, !PT ;  /* 0xffff000039397812 */ /* 0x000fe200078ec0ff */
[----:B------:R-:W-:Y:S01]  /*8de0*/  FFMA.FTZ R65, R40, R47, -R65 ;  /* 0x0000002f28417223 */ /* 0x000fe20000010841 */
[----:B------:R-:W-:Y:S01]  /*8df0*/  LOP3.LUT R60, R60, 0xffff0000, RZ, 0xc0, !PT ;  /* 0xffff00003c3c7812 */ /* 0x000fe200078ec0ff */
[----:B------:R-:W-:Y:S01]  /*8e00*/  FFMA.FTZ R40, R40, R63, R67 ;  /* 0x0000003f28287223 */ /* 0x000fe20000010043 */
[C---:B------:R-:W-:Y:S01]  /*8e10*/  FMUL.FTZ R52, R42.reuse, R44 ;  /* 0x0000002c2a347220 */ /* 0x040fe20000410000 */
[----:B------:R-:W-:Y:S01]  /*8e20*/  FMUL.FTZ R47, R42, R41 ;  /* 0x000000292a2f7220 */ /* 0x000fe20000410000 */
[C---:B------:R-:W-:Y:S01]  /*8e30*/  FMUL.FTZ R63, R46.reuse, R57 ;  /* 0x000000392e3f7220 */ /* 0x040fe20000410000 */
[----:B------:R-:W-:Y:S01]  /*8e40*/  FMUL.FTZ R42, R46, R60 ;  /* 0x0000003c2e2a7220 */ /* 0x000fe20000410000 */
[C---:B------:R-:W-:Y:S01]  /*8e50*/  FFMA.FTZ R52, R43.reuse, R41, -R52 ;  /* 0x000000292b347223 */ /* 0x040fe20000010834 */
[----:B------:R-:W-:Y:S01]  /*8e60*/  FFMA.FTZ R47, R43, R44, R47 ;  /* 0x0000002c2b2f7223 */ /* 0x000fe2000001002f */
[C---:B------:R-:W-:Y:S01]  /*8e70*/  FFMA.FTZ R60, R53.reuse, R60, R63 ;  /* 0x0000003c353c7223 */ /* 0x040fe2000001003f */
[----:B------:R-:W-:Y:S01]  /*8e80*/  FFMA.FTZ R57, R53, R57, -R42 ;  /* 0x0000003935397223 */ /* 0x000fe2000001082a */
[----:B------:R-:W-:-:S02]  /*8e90*/  F2FP.BF16.F32.PACK_AB R58, R59, R58 ;  /* 0x0000003a3b3a723e */ /* 0x000fc400000010ff */
[----:B------:R-:W-:Y:S02]  /*8ea0*/  F2FP.BF16.F32.PACK_AB R55, R68, R55 ;  /* 0x000000374437723e */ /* 0x000fe400000010ff */
[----:B------:R-:W-:Y:S02]  /*8eb0*/  F2FP.BF16.F32.PACK_AB R56, R65, R56 ;  /* 0x000000384138723e */ /* 0x000fe400000010ff */
[----:B------:R-:W-:Y:S01]  /*8ec0*/  F2FP.BF16.F32.PACK_AB R44, R40, R45 ;  /* 0x0000002d282c723e */ /* 0x000fe200000010ff */
[----:B------:R-:W-:Y:S01]  /*8ed0*/  IMAD.MOV.U32 R45, RZ, RZ, R58 ;  /* 0x000000ffff2d7224 */ /* 0x000fe200078e003a */
[----:B------:R-:W-:Y:S01]  /*8ee0*/  F2FP.BF16.F32.PACK_AB R46, R60, R47 ;  /* 0x0000002f3c2e723e */ /* 0x000fe200000010ff */
[----:B------:R-:W-:Y:S01]  /*8ef0*/  IMAD.MOV.U32 R40, RZ, RZ, R56 ;  /* 0x000000ffff287224 */ /* 0x000fe200078e0038 */
[----:B------:R-:W-:Y:S01]  /*8f00*/  F2FP.BF16.F32.PACK_AB R41, R64, R61 ;  /* 0x0000003d4029723e */ /* 0x000fe200000010ff */
[----:B------:R-:W-:Y:S01]  /*8f10*/  IMAD.MOV.U32 R47, RZ, RZ, R55 ;  /* 0x000000ffff2f7224 */ /* 0x000fe200078e0037 */
[----:B------:R-:W-:-:S02]  /*8f20*/  F2FP.BF16.F32.PACK_AB R43, R69, R54 ;  /* 0x00000036452b723e */ /* 0x000fc400000010ff */
[----:B------:R-:W-:-:S07]  /*8f30*/  F2FP.BF16.F32.PACK_AB R42, R57, R52 ;  /* 0x00000034392a723e */ /* 0x000fce00000010ff */
.L_x_543:
[----:B------:R-:W-:Y:S05]  /*8f40*/  BSYNC B2 ;  /* 0x0000000000027941 */ /* 0x000fea0003800000 */
.L_x_542:
[----:B------:R-:W-:Y:S02]  /*8f50*/  ULDC.64 UR4, c[0x0][0x208] ;  /* 0x0000820000047ab9 */ /* 0x000fe40000000a00 */
[----:B--2---:R4:W-:Y:S04]  /*8f60*/  STG.E.128 desc[UR4][R48.64], R40 ;  /* 0x0000002830007986 */ /* 0x0049e8000c101d04 */
[----:B---3--:R4:W-:Y:S02]  /*8f70*/  @!P3 STG.E.128 desc[UR4][R50.64], R44 ;  /* 0x0000002c3200b986 */ /* 0x0089e4000c101d04 */
.L_x_537:
[----:B------:R-:W-:Y:S05]  /*8f80*/  BSYNC B1 ;  /* 0x0000000000017941 */ /* 0x000fea0003800000 */
.L_x_536:
[----:B--2-4-:R-:W2:Y:S01]  /*8f90*/  LDL R40, [R1+0x5c] ;  /* 0x00005c0001287983 */ /* 0x014ea20000100800 */
[----:B------:R-:W-:-:S04]  /*8fa0*/  IMAD.WIDE.U32 R124, R218, R122, R124 ;  /* 0x0000007ada7c7225 */ /* 0x000fc800078e007c */
[----:B--2---:R-:W-:-:S04]  /*8fb0*/  IMAD R40, R40, R122, RZ ;  /* 0x0000007a28287224 */ /* 0x004fc800078e02ff */
[----:B------:R-:W-:Y:S01]  /*8fc0*/  IMAD R123, R218, R123, R40 ;  /* 0x0000007bda7b7224 */ /* 0x000fe200078e0228 */
[----:B------:R-:W-:Y:S06]  /*8fd0*/  @P4 BRA `(.L_x_504) ;  /* 0x00000014000c4947 */ /* 0x000fec0003800000 */
[----:B------:R-:W-:Y:S01]  /*8fe0*/  ISETP.NE.AND P3, PT, R26, RZ, PT ;  /* 0x000000ff1a00720c */ /* 0x000fe20003f65270 */
[----:B------:R-:W-:Y:S01]  /*8ff0*/  BSSY B1, `(.L_x_544) ;  /* 0x0000082000017945 */ /* 0x000fe20003800000 */
[----:B---3--:R-:W-:-:S11]  /*9000*/  IMAD.IADD R52, R125, 0x1, R123 ;  /* 0x000000017d347824 */ /* 0x008fd600078e027b */
[----:B------:R-:W-:Y:S05]  /*9010*/  @!P3 BRA `(.L_x_545) ;  /* 0x0000000400fcb947 */ /* 0x000fea0003800000 */
[----:B------:R-:W-:Y:S01]  /*9020*/  SEL R40, R120, R146, !P0 ;  /* 0x0000009278287207 */ /* 0x000fe20004000000 */
[----:B------:R-:W-:Y:S01]  /*9030*/  BSSY B2, `(.L_x_546) ;  /* 0x000007a000027945 */ /* 0x000fe20003800000 */
[----:B------:R-:W-:Y:S02]  /*9040*/  IADD3 R42, P4, P5, R38, R124, R13 ;  /* 0x0000007c262a7210 */ /* 0x000fe40007d9e00d */
[----:B------:R-:W-:Y:S02]  /*9050*/  SHF.R.S32.HI R41, RZ, 0x1f, R40 ;  /* 0x0000001fff297819 */ /* 0x000fe40000011428 */
[----:B------:R-:W-:Y:S02]  /*9060*/  IADD3.X R43, R37, R52, R7, P4, P5 ;  /* 0x00000034252b7210 */ /* 0x000fe400027ea407 */
[----:B------:R-:W-:Y:S02]  /*9070*/  LEA.HI R41, R41, R40, RZ, 0x4 ;  /* 0x0000002829297211 */ /* 0x000fe400078f20ff */
[----:B------:R-:W-:-:S02]  /*9080*/  LEA R48, P4, R42, R118, 0x1 ;  /* 0x000000762a307211 */ /* 0x000fc400078808ff */
[----:B------:R-:W-:Y:S02]  /*9090*/  LEA.HI.SX32 R41, R41, R14, 0x1c ;  /* 0x0000000e29297211 */ /* 0x000fe400078fe2ff */
[----:B------:R-:W-:Y:S02]  /*90a0*/  LEA.HI.X R49, R42, R119, R43, 0x1, P4 ;  /* 0x000000772a317211 */ /* 0x000fe400020f0c2b */
[----:B------:R-:W-:Y:S01]  /*90b0*/  SHF.R.S32.HI R40, RZ, 0x1f, R41 ;  /* 0x0000001fff287819 */ /* 0x000fe20000011429 */
[----:B------:R-:W-:-:S03]  /*90c0*/  IMAD.SHL.U32 R51, R41, 0x8, RZ ;  /* 0x0000000829337824 */ /* 0x000fc600078e00ff */
[----:B------:R-:W-:Y:S02]  /*90d0*/  LEA.HI R40, R40, R41, RZ, 0x3 ;  /* 0x0000002928287211 */ /* 0x000fe400078f18ff */
[----:B------:R-:W-:Y:S02]  /*90e0*/  LOP3.LUT R41, R228, 0x38, R51, 0xf8, !PT ;  /* 0x00000038e4297812 */ /* 0x000fe400078ef833 */
[----:B------:R-:W-:Y:S02]  /*90f0*/  SHF.R.S32.HI R40, RZ, 0x3, R40 ;  /* 0x00000003ff287819 */ /* 0x000fe40000011428 */
[----:B------:R-:W-:Y:S02]  /*9100*/  LOP3.LUT R41, R41, R230, RZ, 0x3c, !PT ;  /* 0x000000e629297212 */ /* 0x000fe400078e3cff */
[----:B------:R-:W-:Y:S01]  /*9110*/  ISETP.GE.AND P3, PT, R51, R145, PT ;  /* 0x000000913300720c */ /* 0x000fe20003f66270 */
[----:B------:R-:W-:-:S04]  /*9120*/  IMAD R40, R40, 0x1400, R231 ;  /* 0x0000140028287824 */ /* 0x000fc800078e02e7 */
[----:B------:R-:W-:Y:S02]  /*9130*/  IMAD.IADD R40, R40, 0x1, R41 ;  /* 0x0000000128287824 */ /* 0x000fe400078e0229 */
[C---:B------:R-:W-:Y:S02]  /*9140*/  IMAD R41, R17.reuse, 0x5000, R140 ;  /* 0x0000500011297824 */ /* 0x040fe400078e028c */
[----:B------:R-:W-:Y:S02]  /*9150*/  IMAD R43, R17, 0x5000, R40 ;  /* 0x00005000112b7824 */ /* 0x000fe400078e0228 */
[--C-:B------:R-:W-:Y:S02]  /*9160*/  IMAD R41, R41, 0x2, R16.reuse ;  /* 0x0000000229297824 */ /* 0x100fe400078e0210 */
[----:B------:R-:W-:Y:S01]  /*9170*/  IMAD R44, R43, 0x2, R16 ;  /* 0x000000022b2c7824 */ /* 0x000fe200078e0210 */
[--C-:B------:R-:W-:Y:S02]  /*9180*/  @!P3 SHF.R.S32.HI R54, RZ, 0x1f, R51.reuse ;  /* 0x0000001fff36b819 */ /* 0x100fe40000011433 */
[----:B------:R-:W-:Y:S01]  /*9190*/  @!P3 IADD3 R51, P4, P5, R38, R124, R51 ;  /* 0x0000007c2633b210 */ /* 0x000fe20007d9e033 */
[----:B------:R-:W2:Y:S03]  /*91a0*/  LDS.128 R40, [R41+0x24400] ;  /* 0x0244000029287984 */ /* 0x000ea60000000c00 */
[----:B------:R-:W-:Y:S01]  /*91b0*/  @!P3 IADD3.X R54, R37, R52, R54, P4, P5 ;  /* 0x000000342536b210 */ /* 0x000fe200027ea436 */
[----:B------:R-:W3:Y:S01]  /*91c0*/  LDS.128 R44, [R44+0x24400] ;  /* 0x024400002c2c7984 */ /* 0x000ee20000000c00 */
[----:B------:R-:W-:-:S02]  /*91d0*/  ISETP.GE.AND P5, PT, R212, R116, PT ;  /* 0x00000074d400720c */ /* 0x000fc40003fa6270 */
[----:B------:R-:W-:-:S04]  /*91e0*/  @!P3 LEA R50, P4, R51, R118, 0x1 ;  /* 0x000000763332b211 */ /* 0x000fc800078808ff */
[----:B------:R-:W-:-:S07]  /*91f0*/  @!P3 LEA.HI.X R51, R51, R119, R54, 0x1, P4 ;  /* 0x000000773333b211 */ /* 0x000fce00020f0c36 */
[----:B------:R-:W-:Y:S05]  /*9200*/  @P5 BRA `(.L_x_547) ;  /* 0x0000000400705947 */ /* 0x000fea0003800000 */
[--C-:B------:R-:W-:Y:S01]  /*9210*/  SHF.R.U64 R64, R84, 0x10, R85.reuse ;  /* 0x0000001054407819 */ /* 0x100fe20000001255 */
[----:B---3--:R-:W-:Y:S01]  /*9220*/  IMAD.U32 R59, R45, 0x10000, RZ ;  /* 0x000100002d3b7824 */ /* 0x008fe200078e00ff */
[----:B------:R-:W-:Y:S01]  /*9230*/  SHF.R.U32.HI R84, RZ, 0x10, R85 ;  /* 0x00000010ff547819 */ /* 0x000fe20000011655 */
[----:B--2---:R-:W-:Y:S01]  /*9240*/  IMAD.U32 R55, R41, 0x10000, RZ ;  /* 0x0001000029377824 */ /* 0x004fe200078e00ff */
[--C-:B------:R-:W-:Y:S01]  /*9250*/  SHF.R.U64 R66, R76, 0x10, R77.reuse ;  /* 0x000000104c427819 */ /* 0x100fe2000000124d */
[----:B------:R-:W-:Y:S01]  /*9260*/  IMAD.U32 R61, R47, 0x10000, RZ ;  /* 0x000100002f3d7824 */ /* 0x000fe200078e00ff */
[----:B------:R-:W-:Y:S01]  /*9270*/  LOP3.LUT R60, R45, 0xffff0000, RZ, 0xc0, !PT ;  /* 0xffff00002d3c7812 */ /* 0x000fe200078ec0ff */
[----:B------:R-:W-:Y:S01]  /*9280*/  IMAD.U32 R58, R43, 0x10000, RZ ;  /* 0x000100002b3a7824 */ /* 0x000fe200078e00ff */
[----:B------:R-:W-:Y:S01]  /*9290*/  SHF.R.U32.HI R76, RZ, 0x10, R77 ;  /* 0x00000010ff4c7819 */ /* 0x000fe2000001164d */
[----:B------:R-:W-:Y:S01]  /*92a0*/  IMAD.U32 R54, R44, 0x10000, RZ ;  /* 0x000100002c367824 */ /* 0x000fe200078e00ff */
[----:B------:R-:W-:Y:S01]  /*92b0*/  PRMT R45, R159, 0x5432, R84 ;  /* 0x000054329f2d7816 */ /* 0x000fe20000000054 */
[----:B------:R-:W-:Y:S01]  /*92c0*/  IMAD.U32 R53, R40, 0x10000, RZ ;  /* 0x0001000028357824 */ /* 0x000fe200078e00ff */
[----:B------:R-:W-:-:S02]  /*92d0*/  PRMT R63, R157, 0x5410, R66 ;  /* 0x000054109d3f7816 */ /* 0x000fc40000000042 */
[--C-:B------:R-:W-:Y:S01]  /*92e0*/  SHF.R.U64 R67, R86, 0x10, R87.reuse ;  /* 0x0000001056437819 */ /* 0x100fe20000001257 */
[----:B------:R-:W-:Y:S01]  /*92f0*/  IMAD.U32 R66, R45, 0x10000, RZ ;  /* 0x000100002d427824 */ /* 0x000fe200078e00ff */
[----:B------:R-:W-:Y:S02]  /*9300*/  PRMT R157, R157, 0x5432, R76 ;  /* 0x000054329d9d7816 */ /* 0x000fe4000000004c */
[----:B------:R-:W-:Y:S01]  /*9310*/  SHF.R.U32.HI R87, RZ, 0x10, R87 ;  /* 0x00000010ff577819 */ /* 0x000fe20000011657 */
[----:B------:R-:W-:Y:S01]  /*9320*/  FMUL.FTZ R68, R59, R66 ;  /* 0x000000423b447220 */ /* 0x000fe20000410000 */
[--C-:B------:R-:W-:Y:S02]  /*9330*/  SHF.R.U64 R65, R78, 0x10, R79.reuse ;  /* 0x000000104e417819 */ /* 0x100fe4000000124f */
[----:B------:R-:W-:Y:S02]  /*9340*/  SHF.R.U32.HI R79, RZ, 0x10, R79 ;  /* 0x00000010ff4f7819 */ /* 0x000fe4000001164f */
[----:B------:R-:W-:Y:S01]  /*9350*/  PRMT R159, R159, 0x5410, R64 ;  /* 0x000054109f9f7816 */ /* 0x000fe20000000040 */
[----:B------:R-:W-:Y:S01]  /*9360*/  IMAD.U32 R64, R157, 0x10000, RZ ;  /* 0x000100009d407824 */ /* 0x000fe200078e00ff */
[----:B------:R-:W-:-:S02]  /*9370*/  PRMT R67, R158, 0x5410, R67 ;  /* 0x000054109e437816 */ /* 0x000fc40000000043 */
[----:B------:R-:W-:Y:S01]  /*9380*/  LOP3.LUT R62, R47, 0xffff0000, RZ, 0xc0, !PT ;  /* 0xffff00002f3e7812 */ /* 0x000fe200078ec0ff */
[-C--:B------:R-:W-:Y:S01]  /*9390*/  FMUL.FTZ R70, R59, R64.reuse ;  /* 0x000000403b467220 */ /* 0x080fe20000410000 */
[----:B------:R-:W-:Y:S02]  /*93a0*/  PRMT R158, R158, 0x5432, R87 ;  /* 0x000054329e9e7816 */ /* 0x000fe40000000057 */
[C---:B------:R-:W-:Y:S02]  /*93b0*/  PRMT R47, R156.reuse, 0x5410, R65 ;  /* 0x000054109c2f7816 */ /* 0x040fe40000000041 */
[----:B------:R-:W-:Y:S02]  /*93c0*/  PRMT R156, R156, 0x5432, R79 ;  /* 0x000054329c9c7816 */ /* 0x000fe4000000004f */
[----:B------:R-:W-:Y:S01]  /*93d0*/  LOP3.LUT R65, R45, 0xffff0000, RZ, 0xc0, !PT ;  /* 0xffff00002d417812 */ /* 0x000fe200078ec0ff */
[----:B------:R-:W-:Y:S01]  /*93e0*/  FFMA.FTZ R45, R55, R64, -R68 ;  /* 0x00000040372d7223 */ /* 0x000fe20000010844 */
[----:B------:R-:W-:Y:S01]  /*93f0*/  IMAD.U32 R64, R158, 0x10000, RZ ;  /* 0x000100009e407824 */ /* 0x000fe200078e00ff */
[----:B------:R-:W-:Y:S01]  /*9400*/  LOP3.LUT R157, R157, 0xffff0000, RZ, 0xc0, !PT ;  /* 0xffff00009d9d7812 */ /* 0x000fe200078ec0ff */
[----:B------:R-:W-:Y:S01]  /*9410*/  IMAD.U32 R59, R156, 0x10000, RZ ;  /* 0x000100009c3b7824 */ /* 0x000fe200078e00ff */
[----:B------:R-:W-:Y:S01]  /*9420*/  LOP3.LUT R57, R41, 0xffff0000, RZ, 0xc0, !PT ;  /* 0xffff000029397812 */ /* 0x000fe200078ec0ff */
[C---:B------:R-:W-:Y:S01]  /*9430*/  FMUL.FTZ R71, R61.reuse, R64 ;  /* 0x000000403d477220 */ /* 0x040fe20000410000 */
[----:B------:R-:W-:Y:S01]  /*9440*/  FMUL.FTZ R68, R60, R65 ;  /* 0x000000413c447220 */ /* 0x000fe20000410000 */
[----:B------:R-:W-:Y:S01]  /*9450*/  LOP3.LUT R69, R158, 0xffff0000, RZ, 0xc0, !PT ;  /* 0xffff00009e457812 */ /* 0x000fe200078ec0ff */
[----:B------:R-:W-:Y:S01]  /*9460*/  FMUL.FTZ R61, R61, R59 ;  /* 0x0000003b3d3d7220 */ /* 0x000fe20000410000 */
[----:B------:R-:W-:Y:S01]  /*9470*/  FMUL.FTZ R60, R60, R157 ;  /* 0x0000009d3c3c7220 */ /* 0x000fe20000410000 */
[----:B------:R-:W-:Y:S01]  /*9480*/  FFMA.FTZ R71, R58, R59, -R71 ;  /* 0x0000003b3a477223 */ /* 0x000fe20000010847 */
[----:B------:R-:W-:Y:S01]  /*9490*/  LOP3.LUT R59, R156, 0xffff0000, RZ, 0xc0, !PT ;  /* 0xffff00009c3b7812 */ /* 0x000fe200078ec0ff */
[----:B------:R-:W-:Y:S01]  /*94a0*/  FFMA.FTZ R55, R55, R66, R70 ;  /* 0x0000004237377223 */ /* 0x000fe20000010046 */
[----:B------:R-:W-:Y:S01]  /*94b0*/  LOP3.LUT R56, R43, 0xffff0000, RZ, 0xc0, !PT ;  /* 0xffff00002b387812 */ /* 0x000fe200078ec0ff */
[----:B------:R-:W-:Y:S01]  /*94c0*/  FFMA.FTZ R64, R58, R64, R61 ;  /* 0x000000403a407223 */ /* 0x000fe2000001003d */
[C---:B------:R-:W-:Y:S01]  /*94d0*/  FFMA.FTZ R68, R57.reuse, R157, -R68 ;  /* 0x0000009d39447223 */ /* 0x040fe20000010844 */
[----:B------:R-:W-:Y:S01]  /*94e0*/  FFMA.FTZ R66, R57, R65, R60 ;  /* 0x0000004139427223 */ /* 0x000fe2000001003c */
[----:B------:R-:W-:Y:S01]  /*94f0*/  FMUL.FTZ R61, R62, R69 ;  /* 0x000000453e3d7220 */ /* 0x000fe20000410000 */
[----:B------:R-:W-:-:S02]  /*9500*/  IMAD.U32 R57, R63, 0x10000, RZ ;  /* 0x000100003f397824 */ /* 0x000fc400078e00ff */
[-C--:B------:R-:W-:Y:S01]  /*9510*/  FMUL.FTZ R65, R62, R59.reuse ;  /* 0x0000003b3e417220 */ /* 0x080fe20000410000 */
[C---:B------:R-:W-:Y:S02]  /*9520*/  IMAD.U32 R58, R159.reuse, 0x10000, RZ ;  /* 0x000100009f3a7824 */ /* 0x040fe400078e00ff */
[----:B------:R-:W-:Y:S01]  /*9530*/  FFMA.FTZ R62, R56, R59, -R61 ;  /* 0x0000003b383e7223 */ /* 0x000fe2000001083d */
[-C--:B------:R-:W-:Y:S01]  /*9540*/  FMUL.FTZ R59, R54, R57.reuse ;  /* 0x00000039363b7220 */ /* 0x080fe20000410000 */
[----:B------:R-:W-:Y:S01]  /*9550*/  LOP3.LUT R44, R44, 0xffff0000, RZ, 0xc0, !PT ;  /* 0xffff00002c2c7812 */ /* 0x000fe200078ec0ff */
[-C--:B------:R-:W-:Y:S01]  /*9560*/  FMUL.FTZ R60, R54, R58.reuse ;  /* 0x0000003a363c7220 */ /* 0x080fe20000410000 */
[----:B------:R-:W-:Y:S01]  /*9570*/  LOP3.LUT R159, R159, 0xffff0000, RZ, 0xc0, !PT ;  /* 0xffff00009f9f7812 */ /* 0x000fe200078ec0ff */
[C---:B------:R-:W-:Y:S01]  /*9580*/  IMAD.U32 R41, R42.reuse, 0x10000, RZ ;  /* 0x000100002a297824 */ /* 0x040fe200078e00ff */
[----:B------:R-:W-:Y:S01]  /*9590*/  LOP3.LUT R63, R63, 0xffff0000, RZ, 0xc0, !PT ;  /* 0xffff00003f3f7812 */ /* 0x000fe200078ec0ff */
[C---:B------:R-:W-:Y:S01]  /*95a0*/  FFMA.FTZ R60, R53.reuse, R57, -R60 ;  /* 0x00000039353c7223 */ /* 0x040fe2000001083c */
[----:B------:R-:W-:Y:S01]  /*95b0*/  LOP3.LUT R43, R42, 0xffff0000, RZ, 0xc0, !PT ;  /* 0xffff00002a2b7812 */ /* 0x000fe200078ec0ff */
[----:B------:R-:W-:Y:S01]  /*95c0*/  FFMA.FTZ R59, R53, R58, R59 ;  /* 0x0000003a353b7223 */ /* 0x000fe2000001003b */
[C---:B------:R-:W-:Y:S01]  /*95d0*/  SHF.L.U32 R42, R46.reuse, 0x10, RZ ;  /* 0x000000102e2a7819 */ /* 0x040fe200000006ff */
[C---:B------:R-:W-:Y:S01]  /*95e0*/  IMAD.U32 R53, R67.reuse, 0x10000, RZ ;  /* 0x0001000043357824 */ /* 0x040fe200078e00ff */
[----:B------:R-:W-:Y:S01]  /*95f0*/  LOP3.LUT R46, R46, 0xffff0000, RZ, 0xc0, !PT ;  /* 0xffff00002e2e7812 */ /* 0x000fe200078ec0ff */
[C---:B------:R-:W-:Y:S01]  /*9600*/  FMUL.FTZ R61, R44.reuse, R159 ;  /* 0x0000009f2c3d7220 */ /* 0x040fe20000410000 */
[----:B------:R-:W-:Y:S01]  /*9610*/  LOP3.LUT R67, R67, 0xffff0000, RZ, 0xc0, !PT ;  /* 0xffff000043437812 */ /* 0x000fe200078ec0ff */
[----:B------:R-:W-:Y:S01]  /*9620*/  FMUL.FTZ R57, R44, R63 ;  /* 0x0000003f2c397220 */ /* 0x000fe20000410000 */
[C---:B------:R-:W-:Y:S01]  /*9630*/  IMAD.U32 R44, R47.reuse, 0x10000, RZ ;  /* 0x000100002f2c7824 */ /* 0x040fe200078e00ff */
[----:B------:R-:W-:Y:S01]  /*9640*/  LOP3.LUT R47, R47, 0xffff0000, RZ, 0xc0, !PT ;  /* 0xffff00002f2f7812 */ /* 0x000fe200078ec0ff */
[----:B------:R-:W-:Y:S01]  /*9650*/  FFMA.FTZ R65, R56, R69, R65 ;  /* 0x0000004538417223 */ /* 0x000fe20000010041 */
[----:B------:R-:W-:Y:S01]  /*9660*/  LOP3.LUT R40, R40, 0xffff0000, RZ, 0xc0, !PT ;  /* 0xffff000028287812 */ /* 0x000fe200078ec0ff */
[----:B------:R-:W-:Y:S01]  /*9670*/  FMUL.FTZ R54, R42, R53 ;  /* 0x000000352a367220 */ /* 0x000fe20000410000 */
[C---:B------:R-:W-:Y:S01]  /*9680*/  FMUL.FTZ R56, R46.reuse, R67 ;  /* 0x000000432e387220 */ /* 0x040fe20000410000 */
[-C--:B------:R-:W-:Y:S01]  /*9690*/  FMUL.FTZ R46, R46, R47.reuse ;  /* 0x0000002f2e2e7220 */ /* 0x080fe20000410000 */
[-C--:B------:R-:W-:Y:S01]  /*96a0*/  FMUL.FTZ R42, R42, R44.reuse ;  /* 0x0000002c2a2a7220 */ /* 0x080fe20000410000 */
[----:B------:R-:W-:Y:S01]  /*96b0*/  FFMA.FTZ R54, R41, R44, -R54 ;  /* 0x0000002c29367223 */ /* 0x000fe20000010836 */
[----:B------:R-:W-:Y:S01]  /*96c0*/  FFMA.FTZ R47, R43, R47, -R56 ;  /* 0x0000002f2b2f7223 */ /* 0x000fe20000010838 */
[C---:B------:R-:W-:Y:S01]  /*96d0*/  FFMA.FTZ R61, R40.reuse, R63, -R61 ;  /* 0x0000003f283d7223 */ /* 0x040fe2000001083d */
[----:B------:R-:W-:Y:S01]  /*96e0*/  FFMA.FTZ R42, R41, R53, R42 ;  /* 0x00000035292a7223 */ /* 0x000fe2000001002a */
[----:B------:R-:W-:Y:S01]  /*96f0*/  FFMA.FTZ R43, R43, R67, R46 ;  /* 0x000000432b2b7223 */ /* 0x000fe2000001002e */
[----:B------:R-:W-:Y:S01]  /*9700*/  FFMA.FTZ R40, R40, R159, R57 ;  /* 0x0000009f28287223 */ /* 0x000fe20000010039 */
[----:B------:R-:W-:-:S02]  /*9710*/  F2FP.BF16.F32.PACK_AB R47, R47, R54 ;  /* 0x000000362f2f723e */ /* 0x000fc400000010ff */
[----:B------:R-:W-:Y:S02]  /*9720*/  F2FP.BF16.F32.PACK_AB R62, R62, R71 ;  /* 0x000000473e3e723e */ /* 0x000fe400000010ff */
        /* <DEDUP_REMOVED lines=10> */
.L_x_547:
[----:B------:R-:W-:Y:S05]  /*97d0*/  BSYNC B2 ;  /* 0x0000000000027941 */ /* 0x000fea0003800000 */
.L_x_546:
[----:B------:R-:W-:Y:S02]  /*97e0*/  ULDC.64 UR4, c[0x0][0x208] ;  /* 0x0000820000047ab9 */ /* 0x000fe40000000a00 */
[----:B--2---:R2:W-:Y:S04]  /*97f0*/  STG.E.128 desc[UR4][R48.64], R40 ;  /* 0x0000002830007986 */ /* 0x0045e8000c101d04 */
[----:B---3--:R2:W-:Y:S02]  /*9800*/  @!P3 STG.E.128 desc[UR4][R50.64], R44 ;  /* 0x0000002c3200b986 */ /* 0x0085e4000c101d04 */
.L_x_545:
[----:B------:R-:W-:Y:S05]  /*9810*/  BSYNC B1 ;  /* 0x0000000000017941 */ /* 0x000fea0003800000 */
.L_x_544:
[----:B------:R-:W-:-:S13]  /*9820*/  ISETP.NE.AND P3, PT, R10, RZ, PT ;  /* 0x000000ff0a00720c */ /* 0x000fda0003f65270 */
[----:B------:R-:W-:Y:S05]  /*9830*/  @!P3 BRA `(.L_x_504) ;  /* 0x0000000800f4b947 */ /* 0x000fea0003800000 */
[----:B------:R-:W-:Y:S01]  /*9840*/  SEL R146, R120, R146, !P1 ;  /* 0x0000009278927207 */ /* 0x000fe20004800000 */
[----:B------:R-:W-:Y:S01]  /*9850*/  BSSY B1, `(.L_x_548) ;  /* 0x0000073000017945 */ /* 0x000fe20003800000 */
[----:B--2---:R-:W-:Y:S02]  /*9860*/  IADD3 R49, P3, P4, R38, R124, R11 ;  /* 0x0000007c26317210 */ /* 0x004fe40007c7e00b */
[----:B------:R-:W-:Y:S02]  /*9870*/  SHF.R.S32.HI R41, RZ, 0x1f, R146 ;  /* 0x0000001fff297819 */ /* 0x000fe40000011492 */
[----:B------:R-:W-:Y:S02]  /*9880*/  IADD3.X R50, R37, R52, R6, P3, P4 ;  /* 0x0000003425327210 */ /* 0x000fe40001fe8406 */
[----:B------:R-:W-:Y:S02]  /*9890*/  LEA.HI R41, R41, R146, RZ, 0x4 ;  /* 0x0000009229297211 */ /* 0x000fe400078f20ff */
[----:B------:R-:W-:-:S02]  /*98a0*/  ISETP.GE.AND P4, PT, R213, R116, PT ;  /* 0x00000074d500720c */ /* 0x000fc40003f86270 */
[----:B------:R-:W-:Y:S02]  /*98b0*/  LEA.HI.SX32 R41, R41, R12, 0x1c ;  /* 0x0000000c29297211 */ /* 0x000fe400078fe2ff */
[----:B------:R-:W-:Y:S02]  /*98c0*/  LEA R48, P3, R49, R118, 0x1 ;  /* 0x0000007631307211 */ /* 0x000fe400078608ff */
[----:B------:R-:W-:Y:S01]  /*98d0*/  SHF.R.S32.HI R40, RZ, 0x1f, R41 ;  /* 0x0000001fff287819 */ /* 0x000fe20000011429 */
[----:B------:R-:W-:Y:S01]  /*98e0*/  IMAD.SHL.U32 R51, R41, 0x8, RZ ;  /* 0x0000000829337824 */ /* 0x000fe200078e00ff */
[----:B------:R-:W-:Y:S02]  /*98f0*/  LEA.HI.X R49, R49, R119, R50, 0x1, P3 ;  /* 0x0000007731317211 */ /* 0x000fe400018f0c32 */
[----:B------:R-:W-:Y:S02]  /*9900*/  LEA.HI R40, R40, R41, RZ, 0x3 ;  /* 0x0000002928287211 */ /* 0x000fe400078f18ff */
[----:B------:R-:W-:-:S02]  /*9910*/  LOP3.LUT R41, R228, 0x38, R51, 0xf8, !PT ;  /* 0x00000038e4297812 */ /* 0x000fc400078ef833 */
[----:B------:R-:W-:Y:S02]  /*9920*/  SHF.R.S32.HI R40, RZ, 0x3, R40 ;  /* 0x00000003ff287819 */ /* 0x000fe40000011428 */
[----:B------:R-:W-:-:S03]  /*9930*/  LOP3.LUT R41, R41, R230, RZ, 0x3c, !PT ;  /* 0x000000e629297212 */ /* 0x000fc600078e3cff */
[----:B------:R-:W-:-:S04]  /*9940*/  IMAD R40, R40, 0x1400, R231 ;  /* 0x0000140028287824 */ /* 0x000fc800078e02e7 */
[----:B------:R-:W-:Y:S02]  /*9950*/  IMAD.IADD R40, R40, 0x1, R41 ;  /* 0x0000000128287824 */ /* 0x000fe400078e0229 */
[C---:B------:R-:W-:Y:S02]  /*9960*/  IMAD R41, R17.reuse, 0x5000, R133 ;  /* 0x0000500011297824 */ /* 0x040fe400078e0285 */
[----:B------:R-:W-:Y:S02]  /*9970*/  IMAD R43, R17, 0x5000, R40 ;  /* 0x00005000112b7824 */ /* 0x000fe400078e0228 */
[--C-:B------:R-:W-:Y:S02]  /*9980*/  IMAD R41, R41, 0x2, R16.reuse ;  /* 0x0000000229297824 */ /* 0x100fe400078e0210 */
[----:B------:R-:W-:-:S04]  /*9990*/  IMAD R44, R43, 0x2, R16 ;  /* 0x000000022b2c7824 */ /* 0x000fc800078e0210 */
[----:B------:R-:W2:Y:S04]  /*99a0*/  LDS.128 R40, [R41+0x24400] ;  /* 0x0244000029287984 */ /* 0x000ea80000000c00 */
[----:B------:R-:W3:Y:S01]  /*99b0*/  LDS.128 R44, [R44+0x24400] ;  /* 0x024400002c2c7984 */ /* 0x000ee20000000c00 */
[----:B------:R-:W-:Y:S05]  /*99c0*/  @P4 BRA `(.L_x_549) ;  /* 0x00000004006c4947 */ /* 0x000fea0003800000 */
[--C-:B------:R-:W-:Y:S01]  /*99d0*/  SHF.R.U64 R66, R80, 0x10, R81.reuse ;  /* 0x0000001050427819 */ /* 0x100fe20000001251 */
[----:B---3--:R-:W-:Y:S01]  /*99e0*/  IMAD.U32 R56, R45, 0x10000, RZ ;  /* 0x000100002d387824 */ /* 0x008fe200078e00ff */
[----:B------:R-:W-:Y:S01]  /*99f0*/  SHF.R.U32.HI R80, RZ, 0x10, R81 ;  /* 0x00000010ff507819 */ /* 0x000fe20000011651 */
[----:B--2---:R-:W-:Y:S01]  /*9a00*/  IMAD.U32 R53, R41, 0x10000, RZ ;  /* 0x0001000029357824 */ /* 0x004fe200078e00ff */
[--C-:B------:R-:W-:Y:S01]  /*9a10*/  SHF.R.U64 R60, R72, 0x10, R73.reuse ;  /* 0x00000010483c7819 */ /* 0x100fe20000001249 */
[----:B------:R-:W-:Y:S01]  /*9a20*/  IMAD.U32 R58, R47, 0x10000, RZ ;  /* 0x000100002f3a7824 */ /* 0x000fe200078e00ff */
[----:B------:R-:W-:Y:S02]  /*9a30*/  SHF.R.U32.HI R72, RZ, 0x10, R73 ;  /* 0x00000010ff487819 */ /* 0x000fe40000011649 */
[----:B------:R-:W-:Y:S02]  /*9a40*/  PRMT R63, R155, 0x5432, R80 ;  /* 0x000054329b3f7816 */ /* 0x000fe40000000050 */
[----:B------:R-:W-:-:S02]  /*9a50*/  PRMT R60, R153, 0x5410, R60 ;  /* 0x00005410993c7816 */ /* 0x000fc4000000003c */
[----:B------:R-:W-:Y:S01]  /*9a60*/  SHF.R.U64 R61, R74, 0x10, R75 ;  /* 0x000000104a3d7819 */ /* 0x000fe2000000124b */
[----:B------:R-:W-:Y:S01]  /*9a70*/  IMAD.U32 R64, R63, 0x10000, RZ ;  /* 0x000100003f407824 */ /* 0x000fe200078e00ff */
[--C-:B------:R-:W-:Y:S02]  /*9a80*/  SHF.R.U64 R65, R82, 0x10, R83.reuse ;  /* 0x0000001052417819 */ /* 0x100fe40000001253 */
[----:B------:R-:W-:Y:S02]  /*9a90*/  PRMT R153, R153, 0x5432, R72 ;  /* 0x0000543299997816 */ /* 0x000fe40000000048 */
[----:B------:R-:W-:Y:S02]  /*9aa0*/  SHF.R.U32.HI R83, RZ, 0x10, R83 ;  /* 0x00000010ff537819 */ /* 0x000fe40000011653 */
[----:B------:R-:W-:Y:S01]  /*9ab0*/  PRMT R62, R152, 0x5410, R61 ;  /* 0x00005410983e7816 */ /* 0x000fe2000000003d */
[----:B------:R-:W-:Y:S01]  /*9ac0*/  IMAD.U32 R61, R153, 0x10000, RZ ;  /* 0x00010000993d7824 */ /* 0x000fe200078e00ff */
[----:B------:R-:W-:Y:S01]  /*9ad0*/  PRMT R155, R155, 0x5410, R66 ;  /* 0x000054109b9b7816 */ /* 0x000fe20000000042 */
[-C--:B------:R-:W-:Y:S01]  /*9ae0*/  FMUL.FTZ R66, R56, R64.reuse ;  /* 0x0000004038427220 */ /* 0x080fe20000410000 */
[----:B------:R-:W-:Y:S01]  /*9af0*/  PRMT R65, R154, 0x5410, R65 ;  /* 0x000054109a417816 */ /* 0x000fe20000000041 */
[-C--:B------:R-:W-:Y:S01]  /*9b00*/  FMUL.FTZ R56, R56, R61.reuse ;  /* 0x0000003d38387220 */ /* 0x080fe20000410000 */
[----:B------:R-:W-:Y:S01]  /*9b10*/  SHF.R.U32.HI R75, RZ, 0x10, R75 ;  /* 0x00000010ff4b7819 */ /* 0x000fe2000001164b */
[C---:B------:R-:W-:Y:S01]  /*9b20*/  FFMA.FTZ R66, R53.reuse, R61, -R66 ;  /* 0x0000003d35427223 */ /* 0x040fe20000010842 */
[----:B------:R-:W-:Y:S01]  /*9b30*/  PRMT R154, R154, 0x5432, R83 ;  /* 0x000054329a9a7816 */ /* 0x000fe20000000053 */
[----:B------:R-:W-:Y:S01]  /*9b40*/  FFMA.FTZ R64, R53, R64, R56 ;  /* 0x0000004035407223 */ /* 0x000fe20000010038 */
[----:B------:R-:W-:-:S02]  /*9b50*/  PRMT R152, R152, 0x5432, R75 ;  /* 0x0000543298987816 */ /* 0x000fc4000000004b */
[----:B------:R-:W-:Y:S01]  /*9b60*/  LOP3.LUT R57, R45, 0xffff0000, RZ, 0xc0, !PT ;  /* 0xffff00002d397812 */ /* 0x000fe200078ec0ff */
[----:B------:R-:W-:Y:S01]  /*9b70*/  IMAD.U32 R61, R154, 0x10000, RZ ;  /* 0x000100009a3d7824 */ /* 0x000fe200078e00ff */
[----:B------:R-:W-:Y:S01]  /*9b80*/  LOP3.LUT R63, R63, 0xffff0000, RZ, 0xc0, !PT ;  /* 0xffff00003f3f7812 */ /* 0x000fe200078ec0ff */
[----:B------:R-:W-:Y:S01]  /*9b90*/  IMAD.U32 R45, R44, 0x10000, RZ ;  /* 0x000100002c2d7824 */ /* 0x000fe200078e00ff */
[----:B------:R-:W-:Y:S01]  /*9ba0*/  LOP3.LUT R153, R153, 0xffff0000, RZ, 0xc0, !PT ;  /* 0xffff000099997812 */ /* 0x000fe200078ec0ff */
[----:B------:R-:W-:Y:S01]  /*9bb0*/  IMAD.U32 R53, R152, 0x10000, RZ ;  /* 0x0001000098357824 */ /* 0x000fe200078e00ff */
[----:B------:R-:W-:Y:S01]  /*9bc0*/  LOP3.LUT R55, R44, 0xffff0000, RZ, 0xc0, !PT ;  /* 0xffff00002c377812 */ /* 0x000fe200078ec0ff */
[----:B------:R-:W-:Y:S02]  /*9bd0*/  IMAD.U32 R44, R43, 0x10000, RZ ;  /* 0x000100002b2c7824 */ /* 0x000fe400078e00ff */
[----:B------:R-:W-:Y:S01]  /*9be0*/  FMUL.FTZ R69, R58, R61 ;  /* 0x0000003d3a457220 */ /* 0x000fe20000410000 */
[----:B------:R-:W-:Y:S01]  /*9bf0*/  LOP3.LUT R54, R41, 0xffff0000, RZ, 0xc0, !PT ;  /* 0xffff000029367812 */ /* 0x000fe200078ec0ff */
[----:B------:R-:W-:Y:S01]  /*9c00*/  FMUL.FTZ R67, R57, R63 ;  /* 0x0000003f39437220 */ /* 0x000fe20000410000 */
[----:B------:R-:W-:Y:S01]  /*9c10*/  LOP3.LUT R59, R47, 0xffff0000, RZ, 0xc0, !PT ;  /* 0xffff00002f3b7812 */ /* 0x000fe200078ec0ff */
[----:B------:R-:W-:Y:S01]  /*9c20*/  FMUL.FTZ R57, R57, R153 ;  /* 0x0000009939397220 */ /* 0x000fe20000410000 */
[----:B------:R-:W-:Y:S01]  /*9c30*/  LOP3.LUT R154, R154, 0xffff0000, RZ, 0xc0, !PT ;  /* 0xffff00009a9a7812 */ /* 0x000fe200078ec0ff */
[-C--:B------:R-:W-:Y:S01]  /*9c40*/  FMUL.FTZ R58, R58, R53.reuse ;  /* 0x000000353a3a7220 */ /* 0x080fe20000410000 */
[----:B------:R-:W-:Y:S01]  /*9c50*/  FFMA.FTZ R69, R44, R53, -R69 ;  /* 0x000000352c457223 */ /* 0x000fe20000010845 */
[----:B------:R-:W-:Y:S01]  /*9c60*/  LOP3.LUT R152, R152, 0xffff0000, RZ, 0xc0, !PT ;  /* 0xffff000098987812 */ /* 0x000fe200078ec0ff */
[----:B------:R-:W-:Y:S01]  /*9c70*/  IMAD.U32 R53, R155, 0x10000, RZ ;  /* 0x000100009b357824 */ /* 0x000fe200078e00ff */
[----:B------:R-:W-:Y:S01]  /*9c80*/  LOP3.LUT R43, R43, 0xffff0000, RZ, 0xc0, !PT ;  /* 0xffff00002b2b7812 */ /* 0x000fe200078ec0ff */
[C---:B------:R-:W-:Y:S01]  /*9c90*/  FFMA.FTZ R67, R54.reuse, R153, -R67 ;  /* 0x0000009936437223 */ /* 0x040fe20000010843 */
[----:B------:R-:W-:Y:S01]  /*9ca0*/  FFMA.FTZ R63, R54, R63, R57 ;  /* 0x0000003f363f7223 */ /* 0x000fe20000010039 */
[----:B------:R-:W-:Y:S01]  /*9cb0*/  FMUL.FTZ R54, R59, R154 ;  /* 0x0000009a3b367220 */ /* 0x000fe20000410000 */
[----:B------:R-:W-:Y:S01]  /*9cc0*/  SHF.L.U32 R50, R40, 0x10, RZ ;  /* 0x0000001028327819 */ /* 0x000fe200000006ff */
[----:B------:R-:W-:Y:S01]  /*9cd0*/  FFMA.FTZ R61, R44, R61, R58 ;  /* 0x0000003d2c3d7223 */ /* 0x000fe2000001003a */
[----:B------:R-:W-:-:S02]  /*9ce0*/  IMAD.U32 R44, R60, 0x10000, RZ ;  /* 0x000100003c2c7824 */ /* 0x000fc400078e00ff */
[-C--:B------:R-:W-:Y:S01]  /*9cf0*/  FMUL.FTZ R57, R45, R53.reuse ;  /* 0x000000352d397220 */ /* 0x080fe20000410000 */
[-C--:B------:R-:W-:Y:S01]  /*9d00*/  FMUL.FTZ R58, R59, R152.reuse ;  /* 0x000000983b3a7220 */ /* 0x080fe20000410000 */
[----:B------:R-:W-:Y:S01]  /*9d10*/  FFMA.FTZ R152, R43, R152, -R54 ;  /* 0x000000982b987223 */ /* 0x000fe20000010836 */
[----:B------:R-:W-:Y:S01]  /*9d20*/  LOP3.LUT R54, R155, 0xffff0000, RZ, 0xc0, !PT ;  /* 0xffff00009b367812 */ /* 0x000fe200078ec0ff */
[-C--:B------:R-:W-:Y:S01]  /*9d30*/  FMUL.FTZ R56, R45, R44.reuse ;  /* 0x0000002c2d387220 */ /* 0x080fe20000410000 */
[----:B------:R-:W-:Y:S01]  /*9d40*/  FFMA.FTZ R57, R50, R44, -R57 ;  /* 0x0000002c32397223 */ /* 0x000fe20000010839 */
[----:B------:R-:W-:Y:S01]  /*9d50*/  IMAD.U32 R47, R46, 0x10000, RZ ;  /* 0x000100002e2f7824 */ /* 0x000fe200078e00ff */
[----:B------:R-:W-:Y:S01]  /*9d60*/  LOP3.LUT R60, R60, 0xffff0000, RZ, 0xc0, !PT ;  /* 0xffff00003c3c7812 */ /* 0x000fe200078ec0ff */
[----:B------:R-:W-:Y:S01]  /*9d70*/  IMAD.U32 R44, R65, 0x10000, RZ ;  /* 0x00010000412c7824 */ /* 0x000fe200078e00ff */
[----:B------:R-:W-:Y:S01]  /*9d80*/  LOP3.LUT R46, R46, 0xffff0000, RZ, 0xc0, !PT ;  /* 0xffff00002e2e7812 */ /* 0x000fe200078ec0ff */
[----:B------:R-:W-:Y:S01]  /*9d90*/  FFMA.FTZ R154, R43, R154, R58 ;  /* 0x0000009a2b9a7223 */ /* 0x000fe2000001003a */
[----:B------:R-:W-:Y:S01]  /*9da0*/  LOP3.LUT R65, R65, 0xffff0000, RZ, 0xc0, !PT ;  /* 0xffff000041417812 */ /* 0x000fe200078ec0ff */
[----:B------:R-:W-:Y:S01]  /*9db0*/  IMAD.U32 R43, R62, 0x10000, RZ ;  /* 0x000100003e2b7824 */ /* 0x000fe200078e00ff */
[----:B------:R-:W-:Y:S01]  /*9dc0*/  LOP3.LUT R41, R40, 0xffff0000, RZ, 0xc0, !PT ;  /* 0xffff000028297812 */ /* 0x000fe200078ec0ff */
[----:B------:R-:W-:Y:S01]  /*9dd0*/  FMUL.FTZ R58, R55, R54 ;  /* 0x00000036373a7220 */ /* 0x000fe20000410000 */
[----:B------:R-:W-:Y:S01]  /*9de0*/  LOP3.LUT R45, R62, 0xffff0000, RZ, 0xc0, !PT ;  /* 0xffff00003e2d7812 */ /* 0x000fe200078ec0ff */
[----:B------:R-:W-:Y:S01]  /*9df0*/  FFMA.FTZ R56, R50, R53, R56 ;  /* 0x0000003532387223 */ /* 0x000fe20000010038 */
[----:B------:R-:W-:-:S02]  /*9e00*/  IMAD.U32 R40, R42, 0x10000, RZ ;  /* 0x000100002a287824 */ /* 0x000fc400078e00ff */
[----:B------:R-:W-:Y:S01]  /*9e10*/  FMUL.FTZ R50, R55, R60 ;  /* 0x0000003c37327220 */ /* 0x000fe20000410000 */
[C---:B------:R-:W-:Y:S01]  /*9e20*/  FMUL.FTZ R53, R47.reuse, R44 ;  /* 0x0000002c2f357220 */ /* 0x040fe20000410000 */
[----:B------:R-:W-:Y:S01]  /*9e30*/  LOP3.LUT R42, R42, 0xffff0000, RZ, 0xc0, !PT ;  /* 0xffff00002a2a7812 */ /* 0x000fe200078ec0ff */
[----:B------:R-:W-:Y:S01]  /*9e40*/  FMUL.FTZ R47, R47, R43 ;  /* 0x0000002b2f2f7220 */ /* 0x000fe20000410000 */
[C---:B------:R-:W-:Y:S01]  /*9e50*/  FMUL.FTZ R55, R46.reuse, R65 ;  /* 0x000000412e377220 */ /* 0x040fe20000410000 */
[C---:B------:R-:W-:Y:S01]  /*9e60*/  FFMA.FTZ R58, R41.reuse, R60, -R58 ;  /* 0x0000003c293a7223 */ /* 0x040fe2000001083a */
[----:B------:R-:W-:Y:S01]  /*9e70*/  FMUL.FTZ R46, R46, R45 ;  /* 0x0000002d2e2e7220 */ /* 0x000fe20000410000 */
[C---:B------:R-:W-:Y:S01]  /*9e80*/  FFMA.FTZ R53, R40.reuse, R43, -R53 ;  /* 0x0000002b28357223 */ /* 0x040fe20000010835 */
[----:B------:R-:W-:Y:S01]  /*9e90*/  FFMA.FTZ R47, R40, R44, R47 ;  /* 0x0000002c282f7223 */ /* 0x000fe2000001002f */
[----:B------:R-:W-:Y:S01]  /*9ea0*/  FFMA.FTZ R41, R41, R54, R50 ;  /* 0x0000003629297223 */ /* 0x000fe20000010032 */
[C---:B------:R-:W-:Y:S01]  /*9eb0*/  FFMA.FTZ R40, R42.reuse, R45, -R55 ;  /* 0x0000002d2a287223 */ /* 0x040fe20000010837 */
[----:B------:R-:W-:Y:S01]  /*9ec0*/  FFMA.FTZ R46, R42, R65, R46 ;  /* 0x000000412a2e7223 */ /* 0x000fe2000001002e */
        /* <DEDUP_REMOVED lines=11> */
.L_x_549:
[----:B------:R-:W-:Y:S05]  /*9f80*/  BSYNC B1 ;  /* 0x0000000000017941 */ /* 0x000fea0003800000 */
.L_x_548:
[----:B------:R-:W-:Y:S01]  /*9f90*/  ISETP.GE.AND P3, PT, R51, R145, PT ;  /* 0x000000913300720c */ /* 0x000fe20003f66270 */
[----:B------:R-:W-:Y:S02]  /*9fa0*/  ULDC.64 UR4, c[0x0][0x208] ;  /* 0x0000820000047ab9 */ /* 0x000fe40000000a00 */
[----:B--2---:R2:W-:Y:S10]  /*9fb0*/  STG.E.128 desc[UR4][R48.64], R40 ;  /* 0x0000002830007986 */ /* 0x0045f4000c101d04 */
[----:B------:R-:W-:Y:S05]  /*9fc0*/  @P3 BRA `(.L_x_504) ;  /* 0x0000000400103947 */ /* 0x000fea0003800000 */
[--C-:B------:R-:W-:Y:S01]  /*9fd0*/  IADD3 R124, P3, P4, R38, R124, R51.reuse ;  /* 0x0000007c267c7210 */ /* 0x100fe20007c7e033 */
[----:B------:R-:W-:Y:S01]  /*9fe0*/  ULDC.64 UR4, c[0x0][0x208] ;  /* 0x0000820000047ab9 */ /* 0x000fe20000000a00 */
[----:B------:R-:W-:-:S04]  /*9ff0*/  SHF.R.S32.HI R51, RZ, 0x1f, R51 ;  /* 0x0000001fff337819 */ /* 0x000fc80000011433 */
[----:B------:R-:W-:Y:S02]  /*a000*/  IADD3.X R52, R37, R52, R51, P3, P4 ;  /* 0x0000003425347210 */ /* 0x000fe40001fe8433 */
[----:B------:R-:W-:-:S04]  /*a010*/  LEA R118, P3, R124, R118, 0x1 ;  /* 0x000000767c767211 */ /* 0x000fc800078608ff */
[----:B------:R-:W-:-:S05]  /*a020*/  LEA.HI.X R119, R124, R119, R52, 0x1, P3 ;  /* 0x000000777c777211 */ /* 0x000fca00018f0c34 */
[----:B---3--:R3:W-:Y:S01]  /*a030*/  STG.E.128 desc[UR4][R118.64], R44 ;  /* 0x0000002c76007986 */ /* 0x0087e2000c101d04 */
[----:B------:R-:W-:Y:S05]  /*a040*/  BRA `(.L_x_504) ;  /* 0x0000000000f07947 */ /* 0x000fea0003800000 */
.L_x_461:
[----:B------:R-:W-:-:S13]  /*a050*/  ISETP.NE.AND P2, PT, R221, 0x3, PT ;  /* 0x00000003dd00780c */ /* 0x000fda0003f45270 */
[----:B------:R-:W-:Y:S05]  /*a060*/  @!P2 BRA `(.L_x_550) ;  /* 0x000000000004a947 */ /* 0x000fea0003800000 */
[----:B------:R-:W-:Y:S01]  /*a070*/  BPT.TRAP 0x1 ;  /* 0x000000040000795c */ /* 0x000fe20000300000 */
.L_x_550:
[----:B------:R-:W-:Y:S01]  /*a080*/  LEA R0, R17, R16, 0x3 ;  /* 0x0000001011007211 */ /* 0x000fe200078e18ff */
[----:B------:R-:W-:Y:S01]  /*a090*/  IMAD R3, R24, -0x50, R2 ;  /* 0xffffffb018037824 */ /* 0x000fe200078e0202 */
[----:B------:R-:W-:Y:S01]  /*a0a0*/  SHF.L.U32 R115, R219, 0x1f, RZ ;  /* 0x0000001fdb737819 */ /* 0x000fe200000006ff */
[----:B------:R-:W-:Y:S03]  /*a0b0*/  BSSY B1, `(.L_x_551) ;  /* 0x0000005000017945 */ /* 0x000fe60003800000 */
[----:B------:R-:W0:Y:S01]  /*a0c0*/  SYNCS.PHASECHK.TRANS64.TRYWAIT P3, [R0+URZ+0x38890], R115 ;  /* 0x03889073000075a7 */ /* 0x000e22000806017f */
[----:B------:R-:W-:-:S04]  /*a0d0*/  VIMNMX R3, R3, 0x50, PT ;  /* 0x0000005003037848 */ /* 0x000fc80003fe0100 */
[----:B------:R-:W-:Y:S01]  /*a0e0*/  ISETP.GE.AND P4, PT, R18, R3, PT ;  /* 0x000000031200720c */ /* 0x000fe20003f86270 */
[----:B0-----:R-:W-:-:S12]  /*a0f0*/  @!P3 BRA `(.L_x_552) ;  /* 0x000001b4008cb947 */ /* 0x001fd80003800000 */
.L_x_788:
[----:B------:R-:W-:Y:S05]  /*a100*/  BSYNC B1 ;  /* 0x0000000000017941 */ /* 0x000fea0003800000 */
.L_x_551:
[----:B------:R-:W-:Y:S04]  /*a110*/  BSSY B1, `(.L_x_553) ;  /* 0x000000f000017945 */ /* 0x000fe80003800000 */
[----:B------:R-:W-:Y:S05]  /*a120*/  @P4 BRA `(.L_x_554) ;  /* 0x0000000000344947 */ /* 0x000fea0003800000 */
[----:B------:R-:W-:Y:S01]  /*a130*/  ISETP.NE.AND P5, PT, R26, RZ, PT ;  /* 0x000000ff1a00720c */ /* 0x000fe20003fa5270 */
[----:B------:R-:W-:Y:S01]  /*a140*/  ULDC.64 UR4, c[0x0][0x208] ;  /* 0x0000820000047ab9 */ /* 0x000fe20000000a00 */
[----:B------:R-:W-:Y:S02]  /*a150*/  ISETP.NE.AND P4, PT, R10, RZ, PT ;  /* 0x000000ff0a00720c */ /* 0x000fe40003f85270 */
[----:B------:R-:W-:-:S09]  /*a160*/  ISETP.NE.AND P3, PT, R9, RZ, PT ;  /* 0x000000ff0900720c */ /* 0x000fd20003f65270 */
[----:B------:R-:W1:Y:S04]  /*a170*/  @P5 LDS.128 R40, [R4+0x24400] ;  /* 0x0244000004285984 */ /* 0x000e680000000c00 */
[----:B------:R-:W2:Y:S04]  /*a180*/  @P3 LDS.128 R44, [R4+0x29400] ;  /* 0x02940000042c3984 */ /* 0x000ea80000000c00 */
[----:B-1----:R-:W-:Y:S01]  /*a190*/  @P5 STG.E.128 desc[UR4][R60.64], R40 ;  /* 0x000000283c005986 */ /* 0x002fe2000c101d04 */
[----:B------:R-:W-:-:S03]  /*a1a0*/  ISETP.NE.AND P5, PT, R8, RZ, PT ;  /* 0x000000ff0800720c */ /* 0x000fc60003fa5270 */
[----:B------:R-:W1:Y:S04]  /*a1b0*/  @P4 LDS.128 R40, [R4+0x26c00] ;  /* 0x026c000004284984 */ /* 0x000e680000000c00 */
[----:B--2---:R-:W-:Y:S06]  /*a1c0*/  @P3 STG.E.128 desc[UR4][R60.64+0x100], R44 ;  /* 0x0001002c3c003986 */ /* 0x004fec000c101d04 */
[----:B------:R-:W2:Y:S04]  /*a1d0*/  @P5 LDS.128 R48, [R4+0x2bc00] ;  /* 0x02bc000004305984 */ /* 0x000ea80000000c00 */
[----:B-1----:R1:W-:Y:S04]  /*a1e0*/  @P4 STG.E.128 desc[UR4][R60.64+0x80], R40 ;  /* 0x000080283c004986 */ /* 0x0023e8000c101d04 */
[----:B--2---:R1:W-:Y:S02]  /*a1f0*/  @P5 STG.E.128 desc[UR4][R60.64+0x180], R48 ;  /* 0x000180303c005986 */ /* 0x0043e4000c101d04 */
.L_x_554:
[----:B------:R-:W-:Y:S05]  /*a200*/  BSYNC B1 ;  /* 0x0000000000017941 */ /* 0x000fea0003800000 */
.L_x_553:
[----:B------:R-:W-:Y:S01]  /*a210*/  ISETP.GE.AND P3, PT, R217, R3, PT ;  /* 0x00000003d900720c */ /* 0x000fe20003f66270 */
[----:B------:R-:W-:-:S12]  /*a220*/  BSSY B1, `(.L_x_555) ;  /* 0x000000f000017945 */ /* 0x000fd80003800000 */
[----:B------:R-:W-:Y:S05]  /*a230*/  @P3 BRA `(.L_x_556) ;  /* 0x0000000000343947 */ /* 0x000fea0003800000 */
[----:B------:R-:W-:Y:S01]  /*a240*/  ISETP.NE.AND P5, PT, R26, RZ, PT ;  /* 0x000000ff1a00720c */ /* 0x000fe20003fa5270 */
[----:B------:R-:W-:Y:S01]  /*a250*/  ULDC.64 UR4, c[0x0][0x208] ;  /* 0x0000820000047ab9 */ /* 0x000fe20000000a00 */
[----:B------:R-:W-:Y:S02]  /*a260*/  ISETP.NE.AND P4, PT, R10, RZ, PT ;  /* 0x000000ff0a00720c */ /* 0x000fe40003f85270 */
[----:B------:R-:W-:-:S09]  /*a270*/  ISETP.NE.AND P3, PT, R9, RZ, PT ;  /* 0x000000ff0900720c */ /* 0x000fd20003f65270 */
[----:B-1----:R-:W1:Y:S04]  /*a280*/  @P5 LDS.128 R40, [R4+0x25400] ;  /* 0x0254000004285984 */ /* 0x002e680000000c00 */
        /* <DEDUP_REMOVED lines=8> */
.L_x_556:
[----:B------:R-:W-:Y:S05]  /*a310*/  BSYNC B1 ;  /* 0x0000000000017941 */ /* 0x000fea0003800000 */
.L_x_555:
[----:B------:R-:W-:-:S13]  /*a320*/  ISETP.GE.AND P3, PT, R218, R3, PT ;  /* 0x00000003da00720c */ /* 0x000fda0003f66270 */
[----:B------:R-:W-:Y:S05]  /*a330*/  @P3 BRA `(.L_x_504) ;  /* 0x0000000000343947 */ /* 0x000fea0003800000 */
[----:B------:R-:W-:Y:S01]  /*a340*/  ISETP.NE.AND P5, PT, R26, RZ, PT ;  /* 0x000000ff1a00720c */ /* 0x000fe20003fa5270 */
[----:B------:R-:W-:Y:S01]  /*a350*/  ULDC.64 UR4, c[0x0][0x208] ;  /* 0x0000820000047ab9 */ /* 0x000fe20000000a00 */
[----:B------:R-:W-:Y:S02]  /*a360*/  ISETP.NE.AND P4, PT, R10, RZ, PT ;  /* 0x000000ff0a00720c */ /* 0x000fe40003f85270 */
[----:B------:R-:W-:-:S09]  /*a370*/  ISETP.NE.AND P3, PT, R9, RZ, PT ;  /* 0x000000ff0900720c */ /* 0x000fd20003f65270 */
[----:B-1-3--:R-:W1:Y:S04]  /*a380*/  @P5 LDS.128 R40, [R4+0x26400] ;  /* 0x0264000004285984 */ /* 0x00ae680000000c00 */
        /* <DEDUP_REMOVED lines=8> */
.L_x_504:
[----:B------:R-:W-:Y:S05]  /*a410*/  BSYNC B0 ;  /* 0x0000000000007941 */ /* 0x000fea0003800000 */
.L_x_460:
[----:B-1234-:R-:W1:Y:S01]  /*a420*/  S2R R40, SR_TID.X ;  /* 0x0000000000287919 */ /* 0x01ee620000002100 */
[----:B------:R-:W-:Y:S01]  /*a430*/  @!PT LDS RZ, [RZ] ;  /* 0x00000000fffff984 */ /* 0x000fe20000000800 */
[----:B------:R-:W-:Y:S01]  /*a440*/  @!PT LDS RZ, [RZ] ;  /* 0x00000000fffff984 */ /* 0x000fe20000000800 */
[----:B------:R-:W-:Y:S01]  /*a450*/  @!PT LDS RZ, [RZ] ;  /* 0x00000000fffff984 */ /* 0x000fe20000000800 */
[----:B------:R-:W-:Y:S01]  /*a460*/  @!PT LDS RZ, [RZ] ;  /* 0x00000000fffff984 */ /* 0x000fe20000000800 */
[----:B------:R2:W-:Y:S06]  /*a470*/  MEMBAR.ALL.CTA ;  /* 0x0000000000007992 */ /* 0x0005ec0000008000 */
[----:B--2---:R-:W2:Y:S01]  /*a480*/  FENCE.VIEW.ASYNC.S ;  /* 0x00000000000073c6 */ /* 0x004ea20000000000 */
[----:B------:R-:W-:Y:S05]  /*a490*/  WARPSYNC.ALL ;  /* 0x0000000000007948 */ /* 0x000fea0003800000 */
[----:B------:R-:W-:Y:S01]  /*a4a0*/  BSSY B0, `(.L_x_557) ;  /* 0x0000009000007945 */ /* 0x000fe20003800000 */
[----:B-1----:R-:W-:Y:S01]  /*a4b0*/  LOP3.LUT R40, R40, 0x7f, RZ, 0xc0, !PT ;  /* 0x0000007f28287812 */ /* 0x002fe200078ec0ff */
[----:B--2---:R1:W-:Y:S03]  /*a4c0*/  BAR.SYNC.DEFER_BLOCKING R150, 0x80 ;  /* 0x000200960000751d */ /* 0x0043e60000010000 */
[----:B------:R-:W-:-:S13]  /*a4d0*/  ISETP.NE.AND P3, PT, R40, RZ, PT ;  /* 0x000000ff2800720c */ /* 0x000fda0003f65270 */
[----:B------:R-:W-:-:S05]  /*a4e0*/  @!P3 VIADD R40, R0, 0x388a0 ;  /* 0x000388a00028b836 */ /* 0x000fca0000000000 */
[----:B------:R-:W-:-:S04]  /*a4f0*/  @!P3 PRMT R40, RZ, 0x654, R40 ;  /* 0x00000654ff28b816 */ /* 0x000fc80000000028 */
[----:B------:R1:W-:Y:S01]  /*a500*/  @!P3 SYNCS.ARRIVE.TRANS64.RED.A1T0 RZ, [R40+URZ], RZ ;  /* 0x000000ff28ffb9a7 */ /* 0x0003e2000810043f */
[----:B------:R-:W-:Y:S05]  /*a510*/  @!P2 BRA `(.L_x_558) ;  /* 0x000000000004a947 */ /* 0x000fea0003800000 */
[----:B------:R-:W-:Y:S01]  /*a520*/  BPT.TRAP 0x1 ;  /* 0x000000040000795c */ /* 0x000fe20000300000 */
.L_x_558:
[----:B------:R-:W-:Y:S05]  /*a530*/  BSYNC B0 ;  /* 0x0000000000007941 */ /* 0x000fea0003800000 */
.L_x_557:
[----:B------:R-:W2:Y:S01]  /*a540*/  SYNCS.PHASECHK.TRANS64.TRYWAIT P2, [R0+URZ+0x388b0], R115 ;  /* 0x0388b073000075a7 */ /* 0x000ea2000804017f */
[----:B------:R-:W-:Y:S01]  /*a550*/  ULDC UR60, c[0x0][0x2e4] ;  /* 0x0000b900003c7ab9 */ /* 0x000fe20000000800 */
[----:B------:R-:W-:Y:S01]  /*a560*/  ULDC.64 UR56, c[0x0][0x318] ;  /* 0x0000c60000387ab9 */ /* 0x000fe20000000a00 */
[----:B------:R-:W-:Y:S01]  /*a570*/  ULDC.64 UR58, c[0x0][0x308] ;  /* 0x0000c200003a7ab9 */ /* 0x000fe20000000a00 */
[----:B------:R-:W-:Y:S01]  /*a580*/  BSSY B0, `(.L_x_559) ;  /* 0x0000004000007945 */ /* 0x000fe20003800000 */
[----:B------:R-:W-:Y:S01]  /*a590*/  ISETP.GE.AND P4, PT, R18, R3, PT ;  /* 0x000000031200720c */ /* 0x000fe20003f86270 */
[----:B------:R-:W-:Y:S02]  /*a5a0*/  IMAD.WIDE R52, R24, 0x50, R112 ;  /* 0x0000005018347825 */ /* 0x000fe400078e0270 */
[----:B--2---:R-:W-:Y:S10]  /*a5b0*/  @!P2 BRA `(.L_x_560) ;  /* 0x000001b00070a947 */ /* 0x004ff40003800000 */
.L_x_789:
[----:B------:R-:W-:Y:S05]  /*a5c0*/  BSYNC B0 ;  /* 0x0000000000007941 */ /* 0x000fea0003800000 */
.L_x_559:
[----:B------:R-:W-:Y:S04]  /*a5d0*/  BSSY B0, `(.L_x_561) ;  /* 0x0000017000007945 */ /* 0x000fe80003800000 */
[----:B------:R-:W-:Y:S05]  /*a5e0*/  @P4 BRA `(.L_x_562) ;  /* 0x0000000000544947 */ /* 0x000fea0003800000 */
[----:B------:R-:W-:Y:S01]  /*a5f0*/  ISETP.GE.AND P5, PT, R212, UR60, PT ;  /* 0x0000003cd4007c0c */ /* 0x000fe2000bfa6270 */
[----:B------:R-:W-:Y:S01]  /*a600*/  IMAD R47, R53, UR56, RZ ;  /* 0x00000038352f7c24 */ /* 0x000fe2000f8e02ff */
[----:B------:R-:W-:Y:S01]  /*a610*/  ULDC.64 UR4, c[0x0][0x208] ;  /* 0x0000820000047ab9 */ /* 0x000fe20000000a00 */
[----:B------:R-:W-:Y:S01]  /*a620*/  IMAD.MOV.U32 R44, RZ, RZ, R96 ;  /* 0x000000ffff2c7224 */ /* 0x000fe200078e0060 */
[----:B------:R-:W-:Y:S01]  /*a630*/  ISETP.GE.AND P4, PT, R213, UR60, PT ;  /* 0x0000003cd5007c0c */ /* 0x000fe2000bf86270 */
[----:B------:R-:W-:Y:S02]  /*a640*/  IMAD.MOV.U32 R45, RZ, RZ, R5 ;  /* 0x000000ffff2d7224 */ /* 0x000fe400078e0005 */
[C---:B------:R-:W-:Y:S02]  /*a650*/  IMAD R47, R52.reuse, UR57, R47 ;  /* 0x00000039342f7c24 */ /* 0x040fe4000f8e022f */
[----:B------:R-:W-:-:S04]  /*a660*/  IMAD.WIDE.U32 R44, R52, UR56, R44 ;  /* 0x00000038342c7c25 */ /* 0x000fc8000f8e002c */
[----:B-1----:R-:W1:Y:S01]  /*a670*/  @!P5 LDS.128 R40, [R4+0x400] ;  /* 0x000400000428d984 */ /* 0x002e620000000c00 */
[----:B------:R-:W-:Y:S01]  /*a680*/  IMAD.IADD R45, R45, 0x1, R47 ;  /* 0x000000012d2d7824 */ /* 0x000fe200078e022f */
[----:B------:R-:W-:-:S04]  /*a690*/  LEA R54, P2, R44, UR58, 0x1 ;  /* 0x0000003a2c367c11 */ /* 0x000fc8000f8408ff */
[----:B------:R-:W-:Y:S02]  /*a6a0*/  LEA.HI.X R55, R44, UR59, R45, 0x1, P2 ;  /* 0x0000003b2c377c11 */ /* 0x000fe400090f0c2d */
[----:B------:R-:W-:-:S13]  /*a6b0*/  ISETP.GE.AND P2, PT, R227, UR60, PT ;  /* 0x0000003ce3007c0c */ /* 0x000fda000bf46270 */
[----:B------:R-:W3:Y:S04]  /*a6c0*/  @!P2 LDS.128 R44, [R4+0x5400] ;  /* 0x00540000042ca984 */ /* 0x000ee80000000c00 */
[----:B-1----:R-:W-:Y:S01]  /*a6d0*/  @!P5 STG.E.128 desc[UR4][R54.64], R40 ;  /* 0x000000283600d986 */ /* 0x002fe2000c101d04 */
[----:B------:R-:W-:-:S03]  /*a6e0*/  ISETP.GE.AND P5, PT, R226, UR60, PT ;  /* 0x0000003ce2007c0c */ /* 0x000fc6000bfa6270 */
[----:B------:R-:W1:Y:S10]  /*a6f0*/  @!P4 LDS.128 R40, [R4+0x2c00] ;  /* 0x002c00000428c984 */ /* 0x000e740000000c00 */
[----:B------:R-:W4:Y:S04]  /*a700*/  @!P5 LDS.128 R48, [R4+0x7c00] ;  /* 0x007c00000430d984 */ /* 0x000f280000000c00 */
[----:B---3--:R3:W-:Y:S04]  /*a710*/  @!P2 STG.E.128 desc[UR4][R54.64+0x100], R44 ;  /* 0x0001002c3600a986 */ /* 0x0087e8000c101d04 */
[----:B-1----:R3:W-:Y:S04]  /*a720*/  @!P4 STG.E.128 desc[UR4][R54.64+0x80], R40 ;  /* 0x000080283600c986 */ /* 0x0027e8000c101d04 */
[----:B----4-:R3:W-:Y:S02]  /*a730*/  @!P5 STG.E.128 desc[UR4][R54.64+0x180], R48 ;  /* 0x000180303600d986 */ /* 0x0107e4000c101d04 */
.L_x_562:
[----:B------:R-:W-:Y:S05]  /*a740*/  BSYNC B0 ;  /* 0x0000000000007941 */ /* 0x000fea0003800000 */
.L_x_561:
[----:B------:R-:W-:Y:S01]  /*a750*/  ISETP.GE.AND P2, PT, R217, R3, PT ;  /* 0x00000003d900720c */ /* 0x000fe20003f46270 */
[----:B------:R-:W-:-:S12]  /*a760*/  BSSY B0, `(.L_x_563) ;  /* 0x0000019000007945 */ /* 0x000fd80003800000 */
[----:B------:R-:W-:Y:S05]  /*a770*/  @P2 BRA `(.L_x_564) ;  /* 0x00000000005c2947 */ /* 0x000fea0003800000 */
[----:B------:R-:W-:Y:S01]  /*a780*/  ISETP.GE.AND P2, PT, R212, UR60, PT ;  /* 0x0000003cd4007c0c */ /* 0x000fe2000bf46270 */
[----:B---3--:R-:W-:Y:S01]  /*a790*/  IMAD.MOV.U32 R45, RZ, RZ, R5 ;  /* 0x000000ffff2d7224 */ /* 0x008fe200078e0005 */
[----:B------:R-:W-:Y:S01]  /*a7a0*/  IADD3 R47, P4, R52, 0x20, RZ ;  /* 0x00000020342f7810 */ /* 0x000fe20007f9e0ff */
[----:B------:R-:W-:Y:S01]  /*a7b0*/  ULDC.64 UR4, c[0x0][0x208] ;  /* 0x0000820000047ab9 */ /* 0x000fe20000000a00 */
[----:B------:R-:W-:-:S03]  /*a7c0*/  ISETP.GE.AND P5, PT, R213, UR60, PT ;  /* 0x0000003cd5007c0c */ /* 0x000fc6000bfa6270 */
[----:B------:R-:W-:-:S04]  /*a7d0*/  IMAD.X R44, RZ, RZ, R53, P4 ;  /* 0x000000ffff2c7224 */ /* 0x000fc800020e0635 */
[----:B------:R-:W-:Y:S02]  /*a7e0*/  IMAD R46, R44, UR56, RZ ;  /* 0x000000382c2e7c24 */ /* 0x000fe4000f8e02ff */
[----:B-1----:R-:W1:Y:S01]  /*a7f0*/  @!P2 LDS.128 R40, [R4+0x1400] ;  /* 0x001400000428a984 */ /* 0x002e620000000c00 */
[----:B------:R-:W-:-:S04]  /*a800*/  IMAD.MOV.U32 R44, RZ, RZ, R96 ;  /* 0x000000ffff2c7224 */ /* 0x000fc800078e0060 */
[----:B------:R-:W-:-:S04]  /*a810*/  IMAD.WIDE.U32 R44, R47, UR56, R44 ;  /* 0x000000382f2c7c25 */ /* 0x000fc8000f8e002c */
[----:B------:R-:W-:Y:S01]  /*a820*/  IMAD R47, R47, UR57, R46 ;  /* 0x000000392f2f7c24 */ /* 0x000fe2000f8e022e */
[----:B------:R-:W-:-:S03]  /*a830*/  LEA R54, P4, R44, UR58, 0x1 ;  /* 0x0000003a2c367c11 */ /* 0x000fc6000f8808ff */
[----:B------:R-:W-:-:S05]  /*a840*/  IMAD.IADD R45, R45, 0x1, R47 ;  /* 0x000000012d2d7824 */ /* 0x000fca00078e022f */
        /* <DEDUP_REMOVED lines=10> */
.L_x_564:
[----:B------:R-:W-:Y:S05]  /*a8f0*/  BSYNC B0 ;  /* 0x0000000000007941 */ /* 0x000fea0003800000 */
.L_x_563:
[----:B------:R-:W-:Y:S01]  /*a900*/  ISETP.GE.AND P2, PT, R218, R3, PT ;  /* 0x00000003da00720c */ /* 0x000fe20003f46270 */
[----:B------:R-:W-:-:S12]  /*a910*/  BSSY B0, `(.L_x_565) ;  /* 0x0000019000007945 */ /* 0x000fd80003800000 */
[----:B------:R-:W-:Y:S05]  /*a920*/  @P2 BRA `(.L_x_566) ;  /* 0x00000000005c2947 */ /* 0x000fea0003800000 */
[----:B------:R-:W-:Y:S01]  /*a930*/  ISETP.GE.AND P2, PT, R212, UR60, PT ;  /* 0x0000003cd4007c0c */ /* 0x000fe2000bf46270 */
[----:B---3--:R-:W-:Y:S01]  /*a940*/  IMAD.MOV.U32 R44, RZ, RZ, R96 ;  /* 0x000000ffff2c7224 */ /* 0x008fe200078e0060 */
[----:B------:R-:W-:Y:S01]  /*a950*/  IADD3 R3, P4, R52, 0x40, RZ ;  /* 0x0000004034037810 */ /* 0x000fe20007f9e0ff */
[----:B------:R-:W-:Y:S01]  /*a960*/  IMAD.MOV.U32 R45, RZ, RZ, R5 ;  /* 0x000000ffff2d7224 */ /* 0x000fe200078e0005 */
[----:B------:R-:W-:Y:S01]  /*a970*/  ULDC.64 UR4, c[0x0][0x208] ;  /* 0x0000820000047ab9 */ /* 0x000fe20000000a00 */
[----:B------:R-:W-:Y:S02]  /*a980*/  ISETP.GE.AND P5, PT, R213, UR60, PT ;  /* 0x0000003cd5007c0c */ /* 0x000fe4000bfa6270 */
[----:B------:R-:W-:Y:S02]  /*a990*/  IMAD.X R52, RZ, RZ, R53, P4 ;  /* 0x000000ffff347224 */ /* 0x000fe400020e0635 */
[----:B------:R-:W-:-:S04]  /*a9a0*/  IMAD.WIDE.U32 R44, R3, UR56, R44 ;  /* 0x00000038032c7c25 */ /* 0x000fc8000f8e002c */
[----:B-1----:R-:W1:Y:S01]  /*a9b0*/  @!P2 LDS.128 R40, [R4+0x2400] ;  /* 0x002400000428a984 */ /* 0x002e620000000c00 */
[----:B------:R-:W-:-:S04]  /*a9c0*/  IMAD R52, R52, UR56, RZ ;  /* 0x0000003834347c24 */ /* 0x000fc8000f8e02ff */
[----:B------:R-:W-:Y:S01]  /*a9d0*/  IMAD R3, R3, UR57, R52 ;  /* 0x0000003903037c24 */ /* 0x000fe2000f8e0234 */
[----:B------:R-:W-:-:S03]  /*a9e0*/  LEA R52, P4, R44, UR58, 0x1 ;  /* 0x0000003a2c347c11 */ /* 0x000fc6000f8808ff */
[----:B------:R-:W-:-:S05]  /*a9f0*/  IMAD.IADD R3, R45, 0x1, R3 ;  /* 0x000000012d037824 */ /* 0x000fca00078e0203 */
[----:B------:R-:W-:Y:S02]  /*aa00*/  LEA.HI.X R53, R44, UR59, R3, 0x1, P4 ;  /* 0x0000003b2c357c11 */ /* 0x000fe4000a0f0c03 */
[----:B------:R-:W-:Y:S01]  /*aa10*/  ISETP.GE.AND P4, PT, R227, UR60, PT ;  /* 0x0000003ce3007c0c */ /* 0x000fe2000bf86270 */
[----:B------:R-:W3:Y:S04]  /*aa20*/  @!P5 LDS.128 R44, [R4+0x4c00] ;  /* 0x004c0000042cd984 */ /* 0x000ee80000000c00 */
[----:B-1----:R-:W-:Y:S01]  /*aa30*/  @!P2 STG.E.128 desc[UR4][R52.64], R40 ;  /* 0x000000283400a986 */ /* 0x002fe2000c101d04 */
[----:B------:R-:W-:-:S07]  /*aa40*/  ISETP.GE.AND P2, PT, R226, UR60, PT ;  /* 0x0000003ce2007c0c */ /* 0x000fce000bf46270 */
[----:B------:R-:W1:Y:S06]  /*aa50*/  @!P4 LDS.128 R40, [R4+0x7400] ;  /* 0x007400000428c984 */ /* 0x000e6c0000000c00 */
[----:B------:R-:W4:Y:S04]  /*aa60*/  @!P2 LDS.128 R48, [R4+0x9c00] ;  /* 0x009c00000430a984 */ /* 0x000f280000000c00 */
[----:B---3--:R3:W-:Y:S04]  /*aa70*/  @!P5 STG.E.128 desc[UR4][R52.64+0x80], R44 ;  /* 0x0000802c3400d986 */ /* 0x0087e8000c101d04 */
[----:B-1----:R3:W-:Y:S04]  /*aa80*/  @!P4 STG.E.128 desc[UR4][R52.64+0x100], R40 ;  /* 0x000100283400c986 */ /* 0x0027e8000c101d04 */
[----:B----4-:R3:W-:Y:S02]  /*aa90*/  @!P2 STG.E.128 desc[UR4][R52.64+0x180], R48 ;  /* 0x000180303400a986 */ /* 0x0107e4000c101d04 */
.L_x_566:
[----:B------:R-:W-:Y:S05]  /*aaa0*/  BSYNC B0 ;  /* 0x0000000000007941 */ /* 0x000fea0003800000 */
.L_x_565:
[----:B------:R-:W-:Y:S01]  /*aab0*/  @!PT LDS RZ, [RZ] ;  /* 0x00000000fffff984 */ /* 0x000fe20000000800 */
[----:B------:R-:W-:Y:S01]  /*aac0*/  @!PT LDS RZ, [RZ] ;  /* 0x00000000fffff984 */ /* 0x000fe20000000800 */
[----:B------:R-:W-:Y:S01]  /*aad0*/  @!PT LDS RZ, [RZ] ;  /* 0x00000000fffff984 */ /* 0x000fe20000000800 */
[----:B------:R-:W-:Y:S01]  /*aae0*/  @!PT LDS RZ, [RZ] ;  /* 0x00000000fffff984 */ /* 0x000fe20000000800 */
[----:B------:R4:W-:Y:S06]  /*aaf0*/  MEMBAR.ALL.CTA ;  /* 0x0000000000007992 */ /* 0x0009ec0000008000 */
[----:B----4-:R-:W4:Y:S01]  /*ab00*/  FENCE.VIEW.ASYNC.S ;  /* 0x00000000000073c6 */ /* 0x010f220000000000 */
[----:B0-2---:R-:W-:Y:S01]  /*ab10*/  @!P3 VIADD R0, R0, 0x388c0 ;  /* 0x000388c00000b836 */ /* 0x005fe20000000000 */
[----:B----4-:R0:W-:Y:S01]  /*ab20*/  BAR.SYNC.DEFER_BLOCKING R150, 0x80 ;  /* 0x000200960000751d */ /* 0x0101e20000010000 */
[----:B------:R-:W-:Y:S01]  /*ab30*/  ISETP.NE.AND P4, PT, R114, RZ, PT ;  /* 0x000000ff7200720c */ /* 0x000fe20003f85270 */
[----:B------:R-:W-:-:S02]  /*ab40*/  VIADD R17, R17, 0x1 ;  /* 0x0000000111117836 */ /* 0x000fc40000000000 */
[----:B------:R-:W-:Y:S02]  /*ab50*/  @!P3 PRMT R0, RZ, 0x654, R0 ;  /* 0x00000654ff00b816 */ /* 0x000fe40000000000 */
[----:B------:R-:W-:Y:S02]  /*ab60*/  PLOP3.LUT P2, PT, PT, PT, PT, 0x8, 0x0 ;  /* 0x000000000000781c */ /* 0x000fe40003f4e170 */
[----:B------:R2:W-:Y:S01]  /*ab70*/  @!P3 SYNCS.ARRIVE.TRANS64.RED.A1T0 RZ, [R0+URZ], RZ ;  /* 0x000000ff00ffb9a7 */ /* 0x0005e2000810043f */
[----:B------:R-:W-:-:S04]  /*ab80*/  ISETP.NE.AND P3, PT, R17, 0x2, PT ;  /* 0x000000021100780c */ /* 0x000fc80003f65270 */
[----:B------:R-:W-:Y:S02]  /*ab90*/  SEL R17, R17, RZ, P3 ;  /* 0x000000ff11117207 */ /* 0x000fe40001800000 */
[----:B--2---:R-:W-:-:S04]  /*aba0*/  SEL R0, RZ, 0x1, P3 ;  /* 0x00000001ff007807 */ /* 0x004fc80001800000 */
[----:B------:R-:W-:Y:S01]  /*abb0*/  LOP3.LUT R219, R219, R0, RZ, 0x3c, !PT ;  /* 0x00000000dbdb7212 */ /* 0x000fe200078e3cff */
[----:B0-----:R-:W-:Y:S06]  /*abc0*/  @P4 BRA `(.L_x_567) ;  /* 0xffffff78006c4947 */ /* 0x001fec000383ffff */
.L_x_455:
[----:B------:R-:W-:Y:S01]  /*abd0*/  BSSY B0, `(.L_x_568) ;  /* 0x000004a000007945 */ /* 0x000fe20003800000 */
[----:B------:R-:W-:Y:S02]  /*abe0*/  ISETP.GE.AND P1, PT, R148, 0x1, PT ;  /* 0x000000019400780c */ /* 0x000fe40003f26270 */
[----:B------:R-:W-:Y:S02]  /*abf0*/  CS2R R2, SRZ ;  /* 0x0000000000027805 */ /* 0x000fe4000001ff00 */
[----:B------:R-:W-:Y:S01]  /*ac00*/  PLOP3.LUT P0, PT, PT, PT, PT, 0x80, 0x0 ;  /* 0x000000000000781c */ /* 0x000fe20003f0f070 */
[----:B------:R-:W-:Y:S01]  /*ac10*/  IMAD.MOV.U32 R0, RZ, RZ, RZ ;  /* 0x000000ffff007224 */ /* 0x000fe200078e00ff */
        /* <DEDUP_REMOVED lines=23> */
[----:B---3--:R-:W-:Y:S02]  /*ad90*/  CS2R R54, SRZ ;  /* 0x0000000000367805 */ /* 0x008fe4000001ff00 */
[----:B------:R-:W-:Y:S02]  /*ada0*/  CS2R R176, SRZ ;  /* 0x0000000000b07805 */ /* 0x000fe4000001ff00 */
[----:B------:R-:W-:Y:S02]  /*adb0*/  CS2R R52, SRZ ;  /* 0x0000000000347805 */ /* 0x000fe4000001ff00 */
[----:B------:R-:W-:Y:S02]  /*adc0*/  CS2R R48, SRZ ;  /* 0x0000000000307805 */ /* 0x000fe4000001ff00 */
[----:B------:R-:W-:-:S02]  /*add0*/  CS2R R154, SRZ ;  /* 0x00000000009a7805 */ /* 0x000fc4000001ff00 */
[----:B------:R-:W-:Y:S02]  /*ade0*/  CS2R R42, SRZ ;  /* 0x00000000002a7805 */ /* 0x000fe4000001ff00 */
[----:B-1----:R-:W-:Y:S02]  /*adf0*/  CS2R R40, SRZ ;  /* 0x0000000000287805 */ /* 0x002fe4000001ff00 */
        /* <DEDUP_REMOVED lines=20> */
[----:B------:R-:W-:Y:S01]  /*af40*/  IMAD.MOV.U32 R31, RZ, RZ, RZ ;  /* 0x000000ffff1f7224 */ /* 0x000fe200078e00ff */
[----:B------:R-:W-:Y:S02]  /*af50*/  CS2R R58, SRZ ;  /* 0x00000000003a7805 */ /* 0x000fe4000001ff00 */
[----:B------:R-:W-:-:S02]  /*af60*/  CS2R R162, SRZ ;  /* 0x0000000000a27805 */ /* 0x000fc4000001ff00 */
[----:B------:R-:W-:Y:S02]  /*af70*/  MOV R27, RZ ;  /* 0x000000ff001b7202 */ /* 0x000fe40000000f00 */
[----:B------:R-:W-:Y:S02]  /*af80*/  CS2R R50, SRZ ;  /* 0x0000000000327805 */ /* 0x000fe4000001ff00 */
[----:B------:R-:W-:Y:S01]  /*af90*/  CS2R R160, SRZ ;  /* 0x0000000000a07805 */ /* 0x000fe2000001ff00 */
[----:B------:R-:W-:Y:S01]  /*afa0*/  IMAD.MOV.U32 R47, RZ, RZ, RZ ;  /* 0x000000ffff2f7224 */ /* 0x000fe200078e00ff */
[----:B------:R-:W-:Y:S02]  /*afb0*/  CS2R R10, SRZ ;  /* 0x00000000000a7805 */ /* 0x000fe4000001ff00 */
[----:B------:R-:W-:Y:S02]  /*afc0*/  CS2R R8, SRZ ;  /* 0x0000000000087805 */ /* 0x000fe4000001ff00 */
[----:B------:R-:W-:Y:S01]  /*afd0*/  CS2R R38, SRZ ;  /* 0x0000000000267805 */ /* 0x000fe2000001ff00 */
[----:B------:R-:W-:Y:S01]  /*afe0*/  IMAD.MOV.U32 R24, RZ, RZ, RZ ;  /* 0x000000ffff187224 */ /* 0x000fe200078e00ff */
[----:B------:R-:W-:-:S02]  /*aff0*/  CS2R R34, SRZ ;  /* 0x0000000000227805 */ /* 0x000fc4000001ff00 */
[----:B------:R-:W-:Y:S01]  /*b000*/  CS2R R32, SRZ ;  /* 0x0000000000207805 */ /* 0x000fe2000001ff00 */
[----:B------:R-:W-:Y:S01]  /*b010*/  IMAD.MOV.U32 R7, RZ, RZ, RZ ;  /* 0x000000ffff077224 */ /* 0x000fe200078e00ff */
[----:B------:R-:W-:Y:S01]  /*b020*/  CS2R R28, SRZ ;  /* 0x00000000001c7805 */ /* 0x000fe2000001ff00 */
[----:B------:R-:W-:Y:S01]  /*b030*/  IMAD.MOV.U32 R5, RZ, RZ, RZ ;  /* 0x000000ffff057224 */ /* 0x000fe200078e00ff */
[----:B------:R-:W-:Y:S06]  /*b040*/  @P2 BRA `(.L_x_569) ;  /* 0x0000000000082947 */ /* 0x000fec0003800000 */
[----:B------:R-:W0:Y:S02]  /*b050*/  FENCE.VIEW.ASYNC.G ;  /* 0x00000000000073c6 */ /* 0x000e240000000100 */
[----:B0-----:R-:W-:Y:S06]  /*b060*/  BAR.ARV 0xc, 0x120 ;  /* 0x0304800000007b1d */ /* 0x001fec0000002000 */
.L_x_569:
[----:B------:R-:W-:Y:S05]  /*b070*/  BSYNC B0 ;  /* 0x0000000000007941 */ /* 0x000fea0003800000 */
.L_x_568:
[----:B------:R-:W-:Y:S02]  /*b080*/  IMAD.MOV.U32 R25, RZ, RZ, RZ ;  /* 0x000000ffff197224 */ /* 0x000fe400078e00ff */
[----:B------:R-:W-:Y:S01]  /*b090*/  IMAD.MOV.U32 R4, RZ, RZ, RZ ;  /* 0x000000ffff047224 */ /* 0x000fe200078e00ff */
[----:B------:R-:W-:Y:S06]  /*b0a0*/  @!P1 BRA `(.L_x_570) ;  /* 0x0000011800389947 */ /* 0x000fec0003800000 */
[----:B------:R-:W2:Y:S04]  /*b0b0*/  LDL R14, [R1+0x90] ;  /* 0x00009000010e7983 */ /* 0x000ea80000100800 */
[----:B------:R-:W3:Y:S04]  /*b0c0*/  LDL R6, [R1+0x6c] ;  /* 0x00006c0001067983 */ /* 0x000ee80000100800 */
[----:B--2---:R-:W0:Y:S01]  /*b0d0*/  SHFL.IDX PT, R0, R14, RZ, 0x1f ;  /* 0x00001fff0e007589 */ /* 0x004e2200000e0000 */
[----:B---3--:R-:W-:Y:S02]  /*b0e0*/  LOP3.LUT P0, RZ, R6, 0x9f, RZ, 0xc0, !PT ;  /* 0x0000009f06ff7812 */ /* 0x008fe4000780c0ff */
[----:B0-----:R-:W-:-:S04]  /*b0f0*/  LEA.HI R2, R0, R0, RZ, 0x1 ;  /* 0x0000000000027211 */ /* 0x001fc800078f08ff */
[----:B------:R-:W-:-:S05]  /*b100*/  LOP3.LUT R3, R2, 0x1e, RZ, 0xc0, !PT ;  /* 0x0000001e02037812 */ /* 0x000fca00078ec0ff */
[----:B------:R-:W-:-:S04]  /*b110*/  IMAD.IADD R3, R0, 0x1, -R3 ;  /* 0x0000000100037824 */ /* 0x000fc800078e0a03 */
[----:B------:R-:W-:-:S05]  /*b120*/  IMAD R3, R3, 0x2000, R6 ;  /* 0x0000200003037824 */ /* 0x000fca00078e0206 */
[----:B------:R-:W-:-:S04]  /*b130*/  SHF.R.U32.HI R2, RZ, 0x4, R3 ;  /* 0x00000004ff027819 */ /* 0x000fc80000011603 */
[----:B------:R-:W-:Y:S01]  /*b140*/  LOP3.LUT R2, R2, 0x3fff, RZ, 0xc0, !PT ;  /* 0x00003fff02027812 */ /* 0x000fe200078ec0ff */
[----:B------:R-:W-:Y:S06]  /*b150*/  @!P0 BRA `(.L_x_571) ;  /* 0x0000000000408947 */ /* 0x000fec0003800000 */
        /* <DEDUP_REMOVED lines=16> */
.L_x_571:
[----:B------:R-:W-:Y:S02]  /*b260*/  ULDC UR4, c[0x0][0x3d4] ;  /* 0x0000f50000047ab9 */ /* 0x000fe40000000800 */
[----:B------:R-:W-:-:S13]  /*b270*/  ISETP.LT.AND P0, PT, RZ, UR4, PT ;  /* 0x00000004ff007c0c */ /* 0x000fda000bf01270 */
[----:B------:R-:W-:Y:S05]  /*b280*/  @P0 BRA `(.L_x_572) ;  /* 0x0000000000400947 */ /* 0x000fea0003800000 */
[----:B------:R-:W2:Y:S02]  /*b290*/  LDL R20, [R1+0x70] ;  /* 0x0000700001147983 */ /* 0x000ea40000100800 */
[----:B--2---:R-:W-:-:S04]  /*b2a0*/  LEA.HI R0, R20, R20, RZ, 0x1 ;  /* 0x0000001414007211 */ /* 0x004fc800078f08ff */
[----:B------:R-:W-:-:S04]  /*b2b0*/  LOP3.LUT R0, R0, 0xfffffffe, RZ, 0xc0, !PT ;  /* 0xfffffffe00007812 */ /* 0x000fc800078ec0ff */
[----:B------:R-:W-:-:S04]  /*b2c0*/  IADD3 R0, R20, -R0, RZ ;  /* 0x8000000014007210 */ /* 0x000fc80007ffe0ff */
[----:B------:R-:W-:-:S04]  /*b2d0*/  SHF.L.U32 R3, R0, 0x1f, RZ ;  /* 0x0000001f00037819 */ /* 0x000fc800000006ff */
[----:B------:R0:W1:Y:S03]  /*b2e0*/  SYNCS.PHASECHK.TRANS64.TRYWAIT P0, [R16+URZ+0x38800], R3 ;  /* 0x03880003100075a7 */ /* 0x000066000800017f */
[----:B-1----:R-:W-:Y:S05]  /*b2f0*/  @!P0 NANOSLEEP.SYNCS 0x989680 ;  /* 0x009896800000895d */ /* 0x002fea0003900000 */
[----:B------:R-:W1:Y:S01]  /*b300*/  @!P0 SYNCS.PHASECHK.TRANS64 P0, [R16+URZ+0x38800], R3 ;  /* 0x03880003100085a7 */ /* 0x000e62000800007f */
[----:B------:R-:W-:Y:S04]  /*b310*/  BSSY B0, `(.L_x_573) ;  /* 0x0000006000007945 */ /* 0x000fe80003800000 */
[----:B-1----:R-:W-:Y:S05]  /*b320*/  @P0 BRA `(.L_x_574) ;  /* 0x0000000000100947 */ /* 0x002fea0003800000 */
.L_x_575:
[----:B-1----:R1:W2:Y:S02]  /*b330*/  SYNCS.PHASECHK.TRANS64.TRYWAIT P0, [R16+URZ+0x38800], R3 ;  /* 0x03880003100075a7 */ /* 0x0022a4000800017f */
[----:B--2---:R-:W-:Y:S05]  /*b340*/  @!P0 NANOSLEEP.SYNCS 0x989680 ;  /* 0x009896800000895d */ /* 0x004fea0003900000 */
[----:B------:R-:W2:Y:S02]  /*b350*/  @!P0 SYNCS.PHASECHK.TRANS64 P0, [R16+URZ+0x38800], R3 ;  /* 0x03880003100085a7 */ /* 0x000ea4000800007f */
[----:B--2---:R-:W-:Y:S05]  /*b360*/  @!P0 BRA `(.L_x_575) ;  /* 0xfffffffc00f08947 */ /* 0x004fea000383ffff */
.L_x_574:
[----:B------:R-:W-:Y:S05]  /*b370*/  BSYNC B0 ;  /* 0x0000000000007941 */ /* 0x000fea0003800000 */
.L_x_573:
[----:B------:R-:W-:Y:S05]  /*b380*/  BRA `(.L_x_576) ;  /* 0x0000006800d47947 */ /* 0x000fea0003800000 */
.L_x_572:
[----:B------:R-:W2:Y:S01]  /*b390*/  LDL R24, [R1+0x6c] ;  /* 0x00006c0001187983 */ /* 0x000ea20000100800 */
[----:B-----5:R-:W-:Y:S01]  /*b3a0*/  SHF.R.S32.HI R0, RZ, 0x1f, R147 ;  /* 0x0000001fff007819 */ /* 0x020fe20000011493 */
[----:B------:R-:W-:Y:S01]  /*b3b0*/  ULDC.64 UR4, c[0x0][0x3d8] ;  /* 0x0000f60000047ab9 */ /* 0x000fe20000000a00 */
[----:B------:R-:W-:Y:S01]  /*b3c0*/  ULDC.64 UR6, c[0x0][0x3e8] ;  /* 0x0000fa0000067ab9 */ /* 0x000fe20000000a00 */
[----:B------:R-:W-:Y:S01]  /*b3d0*/  IMAD.WIDE.U32 R4, R147, UR4, RZ ;  /* 0x0000000493047c25 */ /* 0x000fe2000f8e00ff */
[----:B------:R-:W-:Y:S02]  /*b3e0*/  SHF.R.S32.HI R10, RZ, 0x1f, R22 ;  /* 0x0000001fff0a7819 */ /* 0x000fe40000011416 */
[----:B------:R-:W-:Y:S01]  /*b3f0*/  SHF.R.S32.HI R12, RZ, 0x1f, R212 ;  /* 0x0000001fff0c7819 */ /* 0x000fe200000114d4 */
[----:B------:R-:W-:-:S04]  /*b400*/  IMAD R6, R0, UR4, RZ ;  /* 0x0000000400067c24 */ /* 0x000fc8000f8e02ff */
[----:B------:R-:W-:Y:S01]  /*b410*/  IMAD R9, R147, UR5, R6 ;  /* 0x0000000593097c24 */ /* 0x000fe2000f8e0206 */
[----:B------:R-:W-:Y:S01]  /*b420*/  ULDC.64 UR4, c[0x0][0x3c8] ;  /* 0x0000f20000047ab9 */ /* 0x000fe20000000a00 */
[----:B------:R-:W-:Y:S01]  /*b430*/  IMAD R6, R0, UR6, RZ ;  /* 0x0000000600067c24 */ /* 0x000fe2000f8e02ff */
[-C--:B------:R-:W-:Y:S01]  /*b440*/  IADD3 R0, P0, R22, R4.reuse, RZ ;  /* 0x0000000416007210 */ /* 0x080fe20007f1e0ff */
[----:B------:R-:W-:Y:S01]  /*b450*/  IMAD.IADD R9, R9, 0x1, R5 ;  /* 0x0000000109097824 */ /* 0x000fe200078e0205 */
[----:B------:R-:W-:Y:S01]  /*b460*/  LEA R28, P1, R4, UR4, 0x1 ;  /* 0x00000004041c7c11 */ /* 0x000fe2000f8208ff */
[C---:B------:R-:W-:Y:S01]  /*b470*/  IMAD R31, R147.reuse, UR7, R6 ;  /* 0x00000007931f7c24 */ /* 0x040fe2000f8e0206 */
[----:B------:R-:W-:Y:S01]  /*b480*/  LEA R26, P2, R0, UR4, 0x1 ;  /* 0x00000004001a7c11 */ /* 0x000fe2000f8408ff */
[--C-:B------:R-:W-:Y:S01]  /*b490*/  IMAD.X R3, R10, 0x1, R9.reuse, P0 ;  /* 0x000000010a037824 */ /* 0x100fe200000e0609 */
[----:B------:R-:W-:Y:S01]  /*b4a0*/  LEA.HI.X R29, R4, UR5, R9, 0x1, P1 ;  /* 0x00000005041d7c11 */ /* 0x000fe200088f0c09 */
[----:B------:R-:W-:Y:S01]  /*b4b0*/  IMAD.WIDE.U32 R6, R147, UR6, RZ ;  /* 0x0000000693067c25 */ /* 0x000fe2000f8e00ff */
[----:B------:R-:W-:Y:S01]  /*b4c0*/  IADD3 R5, P0, R212, R4, RZ ;  /* 0x00000004d4057210 */ /* 0x000fe20007f1e0ff */
[----:B------:R-:W-:Y:S01]  /*b4d0*/  ULDC.64 UR6, c[0x0][0x3e0] ;  /* 0x0000f80000067ab9 */ /* 0x000fe20000000a00 */
[----:B------:R-:W-:Y:S01]  /*b4e0*/  LEA.HI.X R27, R0, UR5, R3, 0x1, P2 ;  /* 0x00000005001b7c11 */ /* 0x000fe200090f0c03 */
[----:B------:R-:W-:Y:S01]  /*b4f0*/  IMAD.IADD R31, R31, 0x1, R7 ;  /* 0x000000011f1f7824 */ /* 0x000fe200078e0207 */
[-C--:B------:R-:W-:Y:S01]  /*b500*/  IADD3 R8, P4, R22, R6.reuse, RZ ;  /* 0x0000000616087210 */ /* 0x080fe20007f9e0ff */
[----:B------:R-:W-:Y:S01]  /*b510*/  IMAD.X R4, R12, 0x1, R9, P0 ;  /* 0x000000010c047824 */ /* 0x000fe200000e0609 */
[----:B------:R-:W-:-:S02]  /*b520*/  IADD3 R0, P5, R212, R6, RZ ;  /* 0x00000006d4007210 */ /* 0x000fc40007fbe0ff */
[----:B------:R-:W-:Y:S01]  /*b530*/  LEA R32, P2, R8, UR6, 0x1 ;  /* 0x0000000608207c11 */ /* 0x000fe2000f8408ff */
[--C-:B------:R-:W-:Y:S01]  /*b540*/  IMAD.X R7, R10, 0x1, R31.reuse, P4 ;  /* 0x000000010a077824 */ /* 0x100fe200020e061f */
[C---:B------:R-:W-:Y:S01]  /*b550*/  LEA R34, P3, R5.reuse, UR4, 0x1 ;  /* 0x0000000405227c11 */ /* 0x040fe2000f8608ff */
[----:B------:R-:W-:Y:S01]  /*b560*/  IMAD.X R3, R12, 0x1, R31, P5 ;  /* 0x000000010c037824 */ /* 0x000fe200028e061f */
[----:B------:R-:W-:Y:S02]  /*b570*/  LEA R36, P4, R0, UR6, 0x1 ;  /* 0x0000000600247c11 */ /* 0x000fe4000f8808ff */
[----:B------:R-:W-:Y:S02]  /*b580*/  LEA R30, P0, R6, UR6, 0x1 ;  /* 0x00000006061e7c11 */ /* 0x000fe4000f8008ff */
[----:B------:R-:W-:Y:S02]  /*b590*/  LEA.HI.X R33, R8, UR7, R7, 0x1, P2 ;  /* 0x0000000708217c11 */ /* 0x000fe400090f0c07 */
[----:B------:R-:W-:-:S02]  /*b5a0*/  LEA.HI.X R35, R5, UR5, R4, 0x1, P3 ;  /* 0x0000000505237c11 */ /* 0x000fc400098f0c04 */
[----:B------:R-:W-:Y:S02]  /*b5b0*/  LEA.HI.X R37, R0, UR7, R3, 0x1, P4 ;  /* 0x0000000700257c11 */ /* 0x000fe4000a0f0c03 */
[----:B------:R-:W-:Y:S02]  /*b5c0*/  LEA.HI.X R31, R6, UR7, R31, 0x1, P0 ;  /* 0x00000007061f7c11 */ /* 0x000fe400080f0c1f */
[----:B--2---:R-:W-:-:S13]  /*b5d0*/  LOP3.LUT P1, RZ, R24, 0x3ff, RZ, 0xc0, !PT ;  /* 0x000003ff18ff7812 */ /* 0x004fda000782c0ff */
        /* <DEDUP_REMOVED lines=17> */
.L_x_577:
[----:B------:R-:W2:Y:S01]  /*b6f0*/  LDL R20, [R1+0x58] ;  /* 0x0000580001147983 */ /* 0x000ea20000100800 */
[----:B------:R-:W-:Y:S01]  /*b700*/  ULDC.U8 UR4, c[0x0][0x3f0] ;  /* 0x0000fc0000047ab9 */ /* 0x000fe20000000000 */
[----:B------:R-:W-:Y:S01]  /*b710*/  IMAD R0, R149, -0x80, R151 ;  /* 0xffffff8095007824 */ /* 0x000fe200078e0297 */
[----:B------:R-:W-:Y:S01]  /*b720*/  ISETP.NE.AND P0, PT, RZ, UR4, PT ;  /* 0x00000004ff007c0c */ /* 0x000fe2000bf05270 */
[----:B------:R-:W-:Y:S03]  /*b730*/  BSSY B0, `(.L_x_578) ;  /* 0x0000672000007945 */ /* 0x000fe60003800000 */
[----:B------:R-:W-:Y:S01]  /*b740*/  VIMNMX R0, R0, 0x80, PT ;  /* 0x0000008000007848 */ /* 0x000fe20003fe0100 */
[----:B--2---:R-:W-:-:S08]  /*b750*/  IMAD R3, R20, 0x2, R24 ;  /* 0x0000000214037824 */ /* 0x004fd000078e0218 */
[----:B------:R-:W-:Y:S05]  /*b760*/  @!P0 BRA `(.L_x_579) ;  /* 0x0000003000388947 */ /* 0x000fea0003800000 */
        /* <DEDUP_REMOVED lines=11> */
[----:B------:R-:W-:Y:S01]  /*b820*/  ULDC UR4, c[0x0][0x3d4] ;  /* 0x0000f50000047ab9 */ /* 0x000fe20000000800 */
[----:B------:R-:W-:Y:S02]  /*b830*/  CS2R R12, SRZ ;  /* 0x00000000000c7805 */ /* 0x000fe4000001ff00 */
[----:B------:R-:W-:Y:S02]  /*b840*/  ISETP.GE.AND P1, PT, R22, UR4, PT ;  /* 0x0000000416007c0c */ /* 0x000fe4000bf26270 */
[----:B------:R-:W-:Y:S02]  /*b850*/  CS2R R14, SRZ ;  /* 0x00000000000e7805 */ /* 0x000fe4000001ff00 */
[----:B------:R-:W-:Y:S02]  /*b860*/  ISETP.GE.AND P2, PT, R215, UR4, PT ;  /* 0x00000004d7007c0c */ /* 0x000fe4000bf46270 */
[----:B------:R-:W-:Y:S02]  /*b870*/  CS2R R20, SRZ ;  /* 0x0000000000147805 */ /* 0x000fe4000001ff00 */
[----:B------:R-:W-:-:S02]  /*b880*/  ISETP.GE.AND P3, PT, R214, UR4, PT ;  /* 0x00000004d6007c0c */ /* 0x000fc4000bf66270 */
[----:B------:R-:W-:Y:S02]  /*b890*/  CS2R R24, SRZ ;  /* 0x0000000000187805 */ /* 0x000fe4000001ff00 */
[----:B------:R-:W-:Y:S02]  /*b8a0*/  ISETP.GE.AND P4, PT, R216, UR4, PT ;  /* 0x00000004d8007c0c */ /* 0x000fe4000bf86270 */
[----:B------:R-:W-:Y:S02]  /*b8b0*/  CS2R R10, SRZ ;  /* 0x00000000000a7805 */ /* 0x000fe4000001ff00 */
[----:B------:R-:W-:Y:S02]  /*b8c0*/  CS2R R8, SRZ ;  /* 0x0000000000087805 */ /* 0x000fe4000001ff00 */
[----:B------:R-:W-:Y:S02]  /*b8d0*/  CS2R R6, SRZ ;  /* 0x0000000000067805 */ /* 0x000fe4000001ff00 */
[----:B------:R-:W-:Y:S01]  /*b8e0*/  CS2R R4, SRZ ;  /* 0x0000000000047805 */ /* 0x000fe2000001ff00 */
[----:B------:R-:W-:-:S02]  /*b8f0*/  ULDC.64 UR6, c[0x0][0x208] ;  /* 0x0000820000067ab9 */ /* 0x000fc40000000a00 */
[----:B------:R0:W5:Y:S04]  /*b900*/  @!P1 LDG.E.64 R12, desc[UR6][R26.64] ;  /* 0x000000061a0c9981 */ /* 0x000168000c1e1b00 */
[----:B------:R0:W5:Y:S04]  /*b910*/  @!P2 LDG.E.64 R14, desc[UR6][R26.64+0x40] ;  /* 0x000040061a0ea981 */ /* 0x000168000c1e1b00 */
[----:B------:R0:W5:Y:S04]  /*b920*/  @!P3 LDG.E.64 R20, desc[UR6][R26.64+0x80] ;  /* 0x000080061a14b981 */ /* 0x000168000c1e1b00 */
[----:B------:R0:W5:Y:S04]  /*b930*/  @!P4 LDG.E.64 R24, desc[UR6][R26.64+0xc0] ;  /* 0x0000c0061a18c981 */ /* 0x000168000c1e1b00 */
[----:B------:R0:W5:Y:S04]  /*b940*/  @!P1 LDG.E.64 R10, desc[UR6][R32.64] ;  /* 0x00000006200a9981 */ /* 0x000168000c1e1b00 */
[----:B------:R0:W5:Y:S04]  /*b950*/  @!P2 LDG.E.64 R8, desc[UR6][R32.64+0x40] ;  /* 0x000040062008a981 */ /* 0x000168000c1e1b00 */
[----:B------:R0:W5:Y:S04]  /*b960*/  @!P3 LDG.E.64 R6, desc[UR6][R32.64+0x80] ;  /* 0x000080062006b981 */ /* 0x000168000c1e1b00 */
[----:B------:R0:W5:Y:S02]  /*b970*/  @!P4 LDG.E.64 R4, desc[UR6][R32.64+0xc0] ;  /* 0x0000c0062004c981 */ /* 0x000164000c1e1b00 */
.L_x_581:
[----:B------:R-:W-:Y:S05]  /*b980*/  BSYNC B1 ;  /* 0x0000000000017941 */ /* 0x000fea0003800000 */
.L_x_580:
[----:B------:R-:W2:Y:S01]  /*b990*/  LDL R56, [R1+0x70] ;  /* 0x0000700001387983 */ /* 0x000ea20000100800 */
[----:B------:R-:W-:Y:S01]  /*b9a0*/  UMOV UR4, 0xffffffff ;  /* 0xffffffff00047882 */ /* 0x000fe20000000000 */
[----:B-----5:R-:W-:Y:S01]  /*b9b0*/  IMAD.MOV.U32 R40, RZ, RZ, R24 ;  /* 0x000000ffff287224 */ /* 0x020fe200078e0018 */
[--C-:B------:R-:W-:Y:S01]  /*b9c0*/  SHF.R.U64 R48, R24, 0x10, R25.reuse ;  /* 0x0000001018307819 */ /* 0x100fe20000001219 */
[--C-:B------:R-:W-:Y:S01]  /*b9d0*/  IMAD.MOV.U32 R41, RZ, RZ, R25.reuse ;  /* 0x000000ffff297224 */ /* 0x100fe200078e0019 */
[----:B------:R-:W-:Y:S01]  /*b9e0*/  SHF.R.U32.HI R49, RZ, 0x10, R25 ;  /* 0x00000010ff317819 */ /* 0x000fe20000011619 */
[----:B0-----:R-:W-:Y:S01]  /*b9f0*/  IMAD.MOV.U32 R32, RZ, RZ, R6 ;  /* 0x000000ffff207224 */ /* 0x001fe200078e0006 */
[----:B------:R-:W-:Y:S01]  /*ba00*/  SHF.R.U64 R54, R6, 0x10, R7 ;  /* 0x0000001006367819 */ /* 0x000fe20000001207 */
[----:B------:R-:W-:Y:S01]  /*ba10*/  IMAD.MOV.U32 R26, RZ, RZ, R12 ;  /* 0x000000ffff1a7224 */ /* 0x000fe200078e000c */
[----:B------:R-:W-:Y:S01]  /*ba20*/  MOV R27, R13 ;  /* 0x0000000d001b7202 */ /* 0x000fe20000000f00 */
[----:B------:R-:W-:Y:S01]  /*ba30*/  IMAD.MOV.U32 R36, RZ, RZ, R14 ;  /* 0x000000ffff247224 */ /* 0x000fe200078e000e */
[----:B------:R-:W-:Y:S01]  /*ba40*/  SHF.R.U64 R42, R12, 0x10, R13 ;  /* 0x000000100c2a7819 */ /* 0x000fe2000000120d */
[----:B------:R-:W-:Y:S01]  /*ba50*/  IMAD.MOV.U32 R37, RZ, RZ, R15 ;  /* 0x000000ffff257224 */ /* 0x000fe200078e000f */
[----:B------:R-:W-:Y:S01]  /*ba60*/  SHF.R.U32.HI R43, RZ, 0x10, R13 ;  /* 0x00000010ff2b7819 */ /* 0x000fe2000001160d */
        /* <DEDUP_REMOVED lines=13> */
[----:B------:R-:W-:-:S02]  /*bb40*/  SHF.R.U64 R52, R8, 0x10, R9 ;  /* 0x0000001008347819 */ /* 0x000fc40000001209 */
[----:B------:R-:W-:Y:S02]  /*bb50*/  SHF.R.U32.HI R53, RZ, 0x10, R9 ;  /* 0x00000010ff357819 */ /* 0x000fe40000011609 */
[----:B------:R-:W-:Y:S02]  /*bb60*/  SHF.R.U32.HI R55, RZ, 0x10, R7 ;  /* 0x00000010ff377819 */ /* 0x000fe40000011607 */
[----:B--2---:R-:W-:Y:S01]  /*bb70*/  LEA.HI R6, R56, R56, RZ, 0x1 ;  /* 0x0000003838067211 */ /* 0x004fe200078f08ff */
[----:B------:R-:W-:Y:S06]  /*bb80*/  BRA.DIV UR4, `(.L_x_582) ;  /* 0x0000019e04107947 */ /* 0x000fec000b800000 */
.L_x_792:
[----:B------:R-:W-:Y:S01]  /*bb90*/  UMOV UR4, 0xffffffff ;  /* 0xffffffff00047882 */ /* 0x000fe20000000000 */
[----:B------:R-:W-:Y:S02]  /*bba0*/  LOP3.LUT R6, R6, 0xfffffffe, RZ, 0xc0, !PT ;  /* 0xfffffffe06067812 */ /* 0x000fe400078ec0ff */
[----:B------:R-:W-:Y:S05]  /*bbb0*/  BRA.DIV UR4, `(.L_x_583) ;  /* 0x0000019e042c7947 */ /* 0x000fea000b800000 */
.L_x_795:
[----:B------:R-:W-:Y:S01]  /*bbc0*/  UMOV UR4, 0xffffffff ;  /* 0xffffffff00047882 */ /* 0x000fe20000000000 */
[----:B------:R-:W-:Y:S02]  /*bbd0*/  IMAD.IADD R6, R56, 0x1, -R6 ;  /* 0x0000000138067824 */ /* 0x000fe400078e0a06 */
[----:B------:R-:W-:Y:S05]  /*bbe0*/  BRA.DIV UR4, `(.L_x_584) ;  /* 0x0000019e04487947 */ /* 0x000fea000b800000 */
.L_x_798:
[----:B------:R-:W-:Y:S01]  /*bbf0*/  UMOV UR4, 0xffffffff ;  /* 0xffffffff00047882 */ /* 0x000fe20000000000 */
[----:B------:R-:W-:Y:S02]  /*bc00*/  SHF.L.U32 R7, R6, 0x1f, RZ ;  /* 0x0000001f06077819 */ /* 0x000fe400000006ff */
[----:B------:R-:W-:Y:S05]  /*bc10*/  BRA.DIV UR4, `(.L_x_585) ;  /* 0x0000019e04647947 */ /* 0x000fea000b800000 */
.L_x_801:
[----:B------:R-:W0:Y:S01]  /*bc20*/  SYNCS.PHASECHK.TRANS64.TRYWAIT P1, [R16+URZ+0x38800], R7 ;  /* 0x03880007100075a7 */ /* 0x000e22000802017f */
[----:B------:R-:W-:Y:S01]  /*bc30*/  IMAD.MOV.U32 R10, RZ, RZ, R4 ;  /* 0x000000ffff0a7224 */ /* 0x000fe200078e0004 */
[--C-:B------:R-:W-:Y:S01]  /*bc40*/  SHF.R.U64 R4, R4, 0x10, R5.reuse ;  /* 0x0000001004047819 */ /* 0x100fe20000001205 */
[--C-:B------:R-:W-:Y:S01]  /*bc50*/  IMAD.MOV.U32 R11, RZ, RZ, R5.reuse ;  /* 0x000000ffff0b7224 */ /* 0x100fe200078e0005 */
[----:B------:R-:W-:Y:S01]  /*bc60*/  SHF.R.U32.HI R5, RZ, 0x10, R5 ;  /* 0x00000010ff057819 */ /* 0x000fe20000011605 */
[----:B------:R-:W-:Y:S01]  /*bc70*/  BSSY B1, `(.L_x_586) ;  /* 0x0000012000017945 */ /* 0x000fe20003800000 */
[----:B------:R-:W-:Y:S02]  /*bc80*/  PRMT R26, R26, 0x5410, R42 ;  /* 0x000054101a1a7816 */ /* 0x000fe4000000002a */
[----:B------:R-:W-:Y:S02]  /*bc90*/  PRMT R27, R27, 0x5410, R43 ;  /* 0x000054101b1b7816 */ /* 0x000fe4000000002b */
[----:B------:R-:W-:-:S02]  /*bca0*/  PRMT R20, R36, 0x5410, R44 ;  /* 0x0000541024147816 */ /* 0x000fc4000000002c */
[----:B------:R-:W-:Y:S02]  /*bcb0*/  PRMT R21, R37, 0x5410, R45 ;  /* 0x0000541025157816 */ /* 0x000fe4000000002d */
[----:B------:R-:W-:Y:S02]  /*bcc0*/  PRMT R12, R38, 0x5410, R46 ;  /* 0x00005410260c7816 */ /* 0x000fe4000000002e */
[----:B------:R-:W-:Y:S02]  /*bcd0*/  PRMT R13, R39, 0x5410, R47 ;  /* 0x00005410270d7816 */ /* 0x000fe4000000002f */
        /* <DEDUP_REMOVED lines=9> */
[----:B------:R-:W-:Y:S01]  /*bd70*/  PRMT R11, R11, 0x5410, R5 ;  /* 0x000054100b0b7816 */ /* 0x000fe20000000005 */
[----:B0-----:R-:W-:Y:S06]  /*bd80*/  @!P1 BRA `(.L_x_587) ;  /* 0x0000019c00309947 */ /* 0x001fec0003800000 */
.L_x_802:
[----:B------:R-:W-:Y:S05]  /*bd90*/  BSYNC B1 ;  /* 0x0000000000017941 */ /* 0x000fea0003800000 */
.L_x_586:
[----:B------:R-:W-:Y:S04]  /*bda0*/  BSSY B1, `(.L_x_588) ;  /* 0x00000a9000017945 */ /* 0x000fe80003800000 */
[----:B------:R-:W-:Y:S05]  /*bdb0*/  @P0 BRA `(.L_x_589) ;  /* 0x00000008009c0947 */ /* 0x000fea0003800000 */
[----:B------:R-:W1:Y:S01]  /*bdc0*/  LDC R5, c[0x0][0x3d4] ;  /* 0x0000f500ff057b82 */ /* 0x000e620000000800 */
[----:B------:R-:W-:Y:S01]  /*bdd0*/  BSSY B2, `(.L_x_590) ;  /* 0x000002c000027945 */ /* 0x000fe20003800000 */
[-C--:B-1----:R-:W-:Y:S02]  /*bde0*/  ISETP.GE.AND P0, PT, R22, R5.reuse, PT ;  /* 0x000000051600720c */ /* 0x082fe40003f06270 */
[-C--:B------:R-:W-:Y:S02]  /*bdf0*/  ISETP.GE.AND P1, PT, R215, R5.reuse, PT ;  /* 0x00000005d700720c */ /* 0x080fe40003f26270 */
[-C--:B------:R-:W-:Y:S02]  /*be00*/  ISETP.GE.AND P2, PT, R214, R5.reuse, PT ;  /* 0x00000005d600720c */ /* 0x080fe40003f46270 */
[----:B------:R-:W-:-:S07]  /*be10*/  ISETP.GE.AND P3, PT, R216, R5, PT ;  /* 0x00000005d800720c */ /* 0x000fce0003f66270 */
[----:B------:R-:W-:Y:S06]  /*be20*/  @P0 BRA `(.L_x_591) ;  /* 0x0000000000980947 */ /* 0x000fec0003800000 */
[----:B0-----:R-:W0:Y:S01]  /*be30*/  LDS.128 R4, [R3] ;  /* 0x0000000003047984 */ /* 0x001e220000000c00 */
[----:B------:R-:W-:Y:S01]  /*be40*/  SHF.L.U32 R35, R26, 0x10, RZ ;  /* 0x000000101a237819 */ /* 0x000fe200000006ff */
[C---:B------:R-:W-:Y:S01]  /*be50*/  IMAD.U32 R37, R28.reuse, 0x10000, RZ ;  /* 0x000100001c257824 */ /* 0x040fe200078e00ff */
[----:B------:R-:W-:Y:S02]  /*be60*/  LOP3.LUT R36, R28, 0xffff0000, RZ, 0xc0, !PT ;  /* 0xffff00001c247812 */ /* 0x000fe400078ec0ff */
[----:B------:R-:W-:Y:S01]  /*be70*/  LOP3.LUT R34, R26, 0xffff0000, RZ, 0xc0, !PT ;  /* 0xffff00001a227812 */ /* 0x000fe200078ec0ff */
[C---:B0-----:R-:W-:Y:S01]  /*be80*/  IMAD.U32 R30, R4.reuse, 0x10000, RZ ;  /* 0x00010000041e7824 */ /* 0x041fe200078e00ff */
[----:B------:R-:W-:Y:S01]  /*be90*/  LOP3.LUT R4, R4, 0xffff0000, RZ, 0xc0, !PT ;  /* 0xffff000004047812 */ /* 0x000fe200078ec0ff */
[C---:B------:R-:W-:Y:S01]  /*bea0*/  IMAD.U32 R31, R5.reuse, 0x10000, RZ ;  /* 0x00010000051f7824 */ /* 0x040fe200078e00ff */
[----:B------:R-:W-:Y:S01]  /*beb0*/  LOP3.LUT R5, R5, 0xffff0000, RZ, 0xc0, !PT ;  /* 0xffff000005057812 */ /* 0x000fe200078ec0ff */
[C---:B------:R-:W-:Y:S01]  /*bec0*/  IMAD.U32 R32, R6.reuse, 0x10000, RZ ;  /* 0x0001000006207824 */ /* 0x040fe200078e00ff */
[----:B------:R-:W-:Y:S01]  /*bed0*/  LOP3.LUT R6, R6, 0xffff0000, RZ, 0xc0, !PT ;  /* 0xffff000006067812 */ /* 0x000fe200078ec0ff */
[C---:B------:R-:W-:Y:S01]  /*bee0*/  FMUL.FTZ R39, R4.reuse, R37 ;  /* 0x0000002504277220 */ /* 0x040fe20000410000 */
[----:B------:R-:W-:Y:S01]  /*bef0*/  FMUL.FTZ R4, R4, R35 ;  /* 0x0000002304047220 */ /* 0x000fe20000410000 */
[----:B------:R-:W-:-:S02]  /*bf00*/  IMAD.U32 R33, R7, 0x10000, RZ ;  /* 0x0001000007217824 */ /* 0x000fc400078e00ff */
[----:B------:R-:W-:Y:S01]  /*bf10*/  FMUL.FTZ R40, R5, R36 ;  /* 0x0000002405287220 */ /* 0x000fe20000410000 */
[C---:B------:R-:W-:Y:S01]  /*bf20*/  FFMA.FTZ R39, R30.reuse, R35, -R39 ;  /* 0x000000231e277223 */ /* 0x040fe20000010827 */
[----:B------:R-:W-:Y:S01]  /*bf30*/  FFMA.FTZ R38, R30, R37, R4 ;  /* 0x000000251e267223 */ /* 0x000fe20000010004 */
[----:B------:R-:W-:Y:S01]  /*bf40*/  LOP3.LUT R7, R7, 0xffff0000, RZ, 0xc0, !PT ;  /* 0xffff000007077812 */ /* 0x000fe200078ec0ff */
[-C--:B------:R-:W-:Y:S01]  /*bf50*/  FMUL.FTZ R42, R5, R34.reuse ;  /* 0x00000022052a7220 */ /* 0x080fe20000410000 */
[C---:B------:R-:W-:Y:S01]  /*bf60*/  LOP3.LUT R30, R29.reuse, 0xffff0000, RZ, 0xc0, !PT ;  /* 0xffff00001d1e7812 */ /* 0x040fe200078ec0ff */
[----:B------:R-:W-:Y:S01]  /*bf70*/  IMAD.U32 R35, R29, 0x10000, RZ ;  /* 0x000100001d237824 */ /* 0x000fe200078e00ff */
[C---:B------:R-:W-:Y:S01]  /*bf80*/  LOP3.LUT R4, R27.reuse, 0xffff0000, RZ, 0xc0, !PT ;  /* 0xffff00001b047812 */ /* 0x040fe200078ec0ff */
[----:B------:R-:W-:Y:S02]  /*bf90*/  IMAD.U32 R5, R27, 0x10000, RZ ;  /* 0x000100001b057824 */ /* 0x000fe400078e00ff */
[C---:B------:R-:W-:Y:S01]  /*bfa0*/  FFMA.FTZ R40, R31.reuse, R34, -R40 ;  /* 0x000000221f287223 */ /* 0x040fe20000010828 */
[----:B------:R-:W-:Y:S01]  /*bfb0*/  FFMA.FTZ R31, R31, R36, R42 ;  /* 0x000000241f1f7223 */ /* 0x000fe2000001002a */
[C---:B------:R-:W-:Y:S01]  /*bfc0*/  FMUL.FTZ R37, R6.reuse, R35 ;  /* 0x0000002306257220 */ /* 0x040fe20000410000 */
[-C--:B------:R-:W-:Y:S01]  /*bfd0*/  FMUL.FTZ R34, R6, R5.reuse ;  /* 0x0000000506227220 */ /* 0x080fe20000410000 */
        /* <DEDUP_REMOVED lines=9> */
[----:B------:R-:W-:-:S05]  /*c070*/  F2FP.BF16.F32.PACK_AB R7, R30, R7 ;  /* 0x000000071e07723e */ /* 0x000fca00000010ff */
[----:B------:R1:W-:Y:S02]  /*c080*/  STS.128 [R3], R4 ;  /* 0x0000000403007388 */ /* 0x0003e40000000c00 */
.L_x_591:
[----:B------:R-:W-:Y:S05]  /*c090*/  BSYNC B2 ;  /* 0x0000000000027941 */ /* 0x000fea0003800000 */
.L_x_590:
[----:B------:R-:W-:Y:S04]  /*c0a0*/  BSSY B2, `(.L_x_592) ;  /* 0x0000028000027945 */ /* 0x000fe80003800000 */
[----:B------:R-:W-:Y:S05]  /*c0b0*/  @P1 BRA `(.L_x_593) ;  /* 0x0000000000981947 */ /* 0x000fea0003800000 */
[----:B01----:R-:W0:Y:S01]  /*c0c0*/  LDS.128 R4, [R3+0x4000] ;  /* 0x0040000003047984 */ /* 0x003e220000000c00 */
[C---:B------:R-:W-:Y:S01]  /*c0d0*/  IMAD.U32 R37, R24.reuse, 0x10000, RZ ;  /* 0x0001000018257824 */ /* 0x040fe200078e00ff */
[----:B------:R-:W-:Y:S01]  /*c0e0*/  LOP3.LUT R36, R24, 0xffff0000, RZ, 0xc0, !PT ;  /* 0xffff000018247812 */ /* 0x000fe200078ec0ff */
[C---:B------:R-:W-:Y:S01]  /*c0f0*/  IMAD.U32 R35, R20.reuse, 0x10000, RZ ;  /* 0x0001000014237824 */ /* 0x040fe200078e00ff */
        /* <DEDUP_REMOVED lines=33> */
[----:B------:R2:W-:Y:S02]  /*c310*/  STS.128 [R3+0x4000], R4 ;  /* 0x0040000403007388 */ /* 0x0005e40000000c00 */
.L_x_593:
[----:B------:R-:W-:Y:S05]  /*c320*/  BSYNC B2 ;  /* 0x0000000000027941 */ /* 0x000fea0003800000 */
.L_x_592:
[----:B------:R-:W-:Y:S04]  /*c330*/  BSSY B2, `(.L_x_594) ;  /* 0x0000028000027945 */ /* 0x000fe80003800000 */
[----:B------:R-:W-:Y:S05]  /*c340*/  @P2 BRA `(.L_x_595) ;  /* 0x0000000000982947 */ /* 0x000fea0003800000 */
[----:B012---:R-:W0:Y:S01]  /*c350*/  LDS.128 R4, [R3+0x8000] ;  /* 0x0080000003047984 */ /* 0x007e220000000c00 */
        /* <DEDUP_REMOVED lines=8> */
[----:B------:R-:W-:Y:S01]  /*c3e0*/  IMAD.U32 R33, R7, 0x10000, RZ ;  /* 0x0001000007217824 */ /* 0x000fe200078e00ff */
[----:B------:R-:W-:Y:S01]  /*c3f0*/  SHF.L.U32 R32, R6, 0x10, RZ ;  /* 0x0000001006207819 */ /* 0x000fe200000006ff */
[C---:B------:R-:W-:Y:S01]  /*c400*/  FMUL.FTZ R39, R4.reuse, R37 ;  /* 0x0000002504277220 */ /* 0x040fe20000410000 */
[-C--:B------:R-:W-:Y:S01]  /*c410*/  FMUL.FTZ R4, R4, R35.reuse ;  /* 0x0000002304047220 */ /* 0x080fe20000410000 */
[----:B------:R-:W-:Y:S01]  /*c420*/  FMUL.FTZ R40, R5, R36 ;  /* 0x0000002405287220 */ /* 0x000fe20000410000 */
[----:B------:R-:W-:Y:S01]  /*c430*/  LOP3.LUT R6, R6, 0xffff0000, RZ, 0xc0, !PT ;  /* 0xffff000006067812 */ /* 0x000fe200078ec0ff */
[C---:B------:R-:W-:Y:S01]  /*c440*/  FFMA.FTZ R39, R30.reuse, R35, -R39 ;  /* 0x000000231e277223 */ /* 0x040fe20000010827 */
[----:B------:R-:W-:Y:S01]  /*c450*/  FFMA.FTZ R38, R30, R37, R4 ;  /* 0x000000251e267223 */ /* 0x000fe20000010004 */
[----:B------:R-:W-:Y:S01]  /*c460*/  LOP3.LUT R7, R7, 0xffff0000, RZ, 0xc0, !PT ;  /* 0xffff000007077812 */ /* 0x000fe200078ec0ff */
[----:B------:R-:W-:Y:S01]  /*c470*/  FMUL.FTZ R42, R5, R34 ;  /* 0x00000022052a7220 */ /* 0x000fe20000410000 */
[C---:B------:R-:W-:Y:S01]  /*c480*/  LOP3.LUT R30, R15.reuse, 0xffff0000, RZ, 0xc0, !PT ;  /* 0xffff00000f1e7812 */ /* 0x040fe200078ec0ff */
[----:B------:R-:W-:Y:S01]  /*c490*/  IMAD.U32 R35, R15, 0x10000, RZ ;  /* 0x000100000f237824 */ /* 0x000fe200078e00ff */
[C---:B------:R-:W-:Y:S01]  /*c4a0*/  LOP3.LUT R4, R13.reuse, 0xffff0000, RZ, 0xc0, !PT ;  /* 0xffff00000d047812 */ /* 0x040fe200078ec0ff */
[----:B------:R-:W-:-:S02]  /*c4b0*/  IMAD.U32 R5, R13, 0x10000, RZ ;  /* 0x000100000d057824 */ /* 0x000fc400078e00ff */
        /* <DEDUP_REMOVED lines=15> */
.L_x_595:
[----:B------:R-:W-:Y:S05]  /*c5b0*/  BSYNC B2 ;  /* 0x0000000000027941 */ /* 0x000fea0003800000 */
.L_x_594:
[----:B------:R-:W-:Y:S05]  /*c5c0*/  @P3 BRA `(.L_x_589) ;  /* 0x0000000000983947 */ /* 0x000fea0003800000 */
[----:B0123--:R-:W0:Y:S01]  /*c5d0*/  LDS.128 R4, [R3+0xc000] ;  /* 0x00c0000003047984 */ /* 0x00fe220000000c00 */
        /* <DEDUP_REMOVED lines=37> */
.L_x_589:
[----:B------:R-:W-:Y:S05]  /*c830*/  BSYNC B1 ;  /* 0x0000000000017941 */ /* 0x000fea0003800000 */
.L_x_588:
[----:B------:R-:W-:Y:S01]  /*c840*/  ISETP.GE.AND P0, PT, R217, R0, PT ;  /* 0x00000000d900720c */ /* 0x000fe20003f06270 */
[----:B------:R-:W-:-:S12]  /*c850*/  BSSY B1, `(.L_x_596) ;  /* 0x00000a9000017945 */ /* 0x000fd80003800000 */
[----:B------:R-:W-:Y:S05]  /*c860*/  @P0 BRA `(.L_x_597) ;  /* 0x00000008009c0947 */ /* 0x000fea0003800000 */
[----:B-1234-:R-:W1:Y:S01]  /*c870*/  LDC R5, c[0x0][0x3d4] ;  /* 0x0000f500ff057b82 */ /* 0x01ee620000000800 */
[----:B------:R-:W-:Y:S01]  /*c880*/  BSSY B2, `(.L_x_598) ;  /* 0x000002c000027945 */ /* 0x000fe20003800000 */
[-C--:B-1----:R-:W-:Y:S02]  /*c890*/  ISETP.GE.AND P0, PT, R22, R5.reuse, PT ;  /* 0x000000051600720c */ /* 0x082fe40003f06270 */
[-C--:B------:R-:W-:Y:S02]  /*c8a0*/  ISETP.GE.AND P1, PT, R215, R5.reuse, PT ;  /* 0x00000005d700720c */ /* 0x080fe40003f26270 */
[-C--:B------:R-:W-:Y:S02]  /*c8b0*/  ISETP.GE.AND P2, PT, R214, R5.reuse, PT ;  /* 0x00000005d600720c */ /* 0x080fe40003f46270 */
[----:B------:R-:W-:-:S07]  /*c8c0*/  ISETP.GE.AND P3, PT, R216, R5, PT ;  /* 0x00000005d800720c */ /* 0x000fce0003f66270 */
[----:B------:R-:W-:Y:S06]  /*c8d0*/  @P0 BRA `(.L_x_599) ;  /* 0x0000000000980947 */ /* 0x000fec0003800000 */
[----:B0-----:R-:W0:Y:S01]  /*c8e0*/  LDS.128 R4, [R3+0x1000] ;  /* 0x0010000003047984 */ /* 0x001e220000000c00 */
[----:B------:R-:W-:Y:S01]  /*c8f0*/  IMAD.U32 R36, R26, 0x10000, RZ ;  /* 0x000100001a247824 */ /* 0x000fe200078e00ff */
[C---:B------:R-:W-:Y:S01]  /*c900*/  LOP3.LUT R41, R28.reuse, 0xffff0000, RZ, 0xc0, !PT ;  /* 0xffff00001c297812 */ /* 0x040fe200078ec0ff */
[----:B------:R-:W-:Y:S01]  /*c910*/  IMAD.U32 R38, R28, 0x10000, RZ ;  /* 0x000100001c267824 */ /* 0x000fe200078e00ff */
[----:B------:R-:W-:Y:S02]  /*c920*/  LOP3.LUT R39, R26, 0xffff0000, RZ, 0xc0, !PT ;  /* 0xffff00001a277812 */ /* 0x000fe400078ec0ff */
[C---:B------:R-:W-:Y:S02]  /*c930*/  SHF.L.U32 R40, R29.reuse, 0x10, RZ ;  /* 0x000000101d287819 */ /* 0x040fe400000006ff */
[----:B------:R-:W-:Y:S01]  /*c940*/  LOP3.LUT R43, R29, 0xffff0000, RZ, 0xc0, !PT ;  /* 0xffff00001d2b7812 */ /* 0x000fe200078ec0ff */
[C---:B0-----:R-:W-:Y:S01]  /*c950*/  IMAD.U32 R30, R4.reuse, 0x10000, RZ ;  /* 0x00010000041e7824 */ /* 0x041fe200078e00ff */
[----:B------:R-:W-:Y:S01]  /*c960*/  LOP3.LUT R4, R4, 0xffff0000, RZ, 0xc0, !PT ;  /* 0xffff000004047812 */ /* 0x000fe200078ec0ff */
[C---:B------:R-:W-:Y:S01]  /*c970*/  IMAD.U32 R31, R5.reuse, 0x10000, RZ ;  /* 0x00010000051f7824 */ /* 0x040fe200078e00ff */
[----:B------:R-:W-:Y:S01]  /*c980*/  LOP3.LUT R5, R5, 0xffff0000, RZ, 0xc0, !PT ;  /* 0xffff000005057812 */ /* 0x000fe200078ec0ff */
[C---:B------:R-:W-:Y:S01]  /*c990*/  IMAD.U32 R32, R6.reuse, 0x10000, RZ ;  /* 0x0001000006207824 */ /* 0x040fe200078e00ff */
[----:B------:R-:W-:Y:S01]  /*c9a0*/  LOP3.LUT R6, R6, 0xffff0000, RZ, 0xc0, !PT ;  /* 0xffff000006067812 */ /* 0x000fe200078ec0ff */
[-C--:B------:R-:W-:Y:S01]  /*c9b0*/  FMUL.FTZ R35, R38, R4.reuse ;  /* 0x0000000426237220 */ /* 0x080fe20000410000 */
[----:B------:R-:W-:Y:S01]  /*c9c0*/  FMUL.FTZ R37, R36, R4 ;  /* 0x0000000424257220 */ /* 0x000fe20000410000 */
[----:B------:R-:W-:Y:S01]  /*c9d0*/  FMUL.FTZ R34, R41, R5 ;  /* 0x0000000529227220 */ /* 0x000fe20000410000 */
[----:B------:R-:W-:-:S02]  /*c9e0*/  IMAD.U32 R33, R7, 0x10000, RZ ;  /* 0x0001000007217824 */ /* 0x000fc400078e00ff */
[-C--:B------:R-:W-:Y:S01]  /*c9f0*/  FFMA.FTZ R4, R36, R30.reuse, -R35 ;  /* 0x0000001e24047223 */ /* 0x080fe20000010823 */
[----:B------:R-:W-:Y:S01]  /*ca00*/  FFMA.FTZ R37, R38, R30, R37 ;  /* 0x0000001e26257223 */ /* 0x000fe20000010025 */
[C---:B------:R-:W-:Y:S01]  /*ca10*/  FMUL.FTZ R30, R39.reuse, R5 ;  /* 0x00000005271e7220 */ /* 0x040fe20000410000 */
[-C--:B------:R-:W-:Y:S01]  /*ca20*/  FFMA.FTZ R5, R39, R31.reuse, -R34 ;  /* 0x0000001f27057223 */ /* 0x080fe20000010822 */
[----:B------:R-:W-:Y:S01]  /*ca30*/  LOP3.LUT R7, R7, 0xffff0000, RZ, 0xc0, !PT ;  /* 0xffff000007077812 */ /* 0x000fe200078ec0ff */
[C---:B------:R-:W-:Y:S01]  /*ca40*/  IMAD.U32 R38, R27.reuse, 0x10000, RZ ;  /* 0x000100001b267824 */ /* 0x040fe200078e00ff */
[----:B------:R-:W-:Y:S01]  /*ca50*/  LOP3.LUT R39, R27, 0xffff0000, RZ, 0xc0, !PT ;  /* 0xffff00001b277812 */ /* 0x000fe200078ec0ff */
[----:B------:R-:W-:Y:S01]  /*ca60*/  FFMA.FTZ R30, R41, R31, R30 ;  /* 0x0000001f291e7223 */ /* 0x000fe2000001001e */
[-C--:B------:R-:W-:Y:S01]  /*ca70*/  FMUL.FTZ R31, R40, R6.reuse ;  /* 0x00000006281f7220 */ /* 0x080fe20000410000 */
[C---:B------:R-:W-:Y:S01]  /*ca80*/  FMUL.FTZ R35, R38.reuse, R6 ;  /* 0x0000000626237220 */ /* 0x040fe20000410000 */
[-C--:B------:R-:W-:Y:S01]  /*ca90*/  FMUL.FTZ R34, R43, R7.reuse ;  /* 0x000000072b227220 */ /* 0x080fe20000410000 */
[C---:B------:R-:W-:Y:S01]  /*caa0*/  FMUL.FTZ R36, R39.reuse, R7 ;  /* 0x0000000727247220 */ /* 0x040fe20000410000 */
[-C--:B------:R-:W-:Y:S01]  /*cab0*/  FFMA.FTZ R6, R38, R32.reuse, -R31 ;  /* 0x0000002026067223 */ /* 0x080fe2000001081f */
[----:B------:R-:W-:Y:S01]  /*cac0*/  FFMA.FTZ R35, R40, R32, R35 ;  /* 0x0000002028237223 */ /* 0x000fe20000010023 */
[-C--:B------:R-:W-:Y:S01]  /*cad0*/  FFMA.FTZ R7, R39, R33.reuse, -R34 ;  /* 0x0000002127077223 */ /* 0x080fe20000010822 */
[----:B------:R-:W-:Y:S01]  /*cae0*/  FFMA.FTZ R36, R43, R33, R36 ;  /* 0x000000212b247223 */ /* 0x000fe20000010024 */
[----:B------:R-:W-:-:S02]  /*caf0*/  F2FP.BF16.F32.PACK_AB R4, R37, R4 ;  /* 0x000000042504723e */ /* 0x000fc400000010ff */
[----:B------:R-:W-:Y:S02]  /*cb00*/  F2FP.BF16.F32.PACK_AB R5, R30, R5 ;  /* 0x000000051e05723e */ /* 0x000fe400000010ff */
[----:B------:R-:W-:Y:S02]  /*cb10*/  F2FP.BF16.F32.PACK_AB R6, R35, R6 ;  /* 0x000000062306723e */ /* 0x000fe400000010ff */
[----:B------:R-:W-:-:S05]  /*cb20*/  F2FP.BF16.F32.PACK_AB R7, R36, R7 ;  /* 0x000000072407723e */ /* 0x000fca00000010ff */
[----:B------:R1:W-:Y:S02]  /*cb30*/  STS.128 [R3+0x1000], R4 ;  /* 0x0010000403007388 */ /* 0x0003e40000000c00 */
.L_x_599:
[----:B------:R-:W-:Y:S05]  /*cb40*/  BSYNC B2 ;  /* 0x0000000000027941 */ /* 0x000fea0003800000 */
.L_x_598:
[----:B------:R-:W-:Y:S04]  /*cb50*/  BSSY B2, `(.L_x_600) ;  /* 0x0000028000027945 */ /* 0x000fe80003800000 */
[----:B------:R-:W-:Y:S05]  /*cb60*/  @P1 BRA `(.L_x_601) ;  /* 0x0000000000981947 */ /* 0x000fea0003800000 */
[----:B01----:R-:W0:Y:S01]  /*cb70*/  LDS.128 R4, [R3+0x5000] ;  /* 0x0050000003047984 */ /* 0x003e220000000c00 */
[----:B------:R-:W-:Y:S01]  /*cb80*/  IMAD.U32 R36, R20, 0x10000, RZ ;  /* 0x0001000014247824 */ /* 0x000fe200078e00ff */
[C---:B------:R-:W-:Y:S01]  /*cb90*/  LOP3.LUT R41, R24.reuse, 0xffff0000, RZ, 0xc0, !PT ;  /* 0xffff000018297812 */ /* 0x040fe200078ec0ff */
[----:B------:R-:W-:Y:S01]  /*cba0*/  IMAD.U32 R38, R24, 0x10000, RZ ;  /* 0x0001000018267824 */ /* 0x000fe200078e00ff */
        /* <DEDUP_REMOVED lines=34> */
.L_x_601:
[----:B------:R-:W-:Y:S05]  /*cdd0*/  BSYNC B2 ;  /* 0x0000000000027941 */ /* 0x000fea0003800000 */
.L_x_600:
[----:B------:R-:W-:Y:S04]  /*cde0*/  BSSY B2, `(.L_x_602) ;  /* 0x0000028000027945 */ /* 0x000fe80003800000 */
[----:B------:R-:W-:Y:S05]  /*cdf0*/  @P2 BRA `(.L_x_603) ;  /* 0x0000000000982947 */ /* 0x000fea0003800000 */
[----:B012---:R-:W0:Y:S01]  /*ce00*/  LDS.128 R4, [R3+0x9000] ;  /* 0x0090000003047984 */ /* 0x007e220000000c00 */
        /* <DEDUP_REMOVED lines=37> */
.L_x_603:
[----:B------:R-:W-:Y:S05]  /*d060*/  BSYNC B2 ;  /* 0x0000000000027941 */ /* 0x000fea0003800000 */
.L_x_602:
[----:B------:R-:W-:Y:S05]  /*d070*/  @P3 BRA `(.L_x_597) ;  /* 0x0000000000983947 */ /* 0x000fea0003800000 */
[----:B0123--:R-:W0:Y:S01]  /*d080*/  LDS.128 R4, [R3+0xd000] ;  /* 0x00d0000003047984 */ /* 0x00fe220000000c00 */
[----:B------:R-:W-:Y:S01]  /*d090*/  IMAD.U32 R36, R8, 0x10000, RZ ;  /* 0x0001000008247824 */ /* 0x000fe200078e00ff */
[C---:B------:R-:W-:Y:S01]  /*d0a0*/  LOP3.LUT R41, R10.reuse, 0xffff0000, RZ, 0xc0, !PT ;  /* 0xffff00000a297812 */ /* 0x040fe200078ec0ff */
[----:B------:R-:W-:Y:S01]  /*d0b0*/  IMAD.U32 R38, R10, 0x10000, RZ ;  /* 0x000100000a267824 */ /* 0x000fe200078e00ff */
[----:B------:R-:W-:Y:S01]  /*d0c0*/  LOP3.LUT R39, R8, 0xffff0000, RZ, 0xc0, !PT ;  /* 0xffff000008277812 */ /* 0x000fe200078ec0ff */
[C---:B------:R-:W-:Y:S01]  /*d0d0*/  IMAD.U32 R40, R11.reuse, 0x10000, RZ ;  /* 0x000100000b287824 */ /* 0x040fe200078e00ff */
[----:B------:R-:W-:Y:S02]  /*d0e0*/  LOP3.LUT R43, R11, 0xffff0000, RZ, 0xc0, !PT ;  /* 0xffff00000b2b7812 */ /* 0x000fe400078ec0ff */
[C---:B0-----:R-:W-:Y:S01]  /*d0f0*/  SHF.L.U32 R30, R4.reuse, 0x10, RZ ;  /* 0x00000010041e7819 */ /* 0x041fe200000006ff */
[C---:B------:R-:W-:Y:S01]  /*d100*/  IMAD.U32 R31, R5.reuse, 0x10000, RZ ;  /* 0x00010000051f7824 */ /* 0x040fe200078e00ff */
[----:B------:R-:W-:Y:S01]  /*d110*/  LOP3.LUT R4, R4, 0xffff0000, RZ, 0xc0, !PT ;  /* 0xffff000004047812 */ /* 0x000fe200078ec0ff */
[C---:B------:R-:W-:Y:S01]  /*d120*/  IMAD.U32 R32, R6.reuse, 0x10000, RZ ;  /* 0x0001000006207824 */ /* 0x040fe200078e00ff */
[----:B------:R-:W-:Y:S01]  /*d130*/  LOP3.LUT R5, R5, 0xffff0000, RZ, 0xc0, !PT ;  /* 0xffff000005057812 */ /* 0x000fe200078ec0ff */
[----:B------:R-:W-:Y:S01]  /*d140*/  IMAD.U32 R33, R7, 0x10000, RZ ;  /* 0x0001000007217824 */ /* 0x000fe200078e00ff */
[----:B------:R-:W-:Y:S01]  /*d150*/  LOP3.LUT R6, R6, 0xffff0000, RZ, 0xc0, !PT ;  /* 0xffff000006067812 */ /* 0x000fe200078ec0ff */
[-C--:B------:R-:W-:Y:S01]  /*d160*/  FMUL.FTZ R35, R38, R4.reuse ;  /* 0x0000000426237220 */ /* 0x080fe20000410000 */
[C---:B------:R-:W-:Y:S01]  /*d170*/  FMUL.FTZ R37, R36.reuse, R4 ;  /* 0x0000000424257220 */ /* 0x040fe20000410000 */
[-C--:B------:R-:W-:Y:S01]  /*d180*/  FMUL.FTZ R34, R41, R5.reuse ;  /* 0x0000000529227220 */ /* 0x080fe20000410000 */
[----:B------:R-:W-:Y:S01]  /*d190*/  LOP3.LUT R7, R7, 0xffff0000, RZ, 0xc0, !PT ;  /* 0xffff000007077812 */ /* 0x000fe200078ec0ff */
[-C--:B------:R-:W-:Y:S01]  /*d1a0*/  FFMA.FTZ R4, R36, R30.reuse, -R35 ;  /* 0x0000001e24047223 */ /* 0x080fe20000010823 */
[----:B------:R-:W-:Y:S01]  /*d1b0*/  FFMA.FTZ R37, R38, R30, R37 ;  /* 0x0000001e26257223 */ /* 0x000fe20000010025 */
[C---:B------:R-:W-:Y:S01]  /*d1c0*/  FMUL.FTZ R30, R39.reuse, R5 ;  /* 0x00000005271e7220 */ /* 0x040fe20000410000 */
[----:B------:R-:W-:Y:S01]  /*d1d0*/  FFMA.FTZ R5, R39, R31, -R34 ;  /* 0x0000001f27057223 */ /* 0x000fe20000010822 */
[C---:B------:R-:W-:Y:S01]  /*d1e0*/  LOP3.LUT R39, R9.reuse, 0xffff0000, RZ, 0xc0, !PT ;  /* 0xffff000009277812 */ /* 0x040fe200078ec0ff */
[----:B------:R-:W-:-:S02]  /*d1f0*/  IMAD.U32 R38, R9, 0x10000, RZ ;  /* 0x0001000009267824 */ /* 0x000fc400078e00ff */
[----:B------:R-:W-:Y:S01]  /*d200*/  FFMA.FTZ R30, R41, R31, R30 ;  /* 0x0000001f291e7223 */ /* 0x000fe2000001001e */
[-C--:B------:R-:W-:Y:S01]  /*d210*/  FMUL.FTZ R31, R40, R6.reuse ;  /* 0x00000006281f7220 */ /* 0x080fe20000410000 */
[-C--:B------:R-:W-:Y:S01]  /*d220*/  FMUL.FTZ R34, R43, R7.reuse ;  /* 0x000000072b227220 */ /* 0x080fe20000410000 */
[C---:B------:R-:W-:Y:S01]  /*d230*/  FMUL.FTZ R35, R38.reuse, R6 ;  /* 0x0000000626237220 */ /* 0x040fe20000410000 */
[C---:B------:R-:W-:Y:S01]  /*d240*/  FMUL.FTZ R36, R39.reuse, R7 ;  /* 0x0000000727247220 */ /* 0x040fe20000410000 */
[-C--:B------:R-:W-:Y:S01]  /*d250*/  FFMA.FTZ R6, R38, R32.reuse, -R31 ;  /* 0x0000002026067223 */ /* 0x080fe2000001081f */
[-C--:B------:R-:W-:Y:S01]  /*d260*/  FFMA.FTZ R7, R39, R33.reuse, -R34 ;  /* 0x0000002127077223 */ /* 0x080fe20000010822 */
[----:B------:R-:W-:Y:S01]  /*d270*/  FFMA.FTZ R35, R40, R32, R35 ;  /* 0x0000002028237223 */ /* 0x000fe20000010023 */
[----:B------:R-:W-:Y:S01]  /*d280*/  FFMA.FTZ R36, R43, R33, R36 ;  /* 0x000000212b247223 */ /* 0x000fe20000010024 */
[----:B------:R-:W-:Y:S02]  /*d290*/  F2FP.BF16.F32.PACK_AB R4, R37, R4 ;  /* 0x000000042504723e */ /* 0x000fe400000010ff */
[----:B------:R-:W-:-:S02]  /*d2a0*/  F2FP.BF16.F32.PACK_AB R5, R30, R5 ;  /* 0x000000051e05723e */ /* 0x000fc400000010ff */
[----:B------:R-:W-:Y:S02]  /*d2b0*/  F2FP.BF16.F32.PACK_AB R6, R35, R6 ;  /* 0x000000062306723e */ /* 0x000fe400000010ff */
[----:B------:R-:W-:-:S05]  /*d2c0*/  F2FP.BF16.F32.PACK_AB R7, R36, R7 ;  /* 0x000000072407723e */ /* 0x000fca00000010ff */
[----:B------:R0:W-:Y:S02]  /*d2d0*/  STS.128 [R3+0xd000], R4 ;  /* 0x00d0000403007388 */ /* 0x0001e40000000c00 */
.L_x_597:
[----:B------:R-:W-:Y:S05]  /*d2e0*/  BSYNC B1 ;  /* 0x0000000000017941 */ /* 0x000fea0003800000 */
.L_x_596:
[----:B------:R-:W-:Y:S01]  /*d2f0*/  ISETP.GE.AND P0, PT, R218, R0, PT ;  /* 0x00000000da00720c */ /* 0x000fe20003f06270 */
[----:B------:R-:W-:-:S12]  /*d300*/  BSSY B1, `(.L_x_604) ;  /* 0x00000a9000017945 */ /* 0x000fd80003800000 */
[----:B------:R-:W-:Y:S05]  /*d310*/  @P0 BRA `(.L_x_605) ;  /* 0x00000008009c0947 */ /* 0x000fea0003800000 */
[----:B01234-:R-:W0:Y:S01]  /*d320*/  LDC R5, c[0x0][0x3d4] ;  /* 0x0000f500ff057b82 */ /* 0x01fe220000000800 */
[----:B------:R-:W-:Y:S01]  /*d330*/  BSSY B2, `(.L_x_606) ;  /* 0x000002c000027945 */ /* 0x000fe20003800000 */
[-C--:B0-----:R-:W-:Y:S02]  /*d340*/  ISETP.GE.AND P0, PT, R22, R5.reuse, PT ;  /* 0x000000051600720c */ /* 0x081fe40003f06270 */
[-C--:B------:R-:W-:Y:S02]  /*d350*/  ISETP.GE.AND P1, PT, R215, R5.reuse, PT ;  /* 0x00000005d700720c */ /* 0x080fe40003f26270 */
[-C--:B------:R-:W-:Y:S02]  /*d360*/  ISETP.GE.AND P2, PT, R214, R5.reuse, PT ;  /* 0x00000005d600720c */ /* 0x080fe40003f46270 */
[----:B------:R-:W-:-:S07]  /*d370*/  ISETP.GE.AND P3, PT, R216, R5, PT ;  /* 0x00000005d800720c */ /* 0x000fce0003f66270 */
[----:B------:R-:W-:Y:S06]  /*d380*/  @P0 BRA `(.L_x_607) ;  /* 0x0000000000980947 */ /* 0x000fec0003800000 */
[----:B------:R-:W0:Y:S01]  /*d390*/  LDS.128 R4, [R3+0x2000] ;  /* 0x0020000003047984 */ /* 0x000e220000000c00 */
        /* <DEDUP_REMOVED lines=37> */
.L_x_607:
[----:B------:R-:W-:Y:S05]  /*d5f0*/  BSYNC B2 ;  /* 0x0000000000027941 */ /* 0x000fea0003800000 */
.L_x_606:
[----:B------:R-:W-:Y:S04]  /*d600*/  BSSY B2, `(.L_x_608) ;  /* 0x0000028000027945 */ /* 0x000fe80003800000 */
[----:B------:R-:W-:Y:S05]  /*d610*/  @P1 BRA `(.L_x_609) ;  /* 0x0000000000981947 */ /* 0x000fea0003800000 */
[----:B0-----:R-:W0:Y:S01]  /*d620*/  LDS.128 R4, [R3+0x6000] ;  /* 0x0060000003047984 */ /* 0x001e220000000c00 */
[----:B------:R-:W-:Y:S01]  /*d630*/  SHF.L.U32 R36, R20, 0x10, RZ ;  /* 0x0000001014247819 */ /* 0x000fe200000006ff */
[C---:B------:R-:W-:Y:S01]  /*d640*/  IMAD.U32 R38, R24.reuse, 0x10000, RZ ;  /* 0x0001000018267824 */ /* 0x040fe200078e00ff */
[----:B------:R-:W-:Y:S01]  /*d650*/  LOP3.LUT R41, R24, 0xffff0000, RZ, 0xc0, !PT ;  /* 0xffff000018297812 */ /* 0x000fe200078ec0ff */
        /* <DEDUP_REMOVED lines=34> */
.L_x_609:
[----:B------:R-:W-:Y:S05]  /*d880*/  BSYNC B2 ;  /* 0x0000000000027941 */ /* 0x000fea0003800000 */
.L_x_608:
        /* <DEDUP_REMOVED lines=40> */
.L_x_611:
[----:B------:R-:W-:Y:S05]  /*db10*/  BSYNC B2 ;  /* 0x0000000000027941 */ /* 0x000fea0003800000 */
.L_x_610:
        /* <DEDUP_REMOVED lines=14> */
[-C--:B------:R-:W-:Y:S01]  /*dc00*/  FMUL.FTZ R35, R38, R4.reuse ;  /* 0x0000000426237220 */ /* 0x080fe20000410000 */
[----:B------:R-:W-:Y:S01]  /*dc10*/  FMUL.FTZ R37, R36, R4 ;  /* 0x0000000424257220 */ /* 0x000fe20000410000 */
[-C--:B------:R-:W-:Y:S01]  /*dc20*/  FMUL.FTZ R34, R41, R5.reuse ;  /* 0x0000000529227220 */ /* 0x080fe20000410000 */
[----:B------:R-:W-:Y:S01]  /*dc30*/  LOP3.LUT R6, R6, 0xffff0000, RZ, 0xc0, !PT ;  /* 0xffff000006067812 */ /* 0x000fe200078ec0ff */
        /* <DEDUP_REMOVED lines=21> */
.L_x_605:
[----:B------:R-:W-:Y:S05]  /*dd90*/  BSYNC B1 ;  /* 0x0000000000017941 */ /* 0x000fea0003800000 */
.L_x_604:
[----:B01234-:R-:W2:Y:S02]  /*dda0*/  LDL R4, [R1+0x7c] ;  /* 0x00007c0001047983 */ /* 0x01fea40000100800 */
[----:B--2---:R-:W-:-:S13]  /*ddb0*/  ISETP.GE.AND P0, PT, R4, R0, PT ;  /* 0x000000000400720c */ /* 0x004fda0003f06270 */
[----:B------:R-:W-:Y:S05]  /*ddc0*/  @P0 BRA `(.L_x_612) ;  /* 0x0000004000200947 */ /* 0x000fea0003800000 */
[----:B------:R-:W0:Y:S01]  /*ddd0*/  LDC R5, c[0x0][0x3d4] ;  /* 0x0000f500ff057b82 */ /* 0x000e220000000800 */
        /* <DEDUP_REMOVED lines=24> */
[C---:B------:R-:W-:Y:S01]  /*df60*/  LOP3.LUT R36, R29.reuse, 0xffff0000, RZ, 0xc0, !PT ;  /* 0xffff00001d247812 */ /* 0x040fe200078ec0ff */
[-C--:B------:R-:W-:Y:S01]  /*df70*/  FFMA.FTZ R5, R34, R30.reuse, -R35 ;  /* 0x0000001e22057223 */ /* 0x080fe20000010823 */
[----:B------:R-:W-:Y:S01]  /*df80*/  LOP3.LUT R6, R6, 0xffff0000, RZ, 0xc0, !PT ;  /* 0xffff000006067812 */ /* 0x000fe200078ec0ff */
[----:B------:R-:W-:Y:S01]  /*df90*/  IMAD.U32 R34, R29, 0x10000, RZ ;  /* 0x000100001d227824 */ /* 0x000fe200078e00ff */
[C---:B------:R-:W-:Y:S01]  /*dfa0*/  LOP3.LUT R32, R27.reuse, 0xffff0000, RZ, 0xc0, !PT ;  /* 0xffff00001b207812 */ /* 0x040fe200078ec0ff */
[----:B------:R-:W-:Y:S02]  /*dfb0*/  IMAD.U32 R0, R27, 0x10000, RZ ;  /* 0x000100001b007824 */ /* 0x000fe400078e00ff */
[----:B------:R-:W-:Y:S01]  /*dfc0*/  FFMA.FTZ R30, R38, R30, R31 ;  /* 0x0000001e261e7223 */ /* 0x000fe2000001001f */
[-C--:B------:R-:W-:Y:S01]  /*dfd0*/  FMUL.FTZ R31, R36, R7.reuse ;  /* 0x00000007241f7220 */ /* 0x080fe20000410000 */
[-C--:B------:R-:W-:Y:S01]  /*dfe0*/  FMUL.FTZ R27, R34, R6.reuse ;  /* 0x00000006221b7220 */ /* 0x080fe20000410000 */
[----:B------:R-:W-:Y:S01]  /*dff0*/  FMUL.FTZ R29, R0, R6 ;  /* 0x00000006001d7220 */ /* 0x000fe20000410000 */
[C---:B------:R-:W-:Y:S01]  /*e000*/  FMUL.FTZ R35, R32.reuse, R7 ;  /* 0x0000000720237220 */ /* 0x040fe20000410000 */
[----:B------:R-:W-:Y:S01]  /*e010*/  FFMA.FTZ R7, R32, R28, -R31 ;  /* 0x0000001c20077223 */ /* 0x000fe2000001081f */
[-C--:B------:R-:W-:Y:S01]  /*e020*/  FFMA.FTZ R6, R0, R26.reuse, -R27 ;  /* 0x0000001a00067223 */ /* 0x080fe2000001081b */
[----:B------:R-:W-:Y:S01]  /*e030*/  FFMA.FTZ R29, R34, R26, R29 ;  /* 0x0000001a221d7223 */ /* 0x000fe2000001001d */
[----:B------:R-:W-:Y:S01]  /*e040*/  FFMA.FTZ R28, R36, R28, R35 ;  /* 0x0000001c241c7223 */ /* 0x000fe20000010023 */
[----:B------:R-:W-:-:S02]  /*e050*/  F2FP.BF16.F32.PACK_AB R4, R33, R4 ;  /* 0x000000042104723e */ /* 0x000fc400000010ff */
[----:B------:R-:W-:Y:S02]  /*e060*/  F2FP.BF16.F32.PACK_AB R5, R30, R5 ;  /* 0x000000051e05723e */ /* 0x000fe400000010ff */
[----:B------:R-:W-:Y:S02]  /*e070*/  F2FP.BF16.F32.PACK_AB R6, R29, R6 ;  /* 0x000000061d06723e */ /* 0x000fe400000010ff */
[----:B------:R-:W-:-:S05]  /*e080*/  F2FP.BF16.F32.PACK_AB R7, R28, R7 ;  /* 0x000000071c07723e */ /* 0x000fca00000010ff */
[----:B------:R0:W-:Y:S02]  /*e090*/  STS.128 [R3+0x3000], R4 ;  /* 0x0030000403007388 */ /* 0x0001e40000000c00 */
.L_x_614:
[----:B------:R-:W-:Y:S05]  /*e0a0*/  BSYNC B1 ;  /* 0x0000000000017941 */ /* 0x000fea0003800000 */
.L_x_613:
[----:B------:R-:W-:Y:S04]  /*e0b0*/  BSSY B1, `(.L_x_615) ;  /* 0x0000028000017945 */ /* 0x000fe80003800000 */
[----:B------:R-:W-:Y:S05]  /*e0c0*/  @P1 BRA `(.L_x_616) ;  /* 0x0000000000981947 */ /* 0x000fea0003800000 */
[----:B0-----:R-:W0:Y:S01]  /*e0d0*/  LDS.128 R4, [R3+0x7000] ;  /* 0x0070000003047984 */ /* 0x001e220000000c00 */
        /* <DEDUP_REMOVED lines=19> */
[----:B------:R-:W-:Y:S01]  /*e210*/  IMAD.U32 R0, R21, 0x10000, RZ ;  /* 0x0001000015007824 */ /* 0x000fe200078e00ff */
[----:B------:R-:W-:Y:S01]  /*e220*/  LOP3.LUT R6, R6, 0xffff0000, RZ, 0xc0, !PT ;  /* 0xffff000006067812 */ /* 0x000fe200078ec0ff */
[----:B------:R-:W-:Y:S01]  /*e230*/  FFMA.FTZ R26, R34, R26, R27 ;  /* 0x0000001a221a7223 */ /* 0x000fe2000001001b */
[----:B------:R-:W-:Y:S01]  /*e240*/  SHF.L.U32 R30, R25, 0x10, RZ ;  /* 0x00000010191e7819 */ /* 0x000fe200000006ff */
[----:B------:R-:W-:Y:S01]  /*e250*/  FMUL.FTZ R27, R32, R7 ;  /* 0x00000007201b7220 */ /* 0x000fe20000410000 */
[----:B------:R-:W-:Y:S01]  /*e260*/  LOP3.LUT R28, R21, 0xffff0000, RZ, 0xc0, !PT ;  /* 0xffff0000151c7812 */ /* 0x000fe200078ec0ff */
[----:B------:R-:W-:Y:S01]  /*e270*/  FMUL.FTZ R25, R0, R6 ;  /* 0x0000000600197220 */ /* 0x000fe20000410000 */
[----:B------:R-:W-:Y:S01]  /*e280*/  F2FP.BF16.F32.PACK_AB R4, R29, R4 ;  /* 0x000000041d04723e */ /* 0x000fe200000010ff */
[----:B------:R-:W-:Y:S01]  /*e290*/  FMUL.FTZ R21, R30, R6 ;  /* 0x000000061e157220 */ /* 0x000fe20000410000 */
[----:B------:R-:W-:Y:S01]  /*e2a0*/  F2FP.BF16.F32.PACK_AB R5, R26, R5 ;  /* 0x000000051a05723e */ /* 0x000fe200000010ff */
[C---:B------:R-:W-:Y:S01]  /*e2b0*/  FMUL.FTZ R31, R28.reuse, R7 ;  /* 0x000000071c1f7220 */ /* 0x040fe20000410000 */
[----:B------:R-:W-:Y:S01]  /*e2c0*/  FFMA.FTZ R7, R28, R24, -R27 ;  /* 0x000000181c077223 */ /* 0x000fe2000001081b */
[-C--:B------:R-:W-:Y:S01]  /*e2d0*/  FFMA.FTZ R6, R0, R20.reuse, -R21 ;  /* 0x0000001400067223 */ /* 0x080fe20000010815 */
[----:B------:R-:W-:Y:S01]  /*e2e0*/  FFMA.FTZ R25, R30, R20, R25 ;  /* 0x000000141e197223 */ /* 0x000fe20000010019 */
[----:B------:R-:W-:-:S04]  /*e2f0*/  FFMA.FTZ R24, R32, R24, R31 ;  /* 0x0000001820187223 */ /* 0x000fc8000001001f */
[----:B------:R-:W-:Y:S02]  /*e300*/  F2FP.BF16.F32.PACK_AB R6, R25, R6 ;  /* 0x000000061906723e */ /* 0x000fe400000010ff */
[----:B------:R-:W-:-:S05]  /*e310*/  F2FP.BF16.F32.PACK_AB R7, R24, R7 ;  /* 0x000000071807723e */ /* 0x000fca00000010ff */
[----:B------:R1:W-:Y:S02]  /*e320*/  STS.128 [R3+0x7000], R4 ;  /* 0x0070000403007388 */ /* 0x0003e40000000c00 */
.L_x_616:
[----:B------:R-:W-:Y:S05]  /*e330*/  BSYNC B1 ;  /* 0x0000000000017941 */ /* 0x000fea0003800000 */
.L_x_615:
[----:B------:R-:W-:Y:S04]  /*e340*/  BSSY B1, `(.L_x_617) ;  /* 0x0000028000017945 */ /* 0x000fe80003800000 */
[----:B------:R-:W-:Y:S05]  /*e350*/  @P2 BRA `(.L_x_618) ;  /* 0x0000000000982947 */ /* 0x000fea0003800000 */
[----:B01----:R-:W0:Y:S01]  /*e360*/  LDS.128 R4, [R3+0xb000] ;  /* 0x00b0000003047984 */ /* 0x003e220000000c00 */
        /* <DEDUP_REMOVED lines=37> */
.L_x_618:
[----:B------:R-:W-:Y:S05]  /*e5c0*/  BSYNC B1 ;  /* 0x0000000000017941 */ /* 0x000fea0003800000 */
.L_x_617:
[----:B------:R-:W-:Y:S05]  /*e5d0*/  @P3 BRA `(.L_x_612) ;  /* 0x00000038001c3947 */ /* 0x000fea0003800000 */
[----:B012---:R-:W0:Y:S01]  /*e5e0*/  LDS.128 R4, [R3+0xf000] ;  /* 0x00f0000003047984 */ /* 0x007e220000000c00 */
        /* <DEDUP_REMOVED lines=36> */
[----:B------:R3:W-:Y:S01]  /*e830*/  STS.128 [R3+0xf000], R4 ;  /* 0x00f0000403007388 */ /* 0x0007e20000000c00 */
[----:B------:R-:W-:Y:S05]  /*e840*/  BRA `(.L_x_612) ;  /* 0x0000003400807947 */ /* 0x000fea0003800000 */
.L_x_579:
        /* <DEDUP_REMOVED lines=27> */
.L_x_620:
[----:B------:R-:W-:Y:S05]  /*ea00*/  BSYNC B1 ;  /* 0x0000000000017941 */ /* 0x000fea0003800000 */
.L_x_619:
[----:B------:R-:W2:Y:S01]  /*ea10*/  LDL R54, [R1+0x70] ;  /* 0x0000700001367983 */ /* 0x000ea20000100800 */
[----:B------:R-:W-:Y:S01]  /*ea20*/  UMOV UR4, 0xffffffff ;  /* 0xffffffff00047882 */ /* 0x000fe20000000000 */
[----:B-----5:R-:W-:Y:S01]  /*ea30*/  IMAD.MOV.U32 R33, RZ, RZ, R6 ;  /* 0x000000ffff217224 */ /* 0x020fe200078e0006 */
[----:B------:R-:W-:Y:S01]  /*ea40*/  SHF.R.U64 R52, R6, 0x10, R7 ;  /* 0x0000001006347819 */ /* 0x000fe20000001207 */
[----:B------:R-:W-:Y:S01]  /*ea50*/  IMAD.MOV.U32 R39, RZ, RZ, R24 ;  /* 0x000000ffff277224 */ /* 0x000fe200078e0018 */
[--C-:B------:R-:W-:Y:S01]  /*ea60*/  SHF.R.U64 R47, R24, 0x10, R25.reuse ;  /* 0x00000010182f7819 */ /* 0x100fe20000001219 */
[----:B------:R-:W-:Y:S01]  /*ea70*/  IMAD.MOV.U32 R6, RZ, RZ, R8 ;  /* 0x000000ffff067224 */ /* 0x000fe200078e0008 */
[--C-:B------:R-:W-:Y:S01]  /*ea80*/  SHF.R.U32.HI R48, RZ, 0x10, R25.reuse ;  /* 0x00000010ff307819 */ /* 0x100fe20000011619 */
[----:B------:R-:W-:Y:S01]  /*ea90*/  IMAD.MOV.U32 R40, RZ, RZ, R25 ;  /* 0x000000ffff287224 */ /* 0x000fe200078e0019 */
[----:B------:R-:W-:Y:S01]  /*eaa0*/  SHF.R.U64 R50, R4, 0x10, R5 ;  /* 0x0000001004327819 */ /* 0x000fe20000001205 */
[----:B------:R-:W-:Y:S01]  /*eab0*/  IMAD.MOV.U32 R41, RZ, RZ, R26 ;  /* 0x000000ffff297224 */ /* 0x000fe200078e001a */
[----:B------:R-:W-:Y:S01]  /*eac0*/  SHF.R.U64 R8, R8, 0x10, R9 ;  /* 0x0000001008087819 */ /* 0x000fe20000001209 */
[----:B------:R-:W-:Y:S01]  /*ead0*/  IMAD.MOV.U32 R20, RZ, RZ, R4 ;  /* 0x000000ffff147224 */ /* 0x000fe200078e0004 */
[----:B0-----:R-:W-:Y:S01]  /*eae0*/  MOV R35, R12 ;  /* 0x0000000c00237202 */ /* 0x001fe20000000f00 */
        /* <DEDUP_REMOVED lines=11> */
[--C-:B------:R-:W-:Y:S01]  /*eba0*/  SHF.R.U32.HI R49, RZ, 0x10, R27.reuse ;  /* 0x00000010ff317819 */ /* 0x100fe2000001161b */
[----:B------:R-:W-:Y:S01]  /*ebb0*/  IMAD.MOV.U32 R42, RZ, RZ, R27 ;  /* 0x000000ffff2a7224 */ /* 0x000fe200078e001b */
[--C-:B------:R-:W-:Y:S01]  /*ebc0*/  SHF.R.U32.HI R51, RZ, 0x10, R5.reuse ;  /* 0x00000010ff337819 */ /* 0x100fe20000011605 */
[----:B------:R-:W-:Y:S01]  /*ebd0*/  IMAD.MOV.U32 R32, RZ, RZ, R5 ;  /* 0x000000ffff207224 */ /* 0x000fe200078e0005 */
[----:B------:R-:W-:Y:S01]  /*ebe0*/  SHF.R.U32.HI R7, RZ, 0x10, R7 ;  /* 0x00000010ff077819 */ /* 0x000fe20000011607 */
[----:B------:R-:W-:Y:S01]  /*ebf0*/  IMAD.MOV.U32 R25, RZ, RZ, R11 ;  /* 0x000000ffff197224 */ /* 0x000fe200078e000b */
[----:B------:R-:W-:-:S02]  /*ec00*/  SHF.R.U32.HI R9, RZ, 0x10, R9 ;  /* 0x00000010ff097819 */ /* 0x000fc40000011609 */
[--C-:B------:R-:W-:Y:S02]  /*ec10*/  SHF.R.U64 R10, R10, 0x10, R11.reuse ;  /* 0x000000100a0a7819 */ /* 0x100fe4000000120b */
[----:B------:R-:W-:Y:S02]  /*ec20*/  SHF.R.U32.HI R53, RZ, 0x10, R11 ;  /* 0x00000010ff357819 */ /* 0x000fe4000001160b */
[----:B--2---:R-:W-:Y:S01]  /*ec30*/  LEA.HI R4, R54, R54, RZ, 0x1 ;  /* 0x0000003636047211 */ /* 0x004fe200078f08ff */
[----:B------:R-:W-:Y:S06]  /*ec40*/  BRA.DIV UR4, `(.L_x_621) ;  /* 0x0000016e04947947 */ /* 0x000fec000b800000 */
.L_x_805:
[----:B------:R-:W-:Y:S01]  /*ec50*/  UMOV UR4, 0xffffffff ;  /* 0xffffffff00047882 */ /* 0x000fe20000000000 */
[----:B------:R-:W-:Y:S02]  /*ec60*/  LOP3.LUT R4, R4, 0xfffffffe, RZ, 0xc0, !PT ;  /* 0xfffffffe04047812 */ /* 0x000fe400078ec0ff */
[----:B------:R-:W-:Y:S05]  /*ec70*/  BRA.DIV UR4, `(.L_x_622) ;  /* 0x0000016e04b07947 */ /* 0x000fea000b800000 */
.L_x_808:
[----:B------:R-:W-:Y:S01]  /*ec80*/  UMOV UR4, 0xffffffff ;  /* 0xffffffff00047882 */ /* 0x000fe20000000000 */
[----:B------:R-:W-:Y:S02]  /*ec90*/  IMAD.IADD R4, R54, 0x1, -R4 ;  /* 0x0000000136047824 */ /* 0x000fe400078e0a04 */
[----:B------:R-:W-:Y:S05]  /*eca0*/  BRA.DIV UR4, `(.L_x_623) ;  /* 0x0000016e04cc7947 */ /* 0x000fea000b800000 */
.L_x_811:
[----:B------:R-:W-:Y:S01]  /*ecb0*/  UMOV UR4, 0xffffffff ;  /* 0xffffffff00047882 */ /* 0x000fe20000000000 */
[----:B------:R-:W-:Y:S02]  /*ecc0*/  SHF.L.U32 R5, R4, 0x1f, RZ ;  /* 0x0000001f04057819 */ /* 0x000fe400000006ff */
[----:B------:R-:W-:Y:S05]  /*ecd0*/  BRA.DIV UR4, `(.L_x_624) ;  /* 0x0000016e04e87947 */ /* 0x000fea000b800000 */
.L_x_814:
[----:B------:R-:W0:Y:S01]  /*ece0*/  SYNCS.PHASECHK.TRANS64.TRYWAIT P0, [R16+URZ+0x38800], R5 ;  /* 0x03880005100075a7 */ /* 0x000e22000800017f */
[----:B------:R-:W-:Y:S01]  /*ecf0*/  PRMT R28, R36, 0x5410, R44 ;  /* 0x00005410241c7816 */ /* 0x000fe2000000002c */
[----:B------:R-:W-:Y:S01]  /*ed00*/  BSSY B1, `(.L_x_625) ;  /* 0x0000013000017945 */ /* 0x000fe20003800000 */
[----:B------:R-:W-:Y:S02]  /*ed10*/  SHF.R.S32.HI R36, RZ, 0x1f, R213 ;  /* 0x0000001fff247819 */ /* 0x000fe400000114d5 */
        /* <DEDUP_REMOVED lines=15> */
[----:B------:R-:W-:Y:S01]  /*ee10*/  LEA.HI R38, R36, R213, RZ, 0x3 ;  /* 0x000000d524267211 */ /* 0x000fe200078f18ff */
[----:B0-----:R-:W-:Y:S06]  /*ee20*/  @!P0 BRA `(.L_x_626) ;  /* 0x0000016c00bc8947 */ /* 0x001fec0003800000 */
.L_x_815:
[----:B------:R-:W-:Y:S05]  /*ee30*/  BSYNC B1 ;  /* 0x0000000000017941 */ /* 0x000fea0003800000 */
.L_x_625:
[----:B------:R-:W-:Y:S01]  /*ee40*/  BSSY B1, `(.L_x_627) ;  /* 0x00000be000017945 */ /* 0x000fe20003800000 */
[----:B------:R-:W-:-:S03]  /*ee50*/  SHF.R.S32.HI R26, RZ, 0x3, R38 ;  /* 0x00000003ff1a7819 */ /* 0x000fc60000011426 */
[----:B------:R-:W-:Y:S05]  /*ee60*/  @P1 BRA `(.L_x_628) ;  /* 0x0000000800ec1947 */ /* 0x000fea0003800000 */
[----:B------:R-:W1:Y:S01]  /*ee70*/  LDC R57, c[0x0][0x3d4] ;  /* 0x0000f500ff397b82 */ /* 0x000e620000000800 */
[----:B------:R-:W-:Y:S01]  /*ee80*/  BSSY B2, `(.L_x_629) ;  /* 0x000005a000027945 */ /* 0x000fe20003800000 */
[-C--:B-1----:R-:W-:Y:S02]  /*ee90*/  ISETP.GE.AND P0, PT, R212, R57.reuse, PT ;  /* 0x00000039d400720c */ /* 0x082fe40003f06270 */
[----:B------:R-:W-:-:S11]  /*eea0*/  ISETP.GE.AND P1, PT, R213, R57, PT ;  /* 0x00000039d500720c */ /* 0x000fd60003f26270 */
[----:B------:R-:W-:Y:S05]  /*eeb0*/  @P0 BRA `(.L_x_630) ;  /* 0x0000000400580947 */ /* 0x000fea0003800000 */
[----:B------:R-:W-:Y:S01]  /*eec0*/  LEA.HI R4, R57, R220, RZ, 0x1d ;  /* 0x000000dc39047211 */ /* 0x000fe200078fe8ff */
[C---:B------:R-:W-:Y:S01]  /*eed0*/  IMAD.U32 R48, R31.reuse, 0x10000, RZ ;  /* 0x000100001f307824 */ /* 0x040fe200078e00ff */
[----:B------:R-:W-:Y:S01]  /*eee0*/  LOP3.LUT R49, R31, 0xffff0000, RZ, 0xc0, !PT ;  /* 0xffff00001f317812 */ /* 0x000fe200078ec0ff */
[C---:B------:R-:W-:Y:S01]  /*eef0*/  IMAD.U32 R46, R27.reuse, 0x10000, RZ ;  /* 0x000100001b2e7824 */ /* 0x040fe200078e00ff */
[----:B0-----:R-:W-:Y:S01]  /*ef00*/  SHF.R.S32.HI R5, RZ, 0x1f, R4 ;  /* 0x0000001fff057819 */ /* 0x001fe20000011404 */
[----:B------:R-:W-:Y:S01]  /*ef10*/  IMAD.SHL.U32 R6, R4, 0x8, RZ ;  /* 0x0000000804067824 */ /* 0x000fe200078e00ff */
[----:B------:R-:W-:Y:S02]  /*ef20*/  LOP3.LUT R47, R27, 0xffff0000, RZ, 0xc0, !PT ;  /* 0xffff00001b2f7812 */ /* 0x000fe400078ec0ff */
[----:B------:R-:W-:Y:S02]  /*ef30*/  LEA.HI R4, R5, R4, RZ, 0x3 ;  /* 0x0000000405047211 */ /* 0x000fe400078f18ff */
[----:B------:R-:W-:-:S02]  /*ef40*/  LOP3.LUT R5, R235, 0x38, R6, 0xf8, !PT ;  /* 0x00000038eb057812 */ /* 0x000fc400078ef806 */
[----:B------:R-:W-:Y:S02]  /*ef50*/  SHF.L.U32 R4, R4, 0xa, RZ ;  /* 0x0000000a04047819 */ /* 0x000fe400000006ff */
[----:B------:R-:W-:Y:S02]  /*ef60*/  LOP3.LUT R5, R5, R236, RZ, 0x3c, !PT ;  /* 0x000000ec05057212 */ /* 0x000fe400078e3cff */
[----:B------:R-:W-:-:S04]  /*ef70*/  LOP3.LUT R4, R4, 0x7fffe000, RZ, 0xc0, !PT ;  /* 0x7fffe00004047812 */ /* 0x000fc800078ec0ff */
[----:B------:R-:W-:Y:S02]  /*ef80*/  IADD3 R9, R5, R4, R237 ;  /* 0x0000000405097210 */ /* 0x000fe40007ffe0ed */
[----:B------:R-:W0:Y:S03]  /*ef90*/  LDS.128 R4, [R3] ;  /* 0x0000000003047984 */ /* 0x000e260000000c00 */
[----:B------:R-:W-:-:S05]  /*efa0*/  IMAD R35, R9, 0x2, R16 ;  /* 0x0000000209237824 */ /* 0x000fca00078e0210 */
[----:B------:R-:W1:Y:S01]  /*efb0*/  LDS.128 R8, [R35+0x14400] ;  /* 0x0144000023087984 */ /* 0x000e620000000c00 */
[C---:B0-----:R-:W-:Y:S01]  /*efc0*/  IMAD.U32 R37, R4.reuse, 0x10000, RZ ;  /* 0x0001000004257824 */ /* 0x041fe200078e00ff */
[----:B------:R-:W-:Y:S01]  /*efd0*/  LOP3.LUT R4, R4, 0xffff0000, RZ, 0xc0, !PT ;  /* 0xffff000004047812 */ /* 0x000fe200078ec0ff */
[C---:B------:R-:W-:Y:S01]  /*efe0*/  IMAD.U32 R39, R5.reuse, 0x10000, RZ ;  /* 0x0001000005277824 */ /* 0x040fe200078e00ff */
[----:B------:R-:W-:Y:S01]  /*eff0*/  LOP3.LUT R5, R5, 0xffff0000, RZ, 0xc0, !PT ;  /* 0xffff000005057812 */ /* 0x000fe200078ec0ff */
[C---:B------:R-:W-:Y:S01]  /*f000*/  IMAD.U32 R40, R6.reuse, 0x10000, RZ ;  /* 0x0001000006287824 */ /* 0x040fe200078e00ff */
[----:B------:R-:W-:Y:S01]  /*f010*/  LOP3.LUT R6, R6, 0xffff0000, RZ, 0xc0, !PT ;  /* 0xffff000006067812 */ /* 0x000fe200078ec0ff */
[C---:B------:R-:W-:Y:S01]  /*f020*/  IMAD.U32 R41, R7.reuse, 0x10000, RZ ;  /* 0x0001000007297824 */ /* 0x040fe200078e00ff */
[----:B------:R-:W-:Y:S01]  /*f030*/  LOP3.LUT R7, R7, 0xffff0000, RZ, 0xc0, !PT ;  /* 0xffff000007077812 */ /* 0x000fe200078ec0ff */
[C---:B-1----:R-:W-:Y:S01]  /*f040*/  IMAD.U32 R42, R8.reuse, 0x10000, RZ ;  /* 0x00010000082a7824 */ /* 0x042fe200078e00ff */
[----:B------:R-:W-:Y:S01]  /*f050*/  LOP3.LUT R8, R8, 0xffff0000, RZ, 0xc0, !PT ;  /* 0xffff000008087812 */ /* 0x000fe200078ec0ff */
[C---:B------:R-:W-:Y:S01]  /*f060*/  IMAD.U32 R43, R9.reuse, 0x10000, RZ ;  /* 0x00010000092b7824 */ /* 0x040fe200078e00ff */
[----:B------:R-:W-:Y:S01]  /*f070*/  LOP3.LUT R9, R9, 0xffff0000, RZ, 0xc0, !PT ;  /* 0xffff000009097812 */ /* 0x000fe200078ec0ff */
[C---:B------:R-:W-:Y:S01]  /*f080*/  FMUL.FTZ R50, R42.reuse, R48 ;  /* 0x000000302a327220 */ /* 0x040fe20000410000 */
[----:B------:R-:W-:Y:S01]  /*f090*/  FMUL.FTZ R42, R42, R46 ;  /* 0x0000002e2a2a7220 */ /* 0x000fe20000410000 */
[----:B------:R-:W-:Y:S01]  /*f0a0*/  FMUL.FTZ R51, R8, R49 ;  /* 0x0000003108337220 */ /* 0x000fe20000410000 */
[----:B------:R-:W-:-:S02]  /*f0b0*/  IMAD.U32 R44, R10, 0x10000, RZ ;  /* 0x000100000a2c7824 */ /* 0x000fc400078e00ff */
[C---:B------:R-:W-:Y:S01]  /*f0c0*/  FFMA.FTZ R50, R37.reuse, R46, -R50 ;  /* 0x0000002e25327223 */ /* 0x040fe20000010832 */
[----:B------:R-:W-:Y:S02]  /*f0d0*/  IMAD.U32 R46, R32, 0x10000, RZ ;  /* 0x00010000202e7824 */ /* 0x000fe400078e00ff */
[----:B------:R-:W-:Y:S01]  /*f0e0*/  FFMA.FTZ R48, R37, R48, R42 ;  /* 0x0000003025307223 */ /* 0x000fe2000001002a */
[----:B------:R-:W-:Y:S02]  /*f0f0*/  IMAD.U32 R42, R28, 0x10000, RZ ;  /* 0x000100001c2a7824 */ /* 0x000fe400078e00ff */
[-C--:B------:R-:W-:Y:S01]  /*f100*/  FMUL.FTZ R37, R8, R47.reuse ;  /* 0x0000002f08257220 */ /* 0x080fe20000410000 */
[C---:B------:R-:W-:Y:S01]  /*f110*/  FMUL.FTZ R8, R43.reuse, R46 ;  /* 0x0000002e2b087220 */ /* 0x040fe20000410000 */
[----:B------:R-:W-:Y:S01]  /*f120*/  FFMA.FTZ R51, R4, R47, -R51 ;  /* 0x0000002f04337223 */ /* 0x000fe20000010833 */
[----:B------:R-:W-:Y:S01]  /*f130*/  FMUL.FTZ R43, R43, R42 ;  /* 0x0000002a2b2b7220 */ /* 0x000fe20000410000 */
[----:B------:R-:W-:-:S02]  /*f140*/  IMAD.U32 R47, R33, 0x10000, RZ ;  /* 0x00010000212f7824 */ /* 0x000fc400078e00ff */
[----:B------:R-:W-:Y:S01]  /*f150*/  FFMA.FTZ R49, R4, R49, R37 ;  /* 0x0000003104317223 */ /* 0x000fe20000010025 */
[----:B------:R-:W-:Y:S01]  /*f160*/  LOP3.LUT R10, R10, 0xffff0000, RZ, 0xc0, !PT ;  /* 0xffff00000a0a7812 */ /* 0x000fe200078ec0ff */
[C---:B------:R-:W-:Y:S01]  /*f170*/  FFMA.FTZ R46, R39.reuse, R46, R43 ;  /* 0x0000002e272e7223 */ /* 0x040fe2000001002b */
[----:B------:R-:W-:Y:S01]  /*f180*/  FFMA.FTZ R52, R39, R42, -R8 ;  /* 0x0000002a27347223 */ /* 0x000fe20000010808 */
[----:B------:R-:W-:Y:S02]  /*f190*/  IMAD.U32 R37, R29, 0x10000, RZ ;  /* 0x000100001d257824 */ /* 0x000fe400078e00ff */
[----:B------:R-:W-:Y:S01]  /*f1a0*/  FMUL.FTZ R53, R44, R47 ;  /* 0x0000002f2c357220 */ /* 0x000fe20000410000 */
[----:B------:R-:W-:Y:S01]  /*f1b0*/  LOP3.LUT R43, R33, 0xffff0000, RZ, 0xc0, !PT ;  /* 0xffff0000212b7812 */ /* 0x000fe200078ec0ff */
[----:B------:R-:W-:Y:S01]  /*f1c0*/  IMAD.U32 R45, R11, 0x10000, RZ ;  /* 0x000100000b2d7824 */ /* 0x000fe200078e00ff */
[----:B------:R-:W-:Y:S01]  /*f1d0*/  LOP3.LUT R39, R29, 0xffff0000, RZ, 0xc0, !PT ;  /* 0xffff00001d277812 */ /* 0x000fe200078ec0ff */
[----:B------:R-:W-:-:S02]  /*f1e0*/  IMAD.U32 R42, R34, 0x10000, RZ ;  /* 0x00010000222a7824 */ /* 0x000fc400078e00ff */
[-C--:B------:R-:W-:Y:S01]  /*f1f0*/  FMUL.FTZ R55, R44, R37.reuse ;  /* 0x000000252c377220 */ /* 0x080fe20000410000 */
[----:B------:R-:W-:Y:S01]  /*f200*/  FFMA.FTZ R53, R40, R37, -R53 ;  /* 0x0000002528357223 */ /* 0x000fe20000010835 */
[----:B------:R-:W-:Y:S01]  /*f210*/  FMUL.FTZ R37, R10, R43 ;  /* 0x0000002b0a257220 */ /* 0x000fe20000410000 */
[----:B------:R-:W-:Y:S02]  /*f220*/  IMAD.U32 R4, R30, 0x10000, RZ ;  /* 0x000100001e047824 */ /* 0x000fe400078e00ff */
[-C--:B------:R-:W-:Y:S01]  /*f230*/  FMUL.FTZ R10, R10, R39.reuse ;  /* 0x000000270a0a7220 */ /* 0x080fe20000410000 */
[----:B------:R-:W-:Y:S01]  /*f240*/  FMUL.FTZ R8, R45, R42 ;  /* 0x0000002a2d087220 */ /* 0x000fe20000410000 */
[----:B------:R-:W-:Y:S01]  /*f250*/  FFMA.FTZ R44, R6, R39, -R37 ;  /* 0x00000027062c7223 */ /* 0x000fe20000010825 */
[----:B------:R-:W-:Y:S01]  /*f260*/  FFMA.FTZ R55, R40, R47, R55 ;  /* 0x0000002f28377223 */ /* 0x000fe20000010037 */
[----:B------:R-:W-:Y:S01]  /*f270*/  FFMA.FTZ R54, R6, R43, R10 ;  /* 0x0000002b06367223 */ /* 0x000fe2000001000a */
[-C--:B------:R-:W-:Y:S01]  /*f280*/  FFMA.FTZ R39, R41, R4.reuse, -R8 ;  /* 0x0000000429277223 */ /* 0x080fe20000010808 */
[----:B------:R-:W-:Y:S01]  /*f290*/  LOP3.LUT R11, R11, 0xffff0000, RZ, 0xc0, !PT ;  /* 0xffff00000b0b7812 */ /* 0x000fe200078ec0ff */
[----:B------:R-:W-:Y:S01]  /*f2a0*/  FMUL.FTZ R40, R45, R4 ;  /* 0x000000042d287220 */ /* 0x000fe20000410000 */
[----:B------:R-:W-:-:S02]  /*f2b0*/  LOP3.LUT R8, R32, 0xffff0000, RZ, 0xc0, !PT ;  /* 0xffff000020087812 */ /* 0x000fc400078ec0ff */
[----:B------:R-:W-:Y:S01]  /*f2c0*/  LOP3.LUT R10, R34, 0xffff0000, RZ, 0xc0, !PT ;  /* 0xffff0000220a7812 */ /* 0x000fe200078ec0ff */
[----:B------:R-:W-:Y:S01]  /*f2d0*/  FFMA.FTZ R41, R41, R42, R40 ;  /* 0x0000002a29297223 */ /* 0x000fe20000010028 */
[----:B------:R-:W-:Y:S01]  /*f2e0*/  LOP3.LUT R4, R28, 0xffff0000, RZ, 0xc0, !PT ;  /* 0xffff00001c047812 */ /* 0x000fe200078ec0ff */
[----:B------:R-:W-:Y:S01]  /*f2f0*/  FMUL.FTZ R40, R9, R8 ;  /* 0x0000000809287220 */ /* 0x000fe20000410000 */
[----:B------:R-:W-:Y:S01]  /*f300*/  LOP3.LUT R6, R30, 0xffff0000, RZ, 0xc0, !PT ;  /* 0xffff00001e067812 */ /* 0x000fe200078ec0ff */
[----:B------:R-:W-:Y:S02]  /*f310*/  FMUL.FTZ R42, R11, R10 ;  /* 0x0000000a0b2a7220 */ /* 0x000fe40000410000 */
[-C--:B------:R-:W-:Y:S01]  /*f320*/  FMUL.FTZ R37, R9, R4.reuse ;  /* 0x0000000409257220 */ /* 0x080fe20000410000 */
[----:B------:R-:W-:Y:S01]  /*f330*/  FFMA.FTZ R9, R5, R4, -R40 ;  /* 0x0000000405097223 */ /* 0x000fe20000010828 */
[-C--:B------:R-:W-:Y:S01]  /*f340*/  FMUL.FTZ R11, R11, R6.reuse ;  /* 0x000000060b0b7220 */ /* 0x080fe20000410000 */
[----:B------:R-:W-:Y:S01]  /*f350*/  FFMA.FTZ R42, R7, R6, -R42 ;  /* 0x00000006072a7223 */ /* 0x000fe2000001082a */
[----:B------:R-:W-:Y:S01]  /*f360*/  FFMA.FTZ R37, R5, R8, R37 ;  /* 0x0000000805257223 */ /* 0x000fe20000010025 */
[----:B------:R-:W-:Y:S01]  /*f370*/  F2FP.BF16.F32.PACK_AB R6, R44, R53 ;  /* 0x000000352c06723e */ /* 0x000fe200000010ff */
[----:B------:R-:W-:Y:S01]  /*f380*/  FFMA.FTZ R40, R7, R10, R11 ;  /* 0x0000000a07287223 */ /* 0x000fe2000001000b */
[----:B------:R-:W-:-:S02]  /*f390*/  F2FP.BF16.F32.PACK_AB R4, R51, R50 ;  /* 0x000000323304723e */ /* 0x000fc400000010ff */
[----:B------:R-:W-:Y:S02]  /*f3a0*/  F2FP.BF16.F32.PACK_AB R5, R9, R52 ;  /* 0x000000340905723e */ /* 0x000fe400000010ff */
[----:B------:R-:W-:Y:S02]  /*f3b0*/  F2FP.BF16.F32.PACK_AB R7, R42, R39 ;  /* 0x000000272a07723e */ /* 0x000fe400000010ff */
[----:B------:R-:W-:Y:S02]  /*f3c0*/  F2FP.BF16.F32.PACK_AB R10, R54, R55 ;  /* 0x00000037360a723e */ /* 0x000fe400000010ff */
[----:B------:R-:W-:Y:S01]  /*f3d0*/  F2FP.BF16.F32.PACK_AB R8, R49, R48 ;  /* 0x000000303108723e */ /* 0x000fe200000010ff */
[----:B------:R1:W-:Y:S01]  /*f3e0*/  STS.128 [R3], R4 ;  /* 0x0000000403007388 */ /* 0x0003e20000000c00 */
[----:B------:R-:W-:Y:S02]  /*f3f0*/  F2FP.BF16.F32.PACK_AB R9, R37, R46 ;  /* 0x0000002e2509723e */ /* 0x000fe400000010ff */
[----:B------:R-:W-:-:S05]  /*f400*/  F2FP.BF16.F32.PACK_AB R11, R40, R41 ;  /* 0x00000029280b723e */ /* 0x000fca00000010ff */
[----:B------:R1:W-:Y:S02]  /*f410*/  STS.128 [R35+0x14400], R8 ;  /* 0x0144000823007388 */ /* 0x0003e40000000c00 */
.L_x_630:
[----:B------:R-:W-:Y:S05]  /*f420*/  BSYNC B2 ;  /* 0x0000000000027941 */ /* 0x000fea0003800000 */
.L_x_629:
[----:B------:R-:W-:Y:S05]  /*f430*/  @P1 BRA `(.L_x_628) ;  /* 0x0000000400781947 */ /* 0x000fea0003800000 */
[----:B-1----:R-:W2:Y:S01]  /*f440*/  LDL R8, [R1+0x6c] ;  /* 0x00006c0001087983 */ /* 0x002ea20000100800 */
[----:B------:R-:W-:Y:S01]  /*f450*/  LEA.HI R3, R57, R26, RZ, 0x1d ;  /* 0x0000001a39037211 */ /* 0x000fe200078fe8ff */
[----:B------:R-:W-:Y:S01]  /*f460*/  IMAD.U32 R48, R20, 0x10000, RZ ;  /* 0x0001000014307824 */ /* 0x000fe200078e00ff */
[----:B0-----:R-:W-:Y:S01]  /*f470*/  LEA.HI R5, R36, R213, RZ, 0x6 ;  /* 0x000000d524057211 */ /* 0x001fe200078f30ff */
[----:B------:R-:W-:Y:S01]  /*f480*/  IMAD.U32 R46, R12, 0x10000, RZ ;  /* 0x000100000c2e7824 */ /* 0x000fe200078e00ff */
[----:B------:R-:W-:Y:S02]  /*f490*/  SHF.R.S32.HI R4, RZ, 0x1f, R3 ;  /* 0x0000001fff047819 */ /* 0x000fe40000011403 */
[----:B------:R-:W-:Y:S02]  /*f4a0*/  SHF.L.U32 R6, R5, 0x7, RZ ;  /* 0x0000000705067819 */ /* 0x000fe400000006ff */
[----:B------:R-:W-:Y:S01]  /*f4b0*/  LEA.HI R5, R4, R3, RZ, 0x3 ;  /* 0x0000000304057211 */ /* 0x000fe200078f18ff */
[----:B------:R-:W-:Y:S01]  /*f4c0*/  IMAD.SHL.U32 R4, R3, 0x8, RZ ;  /* 0x0000000803047824 */ /* 0x000fe200078e00ff */
[----:B------:R-:W-:-:S02]  /*f4d0*/  LOP3.LUT R7, R235, 0x38, R38, 0xf8, !PT ;  /* 0x00000038eb077812 */ /* 0x000fc400078ef826 */
[----:B------:R-:W-:Y:S01]  /*f4e0*/  LOP3.LUT R6, R6, 0xffffe000, RZ, 0xc0, !PT ;  /* 0xffffe00006067812 */ /* 0x000fe200078ec0ff */
[----:B------:R-:W-:Y:S01]  /*f4f0*/  IMAD.SHL.U32 R5, R5, 0x400, RZ ;  /* 0x0000040005057824 */ /* 0x000fe200078e00ff */
[----:B------:R-:W-:Y:S02]  /*f500*/  LOP3.LUT R3, R235, 0x38, R4, 0xf8, !PT ;  /* 0x00000038eb037812 */ /* 0x000fe400078ef804 */
[-C--:B------:R-:W-:Y:S02]  /*f510*/  LOP3.LUT R7, R7, R236.reuse, RZ, 0x3c, !PT ;  /* 0x000000ec07077212 */ /* 0x080fe400078e3cff */
[----:B------:R-:W-:Y:S02]  /*f520*/  LOP3.LUT R3, R3, R236, RZ, 0x3c, !PT ;  /* 0x000000ec03037212 */ /* 0x000fe400078e3cff */
[----:B------:R-:W-:Y:S02]  /*f530*/  LOP3.LUT R4, R5, 0x7fffe000, RZ, 0xc0, !PT ;  /* 0x7fffe00005047812 */ /* 0x000fe400078ec0ff */
[----:B------:R-:W-:-:S02]  /*f540*/  IADD3 R6, R7, R6, R237 ;  /* 0x0000000607067210 */ /* 0x000fc40007ffe0ed */
[----:B------:R-:W-:Y:S02]  /*f550*/  IADD3 R3, R3, R4, R237 ;  /* 0x0000000403037210 */ /* 0x000fe40007ffe0ed */
[----:B------:R-:W-:-:S03]  /*f560*/  LOP3.LUT R45, R20, 0xffff0000, RZ, 0xc0, !PT ;  /* 0xffff0000142d7812 */ /* 0x000fc600078ec0ff */
[----:B------:R-:W-:Y:S02]  /*f570*/  IMAD R3, R3, 0x2, R16 ;  /* 0x0000000203037824 */ /* 0x000fe400078e0210 */
[----:B--2---:R-:W-:-:S03]  /*f580*/  IMAD R51, R6, 0x2, R8 ;  /* 0x0000000206337824 */ /* 0x004fc600078e0208 */
[----:B------:R-:W0:Y:S04]  /*f590*/  LDS.128 R8, [R3+0x14400] ;  /* 0x0144000003087984 */ /* 0x000e280000000c00 */
[----:B------:R-:W1:Y:S01]  /*f5a0*/  LDS.128 R4, [R51] ;  /* 0x0000000033047984 */ /* 0x000e620000000c00 */
[C---:B0-----:R-:W-:Y:S01]  /*f5b0*/  IMAD.U32 R41, R8.reuse, 0x10000, RZ ;  /* 0x0001000008297824 */ /* 0x041fe200078e00ff */
[----:B------:R-:W-:Y:S01]  /*f5c0*/  LOP3.LUT R8, R8, 0xffff0000, RZ, 0xc0, !PT ;  /* 0xffff000008087812 */ /* 0x000fe200078ec0ff */
[C---:B------:R-:W-:Y:S01]  /*f5d0*/  IMAD.U32 R42, R9.reuse, 0x10000, RZ ;  /* 0x00010000092a7824 */ /* 0x040fe200078e00ff */
[----:B------:R-:W-:Y:S01]  /*f5e0*/  LOP3.LUT R9, R9, 0xffff0000, RZ, 0xc0, !PT ;  /* 0xffff000009097812 */ /* 0x000fe200078ec0ff */
[C---:B-1----:R-:W-:Y:S02]  /*f5f0*/  IMAD.U32 R35, R4.reuse, 0x10000, RZ ;  /* 0x0001000004237824 */ /* 0x042fe400078e00ff */
[C---:B------:R-:W-:Y:S01]  /*f600*/  FMUL.FTZ R50, R41.reuse, R48 ;  /* 0x0000003029327220 */ /* 0x040fe20000410000 */
[-C--:B------:R-:W-:Y:S01]  /*f610*/  FMUL.FTZ R52, R41, R46.reuse ;  /* 0x0000002e29347220 */ /* 0x080fe20000410000 */
[----:B------:R-:W-:Y:S01]  /*f620*/  LOP3.LUT R4, R4, 0xffff0000, RZ, 0xc0, !PT ;  /* 0xffff000004047812 */ /* 0x000fe200078ec0ff */
[----:B------:R-:W-:Y:S01]  /*f630*/  FMUL.FTZ R47, R8, R45 ;  /* 0x0000002d082f7220 */ /* 0x000fe20000410000 */
[----:B------:R-:W-:Y:S01]  /*f640*/  LOP3.LUT R41, R12, 0xffff0000, RZ, 0xc0, !PT ;  /* 0xffff00000c297812 */ /* 0x000fe200078ec0ff */
[C---:B------:R-:W-:Y:S01]  /*f650*/  FFMA.FTZ R50, R35.reuse, R46, -R50 ;  /* 0x0000002e23327223 */ /* 0x040fe20000010832 */
[----:B------:R-:W-:Y:S01]  /*f660*/  FFMA.FTZ R52, R35, R48, R52 ;  /* 0x0000003023347223 */ /* 0x000fe20000010034 */
[----:B------:R-:W-:-:S02]  /*f670*/  IMAD.U32 R35, R13, 0x10000, RZ ;  /* 0x000100000d237824 */ /* 0x000fc400078e00ff */
[----:B------:R-:W-:Y:S02]  /*f680*/  IMAD.U32 R46, R21, 0x10000, RZ ;  /* 0x00010000152e7824 */ /* 0x000fe400078e00ff */
[-C--:B------:R-:W-:Y:S01]  /*f690*/  FMUL.FTZ R49, R8, R41.reuse ;  /* 0x0000002908317220 */ /* 0x080fe20000410000 */
[----:B------:R-:W-:Y:S01]  /*f6a0*/  FFMA.FTZ R47, R4, R41, -R47 ;  /* 0x00000029042f7223 */ /* 0x000fe2000001082f */
[----:B------:R-:W-:Y:S02]  /*f6b0*/  IMAD.U32 R37, R5, 0x10000, RZ ;  /* 0x0001000005257824 */ /* 0x000fe400078e00ff */
[C---:B------:R-:W-:Y:S01]  /*f6c0*/  FMUL.FTZ R41, R42.reuse, R35 ;  /* 0x000000232a297220 */ /* 0x040fe20000410000 */
[-C--:B------:R-:W-:Y:S01]  /*f6d0*/  FMUL.FTZ R48, R42, R46.reuse ;  /* 0x0000002e2a307220 */ /* 0x080fe20000410000 */
[C---:B------:R-:W-:Y:S01]  /*f6e0*/  IMAD.U32 R43, R10.reuse, 0x10000, RZ ;  /* 0x000100000a2b7824 */ /* 0x040fe200078e00ff */
[----:B------:R-:W-:Y:S01]  /*f6f0*/  LOP3.LUT R10, R10, 0xffff0000, RZ, 0xc0, !PT ;  /* 0xffff00000a0a7812 */ /* 0x000fe200078ec0ff */
[C---:B------:R-:W-:Y:S01]  /*f700*/  FFMA.FTZ R46, R37.reuse, R46, R41 ;  /* 0x0000002e252e7223 */ /* 0x040fe20000010029 */
[----:B------:R-:W-:Y:S01]  /*f710*/  FFMA.FTZ R49, R4, R45, R49 ;  /* 0x0000002d04317223 */ /* 0x000fe20000010031 */
[----:B------:R-:W-:Y:S01]  /*f720*/  FFMA.FTZ R48, R37, R35, -R48 ;  /* 0x0000002325307223 */ /* 0x000fe20000010830 */
[C---:B------:R-:W-:Y:S01]  /*f730*/  LOP3.LUT R41, R24.reuse, 0xffff0000, RZ, 0xc0, !PT ;  /* 0xffff000018297812 */ /* 0x040fe200078ec0ff */
[----:B------:R-:W-:Y:S01]  /*f740*/  IMAD.U32 R8, R24, 0x10000, RZ ;  /* 0x0001000018087824 */ /* 0x000fe200078e00ff */
[----:B------:R-:W-:Y:S01]  /*f750*/  SHF.L.U32 R4, R14, 0x10, RZ ;  /* 0x000000100e047819 */ /* 0x000fe200000006ff */
[----:B------:R-:W-:Y:S01]  /*f760*/  IMAD.U32 R39, R6, 0x10000, RZ ;  /* 0x0001000006277824 */ /* 0x000fe200078e00ff */
[----:B------:R-:W-:Y:S01]  /*f770*/  LOP3.LUT R35, R14, 0xffff0000, RZ, 0xc0, !PT ;  /* 0xffff00000e237812 */ /* 0x000fe200078ec0ff */
[----:B------:R-:W-:Y:S01]  /*f780*/  FMUL.FTZ R45, R10, R41 ;  /* 0x000000290a2d7220 */ /* 0x000fe20000410000 */
[----:B------:R-:W-:Y:S01]  /*f790*/  LOP3.LUT R6, R6, 0xffff0000, RZ, 0xc0, !PT ;  /* 0xffff000006067812 */ /* 0x000fe200078ec0ff */
[C---:B------:R-:W-:Y:S01]  /*f7a0*/  FMUL.FTZ R42, R43.reuse, R8 ;  /* 0x000000082b2a7220 */ /* 0x040fe20000410000 */
[----:B------:R-:W-:Y:S01]  /*f7b0*/  FMUL.FTZ R54, R43, R4 ;  /* 0x000000042b367220 */ /* 0x000fe20000410000 */
[----:B------:R-:W-:Y:S01]  /*f7c0*/  FMUL.FTZ R10, R10, R35 ;  /* 0x000000230a0a7220 */ /* 0x000fe20000410000 */
[----:B------:R-:W-:-:S02]  /*f7d0*/  IMAD.U32 R44, R11, 0x10000, RZ ;  /* 0x000100000b2c7824 */ /* 0x000fc400078e00ff */
[----:B------:R-:W-:Y:S01]  /*f7e0*/  FFMA.FTZ R42, R39, R4, -R42 ;  /* 0x00000004272a7223 */ /* 0x000fe2000001082a */
[----:B------:R-:W-:Y:S02]  /*f7f0*/  IMAD.U32 R43, R25, 0x10000, RZ ;  /* 0x00010000192b7824 */ /* 0x000fe400078e00ff */
[----:B------:R-:W-:Y:S01]  /*f800*/  FFMA.FTZ R54, R39, R8, R54 ;  /* 0x0000000827367223 */ /* 0x000fe20000010036 */
[----:B------:R-:W-:Y:S02]  /*f810*/  IMAD.U32 R37, R15, 0x10000, RZ ;  /* 0x000100000f257824 */ /* 0x000fe400078e00ff */
[C---:B------:R-:W-:Y:S01]  /*f820*/  FFMA.FTZ R45, R6.reuse, R35, -R45 ;  /* 0x00000023062d7223 */ /* 0x040fe2000001082d */
[----:B------:R-:W-:Y:S01]  /*f830*/  FFMA.FTZ R41, R6, R41, R10 ;  /* 0x0000002906297223 */ /* 0x000fe2000001000a */
[----:B------:R-:W-:Y:S01]  /*f840*/  IMAD.U32 R40, R7, 0x10000, RZ ;  /* 0x0001000007287824 */ /* 0x000fe200078e00ff */
[----:B------:R-:W-:Y:S01]  /*f850*/  LOP3.LUT R11, R11, 0xffff0000, RZ, 0xc0, !PT ;  /* 0xffff00000b0b7812 */ /* 0x000fe200078ec0ff */
[C---:B------:R-:W-:Y:S01]  /*f860*/  FMUL.FTZ R39, R44.reuse, R43 ;  /* 0x0000002b2c277220 */ /* 0x040fe20000410000 */
[----:B------:R-:W-:Y:S01]  /*f870*/  FMUL.FTZ R35, R44, R37 ;  /* 0x000000252c237220 */ /* 0x000fe20000410000 */
[----:B------:R-:W-:-:S02]  /*f880*/  LOP3.LUT R8, R21, 0xffff0000, RZ, 0xc0, !PT ;  /* 0xffff000015087812 */ /* 0x000fc400078ec0ff */
[----:B------:R-:W-:Y:S01]  /*f890*/  LOP3.LUT R10, R25, 0xffff0000, RZ, 0xc0, !PT ;  /* 0xffff0000190a7812 */ /* 0x000fe200078ec0ff */
[C---:B------:R-:W-:Y:S01]  /*f8a0*/  FFMA.FTZ R39, R40.reuse, R37, -R39 ;  /* 0x0000002528277223 */ /* 0x040fe20000010827 */
[----:B------:R-:W-:Y:S01]  /*f8b0*/  LOP3.LUT R4, R13, 0xffff0000, RZ, 0xc0, !PT ;  /* 0xffff00000d047812 */ /* 0x000fe200078ec0ff */
[----:B------:R-:W-:Y:S01]  /*f8c0*/  FFMA.FTZ R43, R40, R43, R35 ;  /* 0x0000002b282b7223 */ /* 0x000fe20000010023 */
[----:B------:R-:W-:Y:S01]  /*f8d0*/  LOP3.LUT R6, R15, 0xffff0000, RZ, 0xc0, !PT ;  /* 0xffff00000f067812 */ /* 0x000fe200078ec0ff */
[----:B------:R-:W-:Y:S01]  /*f8e0*/  FMUL.FTZ R40, R9, R8 ;  /* 0x0000000809287220 */ /* 0x000fe20000410000 */
[----:B------:R-:W-:Y:S01]  /*f8f0*/  LOP3.LUT R5, R5, 0xffff0000, RZ, 0xc0, !PT ;  /* 0xffff000005057812 */ /* 0x000fe200078ec0ff */
[----:B------:R-:W-:Y:S01]  /*f900*/  FMUL.FTZ R44, R11, R10 ;  /* 0x0000000a0b2c7220 */ /* 0x000fe20000410000 */
[----:B------:R-:W-:Y:S01]  /*f910*/  LOP3.LUT R7, R7, 0xffff0000, RZ, 0xc0, !PT ;  /* 0xffff000007077812 */ /* 0x000fe200078ec0ff */
[----:B------:R-:W-:Y:S01]  /*f920*/  FMUL.FTZ R35, R9, R4 ;  /* 0x0000000409237220 */ /* 0x000fe20000410000 */
[----:B------:R-:W-:Y:S01]  /*f930*/  FMUL.FTZ R11, R11, R6 ;  /* 0x000000060b0b7220 */ /* 0x000fe20000410000 */
[----:B------:R-:W-:Y:S01]  /*f940*/  FFMA.FTZ R9, R5, R4, -R40 ;  /* 0x0000000405097223 */ /* 0x000fe20000010828 */
[----:B------:R-:W-:Y:S01]  /*f950*/  F2FP.BF16.F32.PACK_AB R4, R47, R50 ;  /* 0x000000322f04723e */ /* 0x000fe200000010ff */
[----:B------:R-:W-:Y:S01]  /*f960*/  FFMA.FTZ R44, R7, R6, -R44 ;  /* 0x00000006072c7223 */ /* 0x000fe2000001082c */
[----:B------:R-:W-:Y:S01]  /*f970*/  FFMA.FTZ R35, R5, R8, R35 ;  /* 0x0000000805237223 */ /* 0x000fe20000010023 */
        /* <DEDUP_REMOVED lines=10> */
.L_x_628:
[----:B------:R-:W-:Y:S05]  /*fa20*/  BSYNC B1 ;  /* 0x0000000000017941 */ /* 0x000fea0003800000 */
.L_x_627:
[----:B------:R-:W-:Y:S01]  /*fa30*/  ISETP.GE.AND P0, PT, R217, R0, PT ;  /* 0x00000000d900720c */ /* 0x000fe20003f06270 */
[----:B------:R-:W-:-:S12]  /*fa40*/  BSSY B1, `(.L_x_631) ;  /* 0x00000c0000017945 */ /* 0x000fd80003800000 */
[----:B------:R-:W-:Y:S05]  /*fa50*/  @P0 BRA `(.L_x_632) ;  /* 0x0000000800f80947 */ /* 0x000fea0003800000 */
[----:B------:R3:W5:Y:S01]  /*fa60*/  LDL R59, [R1+0x6c] ;  /* 0x00006c00013b7983 */ /* 0x0007620000100800 */
[----:B------:R-:W4:Y:S01]  /*fa70*/  LDC R47, c[0x0][0x3d4] ;  /* 0x0000f500ff2f7b82 */ /* 0x000f220000000800 */
[----:B------:R-:W-:Y:S01]  /*fa80*/  BSSY B2, `(.L_x_633) ;  /* 0x000005d000027945 */ /* 0x000fe20003800000 */
[-C--:B----4-:R-:W-:Y:S02]  /*fa90*/  ISETP.GE.AND P0, PT, R212, R47.reuse, PT ;  /* 0x0000002fd400720c */ /* 0x090fe40003f06270 */
[----:B------:R-:W-:-:S11]  /*faa0*/  ISETP.GE.AND P1, PT, R213, R47, PT ;  /* 0x0000002fd500720c */ /* 0x000fd60003f26270 */
[----:B---3--:R-:W-:Y:S05]  /*fab0*/  @P0 BRA `(.L_x_634) ;  /* 0x0000000400640947 */ /* 0x008fea0003800000 */
[----:B-12---:R-:W-:Y:S01]  /*fac0*/  LEA.HI R3, R47, R220, RZ, 0x1d ;  /* 0x000000dc2f037211 */ /* 0x006fe200078fe8ff */
[----:B------:R-:W-:Y:S01]  /*fad0*/  IMAD.U32 R49, R31, 0x10000, RZ ;  /* 0x000100001f317824 */ /* 0x000fe200078e00ff */
[----:B0-----:R-:W-:Y:S01]  /*fae0*/  LOP3.LUT R5, R229, 0x38, R212, 0xf8, !PT ;  /* 0x00000038e5057812 */ /* 0x001fe200078ef8d4 */
[----:B------:R-:W-:Y:S01]  /*faf0*/  IMAD.U32 R45, R27, 0x10000, RZ ;  /* 0x000100001b2d7824 */ /* 0x000fe200078e00ff */
[----:B------:R-:W-:Y:S01]  /*fb00*/  SHF.R.S32.HI R6, RZ, 0x1f, R3 ;  /* 0x0000001fff067819 */ /* 0x000fe20000011403 */
[----:B------:R-:W-:Y:S01]  /*fb10*/  IMAD.SHL.U32 R4, R3, 0x8, RZ ;  /* 0x0000000803047824 */ /* 0x000fe200078e00ff */
[----:B------:R-:W-:Y:S01]  /*fb20*/  LOP3.LUT R5, R233, R5, R232, 0xf6, !PT ;  /* 0x00000005e9057212 */ /* 0x000fe200078ef6e8 */
[----:B------:R-:W-:Y:S01]  /*fb30*/  IMAD.U32 R51, R32, 0x10000, RZ ;  /* 0x0001000020337824 */ /* 0x000fe200078e00ff */
[----:B------:R-:W-:Y:S01]  /*fb40*/  LEA.HI R6, R6, R3, RZ, 0x3 ;  /* 0x0000000306067211 */ /* 0x000fe200078f18ff */
[----:B------:R-:W-:Y:S01]  /*fb50*/  IMAD.U32 R58, R34, 0x10000, RZ ;  /* 0x00010000223a7824 */ /* 0x000fe200078e00ff */
[----:B------:R-:W-:Y:S01]  /*fb60*/  LOP3.LUT R3, R229, 0x38, R4, 0xf8, !PT ;  /* 0x00000038e5037812 */ /* 0x000fe200078ef804 */
[----:B-----5:R-:W-:Y:S01]  /*fb70*/  IMAD R57, R5, 0x2, R59 ;  /* 0x0000000205397824 */ /* 0x020fe200078e023b */
[----:B------:R-:W-:Y:S01]  /*fb80*/  LOP3.LUT R52, R31, 0xffff0000, RZ, 0xc0, !PT ;  /* 0xffff00001f347812 */ /* 0x000fe200078ec0ff */
[----:B------:R-:W-:Y:S01]  /*fb90*/  IMAD.SHL.U32 R6, R6, 0x400, RZ ;  /* 0x0000040006067824 */ /* 0x000fe200078e00ff */
[----:B------:R-:W-:-:S02]  /*fba0*/  LOP3.LUT R4, R3, R232, RZ, 0x3c, !PT ;  /* 0x000000e803047212 */ /* 0x000fc400078e3cff */
[----:B------:R-:W-:Y:S02]  /*fbb0*/  LOP3.LUT R50, R27, 0xffff0000, RZ, 0xc0, !PT ;  /* 0xffff00001b327812 */ /* 0x000fe400078ec0ff */
[----:B------:R-:W-:Y:S02]  /*fbc0*/  LOP3.LUT R3, R6, 0x7fffe000, RZ, 0xc0, !PT ;  /* 0x7fffe00006037812 */ /* 0x000fe400078ec0ff */
[----:B------:R-:W-:Y:S02]  /*fbd0*/  LOP3.LUT R54, R29, 0xffff0000, RZ, 0xc0, !PT ;  /* 0xffff00001d367812 */ /* 0x000fe400078ec0ff */
[----:B------:R-:W-:Y:S02]  /*fbe0*/  IADD3 R3, R4, R3, R233 ;  /* 0x0000000304037210 */ /* 0x000fe40007ffe0e9 */
[----:B------:R-:W0:Y:S01]  /*fbf0*/  LDS.128 R4, [R57] ;  /* 0x0000000039047984 */ /* 0x000e220000000c00 */
[----:B------:R-:W-:Y:S02]  /*fc00*/  LOP3.LUT R56, R33, 0xffff0000, RZ, 0xc0, !PT ;  /* 0xffff000021387812 */ /* 0x000fe400078ec0ff */
[----:B------:R-:W-:Y:S01]  /*fc10*/  IMAD R3, R3, 0x2, R16 ;  /* 0x0000000203037824 */ /* 0x000fe200078e0210 */
[----:B------:R-:W-:-:S02]  /*fc20*/  LOP3.LUT R53, R32, 0xffff0000, RZ, 0xc0, !PT ;  /* 0xffff000020357812 */ /* 0x000fc400078ec0ff */
[----:B------:R-:W-:Y:S02]  /*fc30*/  LOP3.LUT R55, R34, 0xffff0000, RZ, 0xc0, !PT ;  /* 0xffff000022377812 */ /* 0x000fe400078ec0ff */
        /* <DEDUP_REMOVED lines=19> */
[----:B------:R-:W-:Y:S01]  /*fd70*/  SHF.L.U32 R45, R28, 0x10, RZ ;  /* 0x000000101c2d7819 */ /* 0x000fe200000006ff */
[C---:B------:R-:W-:Y:S01]  /*fd80*/  FMUL.FTZ R35, R50.reuse, R8 ;  /* 0x0000000832237220 */ /* 0x040fe20000410000 */
[----:B------:R-:W-:Y:S01]  /*fd90*/  FMUL.FTZ R8, R51, R42 ;  /* 0x0000002a33087220 */ /* 0x000fe20000410000 */
[----:B------:R-:W-:Y:S01]  /*fda0*/  FFMA.FTZ R41, R50, R4, -R41 ;  /* 0x0000000432297223 */ /* 0x000fe20000010829 */
[----:B------:R-:W-:Y:S02]  /*fdb0*/  IMAD.U32 R49, R33, 0x10000, RZ ;  /* 0x0001000021317824 */ /* 0x000fe400078e00ff */
[C---:B------:R-:W-:Y:S01]  /*fdc0*/  FMUL.FTZ R50, R45.reuse, R42 ;  /* 0x0000002a2d327220 */ /* 0x040fe20000410000 */
[----:B------:R-:W-:Y:S01]  /*fdd0*/  FFMA.FTZ R42, R45, R37, -R8 ;  /* 0x000000252d2a7223 */ /* 0x000fe20000010808 */
[----:B------:R-:W-:Y:S01]  /*fde0*/  FFMA.FTZ R35, R52, R4, R35 ;  /* 0x0000000434237223 */ /* 0x000fe20000010023 */
[----:B------:R-:W-:-:S02]  /*fdf0*/  IMAD.U32 R45, R29, 0x10000, RZ ;  /* 0x000100001d2d7824 */ /* 0x000fc400078e00ff */
[-C--:B------:R-:W-:Y:S01]  /*fe00*/  FMUL.FTZ R4, R49, R43.reuse ;  /* 0x0000002b31047220 */ /* 0x080fe20000410000 */
[----:B------:R-:W-:Y:S01]  /*fe10*/  LOP3.LUT R10, R10, 0xffff0000, RZ, 0xc0, !PT ;  /* 0xffff00000a0a7812 */ /* 0x000fe200078ec0ff */
[----:B------:R-:W-:Y:S02]  /*fe20*/  IMAD.U32 R44, R11, 0x10000, RZ ;  /* 0x000100000b2c7824 */ /* 0x000fe400078e00ff */
[C---:B------:R-:W-:Y:S01]  /*fe30*/  FMUL.FTZ R52, R45.reuse, R43 ;  /* 0x0000002b2d347220 */ /* 0x040fe20000410000 */
[----:B------:R-:W-:Y:S01]  /*fe40*/  FFMA.FTZ R8, R45, R39, -R4 ;  /* 0x000000272d087223 */ /* 0x000fe20000010804 */
[----:B------:R-:W-:Y:S01]  /*fe50*/  FFMA.FTZ R50, R51, R37, R50 ;  /* 0x0000002533327223 */ /* 0x000fe20000010032 */
[----:B------:R-:W-:Y:S02]  /*fe60*/  IMAD.U32 R4, R30, 0x10000, RZ ;  /* 0x000100001e047824 */ /* 0x000fe400078e00ff */
[-C--:B------:R-:W-:Y:S01]  /*fe70*/  FMUL.FTZ R37, R56, R10.reuse ;  /* 0x0000000a38257220 */ /* 0x080fe20000410000 */
[----:B------:R-:W-:Y:S01]  /*fe80*/  FMUL.FTZ R43, R54, R10 ;  /* 0x0000000a362b7220 */ /* 0x000fe20000410000 */
[----:B------:R-:W-:Y:S01]  /*fe90*/  FFMA.FTZ R10, R49, R39, R52 ;  /* 0x00000027310a7223 */ /* 0x000fe20000010034 */
[-C--:B------:R-:W-:Y:S01]  /*fea0*/  FMUL.FTZ R39, R58, R44.reuse ;  /* 0x0000002c3a277220 */ /* 0x080fe20000410000 */
[----:B------:R-:W-:Y:S01]  /*feb0*/  LOP3.LUT R11, R11, 0xffff0000, RZ, 0xc0, !PT ;  /* 0xffff00000b0b7812 */ /* 0x000fe200078ec0ff */
[----:B------:R-:W-:Y:S01]  /*fec0*/  FMUL.FTZ R45, R4, R44 ;  /* 0x0000002c042d7220 */ /* 0x000fe20000410000 */
[----:B------:R-:W-:Y:S01]  /*fed0*/  LOP3.LUT R49, R28, 0xffff0000, RZ, 0xc0, !PT ;  /* 0xffff00001c317812 */ /* 0x000fe200078ec0ff */
[----:B------:R-:W-:Y:S01]  /*fee0*/  FFMA.FTZ R39, R4, R40, -R39 ;  /* 0x0000002804277223 */ /* 0x000fe20000010827 */
[----:B------:R-:W-:Y:S01]  /*fef0*/  LOP3.LUT R51, R30, 0xffff0000, RZ, 0xc0, !PT ;  /* 0xffff00001e337812 */ /* 0x000fe200078ec0ff */
[-C--:B------:R-:W-:Y:S01]  /*ff00*/  FFMA.FTZ R37, R54, R6.reuse, -R37 ;  /* 0x0000000636257223 */ /* 0x080fe20000010825 */
[----:B------:R-:W-:Y:S01]  /*ff10*/  FFMA.FTZ R43, R56, R6, R43 ;  /* 0x00000006382b7223 */ /* 0x000fe2000001002b */
[----:B------:R-:W-:Y:S01]  /*ff20*/  FFMA.FTZ R45, R58, R40, R45 ;  /* 0x000000283a2d7223 */ /* 0x000fe2000001002d */
[-C--:B------:R-:W-:Y:S01]  /*ff30*/  FMUL.FTZ R4, R53, R9.reuse ;  /* 0x0000000935047220 */ /* 0x080fe20000410000 */
[----:B------:R-:W-:Y:S01]  /*ff40*/  FMUL.FTZ R6, R49, R9 ;  /* 0x0000000931067220 */ /* 0x000fe20000410000 */
[-C--:B------:R-:W-:Y:S01]  /*ff50*/  FMUL.FTZ R40, R55, R11.reuse ;  /* 0x0000000b37287220 */ /* 0x080fe20000410000 */
[----:B------:R-:W-:Y:S01]  /*ff60*/  FMUL.FTZ R44, R51, R11 ;  /* 0x0000000b332c7220 */ /* 0x000fe20000410000 */
[-C--:B------:R-:W-:Y:S01]  /*ff70*/  FFMA.FTZ R9, R49, R5.reuse, -R4 ;  /* 0x0000000531097223 */ /* 0x080fe20000010804 */
[----:B------:R-:W-:Y:S01]  /*ff80*/  FFMA.FTZ R11, R53, R5, R6 ;  /* 0x00000005350b7223 */ /* 0x000fe20000010006 */
[-C--:B------:R-:W-:Y:S01]  /*ff90*/  FFMA.FTZ R40, R51, R7.reuse, -R40 ;  /* 0x0000000733287223 */ /* 0x080fe20000010828 */
[----:B------:R-:W-:Y:S01]  /*ffa0*/  FFMA.FTZ R44, R55, R7, R44 ;  /* 0x00000007372c7223 */ /* 0x000fe2000001002c */
[----:B------:R-:W-:-:S02]  /*ffb0*/  F2FP.BF16.F32.PACK_AB R6, R37, R8 ;  /* 0x000000082506723e */ /* 0x000fc400000010ff */
[----:B------:R-:W-:Y:S02]  /*ffc0*/  F2FP.BF16.F32.PACK_AB R5, R9, R42 ;  /* 0x0000002a0905723e */ /* 0x000fe400000010ff */
[----:B------:R-:W-:Y:S02]  /*ffd0*/  F2FP.BF16.F32.PACK_AB R4, R41, R46 ;  /* 0x0000002e2904723e */ /* 0x000fe400000010ff */
[----:B------:R-:W-:Y:S02]  /*ffe0*/  F2FP.BF16.F32.PACK_AB R9, R11, R50 ;  /* 0x000000320b09723e */ /* 0x000fe400000010ff */
[----:B------:R-:W-:Y:S02]  /*fff0*/  F2FP.BF16.F32.PACK_AB R7, R40, R39 ;  /* 0x000000272807723e */ /* 0x000fe400000010ff */
[----:B------:R-:W-:Y:S02]  /*10000*/  F2FP.BF16.F32.PACK_AB R10, R43, R10 ;  /* 0x0000000a2b0a723e */ /* 0x000fe400000010ff */
[----:B------:R-:W-:Y:S01]  /*10010*/  F2FP.BF16.F32.PACK_AB R8, R35, R48 ;  /* 0x000000302308723e */ /* 0x000fe200000010ff */
[----:B------:R3:W-:Y:S01]  /*10020*/  STS.128 [R57], R4 ;  /* 0x0000000439007388 */ /* 0x0007e20000000c00 */
[----:B------:R-:W-:-:S05]  /*10030*/  F2FP.BF16.F32.PACK_AB R11, R44, R45 ;  /* 0x0000002d2c0b723e */ /* 0x000fca00000010ff */
[----:B------:R3:W-:Y:S02]  /*10040*/  STS.128 [R3+0x14400], R8 ;  /* 0x0144000803007388 */ /* 0x0007e40000000c00 */
.L_x_634:
[----:B------:R-:W-:Y:S05]  /*10050*/  BSYNC B2 ;  /* 0x0000000000027941 */ /* 0x000fea0003800000 */
.L_x_633:
[----:B------:R-:W-:Y:S05]  /*10060*/  @P1 BRA `(.L_x_632) ;  /* 0x0000000400741947 */ /* 0x000fea0003800000 */
[----:B------:R-:W-:Y:S01]  /*10070*/  LEA.HI R47, R47, R26, RZ, 0x1d ;  /* 0x0000001a2f2f7211 */ /* 0x000fe200078fe8ff */
[----:B------:R-:W-:Y:S01]  /*10080*/  IMAD.U32 R45, R12, 0x10000, RZ ;  /* 0x000100000c2d7824 */ /* 0x000fe200078e00ff */
[----:B-123--:R-:W-:Y:S01]  /*10090*/  LEA.HI R3, R36, R213, RZ, 0x6 ;  /* 0x000000d524037211 */ /* 0x00efe200078f30ff */
[----:B------:R-:W-:Y:S01]  /*100a0*/  IMAD.U32 R49, R21, 0x10000, RZ ;  /* 0x0001000015317824 */ /* 0x000fe200078e00ff */
[----:B------:R-:W-:Y:S01]  /*100b0*/  SHF.R.S32.HI R4, RZ, 0x1f, R47 ;  /* 0x0000001fff047819 */ /* 0x000fe2000001142f */
[----:B------:R-:W-:Y:S01]  /*100c0*/  IMAD.U32 R58, R25, 0x10000, RZ ;  /* 0x00010000193a7824 */ /* 0x000fe200078e00ff */
[----:B------:R-:W-:Y:S01]  /*100d0*/  LOP3.LUT R7, R229, 0x38, R38, 0xf8, !PT ;  /* 0x00000038e5077812 */ /* 0x000fe200078ef826 */
[----:B------:R-:W-:Y:S01]  /*100e0*/  IMAD.SHL.U32 R3, R3, 0x80, RZ ;  /* 0x0000008003037824 */ /* 0x000fe200078e00ff */
[----:B0-----:R-:W-:Y:S01]  /*100f0*/  LEA.HI R5, R4, R47, RZ, 0x3 ;  /* 0x0000002f04057211 */ /* 0x001fe200078f18ff */
[----:B------:R-:W-:Y:S01]  /*10100*/  IMAD.SHL.U32 R4, R47, 0x8, RZ ;  /* 0x000000082f047824 */ /* 0x000fe200078e00ff */
[----:B------:R-:W-:Y:S01]  /*10110*/  LOP3.LUT R7, R7, R232, RZ, 0x3c, !PT ;  /* 0x000000e807077212 */ /* 0x000fe200078e3cff */
[----:B------:R-:W-:Y:S01]  /*10120*/  IMAD.U32 R47, R20, 0x10000, RZ ;  /* 0x00010000142f7824 */ /* 0x000fe200078e00ff */
[----:B------:R-:W-:Y:S01]  /*10130*/  LOP3.LUT R6, R3, 0xffffe000, RZ, 0xc0, !PT ;  /* 0xffffe00003067812 */ /* 0x000fe200078ec0ff */
[----:B------:R-:W-:Y:S01]  /*10140*/  IMAD.SHL.U32 R5, R5, 0x400, RZ ;  /* 0x0000040005057824 */ /* 0x000fe200078e00ff */
[----:B------:R-:W-:-:S02]  /*10150*/  LOP3.LUT R3, R229, 0x38, R4, 0xf8, !PT ;  /* 0x00000038e5037812 */ /* 0x000fc400078ef804 */
[----:B------:R-:W-:Y:S02]  /*10160*/  IADD3 R6, R7, R6, R233 ;  /* 0x0000000607067210 */ /* 0x000fe40007ffe0e9 */
[----:B------:R-:W-:Y:S02]  /*10170*/  LOP3.LUT R4, R3, R232, RZ, 0x3c, !PT ;  /* 0x000000e803047212 */ /* 0x000fe400078e3cff */
[----:B------:R-:W-:Y:S01]  /*10180*/  LOP3.LUT R3, R5, 0x7fffe000, RZ, 0xc0, !PT ;  /* 0x7fffe00005037812 */ /* 0x000fe200078ec0ff */
[----:B-----5:R-:W-:Y:S01]  /*10190*/  IMAD R55, R6, 0x2, R59 ;  /* 0x0000000206377824 */ /* 0x020fe200078e023b */
[----:B------:R-:W-:Y:S02]  /*101a0*/  LOP3.LUT R52, R20, 0xffff0000, RZ, 0xc0, !PT ;  /* 0xffff000014347812 */ /* 0x000fe400078ec0ff */
[----:B------:R-:W-:Y:S02]  /*101b0*/  IADD3 R3, R4, R3, R233 ;  /* 0x0000000304037210 */ /* 0x000fe40007ffe0e9 */
[----:B------:R-:W0:Y:S01]  /*101c0*/  LDS.128 R4, [R55] ;  /* 0x0000000037047984 */ /* 0x000e220000000c00 */
[----:B------:R-:W-:-:S02]  /*101d0*/  LOP3.LUT R50, R12, 0xffff0000, RZ, 0xc0, !PT ;  /* 0xffff00000c327812 */ /* 0x000fc400078ec0ff */
[----:B------:R-:W-:Y:S01]  /*101e0*/  IMAD R3, R3, 0x2, R16 ;  /* 0x0000000203037824 */ /* 0x000fe200078e0210 */
[----:B------:R-:W-:Y:S02]  /*101f0*/  LOP3.LUT R54, R14, 0xffff0000, RZ, 0xc0, !PT ;  /* 0xffff00000e367812 */ /* 0x000fe400078ec0ff */
[----:B------:R-:W-:Y:S02]  /*10200*/  LOP3.LUT R56, R24, 0xffff0000, RZ, 0xc0, !PT ;  /* 0xffff000018387812 */ /* 0x000fe400078ec0ff */
[----:B------:R-:W1:Y:S01]  /*10210*/  LDS.128 R8, [R3+0x14400] ;  /* 0x0144000003087984 */ /* 0x000e620000000c00 */
        /* <DEDUP_REMOVED lines=12> */
[----:B------:R-:W-:Y:S01]  /*102e0*/  IMAD.U32 R42, R9, 0x10000, RZ ;  /* 0x00010000092a7824 */ /* 0x000fe200078e00ff */
[----:B------:R-:W-:Y:S01]  /*102f0*/  SHF.L.U32 R43, R10, 0x10, RZ ;  /* 0x000000100a2b7819 */ /* 0x000fe200000006ff */
[-C--:B------:R-:W-:Y:S01]  /*10300*/  FMUL.FTZ R46, R47, R41.reuse ;  /* 0x000000292f2e7220 */ /* 0x080fe20000410000 */
[C---:B------:R-:W-:Y:S01]  /*10310*/  FMUL.FTZ R48, R45.reuse, R41 ;  /* 0x000000292d307220 */ /* 0x040fe20000410000 */
[----:B------:R-:W-:Y:S01]  /*10320*/  FMUL.FTZ R41, R52, R8 ;  /* 0x0000000834297220 */ /* 0x000fe20000410000 */
[----:B------:R-:W-:Y:S01]  /*10330*/  LOP3.LUT R10, R10, 0xffff0000, RZ, 0xc0, !PT ;  /* 0xffff00000a0a7812 */ /* 0x000fe200078ec0ff */
[-C--:B------:R-:W-:Y:S01]  /*10340*/  FFMA.FTZ R46, R45, R35.reuse, -R46 ;  /* 0x000000232d2e7223 */ /* 0x080fe2000001082e */
[----:B------:R-:W-:Y:S01]  /*10350*/  FFMA.FTZ R48, R47, R35, R48 ;  /* 0x000000232f307223 */ /* 0x000fe20000010030 */
[----:B------:R-:W-:-:S02]  /*10360*/  IMAD.U32 R45, R13, 0x10000, RZ ;  /* 0x000100000d2d7824 */ /* 0x000fc400078e00ff */
[C---:B------:R-:W-:Y:S01]  /*10370*/  FMUL.FTZ R35, R50.reuse, R8 ;  /* 0x0000000832237220 */ /* 0x040fe20000410000 */
[----:B------:R-:W-:Y:S01]  /*10380*/  FMUL.FTZ R8, R49, R42 ;  /* 0x0000002a31087220 */ /* 0x000fe20000410000 */
[----:B------:R-:W-:Y:S01]  /*10390*/  FFMA.FTZ R41, R50, R4, -R41 ;  /* 0x0000000432297223 */ /* 0x000fe20000010829 */
[----:B------:R-:W-:Y:S02]  /*103a0*/  IMAD.U32 R47, R24, 0x10000, RZ ;  /* 0x00010000182f7824 */ /* 0x000fe400078e00ff */
[C---:B------:R-:W-:Y:S01]  /*103b0*/  FMUL.FTZ R50, R45.reuse, R42 ;  /* 0x0000002a2d327220 */ /* 0x040fe20000410000 */
[----:B------:R-:W-:Y:S01]  /*103c0*/  FFMA.FTZ R42, R45, R37, -R8 ;  /* 0x000000252d2a7223 */ /* 0x000fe20000010808 */
[----:B------:R-:W-:Y:S01]  /*103d0*/  FFMA.FTZ R35, R52, R4, R35 ;  /* 0x0000000434237223 */ /* 0x000fe20000010023 */
[----:B------:R-:W-:Y:S02]  /*103e0*/  IMAD.U32 R45, R14, 0x10000, RZ ;  /* 0x000100000e2d7824 */ /* 0x000fe400078e00ff */
[----:B------:R-:W-:Y:S01]  /*103f0*/  FMUL.FTZ R4, R47, R43 ;  /* 0x0000002b2f047220 */ /* 0x000fe20000410000 */
[----:B------:R-:W-:-:S02]  /*10400*/  IMAD.U32 R44, R11, 0x10000, RZ ;  /* 0x000100000b2c7824 */ /* 0x000fc400078e00ff */
[----:B------:R-:W-:Y:S01]  /*10410*/  FFMA.FTZ R50, R49, R37, R50 ;  /* 0x0000002531327223 */ /* 0x000fe20000010032 */
[C---:B------:R-:W-:Y:S01]  /*10420*/  FMUL.FTZ R52, R45.reuse, R43 ;  /* 0x0000002b2d347220 */ /* 0x040fe20000410000 */
[-C--:B------:R-:W-:Y:S01]  /*10430*/  FFMA.FTZ R8, R45, R39.reuse, -R4 ;  /* 0x000000272d087223 */ /* 0x080fe20000010804 */
[----:B------:R-:W-:Y:S02]  /*10440*/  IMAD.U32 R4, R15, 0x10000, RZ ;  /* 0x000100000f047824 */ /* 0x000fe400078e00ff */
[-C--:B------:R-:W-:Y:S01]  /*10450*/  FMUL.FTZ R37, R56, R10.reuse ;  /* 0x0000000a38257220 */ /* 0x080fe20000410000 */
[----:B------:R-:W-:Y:S01]  /*10460*/  FMUL.FTZ R43, R54, R10 ;  /* 0x0000000a362b7220 */ /* 0x000fe20000410000 */
[----:B------:R-:W-:Y:S01]  /*10470*/  FFMA.FTZ R10, R47, R39, R52 ;  /* 0x000000272f0a7223 */ /* 0x000fe20000010034 */
[----:B------:R-:W-:Y:S01]  /*10480*/  LOP3.LUT R9, R9, 0xffff0000, RZ, 0xc0, !PT ;  /* 0xffff000009097812 */ /* 0x000fe200078ec0ff */
[-C--:B------:R-:W-:Y:S01]  /*10490*/  FMUL.FTZ R39, R58, R44.reuse ;  /* 0x0000002c3a277220 */ /* 0x080fe20000410000 */
[----:B------:R-:W-:Y:S01]  /*104a0*/  LOP3.LUT R11, R11, 0xffff0000, RZ, 0xc0, !PT ;  /* 0xffff00000b0b7812 */ /* 0x000fe200078ec0ff */
[C---:B------:R-:W-:Y:S01]  /*104b0*/  FMUL.FTZ R45, R4.reuse, R44 ;  /* 0x0000002c042d7220 */ /* 0x040fe20000410000 */
        /* <DEDUP_REMOVED lines=24> */
.L_x_632:
[----:B------:R-:W-:Y:S05]  /*10640*/  BSYNC B1 ;  /* 0x0000000000017941 */ /* 0x000fea0003800000 */
.L_x_631:
[----:B------:R-:W-:Y:S01]  /*10650*/  ISETP.GE.AND P0, PT, R218, R0, PT ;  /* 0x00000000da00720c */ /* 0x000fe20003f06270 */
[----:B------:R-:W-:-:S12]  /*10660*/  BSSY B1, `(.L_x_635) ;  /* 0x00000c0000017945 */ /* 0x000fd80003800000 */
[----:B------:R-:W-:Y:S05]  /*10670*/  @P0 BRA `(.L_x_636) ;  /* 0x0000000800f80947 */ /* 0x000fea0003800000 */
[----:B-----5:R0:W5:Y:S01]  /*10680*/  LDL R59, [R1+0x6c] ;  /* 0x00006c00013b7983 */ /* 0x0201620000100800 */
[----:B------:R-:W1:Y:S01]  /*10690*/  LDC R47, c[0x0][0x3d4] ;  /* 0x0000f500ff2f7b82 */ /* 0x000e620000000800 */
[----:B------:R-:W-:Y:S01]  /*106a0*/  BSSY B2, `(.L_x_637) ;  /* 0x000005d000027945 */ /* 0x000fe20003800000 */
[-C--:B-1----:R-:W-:Y:S02]  /*106b0*/  ISETP.GE.AND P0, PT, R212, R47.reuse, PT ;  /* 0x0000002fd400720c */ /* 0x082fe40003f06270 */
[----:B------:R-:W-:-:S11]  /*106c0*/  ISETP.GE.AND P1, PT, R213, R47, PT ;  /* 0x0000002fd500720c */ /* 0x000fd60003f26270 */
[----:B0-----:R-:W-:Y:S05]  /*106d0*/  @P0 BRA `(.L_x_638) ;  /* 0x0000000400640947 */ /* 0x001fea0003800000 */
[----:B--234-:R-:W-:Y:S01]  /*106e0*/  LEA.HI R3, R47, R220, RZ, 0x1d ;  /* 0x000000dc2f037211 */ /* 0x01cfe200078fe8ff */
[----:B------:R-:W-:Y:S01]  /*106f0*/  IMAD.U32 R45, R27, 0x10000, RZ ;  /* 0x000100001b2d7824 */ /* 0x000fe200078e00ff */
[----:B------:R-:W-:Y:S01]  /*10700*/  LOP3.LUT R6, R228, 0x38, R212, 0xf8, !PT ;  /* 0x00000038e4067812 */ /* 0x000fe200078ef8d4 */
[----:B------:R-:W-:Y:S01]  /*10710*/  IMAD.U32 R51, R32, 0x10000, RZ ;  /* 0x0001000020337824 */ /* 0x000fe200078e00ff */
[----:B------:R-:W-:Y:S01]  /*10720*/  SHF.R.S32.HI R4, RZ, 0x1f, R3 ;  /* 0x0000001fff047819 */ /* 0x000fe20000011403 */
[----:B------:R-:W-:Y:S01]  /*10730*/  IMAD.SHL.U32 R5, R3, 0x8, RZ ;  /* 0x0000000803057824 */ /* 0x000fe200078e00ff */
[----:B------:R-:W-:Y:S01]  /*10740*/  LOP3.LUT R6, R231, R6, R230, 0xf6, !PT ;  /* 0x00000006e7067212 */ /* 0x000fe200078ef6e6 */
[----:B------:R-:W-:Y:S01]  /*10750*/  IMAD.U32 R58, R34, 0x10000, RZ ;  /* 0x00010000223a7824 */ /* 0x000fe200078e00ff */
[----:B------:R-:W-:Y:S02]  /*10760*/  LEA.HI R4, R4, R3, RZ, 0x3 ;  /* 0x0000000304047211 */ /* 0x000fe400078f18ff */
[----:B------:R-:W-:Y:S01]  /*10770*/  LOP3.LUT R3, R228, 0x38, R5, 0xf8, !PT ;  /* 0x00000038e4037812 */ /* 0x000fe200078ef805 */
[----:B-----5:R-:W-:Y:S01]  /*10780*/  IMAD R57, R6, 0x2, R59 ;  /* 0x0000000206397824 */ /* 0x020fe200078e023b */
[----:B------:R-:W-:Y:S01]  /*10790*/  SHF.L.U32 R49, R31, 0x10, RZ ;  /* 0x000000101f317819 */ /* 0x000fe200000006ff */
        /* <DEDUP_REMOVED lines=31> */
[----:B------:R-:W-:Y:S02]  /*10990*/  IMAD.U32 R45, R28, 0x10000, RZ ;  /* 0x000100001c2d7824 */ /* 0x000fe400078e00ff */
        /* <DEDUP_REMOVED lines=45> */
.L_x_638:
[----:B------:R-:W-:Y:S05]  /*10c70*/  BSYNC B2 ;  /* 0x0000000000027941 */ /* 0x000fea0003800000 */
.L_x_637:
[----:B------:R-:W-:Y:S05]  /*10c80*/  @P1 BRA `(.L_x_636) ;  /* 0x0000000400741947 */ /* 0x000fea0003800000 */
[----:B------:R-:W-:Y:S01]  /*10c90*/  LEA.HI R36, R36, R213, RZ, 0x6 ;  /* 0x000000d524247211 */ /* 0x000fe200078f30ff */
[----:B------:R-:W-:Y:S01]  /*10ca0*/  IMAD.U32 R45, R20, 0x10000, RZ ;  /* 0x00010000142d7824 */ /* 0x000fe200078e00ff */
[----:B------:R-:W-:Y:S01]  /*10cb0*/  LEA.HI R47, R47, R26, RZ, 0x1d ;  /* 0x0000001a2f2f7211 */ /* 0x000fe200078fe8ff */
[----:B------:R-:W-:Y:S01]  /*10cc0*/  IMAD.U32 R43, R12, 0x10000, RZ ;  /* 0x000100000c2b7824 */ /* 0x000fe200078e00ff */
[----:B0-234-:R-:W-:Y:S01]  /*10cd0*/  LOP3.LUT R3, R228, 0x38, R38, 0xf8, !PT ;  /* 0x00000038e4037812 */ /* 0x01dfe200078ef826 */
[----:B------:R-:W-:Y:S01]  /*10ce0*/  IMAD.SHL.U32 R36, R36, 0x80, RZ ;  /* 0x0000008024247824 */ /* 0x000fe200078e00ff */
[----:B------:R-:W-:Y:S01]  /*10cf0*/  SHF.R.S32.HI R4, RZ, 0x1f, R47 ;  /* 0x0000001fff047819 */ /* 0x000fe2000001142f */
[----:B------:R-:W-:Y:S01]  /*10d00*/  IMAD.U32 R54, R21, 0x10000, RZ ;  /* 0x0001000015367824 */ /* 0x000fe200078e00ff */
[----:B------:R-:W-:Y:S01]  /*10d10*/  LOP3.LUT R5, R3, R230, RZ, 0x3c, !PT ;  /* 0x000000e603057212 */ /* 0x000fe200078e3cff */
[----:B------:R-:W-:Y:S01]  /*10d20*/  IMAD.SHL.U32 R3, R47, 0x8, RZ ;  /* 0x000000082f037824 */ /* 0x000fe200078e00ff */
[----:B------:R-:W-:Y:S01]  /*10d30*/  LOP3.LUT R36, R36, 0xffffe000, RZ, 0xc0, !PT ;  /* 0xffffe00024247812 */ /* 0x000fe200078ec0ff */
[----:B------:R-:W-:Y:S01]  /*10d40*/  IMAD.U32 R50, R13, 0x10000, RZ ;  /* 0x000100000d327824 */ /* 0x000fe200078e00ff */
[----:B------:R-:W-:Y:S01]  /*10d50*/  LEA.HI R4, R4, R47, RZ, 0x3 ;  /* 0x0000002f04047211 */ /* 0x000fe200078f18ff */
[----:B------:R-:W-:Y:S01]  /*10d60*/  IMAD.U32 R49, R24, 0x10000, RZ ;  /* 0x0001000018317824 */ /* 0x000fe200078e00ff */
[----:B------:R-:W-:Y:S01]  /*10d70*/  IADD3 R36, R5, R36, R231 ;  /* 0x0000002405247210 */ /* 0x000fe20007ffe0e7 */
[----:B------:R-:W-:Y:S01]  /*10d80*/  IMAD.U32 R47, R14, 0x10000, RZ ;  /* 0x000100000e2f7824 */ /* 0x000fe200078e00ff */
[----:B------:R-:W-:Y:S01]  /*10d90*/  LOP3.LUT R3, R228, 0x38, R3, 0xf8, !PT ;  /* 0x00000038e4037812 */ /* 0x000fe200078ef803 */
[----:B------:R-:W-:Y:S01]  /*10da0*/  IMAD.SHL.U32 R5, R4, 0x400, RZ ;  /* 0x0000040004057824 */ /* 0x000fe200078e00ff */
[----:B------:R-:W-:Y:S01]  /*10db0*/  LOP3.LUT R52, R20, 0xffff0000, RZ, 0xc0, !PT ;  /* 0xffff000014347812 */ /* 0x000fe200078ec0ff */
[----:B-----5:R-:W-:Y:S01]  /*10dc0*/  IMAD R56, R36, 0x2, R59 ;  /* 0x0000000224387824 */ /* 0x020fe200078e023b */
[----:B------:R-:W-:-:S02]  /*10dd0*/  LOP3.LUT R4, R3, R230, RZ, 0x3c, !PT ;  /* 0x000000e603047212 */ /* 0x000fc400078e3cff */
        /* <DEDUP_REMOVED lines=12> */
[----:B------:R-:W-:Y:S01]  /*10ea0*/  IMAD.U32 R36, R5, 0x10000, RZ ;  /* 0x0001000005247824 */ /* 0x000fe200078e00ff */
[----:B------:R-:W-:Y:S01]  /*10eb0*/  SHF.L.U32 R38, R7, 0x10, RZ ;  /* 0x0000001007267819 */ /* 0x000fe200000006ff */
[C---:B------:R-:W-:Y:S01]  /*10ec0*/  IMAD.U32 R37, R6.reuse, 0x10000, RZ ;  /* 0x0001000006257824 */ /* 0x040fe200078e00ff */
[----:B------:R-:W-:Y:S02]  /*10ed0*/  LOP3.LUT R6, R6, 0xffff0000, RZ, 0xc0, !PT ;  /* 0xffff000006067812 */ /* 0x000fe400078ec0ff */
        /* <DEDUP_REMOVED lines=11> */
[----:B------:R-:W-:Y:S01]  /*10f90*/  FMUL.FTZ R35, R48, R8 ;  /* 0x0000000830237220 */ /* 0x000fe20000410000 */
[-C--:B------:R-:W-:Y:S01]  /*10fa0*/  FMUL.FTZ R43, R54, R40.reuse ;  /* 0x00000028362b7220 */ /* 0x080fe20000410000 */
[----:B------:R-:W-:Y:S01]  /*10fb0*/  FMUL.FTZ R45, R50, R40 ;  /* 0x00000028322d7220 */ /* 0x000fe20000410000 */
[-C--:B------:R-:W-:Y:S01]  /*10fc0*/  FFMA.FTZ R39, R48, R4.reuse, -R39 ;  /* 0x0000000430277223 */ /* 0x080fe20000010827 */
[----:B------:R-:W-:Y:S01]  /*10fd0*/  FFMA.FTZ R35, R52, R4, R35 ;  /* 0x0000000434237223 */ /* 0x000fe20000010023 */
[----:B------:R-:W-:Y:S01]  /*10fe0*/  LOP3.LUT R10, R10, 0xffff0000, RZ, 0xc0, !PT ;  /* 0xffff00000a0a7812 */ /* 0x000fe200078ec0ff */
[-C--:B------:R-:W-:Y:S01]  /*10ff0*/  FMUL.FTZ R4, R49, R41.reuse ;  /* 0x0000002931047220 */ /* 0x080fe20000410000 */
[----:B------:R-:W-:Y:S01]  /*11000*/  LOP3.LUT R40, R14, 0xffff0000, RZ, 0xc0, !PT ;  /* 0xffff00000e287812 */ /* 0x000fe200078ec0ff */
[-C--:B------:R-:W-:Y:S01]  /*11010*/  FFMA.FTZ R43, R50, R36.reuse, -R43 ;  /* 0x00000024322b7223 */ /* 0x080fe2000001082b */
[----:B------:R-:W-:Y:S01]  /*11020*/  LOP3.LUT R48, R24, 0xffff0000, RZ, 0xc0, !PT ;  /* 0xffff000018307812 */ /* 0x000fe200078ec0ff */
[----:B------:R-:W-:Y:S01]  /*11030*/  FFMA.FTZ R45, R54, R36, R45 ;  /* 0x00000024362d7223 */ /* 0x000fe2000001002d */
[----:B------:R-:W-:Y:S01]  /*11040*/  FMUL.FTZ R36, R47, R41 ;  /* 0x000000292f247220 */ /* 0x000fe20000410000 */
[----:B------:R-:W-:-:S02]  /*11050*/  IMAD.U32 R42, R11, 0x10000, RZ ;  /* 0x000100000b2a7824 */ /* 0x000fc400078e00ff */
[-C--:B------:R-:W-:Y:S01]  /*11060*/  FFMA.FTZ R8, R47, R37.reuse, -R4 ;  /* 0x000000252f087223 */ /* 0x080fe20000010804 */
[----:B------:R-:W-:Y:S02]  /*11070*/  IMAD.U32 R50, R25, 0x10000, RZ ;  /* 0x0001000019327824 */ /* 0x000fe400078e00ff */
[-C--:B------:R-:W-:Y:S01]  /*11080*/  FMUL.FTZ R41, R48, R10.reuse ;  /* 0x0000000a30297220 */ /* 0x080fe20000410000 */
[----:B------:R-:W-:Y:S01]  /*11090*/  FMUL.FTZ R47, R40, R10 ;  /* 0x0000000a282f7220 */ /* 0x000fe20000410000 */
[----:B------:R-:W-:Y:S01]  /*110a0*/  FFMA.FTZ R10, R49, R37, R36 ;  /* 0x00000025310a7223 */ /* 0x000fe20000010024 */
[----:B------:R-:W-:Y:S01]  /*110b0*/  LOP3.LUT R11, R11, 0xffff0000, RZ, 0xc0, !PT ;  /* 0xffff00000b0b7812 */ /* 0x000fe200078ec0ff */
[----:B------:R-:W-:Y:S02]  /*110c0*/  IMAD.U32 R4, R15, 0x10000, RZ ;  /* 0x000100000f047824 */ /* 0x000fe400078e00ff */
[----:B------:R-:W-:Y:S01]  /*110d0*/  FMUL.FTZ R37, R50, R42 ;  /* 0x0000002a32257220 */ /* 0x000fe20000410000 */
[----:B------:R-:W-:Y:S01]  /*110e0*/  LOP3.LUT R7, R7, 0xffff0000, RZ, 0xc0, !PT ;  /* 0xffff000007077812 */ /* 0x000fe200078ec0ff */
[----:B------:R-:W-:Y:S01]  /*110f0*/  FFMA.FTZ R41, R40, R6, -R41 ;  /* 0x0000000628297223 */ /* 0x000fe20000010829 */
[C---:B------:R-:W-:Y:S01]  /*11100*/  FMUL.FTZ R49, R4.reuse, R42 ;  /* 0x0000002a04317220 */ /* 0x040fe20000410000 */
[----:B------:R-:W-:Y:S01]  /*11110*/  FFMA.FTZ R37, R4, R38, -R37 ;  /* 0x0000002604257223 */ /* 0x000fe20000010825 */
[----:B------:R-:W-:Y:S01]  /*11120*/  FFMA.FTZ R47, R48, R6, R47 ;  /* 0x00000006302f7223 */ /* 0x000fe2000001002f */
[----:B------:R-:W-:Y:S01]  /*11130*/  FMUL.FTZ R4, R55, R9 ;  /* 0x0000000937047220 */ /* 0x000fe20000410000 */
[----:B------:R-:W-:Y:S01]  /*11140*/  FMUL.FTZ R40, R57, R11 ;  /* 0x0000000b39287220 */ /* 0x000fe20000410000 */
[----:B------:R-:W-:Y:S01]  /*11150*/  FMUL.FTZ R6, R51, R9 ;  /* 0x0000000933067220 */ /* 0x000fe20000410000 */
[----:B------:R-:W-:Y:S01]  /*11160*/  FMUL.FTZ R42, R53, R11 ;  /* 0x0000000b352a7220 */ /* 0x000fe20000410000 */
[----:B------:R-:W-:Y:S01]  /*11170*/  FFMA.FTZ R49, R50, R38, R49 ;  /* 0x0000002632317223 */ /* 0x000fe20000010031 */
[----:B------:R-:W-:Y:S01]  /*11180*/  FFMA.FTZ R36, R51, R5, -R4 ;  /* 0x0000000533247223 */ /* 0x000fe20000010804 */
[----:B------:R-:W-:Y:S01]  /*11190*/  FFMA.FTZ R40, R53, R7, -R40 ;  /* 0x0000000735287223 */ /* 0x000fe20000010828 */
[----:B------:R-:W-:Y:S01]  /*111a0*/  FFMA.FTZ R38, R55, R5, R6 ;  /* 0x0000000537267223 */ /* 0x000fe20000010006 */
[----:B------:R-:W-:Y:S01]  /*111b0*/  FFMA.FTZ R42, R57, R7, R42 ;  /* 0x00000007392a7223 */ /* 0x000fe2000001002a */
[----:B------:R-:W-:-:S02]  /*111c0*/  F2FP.BF16.F32.PACK_AB R6, R41, R8 ;  /* 0x000000082906723e */ /* 0x000fc400000010ff */
[----:B------:R-:W-:Y:S02]  /*111d0*/  F2FP.BF16.F32.PACK_AB R4, R39, R44 ;  /* 0x0000002c2704723e */ /* 0x000fe400000010ff */
[----:B------:R-:W-:Y:S02]  /*111e0*/  F2FP.BF16.F32.PACK_AB R5, R36, R43 ;  /* 0x0000002b2405723e */ /* 0x000fe400000010ff */
[----:B------:R-:W-:Y:S02]  /*111f0*/  F2FP.BF16.F32.PACK_AB R7, R40, R37 ;  /* 0x000000252807723e */ /* 0x000fe400000010ff */
[----:B------:R-:W-:Y:S02]  /*11200*/  F2FP.BF16.F32.PACK_AB R10, R47, R10 ;  /* 0x0000000a2f0a723e */ /* 0x000fe400000010ff */
[----:B------:R-:W-:Y:S01]  /*11210*/  F2FP.BF16.F32.PACK_AB R8, R35, R46 ;  /* 0x0000002e2308723e */ /* 0x000fe200000010ff */
[----:B------:R0:W-:Y:S01]  /*11220*/  STS.128 [R56], R4 ;  /* 0x0000000438007388 */ /* 0x0001e20000000c00 */
[----:B------:R-:W-:-:S02]  /*11230*/  F2FP.BF16.F32.PACK_AB R9, R38, R45 ;  /* 0x0000002d2609723e */ /* 0x000fc400000010ff */
[----:B------:R-:W-:-:S05]  /*11240*/  F2FP.BF16.F32.PACK_AB R11, R42, R49 ;  /* 0x000000312a0b723e */ /* 0x000fca00000010ff */
[----:B------:R0:W-:Y:S02]  /*11250*/  STS.128 [R3+0x14400], R8 ;  /* 0x0144000803007388 */ /* 0x0001e40000000c00 */
.L_x_636:
[----:B------:R-:W-:Y:S05]  /*11260*/  BSYNC B1 ;  /* 0x0000000000017941 */ /* 0x000fea0003800000 */
.L_x_635:
[----:B01234-:R-:W2:Y:S02]  /*11270*/  LDL R3, [R1+0x7c] ;  /* 0x00007c0001037983 */ /* 0x01fea40000100800 */
[----:B--2---:R-:W-:-:S13]  /*11280*/  ISETP.GE.AND P0, PT, R3, R0, PT ;  /* 0x000000000300720c */ /* 0x004fda0003f06270 */
[----:B------:R-:W-:Y:S05]  /*11290*/  @P0 BRA `(.L_x_612) ;  /* 0x0000000800ec0947 */ /* 0x000fea0003800000 */
[----:B------:R0:W5:Y:S01]  /*112a0*/  LDL R54, [R1+0x80] ;  /* 0x0000800001367983 */ /* 0x0001620000100800 */
[----:B------:R-:W1:Y:S03]  /*112b0*/  LDC R47, c[0x0][0x3d4] ;  /* 0x0000f500ff2f7b82 */ /* 0x000e660000000800 */
[----:B------:R0:W5:Y:S04]  /*112c0*/  LDL R53, [R1+0x84] ;  /* 0x0000840001357983 */ /* 0x0001680000100800 */
[----:B------:R0:W5:Y:S01]  /*112d0*/  LDL R52, [R1+0x88] ;  /* 0x0000880001347983 */ /* 0x0001620000100800 */
[----:B------:R-:W-:Y:S01]  /*112e0*/  BSSY B1, `(.L_x_639) ;  /* 0x000005e000017945 */ /* 0x000fe20003800000 */
[----:B-1----:R-:W-:-:S02]  /*112f0*/  ISETP.GE.AND P0, PT, R212, R47, PT ;  /* 0x0000002fd400720c */ /* 0x002fc40003f06270 */
[----:B------:R-:W-:-:S11]  /*11300*/  ISETP.GE.AND P1, PT, R213, R47, PT ;  /* 0x0000002fd500720c */ /* 0x000fd60003f26270 */
[----:B0-----:R-:W-:Y:S05]  /*11310*/  @P0 BRA `(.L_x_640) ;  /* 0x0000000400680947 */ /* 0x001fea0003800000 */
[----:B------:R-:W2:Y:S01]  /*11320*/  LDL R6, [R1+0x6c] ;  /* 0x00006c0001067983 */ /* 0x000ea20000100800 */
[----:B------:R-:W-:Y:S01]  /*11330*/  LEA.HI R0, R47, R220, RZ, 0x1d ;  /* 0x000000dc2f007211 */ /* 0x000fe200078fe8ff */
[----:B------:R-:W-:Y:S01]  /*11340*/  IMAD.U32 R44, R31, 0x10000, RZ ;  /* 0x000100001f2c7824 */ /* 0x000fe200078e00ff */
[----:B-----5:R-:W-:Y:S01]  /*11350*/  LOP3.LUT R4, R54, 0x38, R212, 0xf8, !PT ;  /* 0x0000003836047812 */ /* 0x020fe200078ef8d4 */
        /* <DEDUP_REMOVED lines=8> */
[----:B------:R-:W-:Y:S01]  /*113e0*/  IMAD.U32 R48, R33, 0x10000, RZ ;  /* 0x0001000021307824 */ /* 0x000fe200078e00ff */
[----:B------:R-:W-:Y:S01]  /*113f0*/  LOP3.LUT R46, R31, 0xffff0000, RZ, 0xc0, !PT ;  /* 0xffff00001f2e7812 */ /* 0x000fe200078ec0ff */
[----:B------:R-:W-:Y:S01]  /*11400*/  IMAD.SHL.U32 R5, R5, 0x400, RZ ;  /* 0x0000040005057824 */ /* 0x000fe200078e00ff */
[----:B------:R-:W-:-:S04]  /*11410*/  LOP3.LUT R0, R0, R53, RZ, 0x3c, !PT ;  /* 0x0000003500007212 */ /* 0x000fc800078e3cff */
[----:B------:R-:W-:-:S04]  /*11420*/  LOP3.LUT R3, R5, 0x7fffe000, RZ, 0xc0, !PT ;  /* 0x7fffe00005037812 */ /* 0x000fc800078ec0ff */
[----:B------:R-:W-:-:S05]  /*11430*/  IADD3 R3, R0, R3, R52 ;  /* 0x0000000300037210 */ /* 0x000fca0007ffe034 */
[----:B------:R-:W-:-:S05]  /*11440*/  IMAD R3, R3, 0x2, R16 ;  /* 0x0000000203037824 */ /* 0x000fca00078e0210 */
[----:B------:R-:W0:Y:S02]  /*11450*/  LDS.128 R8, [R3+0x14400] ;  /* 0x0144000003087984 */ /* 0x000e240000000c00 */
[C---:B0-----:R-:W-:Y:S01]  /*11460*/  IMAD.U32 R38, R8.reuse, 0x10000, RZ ;  /* 0x0001000008267824 */ /* 0x041fe200078e00ff */
[----:B------:R-:W-:Y:S01]  /*11470*/  LOP3.LUT R8, R8, 0xffff0000, RZ, 0xc0, !PT ;  /* 0xffff000008087812 */ /* 0x000fe200078ec0ff */
[C---:B------:R-:W-:Y:S01]  /*11480*/  IMAD.U32 R39, R9.reuse, 0x10000, RZ ;  /* 0x0001000009277824 */ /* 0x040fe200078e00ff */
[----:B------:R-:W-:Y:S01]  /*11490*/  LOP3.LUT R9, R9, 0xffff0000, RZ, 0xc0, !PT ;  /* 0xffff000009097812 */ /* 0x000fe200078ec0ff */
[-C--:B------:R-:W-:Y:S01]  /*114a0*/  FMUL.FTZ R43, R44, R38.reuse ;  /* 0x000000262c2b7220 */ /* 0x080fe20000410000 */
[----:B------:R-:W-:Y:S01]  /*114b0*/  FMUL.FTZ R31, R42, R38 ;  /* 0x000000262a1f7220 */ /* 0x000fe20000410000 */
[----:B------:R-:W-:Y:S01]  /*114c0*/  LOP3.LUT R38, R27, 0xffff0000, RZ, 0xc0, !PT ;  /* 0xffff00001b267812 */ /* 0x000fe200078ec0ff */
[----:B------:R-:W-:Y:S01]  /*114d0*/  FMUL.FTZ R27, R46, R8 ;  /* 0x000000082e1b7220 */ /* 0x000fe20000410000 */
[C---:B------:R-:W-:Y:S01]  /*114e0*/  IMAD.U32 R40, R10.reuse, 0x10000, RZ ;  /* 0x000100000a287824 */ /* 0x040fe200078e00ff */
[----:B------:R-:W-:Y:S01]  /*114f0*/  LOP3.LUT R10, R10, 0xffff0000, RZ, 0xc0, !PT ;  /* 0xffff00000a0a7812 */ /* 0x000fe200078ec0ff */
[----:B------:R-:W-:-:S02]  /*11500*/  IMAD.U32 R41, R11, 0x10000, RZ ;  /* 0x000100000b297824 */ /* 0x000fc400078e00ff */
[----:B------:R-:W-:Y:S01]  /*11510*/  FMUL.FTZ R45, R38, R8 ;  /* 0x00000008262d7220 */ /* 0x000fe20000410000 */
[----:B------:R-:W-:Y:S01]  /*11520*/  LOP3.LUT R11, R11, 0xffff0000, RZ, 0xc0, !PT ;  /* 0xffff00000b0b7812 */ /* 0x000fe200078ec0ff */
[----:B--2---:R-:W-:-:S05]  /*11530*/  IMAD R50, R4, 0x2, R6 ;  /* 0x0000000204327824 */ /* 0x004fca00078e0206 */
[----:B------:R-:W0:Y:S02]  /*11540*/  LDS.128 R4, [R50] ;  /* 0x0000000032047984 */ /* 0x000e240000000c00 */
[C---:B0-----:R-:W-:Y:S01]  /*11550*/  IMAD.U32 R0, R4.reuse, 0x10000, RZ ;  /* 0x0001000004007824 */ /* 0x041fe200078e00ff */
[----:B------:R-:W-:Y:S01]  /*11560*/  LOP3.LUT R4, R4, 0xffff0000, RZ, 0xc0, !PT ;  /* 0xffff000004047812 */ /* 0x000fe200078ec0ff */
[----:B------:R-:W-:Y:S01]  /*11570*/  IMAD.U32 R36, R6, 0x10000, RZ ;  /* 0x0001000006247824 */ /* 0x000fe200078e00ff */
[----:B------:R-:W-:Y:S01]  /*11580*/  SHF.L.U32 R35, R5, 0x10, RZ ;  /* 0x0000001005237819 */ /* 0x000fe200000006ff */
[-C--:B------:R-:W-:Y:S01]  /*11590*/  FFMA.FTZ R43, R42, R0.reuse, -R43 ;  /* 0x000000002a2b7223 */ /* 0x080fe2000001082b */
[----:B------:R-:W-:Y:S01]  /*115a0*/  FFMA.FTZ R31, R44, R0, R31 ;  /* 0x000000002c1f7223 */ /* 0x000fe2000001001f */
[-C--:B------:R-:W-:Y:S01]  /*115b0*/  FFMA.FTZ R0, R38, R4.reuse, -R27 ;  /* 0x0000000426007223 */ /* 0x080fe2000001081b */
[----:B------:R-:W-:Y:S01]  /*115c0*/  FFMA.FTZ R8, R46, R4, R45 ;  /* 0x000000042e087223 */ /* 0x000fe2000001002d */
[-C--:B------:R-:W-:Y:S01]  /*115d0*/  FMUL.FTZ R38, R51, R39.reuse ;  /* 0x0000002733267220 */ /* 0x080fe20000410000 */
[----:B------:R-:W-:Y:S01]  /*115e0*/  FMUL.FTZ R42, R49, R39 ;  /* 0x00000027312a7220 */ /* 0x000fe20000410000 */
[C---:B------:R-:W-:Y:S01]  /*115f0*/  IMAD.U32 R4, R29.reuse, 0x10000, RZ ;  /* 0x000100001d047824 */ /* 0x040fe200078e00ff */
        /* <DEDUP_REMOVED lines=8> */
[-C--:B------:R-:W-:Y:S01]  /*11680*/  FMUL.FTZ R33, R46, R10.reuse ;  /* 0x0000000a2e217220 */ /* 0x080fe20000410000 */
[----:B------:R-:W-:Y:S01]  /*11690*/  FMUL.FTZ R35, R44, R10 ;  /* 0x0000000a2c237220 */ /* 0x000fe20000410000 */
[----:B------:R-:W-:Y:S02]  /*116a0*/  IMAD.U32 R39, R30, 0x10000, RZ ;  /* 0x000100001e277824 */ /* 0x000fe400078e00ff */
[-C--:B------:R-:W-:Y:S01]  /*116b0*/  FFMA.FTZ R27, R4, R36.reuse, -R27 ;  /* 0x00000024041b7223 */ /* 0x080fe2000001081b */
[----:B------:R-:W-:Y:S02]  /*116c0*/  IMAD.U32 R37, R7, 0x10000, RZ ;  /* 0x0001000007257824 */ /* 0x000fe400078e00ff */
[----:B------:R-:W-:Y:S01]  /*116d0*/  FFMA.FTZ R10, R48, R36, R29 ;  /* 0x00000024300a7223 */ /* 0x000fe2000001001d */
[-C--:B------:R-:W-:Y:S01]  /*116e0*/  FMUL.FTZ R4, R45, R41.reuse ;  /* 0x000000292d047220 */ /* 0x080fe20000410000 */
[-C--:B------:R-:W-:Y:S01]  /*116f0*/  FFMA.FTZ R36, R44, R6.reuse, -R33 ;  /* 0x000000062c247223 */ /* 0x080fe20000010821 */
[----:B------:R-:W-:Y:S01]  /*11700*/  FFMA.FTZ R35, R46, R6, R35 ;  /* 0x000000062e237223 */ /* 0x000fe20000010023 */
[C---:B------:R-:W-:Y:S01]  /*11710*/  FMUL.FTZ R6, R39.reuse, R41 ;  /* 0x0000002927067220 */ /* 0x040fe20000410000 */
[----:B------:R-:W-:Y:S01]  /*11720*/  LOP3.LUT R41, R32, 0xffff0000, RZ, 0xc0, !PT ;  /* 0xffff000020297812 */ /* 0x000fe200078ec0ff */
[-C--:B------:R-:W-:Y:S01]  /*11730*/  FFMA.FTZ R29, R39, R37.reuse, -R4 ;  /* 0x00000025271d7223 */ /* 0x080fe20000010804 */
[----:B------:R-:W-:Y:S01]  /*11740*/  LOP3.LUT R33, R28, 0xffff0000, RZ, 0xc0, !PT ;  /* 0xffff00001c217812 */ /* 0x000fe200078ec0ff */
[----:B------:R-:W-:Y:S01]  /*11750*/  FFMA.FTZ R37, R45, R37, R6 ;  /* 0x000000252d257223 */ /* 0x000fe20000010006 */
[----:B------:R-:W-:Y:S01]  /*11760*/  LOP3.LUT R49, R34, 0xffff0000, RZ, 0xc0, !PT ;  /* 0xffff000022317812 */ /* 0x000fe200078ec0ff */
[-C--:B------:R-:W-:Y:S01]  /*11770*/  FMUL.FTZ R4, R41, R9.reuse ;  /* 0x0000000929047220 */ /* 0x080fe20000410000 */
[----:B------:R-:W-:Y:S01]  /*11780*/  LOP3.LUT R39, R30, 0xffff0000, RZ, 0xc0, !PT ;  /* 0xffff00001e277812 */ /* 0x000fe200078ec0ff */
[----:B------:R-:W-:Y:S01]  /*11790*/  FMUL.FTZ R6, R33, R9 ;  /* 0x0000000921067220 */ /* 0x000fe20000410000 */
[----:B------:R-:W-:Y:S01]  /*117a0*/  LOP3.LUT R5, R5, 0xffff0000, RZ, 0xc0, !PT ;  /* 0xffff000005057812 */ /* 0x000fe200078ec0ff */
[-C--:B------:R-:W-:Y:S01]  /*117b0*/  FMUL.FTZ R28, R49, R11.reuse ;  /* 0x0000000b311c7220 */ /* 0x080fe20000410000 */
[----:B------:R-:W-:Y:S01]  /*117c0*/  LOP3.LUT R7, R7, 0xffff0000, RZ, 0xc0, !PT ;  /* 0xffff000007077812 */ /* 0x000fe200078ec0ff */
[----:B------:R-:W-:Y:S01]  /*117d0*/  FMUL.FTZ R30, R39, R11 ;  /* 0x0000000b271e7220 */ /* 0x000fe20000410000 */
[----:B------:R-:W-:Y:S01]  /*117e0*/  F2FP.BF16.F32.PACK_AB R10, R35, R10 ;  /* 0x0000000a230a723e */ /* 0x000fe200000010ff */
        /* <DEDUP_REMOVED lines=11> */
[----:B------:R0:W-:Y:S04]  /*118a0*/  STS.128 [R50], R4 ;  /* 0x0000000432007388 */ /* 0x0001e80000000c00 */
[----:B------:R0:W-:Y:S02]  /*118b0*/  STS.128 [R3+0x14400], R8 ;  /* 0x0144000803007388 */ /* 0x0001e40000000c00 */
.L_x_640:
[----:B------:R-:W-:Y:S05]  /*118c0*/  BSYNC B1 ;  /* 0x0000000000017941 */ /* 0x000fea0003800000 */
.L_x_639:
[----:B------:R-:W-:Y:S05]  /*118d0*/  @P1 BRA `(.L_x_612) ;  /* 0x00000004005c1947 */ /* 0x000fea0003800000 */
[----:B------:R-:W2:Y:S01]  /*118e0*/  LDL R40, [R1+0x8c] ;  /* 0x00008c0001287983 */ /* 0x000ea20000100800 */
[----:B------:R-:W-:Y:S01]  /*118f0*/  LEA.HI R26, R47, R26, RZ, 0x1d ;  /* 0x0000001a2f1a7211 */ /* 0x000fe200078fe8ff */
[C---:B------:R-:W-:Y:S01]  /*11900*/  IMAD.U32 R36, R20.reuse, 0x10000, RZ ;  /* 0x0001000014247824 */ /* 0x040fe200078e00ff */
[----:B------:R-:W-:Y:S01]  /*11910*/  LOP3.LUT R38, R20, 0xffff0000, RZ, 0xc0, !PT ;  /* 0xffff000014267812 */ /* 0x000fe200078ec0ff */
[----:B------:R-:W-:Y:S01]  /*11920*/  IMAD.U32 R34, R12, 0x10000, RZ ;  /* 0x000100000c227824 */ /* 0x000fe200078e00ff */
[----:B0-----:R-:W-:Y:S01]  /*11930*/  SHF.R.S32.HI R3, RZ, 0x1f, R26 ;  /* 0x0000001fff037819 */ /* 0x001fe2000001141a */
[----:B------:R-:W-:Y:S01]  /*11940*/  IMAD.SHL.U32 R0, R26, 0x8, RZ ;  /* 0x000000081a007824 */ /* 0x000fe200078e00ff */
[----:B------:R-:W-:Y:S01]  /*11950*/  LOP3.LUT R12, R12, 0xffff0000, RZ, 0xc0, !PT ;  /* 0xffff00000c0c7812 */ /* 0x000fe200078ec0ff */
[----:B------:R-:W-:Y:S01]  /*11960*/  IMAD.U32 R20, R13, 0x10000, RZ ;  /* 0x000100000d147824 */ /* 0x000fe200078e00ff */
[----:B------:R-:W-:Y:S01]  /*11970*/  LEA.HI R3, R3, R26, RZ, 0x3 ;  /* 0x0000001a03037211 */ /* 0x000fe200078f18ff */
[----:B------:R-:W-:Y:S01]  /*11980*/  IMAD.U32 R41, R24, 0x10000, RZ ;  /* 0x0001000018297824 */ /* 0x000fe200078e00ff */
[----:B-----5:R-:W-:-:S02]  /*11990*/  LOP3.LUT R0, R54, 0x38, R0, 0xf8, !PT ;  /* 0x0000003836007812 */ /* 0x020fc400078ef800 */
[----:B------:R-:W-:Y:S01]  /*119a0*/  LOP3.LUT R24, R24, 0xffff0000, RZ, 0xc0, !PT ;  /* 0xffff000018187812 */ /* 0x000fe200078ec0ff */
[----:B------:R-:W-:Y:S01]  /*119b0*/  IMAD.SHL.U32 R3, R3, 0x400, RZ ;  /* 0x0000040003037824 */ /* 0x000fe200078e00ff */
[----:B------:R-:W-:Y:S02]  /*119c0*/  LOP3.LUT R0, R0, R53, RZ, 0x3c, !PT ;  /* 0x0000003500007212 */ /* 0x000fe400078e3cff */
[----:B------:R-:W-:Y:S02]  /*119d0*/  LOP3.LUT R13, R13, 0xffff0000, RZ, 0xc0, !PT ;  /* 0xffff00000d0d7812 */ /* 0x000fe400078ec0ff */
        /* <DEDUP_REMOVED lines=10> */
[-C--:B------:R-:W-:Y:S01]  /*11a80*/  FMUL.FTZ R35, R38, R8.reuse ;  /* 0x0000000826237220 */ /* 0x080fe20000410000 */
[----:B------:R-:W-:Y:S01]  /*11a90*/  FMUL.FTZ R37, R12, R8 ;  /* 0x000000080c257220 */ /* 0x000fe20000410000 */
[----:B------:R-:W-:-:S02]  /*11aa0*/  IMAD.U32 R31, R10, 0x10000, RZ ;  /* 0x000100000a1f7824 */ /* 0x000fc400078e00ff */
[----:B------:R-:W-:Y:S01]  /*11ab0*/  FMUL.FTZ R39, R20, R30 ;  /* 0x0000001e14277220 */ /* 0x000fe20000410000 */
[----:B------:R-:W-:Y:S01]  /*11ac0*/  LOP3.LUT R10, R10, 0xffff0000, RZ, 0xc0, !PT ;  /* 0xffff00000a0a7812 */ /* 0x000fe200078ec0ff */
[C---:B------:R-:W-:Y:S01]  /*11ad0*/  IMAD.U32 R32, R11.reuse, 0x10000, RZ ;  /* 0x000100000b207824 */ /* 0x040fe200078e00ff */
[----:B------:R-:W-:Y:S01]  /*11ae0*/  LOP3.LUT R11, R11, 0xffff0000, RZ, 0xc0, !PT ;  /* 0xffff00000b0b7812 */ /* 0x000fe200078ec0ff */
[----:B--2---:R-:W0:Y:S02]  /*11af0*/  LDS.128 R4, [R40] ;  /* 0x0000000028047984 */ /* 0x004e240000000c00 */
[C---:B0-----:R-:W-:Y:S01]  /*11b00*/  SHF.L.U32 R0, R4.reuse, 0x10, RZ ;  /* 0x0000001004007819 */ /* 0x041fe200000006ff */
[----:B------:R-:W-:Y:S01]  /*11b10*/  IMAD.U32 R26, R5, 0x10000, RZ ;  /* 0x00010000051a7824 */ /* 0x000fe200078e00ff */
[----:B------:R-:W-:Y:S01]  /*11b20*/  LOP3.LUT R4, R4, 0xffff0000, RZ, 0xc0, !PT ;  /* 0xffff000004047812 */ /* 0x000fe200078ec0ff */
[C---:B------:R-:W-:Y:S01]  /*11b30*/  IMAD.U32 R27, R6.reuse, 0x10000, RZ ;  /* 0x00010000061b7824 */ /* 0x040fe200078e00ff */
[----:B------:R-:W-:Y:S01]  /*11b40*/  LOP3.LUT R6, R6, 0xffff0000, RZ, 0xc0, !PT ;  /* 0xffff000006067812 */ /* 0x000fe200078ec0ff */
[----:B------:R-:W-:Y:S01]  /*11b50*/  FFMA.FTZ R33, R34, R0, -R33 ;  /* 0x0000000022217223 */ /* 0x000fe20000010821 */
[----:B------:R-:W-:-:S02]  /*11b60*/  IMAD.U32 R34, R21, 0x10000, RZ ;  /* 0x0001000015227824 */ /* 0x000fc400078e00ff */
[----:B------:R-:W-:Y:S01]  /*11b70*/  FFMA.FTZ R29, R36, R0, R29 ;  /* 0x00000000241d7223 */ /* 0x000fe2000001001d */
[-C--:B------:R-:W-:Y:S01]  /*11b80*/  FFMA.FTZ R0, R12, R4.reuse, -R35 ;  /* 0x000000040c007223 */ /* 0x080fe20000010823 */
[----:B------:R-:W-:Y:S01]  /*11b90*/  FFMA.FTZ R8, R38, R4, R37 ;  /* 0x0000000426087223 */ /* 0x000fe20000010025 */
[----:B------:R-:W-:Y:S01]  /*11ba0*/  FMUL.FTZ R35, R34, R30 ;  /* 0x0000001e22237220 */ /* 0x000fe20000410000 */
[C---:B------:R-:W-:Y:S02]  /*11bb0*/  IMAD.U32 R37, R14.reuse, 0x10000, RZ ;  /* 0x000100000e257824 */ /* 0x040fe400078e00ff */
[-C--:B------:R-:W-:Y:S01]  /*11bc0*/  FMUL.FTZ R4, R41, R31.reuse ;  /* 0x0000001f29047220 */ /* 0x080fe20000410000 */
[----:B------:R-:W-:Y:S01]  /*11bd0*/  LOP3.LUT R14, R14, 0xffff0000, RZ, 0xc0, !PT ;  /* 0xffff00000e0e7812 */ /* 0x000fe200078ec0ff */
[-C--:B------:R-:W-:Y:S01]  /*11be0*/  FFMA.FTZ R35, R20, R26.reuse, -R35 ;  /* 0x0000001a14237223 */ /* 0x080fe20000010823 */
[----:B------:R-:W-:Y:S01]  /*11bf0*/  FFMA.FTZ R39, R34, R26, R39 ;  /* 0x0000001a22277223 */ /* 0x000fe20000010027 */
[C---:B------:R-:W-:Y:S01]  /*11c00*/  FMUL.FTZ R12, R37.reuse, R31 ;  /* 0x0000001f250c7220 */ /* 0x040fe20000410000 */
[----:B------:R-:W-:Y:S01]  /*11c10*/  FFMA.FTZ R20, R37, R27, -R4 ;  /* 0x0000001b25147223 */ /* 0x000fe20000010804 */
[----:B------:R-:W-:-:S02]  /*11c20*/  IMAD.U32 R26, R25, 0x10000, RZ ;  /* 0x00010000191a7824 */ /* 0x000fc400078e00ff */
[-C--:B------:R-:W-:Y:S01]  /*11c30*/  FMUL.FTZ R31, R24, R10.reuse ;  /* 0x0000000a181f7220 */ /* 0x080fe20000410000 */
[----:B------:R-:W-:Y:S02]  /*11c40*/  IMAD.U32 R4, R15, 0x10000, RZ ;  /* 0x000100000f047824 */ /* 0x000fe400078e00ff */
[----:B------:R-:W-:Y:S01]  /*11c50*/  FMUL.FTZ R37, R14, R10 ;  /* 0x0000000a0e257220 */ /* 0x000fe20000410000 */
[----:B------:R-:W-:Y:S01]  /*11c60*/  FFMA.FTZ R10, R41, R27, R12 ;  /* 0x0000001b290a7223 */ /* 0x000fe2000001000c */
[----:B------:R-:W-:Y:S02]  /*11c70*/  IMAD.U32 R28, R7, 0x10000, RZ ;  /* 0x00010000071c7824 */ /* 0x000fe400078e00ff */
[-C--:B------:R-:W-:Y:S01]  /*11c80*/  FMUL.FTZ R27, R26, R32.reuse ;  /* 0x000000201a1b7220 */ /* 0x080fe20000410000 */
[----:B------:R-:W-:Y:S01]  /*11c90*/  LOP3.LUT R21, R21, 0xffff0000, RZ, 0xc0, !PT ;  /* 0xffff000015157812 */ /* 0x000fe200078ec0ff */
[----:B------:R-:W-:Y:S01]  /*11ca0*/  FMUL.FTZ R41, R4, R32 ;  /* 0x0000002004297220 */ /* 0x000fe20000410000 */
[----:B------:R-:W-:Y:S01]  /*11cb0*/  LOP3.LUT R25, R25, 0xffff0000, RZ, 0xc0, !PT ;  /* 0xffff000019197812 */ /* 0x000fe200078ec0ff */
[----:B------:R-:W-:Y:S01]  /*11cc0*/  FFMA.FTZ R37, R24, R6, R37 ;  /* 0x0000000618257223 */ /* 0x000fe20000010025 */
[----:B------:R-:W-:Y:S01]  /*11cd0*/  LOP3.LUT R15, R15, 0xffff0000, RZ, 0xc0, !PT ;  /* 0xffff00000f0f7812 */ /* 0x000fe200078ec0ff */
[----:B------:R-:W-:Y:S01]  /*11ce0*/  FFMA.FTZ R27, R4, R28, -R27 ;  /* 0x0000001c041b7223 */ /* 0x000fe2000001081b */
[----:B------:R-:W-:Y:S01]  /*11cf0*/  LOP3.LUT R5, R5, 0xffff0000, RZ, 0xc0, !PT ;  /* 0xffff000005057812 */ /* 0x000fe200078ec0ff */
        /* <DEDUP_REMOVED lines=21> */
.L_x_612:
[----:B------:R-:W-:Y:S05]  /*11e50*/  BSYNC B0 ;  /* 0x0000000000007941 */ /* 0x000fea0003800000 */
.L_x_578:
[----:B------:R-:W-:Y:S01]  /*11e60*/  @!PT LDS RZ, [RZ] ;  /* 0x00000000fffff984 */ /* 0x000fe20000000800 */
[----:B------:R-:W-:Y:S01]  /*11e70*/  @!PT LDS RZ, [RZ] ;  /* 0x00000000fffff984 */ /* 0x000fe20000000800 */
[----:B------:R-:W-:Y:S01]  /*11e80*/  @!PT LDS RZ, [RZ] ;  /* 0x00000000fffff984 */ /* 0x000fe20000000800 */
[----:B------:R-:W-:Y:S01]  /*11e90*/  @!PT LDS RZ, [RZ] ;  /* 0x00000000fffff984 */ /* 0x000fe20000000800 */
[----:B------:R0:W-:Y:S06]  /*11ea0*/  MEMBAR.ALL.CTA ;  /* 0x0000000000007992 */ /* 0x0001ec0000008000 */
[----:B0-----:R-:W0:Y:S01]  /*11eb0*/  FENCE.VIEW.ASYNC.S ;  /* 0x00000000000073c6 */ /* 0x001e220000000000 */
[----:B------:R-:W-:Y:S05]  /*11ec0*/  WARPSYNC.ALL ;  /* 0x0000000000007948 */ /* 0x000fea0003800000 */
[----:B0-----:R-:W-:Y:S06]  /*11ed0*/  BAR.SYNC.DEFER_BLOCKING 0xd, 0x100 ;  /* 0x0344000000007b1d */ /* 0x001fec0000010000 */
.L_x_576:
[----:B------:R-:W-:-:S13]  /*11ee0*/  ISETP.NE.AND P0, PT, R221, 0x3, PT ;  /* 0x00000003dd00780c */ /* 0x000fda0003f05270 */
[----:B------:R-:W-:Y:S05]  /*11ef0*/  @!P0 BRA `(.L_x_641) ;  /* 0x0000000000048947 */ /* 0x000fea0003800000 */
[----:B------:R-:W-:Y:S01]  /*11f00*/  BPT.TRAP 0x1 ;  /* 0x000000040000795c */ /* 0x000fe20000300000 */
.L_x_641:
[----:B------:R-:W-:Y:S01]  /*11f10*/  IMAD R0, R224, 0x8, R16 ;  /* 0x00000008e0007824 */ /* 0x000fe200078e0210 */
[----:B01234-:R-:W-:-:S04]  /*11f20*/  SHF.L.U32 R3, R225, 0x1f, RZ ;  /* 0x0000001fe1037819 */ /* 0x01ffc800000006ff */
[----:B------:R0:W1:Y:S01]  /*11f30*/  SYNCS.PHASECHK.TRANS64.TRYWAIT P1, [R0+URZ+0x38830], R3 ;  /* 0x03883003000075a7 */ /* 0x000062000802017f */
[----:B------:R-:W-:Y:S05]  /*11f40*/  @!P0 BRA `(.L_x_642) ;  /* 0x0000000000048947 */ /* 0x000fea0003800000 */
[----:B------:R-:W-:Y:S01]  /*11f50*/  BPT.TRAP 0x1 ;  /* 0x000000040000795c */ /* 0x000fe20000300000 */
.L_x_642:
[----:B------:R-:W2:Y:S01]  /*11f60*/  LDL R6, [R1+0x78] ;  /* 0x0000780001067983 */ /* 0x000ea20000100800 */
[----:B------:R-:W-:Y:S01]  /*11f70*/  IMAD.MOV.U32 R5, RZ, RZ, -0x2 ;  /* 0xfffffffeff057424 */ /* 0x000fe200078e00ff */
[----:B--2---:R-:W-:-:S04]  /*11f80*/  SHF.R.S32.HI R4, RZ, 0x1f, R6 ;  /* 0x0000001fff047819 */ /* 0x004fc80000011406 */
[----:B------:R-:W-:-:S04]  /*11f90*/  LEA.HI R4, R4, R6, RZ, 0x2 ;  /* 0x0000000604047211 */ /* 0x000fc800078f10ff */
[----:B------:R-:W-:-:S04]  /*11fa0*/  LOP3.LUT R4, R4, 0x7ffffffc, RZ, 0xc0, !PT ;  /* 0x7ffffffc04047812 */ /* 0x000fc800078ec0ff */
[----:B------:R-:W-:Y:S01]  /*11fb0*/  IADD3 R4, R6, -R4, RZ ;  /* 0x8000000406047210 */ /* 0x000fe20007ffe0ff */
[----:B-1----:R-:W-:Y:S06]  /*11fc0*/  @P1 BRA `(.L_x_643) ;  /* 0x0000000000081947 */ /* 0x002fec0003800000 */
[----:B------:R-:W1:Y:S02]  /*11fd0*/  SYNCS.PHASECHK.TRANS64.TRYWAIT P1, [R0+URZ+0x38830], R3 ;  /* 0x03883003000075a7 */ /* 0x000e64000802017f */
[----:B-1----:R-:W-:Y:S05]  /*11fe0*/  @!P1 BRA `(.L_x_644) ;  /* 0x0000013c00609947 */ /* 0x002fea0003800000 */
.L_x_643:
[----:B------:R-:W2:Y:S01]  /*11ff0*/  S2R R6, SR_TID.X ;  /* 0x0000000000067919 */ /* 0x000ea20000002100 */
[----:B------:R-:W-:Y:S05]  /*12000*/  WARPSYNC.ALL ;  /* 0x0000000000007948 */ /* 0x000fea0003800000 */
[----:B------:R-:W-:Y:S02]  /*12010*/  IMAD R5, R4, R5, 0x50 ;  /* 0x0000005004057424 */ /* 0x000fe400078e0205 */
[----:B------:R-:W-:Y:S01]  /*12020*/  IMAD.MOV.U32 R151, RZ, RZ, RZ ;  /* 0x000000ffff977224 */ /* 0x000fe200078e00ff */
[----:B--2---:R-:W-:-:S04]  /*12030*/  LOP3.LUT R6, R6, 0x7f, RZ, 0xc0, !PT ;  /* 0x0000007f06067812 */ /* 0x004fc800078ec0ff */
[----:B------:R-:W-:Y:S01]  /*12040*/  ISETP.NE.AND P1, PT, R6, RZ, PT ;  /* 0x000000ff0600720c */ /* 0x000fe20003f25270 */
[----:B01----:R-:W-:Y:S01]  /*12050*/  VIADD R3, R16, 0x24400 ;  /* 0x0002440010037836 */ /* 0x003fe20000000000 */
[----:B------:R-:W-:Y:S01]  /*12060*/  R2UR UR12, R2 ;  /* 0x00000000020c72ca */ /* 0x000fe200000e0000 */
[----:B-----5:R-:W-:Y:S01]  /*12070*/  WARPGROUP.ARRIVE ;  /* 0x00000000000079c5 */ /* 0x020fe20000000000 */
[----:B------:R-:W-:Y:S01]  /*12080*/  UMOV UR9, 0x40000040 ;  /* 0x4000004000097882 */ /* 0x000fe20000000000 */
[----:B------:R-:W-:Y:S01]  /*12090*/  IMAD.MOV.U32 R7, RZ, RZ, 0x40000040 ;  /* 0x40000040ff077424 */ /* 0x000fe200078e00ff */
[----:B------:R-:W-:Y:S01]  /*120a0*/  SHF.R.U32.HI R3, RZ, 0x4, R3 ;  /* 0x00000004ff037819 */ /* 0x000fe20000011603 */
[----:B------:R-:W-:Y:S01]  /*120b0*/  UMOV UR5, UR9 ;  /* 0x0000000900057c82 */ /* 0x000fe20008000000 */
[----:B------:R-:W-:Y:S01]  /*120c0*/  IMAD.MOV.U32 R9, RZ, RZ, 0x40000040 ;  /* 0x40000040ff097424 */ /* 0x000fe200078e00ff */
[----:B------:R-:W-:Y:S01]  /*120d0*/  UMOV UR17, 0x40000040 ;  /* 0x4000004000117882 */ /* 0x000fe20000000000 */
[----:B------:R-:W-:Y:S01]  /*120e0*/  LOP3.LUT R3, R3, 0x3fff, RZ, 0xc0, !PT ;  /* 0x00003fff03037812 */ /* 0x000fe200078ec0ff */
[----:B------:R-:W-:Y:S01]  /*120f0*/  IMAD.U32 R11, RZ, RZ, UR9 ;  /* 0x00000009ff0b7e24 */ /* 0x000fe2000f8e00ff */
[----:B------:R-:W-:Y:S01]  /*12100*/  R2UR UR7, R7 ;  /* 0x00000000070772ca */ /* 0x000fe200000e0000 */
[----:B------:R-:W-:Y:S01]  /*12110*/  IMAD.MOV.U32 R7, RZ, RZ, 0x40000040 ;  /* 0x40000040ff077424 */ /* 0x000fe200078e00ff */
[----:B------:R-:W-:Y:S01]  /*12120*/  LOP3.LUT R234, R3, 0x10000, RZ, 0xfc, !PT ;  /* 0x0001000003ea7812 */ /* 0x000fe200078efcff */
[----:B------:R-:W-:Y:S01]  /*12130*/  IMAD.MOV.U32 R3, RZ, RZ, 0x40000040 ;  /* 0x40000040ff037424 */ /* 0x000fe200078e00ff */
[----:B------:R-:W-:Y:S01]  /*12140*/  ULOP3.LUT UR12, UR12, 0x10000, URZ, 0xfc, !UPT ;  /* 0x000100000c0c7892 */ /* 0x000fe2000f8efc3f */
[----:B------:R-:W-:Y:S01]  /*12150*/  IMAD.IADD R5, R5, 0x1, R148 ;  /* 0x0000000105057824 */ /* 0x000fe200078e0294 */
[----:B------:R-:W-:Y:S01]  /*12160*/  UMOV UR53, 0x40000040 ;  /* 0x4000004000357882 */ /* 0x000fe20000000000 */
[----:B------:R-:W-:Y:S01]  /*12170*/  IMAD R2, R224, 0xa00, R234 ;  /* 0x00000a00e0027824 */ /* 0x000fe200078e02ea */
[----:B------:R-:W-:Y:S01]  /*12180*/  R2UR UR11, R3 ;  /* 0x00000000030b72ca */ /* 0x000fe200000e0000 */
[----:B------:R-:W-:Y:S01]  /*12190*/  UIADD3 UR52, UR12, 0x806, URZ ;  /* 0x000008060c347890 */ /* 0x000fe2000fffe03f */
[----:B------:R-:W-:Y:S01]  /*121a0*/  IMAD.MOV.U32 R3, RZ, RZ, 0x40000040 ;  /* 0x40000040ff037424 */ /* 0x000fe200078e00ff */
[----:B------:R-:W-:Y:S01]  /*121b0*/  UMOV UR8, UR12 ;  /* 0x0000000c00087c82 */ /* 0x000fe20008000000 */
[C---:B------:R-:W-:Y:S01]  /*121c0*/  R2UR UR10, R2.reuse ;  /* 0x00000000020a72ca */ /* 0x040fe200000e0000 */
[C---:B------:R-:W-:Y:S01]  /*121d0*/  VIADD R6, R2.reuse, 0x80 ;  /* 0x0000008002067836 */ /* 0x040fe20000000000 */
[----:B------:R-:W-:Y:S01]  /*121e0*/  UMOV UR4, UR8 ;  /* 0x0000000800047c82 */ /* 0x000fe20008000000 */
[----:B------:R-:W-:Y:S01]  /*121f0*/  VIADD R8, R2, 0x200 ;  /* 0x0000020002087836 */ /* 0x000fe20000000000 */
[----:B------:R-:W-:Y:S01]  /*12200*/  UIADD3 UR48, UR12, 0xc00, URZ ;  /* 0x00000c000c307890 */ /* 0x000fe2000fffe03f */
[----:B------:R-:W-:Y:S01]  /*12210*/  IMAD.U32 R10, RZ, RZ, UR8 ;  /* 0x00000008ff0a7e24 */ /* 0x000fe2000f8e00ff */
[----:B------:R-:W-:Y:S01]  /*12220*/  R2UR UR6, R6 ;  /* 0x00000000060672ca */ /* 0x000fe200000e0000 */
[----:B------:R-:W-:Y:S01]  /*12230*/  VIADD R6, R2, 0x100 ;  /* 0x0000010002067836 */ /* 0x000fe20000000000 */
[----:B------:R-:W-:Y:S01]  /*12240*/  UMOV UR49, 0x40000040 ;  /* 0x4000004000317882 */ /* 0x000fe20000000000 */
[----:B------:R-:W-:Y:S01]  /*12250*/  UIADD3 UR44, UR12, 0xc02, URZ ;  /* 0x00000c020c2c7890 */ /* 0x000fe2000fffe03f */
[----:B------:R0:W-:Y:S01]  /*12260*/  STL.64 [R1+0x8], R10 ;  /* 0x0000080a01007387 */ /* 0x0001e20000100a00 */
[----:B------:R-:W-:Y:S01]  /*12270*/  UMOV UR45, 0x40000040 ;  /* 0x40000040002d7882 */ /* 0x000fe20000000000 */
[----:B------:R-:W-:Y:S01]  /*12280*/  UIADD3 UR40, UR12, 0xc04, URZ ;  /* 0x00000c040c287890 */ /* 0x000fe2000fffe03f */
[----:B------:R-:W-:Y:S01]  /*12290*/  HGMMA.64x16x16.F32.BF16 R56, gdesc[UR8], RZ, !UPT, gsb0 ;  /* 0x00200000083879f0 */ /* 0x000fe2000c0018ff */
[----:B------:R-:W-:Y:S01]  /*122a0*/  R2UR UR10, R8 ;  /* 0x00000000080a72ca */ /* 0x000fe200000e0000 */
[----:B------:R-:W-:Y:S01]  /*122b0*/  VIADD R8, R2, 0x202 ;  /* 0x0000020202087836 */ /* 0x000fe20000000000 */
[----:B------:R-:W-:Y:S01]  /*122c0*/  R2UR UR11, R9 ;  /* 0x00000000090b72ca */ /* 0x000fe200000e0000 */
[----:B------:R-:W-:Y:S01]  /*122d0*/  IMAD.MOV.U32 R9, RZ, RZ, 0x40000040 ;  /* 0x40000040ff097424 */ /* 0x000fe200078e00ff */
[----:B------:R-:W-:Y:S01]  /*122e0*/  UMOV UR41, 0x40000040 ;  /* 0x4000004000297882 */ /* 0x000fe20000000000 */
[----:B------:R-:W-:Y:S01]  /*122f0*/  UIADD3 UR36, UR12, 0xc06, URZ ;  /* 0x00000c060c247890 */ /* 0x000fe2000fffe03f */
[----:B------:R-:W-:Y:S01]  /*12300*/  IMAD R5, R180, -0x50, R5 ;  /* 0xffffffb0b4057824 */ /* 0x000fe200078e0205 */
[----:B------:R-:W-:Y:S01]  /*12310*/  UMOV UR37, 0x40000040 ;  /* 0x4000004000257882 */ /* 0x000fe20000000000 */
[----:B0-----:R-:W-:Y:S01]  /*12320*/  IMAD.U32 R11, RZ, RZ, UR17 ;  /* 0x00000011ff0b7e24 */ /* 0x001fe2000f8e00ff */
[----:B------:R-:W-:Y:S01]  /*12330*/  P2R R12, PR, RZ, 0x1 ;  /* 0x00000001ff0c7803 */ /* 0x000fe20000000000 */
[----:B------:R-:W-:Y:S01]  /*12340*/  @!P1 VIADD R0, R0, 0x38840 ;  /* 0x0003884000009836 */ /* 0x000fe20000000000 */
[C---:B------:R-:W-:Y:S01]  /*12350*/  ISETP.GT.AND P6, PT, R5.reuse, RZ, PT ;  /* 0x000000ff0500720c */ /* 0x040fe20003fc4270 */
[----:B------:R-:W-:Y:S01]  /*12360*/  ULDC UR61, c[0x0][0x988] ;  /* 0x00026200003d7ab9 */ /* 0x000fe20000000800 */
[C---:B------:R-:W-:Y:S01]  /*12370*/  ISETP.GT.AND P5, PT, R5.reuse, 0x1, PT ;  /* 0x000000010500780c */ /* 0x040fe20003fa4270 */
[----:B------:R-:W-:Y:S01]  /*12380*/  BSSY B0, `(.L_x_645) ;  /* 0x0000904000007945 */ /* 0x000fe20003800000 */
[C---:B------:R-:W-:Y:S01]  /*12390*/  ISETP.GT.AND P4, PT, R5.reuse, 0x8, PT ;  /* 0x000000080500780c */ /* 0x040fe20003f84270 */
[--C-:B------:R-:W-:Y:S01]  /*123a0*/  IMAD.MOV.U32 R150, RZ, RZ, R151.reuse ;  /* 0x000000ffff967224 */ /* 0x100fe200078e0097 */
[C---:B------:R-:W-:Y:S01]  /*123b0*/  ISETP.GT.AND P3, PT, R5.reuse, 0x9, PT ;  /* 0x000000090500780c */ /* 0x040fe20003f64270 */
[--C-:B------:R-:W-:Y:S01]  /*123c0*/  IMAD.MOV.U32 R149, RZ, RZ, R151.reuse ;  /* 0x000000ffff957224 */ /* 0x100fe200078e0097 */
[----:B------:R-:W-:Y:S01]  /*123d0*/  ISETP.GT.AND P2, PT, R5, 0x10, PT ;  /* 0x000000100500780c */ /* 0x000fe20003f44270 */
[--C-:B------:R-:W-:Y:S01]  /*123e0*/  IMAD.MOV.U32 R147, RZ, RZ, R151.reuse ;  /* 0x000000ffff937224 */ /* 0x100fe200078e0097 */
[----:B------:R-:W-:Y:S01]  /*123f0*/  @!P1 PRMT R0, RZ, 0x654, R0 ;  /* 0x00000654ff009816 */ /* 0x000fe20000000000 */
        /* <DEDUP_REMOVED lines=23> */
[----:B------:R-:W-:Y:S01]  /*12570*/  IMAD.MOV.U32 R128, RZ, RZ, R151 ;  /* 0x000000ffff807224 */ /* 0x000fe200078e0097 */
[----:B------:R-:W-:Y:S01]  /*12580*/  HGMMA.64x16x16.F32.BF16 R48, gdesc[UR4], RZ, !UPT, gsb0 ;  /* 0x00200000043079f0 */ /* 0x000fe2000c0018ff */
[----:B------:R-:W-:Y:S01]  /*12590*/  R2UR UR6, R6 ;  /* 0x00000000060672ca */ /* 0x000fe200000e0000 */
[----:B------:R-:W-:Y:S01]  /*125a0*/  UMOV UR4, UR8 ;  /* 0x0000000800047c82 */ /* 0x000fe20008000000 */
[----:B------:R-:W-:Y:S01]  /*125b0*/  R2UR UR7, R7 ;  /* 0x00000000070772ca */ /* 0x000fe200000e0000 */
[----:B------:R-:W-:Y:S01]  /*125c0*/  UMOV UR5, UR9 ;  /* 0x0000000900057c82 */ /* 0x000fe20008000000 */
[----:B------:R-:W-:Y:S02]  /*125d0*/  VIADD R6, R2, 0x180 ;  /* 0x0000018002067836 */ /* 0x000fe40000000000 */
[----:B------:R-:W-:-:S02]  /*125e0*/  IMAD.MOV.U32 R7, RZ, RZ, 0x40000040 ;  /* 0x40000040ff077424 */ /* 0x000fc400078e00ff */
        /* <DEDUP_REMOVED lines=34> */
[--C-:B------:R-:W-:Y:S01]  /*12810*/  IMAD.MOV.U32 R100, RZ, RZ, R151.reuse ;  /* 0x000000ffff647224 */ /* 0x100fe200078e0097 */
[----:B------:R-:W-:Y:S01]  /*12820*/  R2UR UR18, R6 ;  /* 0x00000000061272ca */ /* 0x000fe200000e0000 */
[----:B------:R-:W-:Y:S01]  /*12830*/  VIADD R6, R2, 0x82 ;  /* 0x0000008202067836 */ /* 0x000fe20000000000 */
[----:B------:R-:W-:Y:S01]  /*12840*/  R2UR UR19, R7 ;  /* 0x00000000071372ca */ /* 0x000fe200000e0000 */
[----:B------:R-:W-:Y:S02]  /*12850*/  IMAD.MOV.U32 R7, RZ, RZ, 0x40000040 ;  /* 0x40000040ff077424 */ /* 0x000fe400078e00ff */
        /* <DEDUP_REMOVED lines=25> */
[----:B------:R-:W-:Y:S01]  /*129f0*/  UIADD3 UR4, UR12, 0x2, URZ ;  /* 0x000000020c047890 */ /* 0x000fe2000fffe03f */
[----:B------:R-:W-:Y:S01]  /*12a00*/  R2UR UR6, R6 ;  /* 0x00000000060672ca */ /* 0x000fe200000e0000 */
[----:B------:R-:W-:Y:S01]  /*12a10*/  VIADD R6, R2, 0x102 ;  /* 0x0000010202067836 */ /* 0x000fe20000000000 */
[----:B------:R-:W-:Y:S01]  /*12a20*/  R2UR UR7, R7 ;  /* 0x00000000070772ca */ /* 0x000fe200000e0000 */
[----:B------:R-:W-:Y:S02]  /*12a30*/  IMAD.MOV.U32 R7, RZ, RZ, 0x40000040 ;  /* 0x40000040ff077424 */ /* 0x000fe400078e00ff */
[--C-:B------:R-:W-:Y:S01]  /*12a40*/  IMAD.MOV.U32 R66, RZ, RZ, R151.reuse ;  /* 0x000000ffff427224 */ /* 0x100fe200078e0097 */
[----:B------:R-:W-:Y:S01]  /*12a50*/  UMOV UR16, UR4 ;  /* 0x0000000400107c82 */ /* 0x000fe20008000000 */
[----:B------:R-:W-:Y:S01]  /*12a60*/  IMAD.MOV.U32 R64, RZ, RZ, R151 ;  /* 0x000000ffff407224 */ /* 0x000fe200078e0097 */
[----:B------:R-:W-:-:S05]  /*12a70*/  MOV R10, UR16 ;  /* 0x00000010000a7c02 */ /* 0x000fca0008000f00 */
[----:B------:R0:W-:Y:S01]  /*12a80*/  STL.64 [R1], R10 ;  /* 0x0000000a01007387 */ /* 0x0001e20000100a00 */
[----:B------:R-:W-:Y:S02]  /*12a90*/  WARPGROUP.DEPBAR.LE gsb0, 0x0 ;  /* 0x00008000000079c5 */ /* 0x000fe40000010000 */
[----:B------:R-:W-:-:S06]  /*12aa0*/  WARPGROUP.ARRIVE ;  /* 0x00000000000079c5 */ /* 0x000fcc0000000000 */
[----:B------:R-:W-:Y:S01]  /*12ab0*/  HGMMA.64x16x16.F32.BF16 R24, gdesc[UR8], RZ, !UPT, gsb0 ;  /* 0x00200000081879f0 */ /* 0x000fe2000c0018ff */
[----:B------:R-:W-:Y:S01]  /*12ac0*/  UMOV UR8, UR16 ;  /* 0x0000001000087c82 */ /* 0x000fe20008000000 */
[----:B------:R-:W-:Y:S01]  /*12ad0*/  UMOV UR9, UR17 ;  /* 0x0000001100097c82 */ /* 0x000fe20008000000 */
[----:B------:R-:W-:Y:S01]  /*12ae0*/  UMOV UR4, UR8 ;  /* 0x0000000800047c82 */ /* 0x000fe20008000000 */
[----:B------:R-:W-:Y:S01]  /*12af0*/  UMOV UR5, UR9 ;  /* 0x0000000900057c82 */ /* 0x000fe20008000000 */
[----:B------:R-:W-:Y:S01]  /*12b00*/  R2UR UR10, R8 ;  /* 0x00000000080a72ca */ /* 0x000fe200000e0000 */
[----:B------:R-:W-:Y:S01]  /*12b10*/  VIADD R8, R2, 0x204 ;  /* 0x0000020402087836 */ /* 0x000fe20000000000 */
[----:B------:R-:W-:Y:S01]  /*12b20*/  R2UR UR11, R9 ;  /* 0x00000000090b72ca */ /* 0x000fe200000e0000 */
[----:B------:R-:W-:Y:S01]  /*12b30*/  IMAD.MOV.U32 R9, RZ, RZ, 0x40000040 ;  /* 0x40000040ff097424 */ /* 0x000fe200078e00ff */
[----:B------:R-:W-:Y:S02]  /*12b40*/  WARPGROUP.DEPBAR.LE gsb0, 0x0 ;  /* 0x00008000000079c5 */ /* 0x000fe40000010000 */
[----:B------:R-:W-:-:S06]  /*12b50*/  WARPGROUP.ARRIVE ;  /* 0x00000000000079c5 */ /* 0x000fcc0000000000 */
[----:B------:R-:W-:Y:S01]  /*12b60*/  HGMMA.64x16x16.F32.BF16 R56, gdesc[UR16], R56, gsb0 ;  /* 0x00200000103879f0 */ /* 0x000fe20008001838 */
[----:B------:R-:W-:Y:S02]  /*12b70*/  UMOV UR17, 0x40000040 ;  /* 0x4000004000117882 */ /* 0x000fe40000000000 */
[----:B0-----:R-:W-:Y:S01]  /*12b80*/  IMAD.U32 R11, RZ, RZ, UR17 ;  /* 0x00000011ff0b7e24 */ /* 0x001fe2000f8e00ff */
[----:B------:R-:W-:Y:S02]  /*12b90*/  WARPGROUP.DEPBAR.LE gsb0, 0x0 ;  /* 0x00008000000079c5 */ /* 0x000fe40000010000 */
[----:B------:R-:W-:-:S06]  /*12ba0*/  WARPGROUP.ARRIVE ;  /* 0x00000000000079c5 */ /* 0x000fcc0000000000 */
[----:B------:R-:W-:Y:S01]  /*12bb0*/  HGMMA.64x16x16.F32.BF16 R48, gdesc[UR4], R48, gsb0 ;  /* 0x00200000043079f0 */ /* 0x000fe20008001830 */
[----:B------:R-:W-:Y:S01]  /*12bc0*/  R2UR UR6, R6 ;  /* 0x00000000060672ca */ /* 0x000fe200000e0000 */
[----:B------:R-:W-:Y:S01]  /*12bd0*/  UMOV UR4, UR8 ;  /* 0x0000000800047c82 */ /* 0x000fe20008000000 */
[----:B------:R-:W-:Y:S01]  /*12be0*/  R2UR UR7, R7 ;  /* 0x00000000070772ca */ /* 0x000fe200000e0000 */
[----:B------:R-:W-:Y:S01]  /*12bf0*/  UMOV UR5, UR9 ;  /* 0x0000000900057c82 */ /* 0x000fe20008000000 */
[----:B------:R-:W-:Y:S02]  /*12c00*/  VIADD R6, R2, 0x182 ;  /* 0x0000018202067836 */ /* 0x000fe40000000000 */
[----:B------:R-:W-:Y:S01]  /*12c10*/  IMAD.MOV.U32 R7, RZ, RZ, 0x40000040 ;  /* 0x40000040ff077424 */ /* 0x000fe200078e00ff */
        /* <DEDUP_REMOVED lines=8> */
[----:B------:R-:W-:-:S03]  /*12ca0*/  IMAD.MOV.U32 R7, RZ, RZ, 0x40000040 ;  /* 0x40000040ff077424 */ /* 0x000fc600078e00ff */
[----:B------:R-:W-:Y:S01]  /*12cb0*/  R2UR UR18, R6 ;  /* 0x00000000061272ca */ /* 0x000fe200000e0000 */
[----:B------:R-:W-:Y:S01]  /*12cc0*/  VIADD R6, R2, 0x84 ;  /* 0x0000008402067836 */ /* 0x000fe20000000000 */
[----:B------:R-:W-:Y:S01]  /*12cd0*/  R2UR UR19, R7 ;  /* 0x00000000071372ca */ /* 0x000fe200000e0000 */
[----:B------:R-:W-:Y:S01]  /*12ce0*/  IMAD.MOV.U32 R7, RZ, RZ, 0x40000040 ;  /* 0x40000040ff077424 */ /* 0x000fe200078e00ff */
[----:B------:R-:W-:Y:S02]  /*12cf0*/  WARPGROUP.DEPBAR.LE gsb0, 0x0 ;  /* 0x00008000000079c5 */ /* 0x000fe40000010000 */
[----:B------:R-:W-:-:S06]  /*12d00*/  WARPGROUP.ARRIVE ;  /* 0x00000000000079c5 */ /* 0x000fcc0000000000 */
[----:B------:R-:W-:Y:S01]  /*12d10*/  HGMMA.64x16x16.F32.BF16 R32, gdesc[UR4], R32, gsb0 ;  /* 0x00200000042079f0 */ /* 0x000fe20008001820 */
[----:B------:R-:W-:Y:S01]  /*12d20*/  UIADD3 UR4, UR12, 0x4, URZ ;  /* 0x000000040c047890 */ /* 0x000fe2000fffe03f */
[----:B------:R-:W-:Y:S01]  /*12d30*/  R2UR UR6, R6 ;  /* 0x00000000060672ca */ /* 0x000fe200000e0000 */
[----:B------:R-:W-:Y:S01]  /*12d40*/  VIADD R6, R2, 0x104 ;  /* 0x0000010402067836 */ /* 0x000fe20000000000 */
[----:B------:R-:W-:Y:S01]  /*12d50*/  R2UR UR7, R7 ;  /* 0x00000000070772ca */ /* 0x000fe200000e0000 */
[----:B------:R-:W-:-:S03]  /*12d60*/  IMAD.MOV.U32 R7, RZ, RZ, 0x40000040 ;  /* 0x40000040ff077424 */ /* 0x000fc600078e00ff */
[----:B------:R-:W-:Y:S02]  /*12d70*/  UMOV UR16, UR4 ;  /* 0x0000000400107c82 */ /* 0x000fe40008000000 */
[----:B------:R-:W-:-:S05]  /*12d80*/  IMAD.U32 R10, RZ, RZ, UR16 ;  /* 0x00000010ff0a7e24 */ /* 0x000fca000f8e00ff */
[----:B------:R0:W-:Y:S01]  /*12d90*/  STL.64 [R1+0x50], R10 ;  /* 0x0000500a01007387 */ /* 0x0001e20000100a00 */
[----:B------:R-:W-:Y:S02]  /*12da0*/  WARPGROUP.DEPBAR.LE gsb0, 0x0 ;  /* 0x00008000000079c5 */ /* 0x000fe40000010000 */
[----:B------:R-:W-:-:S06]  /*12db0*/  WARPGROUP.ARRIVE ;  /* 0x00000000000079c5 */ /* 0x000fcc0000000000 */
[----:B------:R-:W-:Y:S01]  /*12dc0*/  HGMMA.64x16x16.F32.BF16 R24, gdesc[UR8], R24, gsb0 ;  /* 0x00200000081879f0 */ /* 0x000fe20008001818 */
        /* <DEDUP_REMOVED lines=20> */
[----:B------:R-:W-:Y:S01]  /*12f10*/  VIADD R6, R2, 0x184 ;  /* 0x0000018402067836 */ /* 0x000fe20000000000 */
[----:B------:R-:W-:Y:S01]  /*12f20*/  MOV R7, 0x40000040 ;  /* 0x4000004000077802 */ /* 0x000fe20000000f00 */
[----:B------:R-:W-:Y:S02]  /*12f30*/  WARPGROUP.DEPBAR.LE gsb0, 0x0 ;  /* 0x00008000000079c5 */ /* 0x000fe40000010000 */
[----:B------:R-:W-:-:S07]  /*12f40*/  WARPGROUP.ARRIVE ;  /* 0x00000000000079c5 */ /* 0x000fce0000000000 */
        /* <DEDUP_REMOVED lines=69> */
[----:B------:R-:W-:-:S05]  /*133a0*/  MOV R10, UR16 ;  /* 0x00000010000a7c02 */ /* 0x000fca0008000f00 */
        /* <DEDUP_REMOVED lines=65> */
[----:B------:R-:W-:Y:S01]  /*137c0*/  UMOV UR15, UR17 ;  /* 0x00000011000f7c82 */ /* 0x000fe20008000000 */
        /* <DEDUP_REMOVED lines=28> */
[----:B------:R-:W-:Y:S01]  /*13990*/  UMOV UR5, UR15 ;  /* 0x0000000f00057c82 */ /* 0x000fe20008000000 */
[----:B------:R-:W-:Y:S01]  /*139a0*/  R2UR UR7, R7 ;  /* 0x00000000070772ca */ /* 0x000fe200000e0000 */
[----:B------:R-:W-:Y:S02]  /*139b0*/  VIADD R6, R2, 0x384 ;  /* 0x0000038402067836 */ /* 0x000fe40000000000 */
[----:B------:R-:W-:Y:S01]  /*139c0*/  IMAD.MOV.U32 R7, RZ, RZ, 0x40000040 ;  /* 0x40000040ff077424 */ /* 0x000fe200078e00ff */
[----:B------:R-:W-:Y:S02]  /*139d0*/  UMOV UR16, UR4 ;  /* 0x0000000400107c82 */ /* 0x000fe40008000000 */
[----:B------:R-:W-:Y:S01]  /*139e0*/  UMOV UR14, UR16 ;  /* 0x00000010000e7c82 */ /* 0x000fe20008000000 */
[----:B------:R-:W-:Y:S01]  /*139f0*/  IMAD.U32 R10, RZ, RZ, UR16 ;  /* 0x00000010ff0a7e24 */ /* 0x000fe2000f8e00ff */
[----:B------:R-:W-:-:S04]  /*13a00*/  UMOV UR4, UR14 ;  /* 0x0000000e00047c82 */ /* 0x000fc80008000000 */
[----:B------:R0:W-:Y:S01]  /*13a10*/  STL.64 [R1+0x30], R10 ;  /* 0x0000300a01007387 */ /* 0x0001e20000100a00 */
[----:B------:R-:W-:Y:S02]  /*13a20*/  WARPGROUP.DEPBAR.LE gsb0, 0x0 ;  /* 0x00008000000079c5 */ /* 0x000fe40000010000 */
[----:B------:R-:W-:-:S06]  /*13a30*/  WARPGROUP.ARRIVE ;  /* 0x00000000000079c5 */ /* 0x000fcc0000000000 */
[----:B------:R-:W-:Y:S01]  /*13a40*/  HGMMA.64x16x16.F32.BF16 R24, gdesc[UR8], R24, gsb0 ;  /* 0x00200000081879f0 */ /* 0x000fe20008001818 */
[----:B------:R-:W-:Y:S01]  /*13a50*/  UMOV UR8, UR14 ;  /* 0x0000000e00087c82 */ /* 0x000fe20008000000 */
[----:B------:R-:W-:Y:S01]  /*13a60*/  UMOV UR9, UR15 ;  /* 0x0000000f00097c82 */ /* 0x000fe20008000000 */
        /* <DEDUP_REMOVED lines=42> */
[----:B------:R-:W-:-:S05]  /*13d10*/  MOV R10, UR16 ;  /* 0x00000010000a7c02 */ /* 0x000fca0008000f00 */
[----:B------:R0:W-:Y:S01]  /*13d20*/  STL.64 [R1+0x28], R10 ;  /* 0x0000280a01007387 */ /* 0x0001e20000100a00 */
        /* <DEDUP_REMOVED lines=146> */
[----:B------:R-:W-:Y:S01]  /*14650*/  MOV R10, UR16 ;  /* 0x00000010000a7c02 */ /* 0x000fe20008000f00 */
        /* <DEDUP_REMOVED lines=9> */
[----:B------:R-:W-:Y:S03]  /*146f0*/  HGMMA.64x16x16.F32.BF16 R56, gdesc[UR16], R56, gsb0 ;  /* 0x00200000103879f0 */ /* 0x000fe60008001838 */
        /* <DEDUP_REMOVED lines=76> */
[----:B------:R-:W-:Y:S03]  /*14bc0*/  HGMMA.64x16x16.F32.BF16 R24, gdesc[UR52], R24, gsb0 ;  /* 0x00200000341879f0 */ /* 0x000fe60008001818 */
        /* <DEDUP_REMOVED lines=44> */
[----:B------:R-:W-:Y:S02]  /*14e90*/  R2UR UR47, R7 ;  /* 0x00000000072f72ca */ /* 0x000fe400000e0000 */
[----:B------:R-:W-:Y:S01]  /*14ea0*/  MOV R7, 0x40000040 ;  /* 0x4000004000077802 */ /* 0x000fe20000000f00 */
        /* <DEDUP_REMOVED lines=55> */
[----:B------:R-:W-:Y:S02]  /*15220*/  R2UR UR42, R8 ;  /* 0x00000000082a72ca */ /* 0x000fe400000e0000 */
[----:B------:R-:W-:Y:S01]  /*15230*/  R2UR UR43, R9 ;  /* 0x00000000092b72ca */ /* 0x000fe200000e0000 */
        /* <DEDUP_REMOVED lines=15> */
[----:B------:R-:W-:Y:S02]  /*15330*/  R2UR UR38, R6 ;  /* 0x00000000062672ca */ /* 0x000fe400000e0000 */
[----:B------:R-:W-:Y:S01]  /*15340*/  R2UR UR39, R7 ;  /* 0x00000000072772ca */ /* 0x000fe200000e0000 */
[----:B------:R-:W-:Y:S01]  /*15350*/  IMAD.MOV.U32 R7, RZ, RZ, 0x40000040 ;  /* 0x40000040ff077424 */ /* 0x000fe200078e00ff */
[C---:B------:R-:W-:Y:S01]  /*15360*/  IADD3 R6, R2.reuse, 0x906, RZ ;  /* 0x0000090602067810 */ /* 0x040fe20007ffe0ff */
[----:B------:R-:W-:Y:S01]  /*15370*/  VIADD R2, R2, 0x986 ;  /* 0x0000098602027836 */ /* 0x000fe20000000000 */
[----:B------:R-:W-:Y:S02]  /*15380*/  WARPGROUP.DEPBAR.LE gsb0, 0x0 ;  /* 0x00008000000079c5 */ /* 0x000fe40000010000 */
[----:B------:R-:W-:Y:S01]  /*15390*/  WARPGROUP.ARRIVE ;  /* 0x00000000000079c5 */ /* 0x000fe20000000000 */
[----:B------:R-:W-:Y:S01]  /*153a0*/  FSEL R9, R56, -INF , P6 ;  /* 0xff80000038097808 */ /* 0x000fe20003000000 */
[----:B------:R-:W-:Y:S01]  /*153b0*/  IMAD.MOV.U32 R56, RZ, RZ, R151 ;  /* 0x000000ffff387224 */ /* 0x000fe200078e0097 */
[----:B------:R-:W-:-:S02]  /*153c0*/  FSEL R57, R57, -INF , P5 ;  /* 0xff80000039397808 */ /* 0x000fc40002800000 */
[----:B0-----:R-:W-:Y:S01]  /*153d0*/  FSEL R11, R60, -INF , P4 ;  /* 0xff8000003c0b7808 */ /* 0x001fe20002000000 */
[----:B------:R-:W-:Y:S01]  /*153e0*/  HGMMA.64x16x16.F32.BF16 R48, gdesc[UR4], R48, gsb0 ;  /* 0x00200000043079f0 */ /* 0x000fe20008001830 */
[----:B------:R-:W-:Y:S01]  /*153f0*/  FSEL R61, R61, -INF , P3 ;  /* 0xff8000003d3d7808 */ /* 0x000fe20001800000 */
[----:B------:R-:W-:Y:S01]  /*15400*/  ULDC UR4, c[0x0][0x988] ;  /* 0x0002620000047ab9 */ /* 0x000fe20000000800 */
[----:B------:R-:W-:Y:S01]  /*15410*/  FSEL R59, R59, -INF , P5 ;  /* 0xff8000003b3b7808 */ /* 0x000fe20002800000 */
[----:B------:R-:W-:Y:S01]  /*15420*/  IMAD.MOV.U32 R60, RZ, RZ, R151 ;  /* 0x000000ffff3c7224 */ /* 0x000fe200078e0097 */
[----:B------:R-:W-:Y:S02]  /*15430*/  ISETP.GT.AND P5, PT, R5, 0x18, PT ;  /* 0x000000180500780c */ /* 0x000fe40003fa4270 */
[----:B------:R-:W-:Y:S02]  /*15440*/  FSEL R63, R63, -INF , P3 ;  /* 0xff8000003f3f7808 */ /* 0x000fe40001800000 */
[----:B------:R-:W-:Y:S01]  /*15450*/  ISETP.GT.AND P3, PT, R5, 0x20, PT ;  /* 0x000000200500780c */ /* 0x000fe20003f64270 */
[----:B------:R-:W-:-:S02]  /*15460*/  WARPGROUP.DEPBAR.LE gsb0, 0x0 ;  /* 0x00008000000079c5 */ /* 0x000fc40000010000 */
[----:B------:R-:W-:Y:S01]  /*15470*/  WARPGROUP.ARRIVE ;  /* 0x00000000000079c5 */ /* 0x000fe20000000000 */
[----:B------:R-:W-:Y:S01]  /*15480*/  FSEL R15, R48, -INF , P2 ;  /* 0xff800000300f7808 */ /* 0x000fe20001000000 */
[--C-:B------:R-:W-:Y:S01]  /*15490*/  IMAD.MOV.U32 R48, RZ, RZ, R151.reuse ;  /* 0x000000ffff307224 */ /* 0x100fe200078e0097 */
[----:B------:R-:W-:Y:S01]  /*154a0*/  FSEL R65, R52, -INF , P5 ;  /* 0xff80000034417808 */ /* 0x000fe20002800000 */
[--C-:B------:R-:W-:Y:S01]  /*154b0*/  IMAD.MOV.U32 R52, RZ, RZ, R151.reuse ;  /* 0x000000ffff347224 */ /* 0x100fe200078e0097 */
[----:B------:R-:W-:Y:S01]  /*154c0*/  FSEL R13, R50, -INF , P2 ;  /* 0xff800000320d7808 */ /* 0x000fe20001000000 */
[----:B------:R-:W-:Y:S01]  /*154d0*/  HGMMA.64x16x16.F32.BF16 R40, gdesc[UR36], R40, gsb0 ;  /* 0x00200000242879f0 */ /* 0x000fe20008001828 */
[----:B------:R-:W-:Y:S01]  /*154e0*/  R2UR UR38, R6 ;  /* 0x00000000062672ca */ /* 0x000fe200000e0000 */
[--C-:B------:R-:W-:Y:S01]  /*154f0*/  IMAD.MOV.U32 R50, RZ, RZ, R151.reuse ;  /* 0x000000ffff327224 */ /* 0x100fe200078e0097 */
[----:B------:R-:W-:Y:S02]  /*15500*/  R2UR UR39, R7 ;  /* 0x00000000072772ca */ /* 0x000fe400000e0000 */
[----:B------:R-:W-:Y:S01]  /*15510*/  FSEL R7, R62, -INF , P4 ;  /* 0xff8000003e077808 */ /* 0x000fe20002000000 */
[----:B------:R-:W-:Y:S01]  /*15520*/  IMAD.MOV.U32 R62, RZ, RZ, R151 ;  /* 0x000000ffff3e7224 */ /* 0x000fe200078e0097 */
[----:B------:R-:W-:-:S02]  /*15530*/  ISETP.GT.AND P4, PT, R5, 0x19, PT ;  /* 0x000000190500780c */ /* 0x000fc40003f84270 */
[----:B------:R-:W-:Y:S02]  /*15540*/  ISETP.GT.AND P2, PT, R5, 0x21, PT ;  /* 0x000000210500780c */ /* 0x000fe40003f44270 */
[----:B------:R-:W-:Y:S02]  /*15550*/  FSEL R53, R53, -INF , P4 ;  /* 0xff80000035357808 */ /* 0x000fe40002000000 */
        /* <DEDUP_REMOVED lines=8> */
[----:B------:R-:W-:Y:S01]  /*155e0*/  IMAD.MOV.U32 R40, RZ, RZ, R151 ;  /* 0x000000ffff287224 */ /* 0x000fe200078e0097 */
[----:B------:R-:W-:Y:S02]  /*155f0*/  FSEL R69, R41, -INF , P2 ;  /* 0xff80000029457808 */ /* 0x000fe40001000000 */
[----:B------:R-:W-:Y:S01]  /*15600*/  FSEL R45, R45, -INF , P5 ;  /* 0xff8000002d2d7808 */ /* 0x000fe20002800000 */
[----:B------:R-:W-:Y:S01]  /*15610*/  HGMMA.64x16x16.F32.BF16 R32, gdesc[UR36], R32, gsb0 ;  /* 0x00200000242079f0 */ /* 0x000fe20008001820 */
[----:B------:R-:W-:Y:S02]  /*15620*/  R2UR UR38, R2 ;  /* 0x00000000022672ca */ /* 0x000fe400000e0000 */
[----:B------:R-:W-:Y:S02]  /*15630*/  R2UR UR39, R3 ;  /* 0x00000000032772ca */ /* 0x000fe400000e0000 */
[----:B------:R-:W-:-:S02]  /*15640*/  FMNMX.FTZ R2, R9, R57, !PT ;  /* 0x0000003909027209 */ /* 0x000fc40007810000 */
[----:B------:R-:W-:Y:S01]  /*15650*/  FSEL R3, R58, -INF , P6 ;  /* 0xff8000003a037808 */ /* 0x000fe20003000000 */
[----:B------:R-:W-:Y:S01]  /*15660*/  IMAD.MOV.U32 R58, RZ, RZ, R151 ;  /* 0x000000ffff3a7224 */ /* 0x000fe200078e0097 */
[----:B------:R-:W-:Y:S02]  /*15670*/  FMNMX.FTZ R2, R11, R2, !PT ;  /* 0x000000020b027209 */ /* 0x000fe40007810000 */
[----:B------:R-:W-:Y:S02]  /*15680*/  ISETP.GT.AND P6, PT, R5, 0x11, PT ;  /* 0x000000110500780c */ /* 0x000fe40003fc4270 */
[----:B------:R-:W-:Y:S02]  /*15690*/  FMNMX.FTZ R2, R61, R2, !PT ;  /* 0x000000023d027209 */ /* 0x000fe40007810000 */
[----:B------:R-:W-:Y:S02]  /*156a0*/  FSEL R49, R49, -INF , P6 ;  /* 0xff80000031317808 */ /* 0x000fe40003000000 */
[----:B------:R-:W-:-:S02]  /*156b0*/  FMNMX.FTZ R2, R15, R2, !PT ;  /* 0x000000020f027209 */ /* 0x000fc40007810000 */
[----:B------:R-:W-:Y:S02]  /*156c0*/  FSEL R51, R51, -INF , P6 ;  /* 0xff80000033337808 */ /* 0x000fe40003000000 */
[----:B------:R-:W-:Y:S02]  /*156d0*/  FMNMX.FTZ R2, R49, R2, !PT ;  /* 0x0000000231027209 */ /* 0x000fe40007810000 */
[----:B------:R-:W-:Y:S02]  /*156e0*/  ISETP.GT.AND P6, PT, R5, 0x28, PT ;  /* 0x000000280500780c */ /* 0x000fe40003fc4270 */
[----:B------:R-:W-:Y:S02]  /*156f0*/  FMNMX.FTZ R2, R65, R2, !PT ;  /* 0x0000000241027209 */ /* 0x000fe40007810000 */
[----:B------:R-:W-:Y:S01]  /*15700*/  FSEL R71, R44, -INF , P6 ;  /* 0xff8000002c477808 */ /* 0x000fe20003000000 */
[----:B------:R-:W-:Y:S01]  /*15710*/  IMAD.MOV.U32 R44, RZ, RZ, R151 ;  /* 0x000000ffff2c7224 */ /* 0x000fe200078e0097 */
        /* <DEDUP_REMOVED lines=8> */
[----:B------:R-:W-:Y:S02]  /*157a0*/  ISETP.GT.AND P2, PT, R5, 0x38, PT ;  /* 0x000000380500780c */ /* 0x000fe40003f44270 */
[----:B------:R-:W-:Y:S02]  /*157b0*/  FMNMX.FTZ R2, R45, R2, !PT ;  /* 0x000000022d027209 */ /* 0x000fe40007810000 */
        /* <DEDUP_REMOVED lines=9> */
[--C-:B------:R-:W-:Y:S01]  /*15850*/  IMAD.MOV.U32 R46, RZ, RZ, R151.reuse ;  /* 0x000000ffff2e7224 */ /* 0x100fe200078e0097 */
[----:B------:R-:W-:Y:S02]  /*15860*/  ISETP.GT.AND P6, PT, R5, 0x39, PT ;  /* 0x000000390500780c */ /* 0x000fe40003fc4270 */
[----:B------:R-:W-:Y:S01]  /*15870*/  FSEL R77, R36, -INF , P2 ;  /* 0xff800000244d7808 */ /* 0x000fe20001000000 */
[----:B------:R-:W-:Y:S01]  /*15880*/  IMAD.MOV.U32 R36, RZ, RZ, R151 ;  /* 0x000000ffff247224 */ /* 0x000fe200078e0097 */
[----:B------:R-:W-:-:S02]  /*15890*/  FMNMX.FTZ R2, R75, R2, !PT ;  /* 0x000000024b027209 */ /* 0x000fc40007810000 */
[----:B------:R-:W-:Y:S02]  /*158a0*/  FSEL R79, R37, -INF , P6 ;  /* 0xff800000254f7808 */ /* 0x000fe40003000000 */
[----:B------:R-:W-:Y:S02]  /*158b0*/  FMNMX.FTZ R2, R77, R2, !PT ;  /* 0x000000024d027209 */ /* 0x000fe40007810000 */
[----:B------:R-:W-:Y:S01]  /*158c0*/  FSEL R37, R34, -INF , P4 ;  /* 0xff80000022257808 */ /* 0x000fe20002000000 */
[----:B------:R-:W-:Y:S01]  /*158d0*/  IMAD.MOV.U32 R34, RZ, RZ, R151 ;  /* 0x000000ffff227224 */ /* 0x000fe200078e0097 */
        /* <DEDUP_REMOVED lines=18> */
[----:B------:R-:W-:Y:S01]  /*15a00*/  FMNMX.FTZ R6, R29, R2, !PT ;  /* 0x000000021d067209 */ /* 0x000fe20007810000 */
[----:B------:R-:W-:Y:S01]  /*15a10*/  IMAD.U32 R2, RZ, RZ, UR4 ;  /* 0x00000004ff027e24 */ /* 0x000fe2000f8e00ff */
[----:B------:R-:W-:-:S03]  /*15a20*/  FSEL R31, R31, -INF , P2 ;  /* 0xff8000001f1f7808 */ /* 0x000fc60001000000 */
[----:B------:R-:W1:Y:S02]  /*15a30*/  SHFL.BFLY PT, R5, R6, 0x2, 0x1f ;  /* 0x0c401f0006057f89 */ /* 0x000e6400000e0000 */
[----:B-1----:R-:W-:-:S05]  /*15a40*/  FMNMX.FTZ R8, R6, R5, !PT ;  /* 0x0000000506087209 */ /* 0x002fca0007810000 */
[----:B------:R-:W1:Y:S02]  /*15a50*/  SHFL.BFLY PT, R5, R8, 0x1, 0x1f ;  /* 0x0c201f0008057f89 */ /* 0x000e6400000e0000 */
[----:B-1----:R-:W-:-:S04]  /*15a60*/  FMNMX.FTZ R5, R8, R5, !PT ;  /* 0x0000000508057209 */ /* 0x002fc80007810000 */
        /* <DEDUP_REMOVED lines=8> */
[----:B------:R-:W-:Y:S01]  /*15af0*/  FSEL R9, R26, -INF , P5 ;  /* 0xff8000001a097808 */ /* 0x000fe20002800000 */
[--C-:B------:R-:W-:Y:S01]  /*15b00*/  FFMA.FTZ R15, R15, R2, -R10.reuse ;  /* 0x000000020f0f7223 */ /* 0x100fe2000001080a */
[----:B------:R-:W-:Y:S01]  /*15b10*/  FMNMX.FTZ R4, R63, R4, !PT ;  /* 0x000000043f047209 */ /* 0x000fe20007810000 */
[----:B------:R1:W-:Y:S01]  /*15b20*/  MUFU.EX2 R210, R11 ;  /* 0x0000000b00d27308 */ /* 0x0003e20000000800 */
        /* <DEDUP_REMOVED lines=8> */
[----:B-1----:R-:W-:Y:S01]  /*15bb0*/  FSEL R11, R30, -INF , P3 ;  /* 0xff8000001e0b7808 */ /* 0x002fe20001800000 */
[--C-:B------:R-:W-:Y:S01]  /*15bc0*/  FFMA.FTZ R67, R67, R2, -R10.reuse ;  /* 0x0000000243437223 */ /* 0x100fe2000001080a */
[----:B------:R-:W-:Y:S01]  /*15bd0*/  FMNMX.FTZ R4, R21, R4, !PT ;  /* 0x0000000415047209 */ /* 0x000fe20007810000 */
[-CC-:B------:R-:W-:Y:S01]  /*15be0*/  FFMA.FTZ R69, R69, R2.reuse, -R10.reuse ;  /* 0x0000000245457223 */ /* 0x180fe2000001080a */
[-CC-:B------:R-:W-:Y:S01]  /*15bf0*/  FFMA.FTZ R71, R71, R2.reuse, -R10.reuse ;  /* 0x0000000247477223 */ /* 0x180fe2000001080a */
[--C-:B------:R-:W-:Y:S01]  /*15c00*/  FFMA.FTZ R45, R45, R2, -R10.reuse ;  /* 0x000000022d2d7223 */ /* 0x100fe2000001080a */
[----:B------:R-:W-:Y:S01]  /*15c10*/  FMNMX.FTZ R4, R55, R4, !PT ;  /* 0x0000000437047209 */ /* 0x000fe20007810000 */
[----:B------:R-:W-:Y:S01]  /*15c20*/  MUFU.EX2 R208, R208 ;  /* 0x000000d000d07308 */ /* 0x000fe20000000800 */
[-CC-:B------:R-:W-:Y:S01]  /*15c30*/  FFMA.FTZ R73, R73, R2.reuse, -R10.reuse ;  /* 0x0000000249497223 */ /* 0x180fe2000001080a */
[--C-:B------:R-:W-:Y:S01]  /*15c40*/  FFMA.FTZ R75, R75, R2, -R10.reuse ;  /* 0x000000024b4b7223 */ /* 0x100fe2000001080a */
[----:B------:R-:W-:Y:S01]  /*15c50*/  FMNMX.FTZ R4, R41, R4, !PT ;  /* 0x0000000429047209 */ /* 0x000fe20007810000 */
[-CC-:B------:R-:W-:Y:S01]  /*15c60*/  FFMA.FTZ R77, R77, R2.reuse, -R10.reuse ;  /* 0x000000024d4d7223 */ /* 0x180fe2000001080a */
[-CC-:B------:R-:W-:Y:S01]  /*15c70*/  FFMA.FTZ R79, R79, R2.reuse, -R10.reuse ;  /* 0x000000024f4f7223 */ /* 0x180fe2000001080a */
[--C-:B------:R-:W-:Y:S01]  /*15c80*/  FFMA.FTZ R81, R81, R2, -R10.reuse ;  /* 0x0000000251517223 */ /* 0x100fe2000001080a */
[----:B------:R-:W-:Y:S01]  /*15c90*/  FMNMX.FTZ R4, R43, R4, !PT ;  /* 0x000000042b047209 */ /* 0x000fe20007810000 */
[----:B------:R-:W1:Y:S01]  /*15ca0*/  MUFU.EX2 R57, R57 ;  /* 0x0000003900397308 */ /* 0x000e620000000800 */
[-CC-:B------:R-:W-:Y:S01]  /*15cb0*/  FFMA.FTZ R83, R83, R2.reuse, -R10.reuse ;  /* 0x0000000253537223 */ /* 0x180fe2000001080a */
[--C-:B------:R-:W-:Y:S01]  /*15cc0*/  FFMA.FTZ R85, R85, R2, -R10.reuse ;  /* 0x0000000255557223 */ /* 0x100fe2000001080a */
[----:B------:R-:W-:Y:S01]  /*15cd0*/  FMNMX.FTZ R4, R33, R4, !PT ;  /* 0x0000000421047209 */ /* 0x000fe20007810000 */
[----:B------:R-:W-:-:S03]  /*15ce0*/  FFMA.FTZ R10, R29, R2, -R10 ;  /* 0x000000021d0a7223 */ /* 0x000fc6000001080a */
[----:B------:R-:W-:Y:S01]  /*15cf0*/  FMNMX.FTZ R4, R47, R4, !PT ;  /* 0x000000042f047209 */ /* 0x000fe20007810000 */
[----:B------:R-:W2:Y:S03]  /*15d00*/  MUFU.EX2 R61, R61 ;  /* 0x0000003d003d7308 */ /* 0x000ea60000000800 */
[----:B------:R-:W-:-:S04]  /*15d10*/  FMNMX.FTZ R4, R37, R4, !PT ;  /* 0x0000000425047209 */ /* 0x000fc80007810000 */
[----:B------:R-:W-:Y:S01]  /*15d20*/  FMNMX.FTZ R4, R35, R4, !PT ;  /* 0x0000000423047209 */ /* 0x000fe20007810000 */
[----:B------:R-:W3:Y:S03]  /*15d30*/  MUFU.EX2 R49, R49 ;  /* 0x0000003100317308 */ /* 0x000ee60000000800 */
[----:B------:R-:W-:-:S04]  /*15d40*/  FMNMX.FTZ R4, R25, R4, !PT ;  /* 0x0000000419047209 */ /* 0x000fc80007810000 */
[----:B------:R-:W-:Y:S01]  /*15d50*/  FMNMX.FTZ R4, R39, R4, !PT ;  /* 0x0000000427047209 */ /* 0x000fe20007810000 */
[----:B------:R-:W4:Y:S03]  /*15d60*/  MUFU.EX2 R65, R65 ;  /* 0x0000004100417308 */ /* 0x000f260000000800 */
[----:B------:R-:W-:-:S04]  /*15d70*/  FMNMX.FTZ R4, R9, R4, !PT ;  /* 0x0000000409047209 */ /* 0x000fc80007810000 */
[----:B------:R-:W-:Y:S01]  /*15d80*/  FMNMX.FTZ R4, R27, R4, !PT ;  /* 0x000000041b047209 */ /* 0x000fe20007810000 */
[----:B------:R0:W4:Y:S03]  /*15d90*/  MUFU.EX2 R206, R53 ;  /* 0x0000003500ce7308 */ /* 0x0001260000000800 */
[----:B------:R-:W-:-:S04]  /*15da0*/  FMNMX.FTZ R4, R11, R4, !PT ;  /* 0x000000040b047209 */ /* 0x000fc80007810000 */
[----:B------:R-:W-:Y:S01]  /*15db0*/  FMNMX.FTZ R4, R31, R4, !PT ;  /* 0x000000041f047209 */ /* 0x000fe20007810000 */
[----:B------:R-:W4:Y:S01]  /*15dc0*/  MUFU.EX2 R67, R67 ;  /* 0x0000004300437308 */ /* 0x000f220000000800 */
[----:B0-----:R-:W-:-:S03]  /*15dd0*/  IMAD.MOV.U32 R53, RZ, RZ, R151 ;  /* 0x000000ffff357224 */ /* 0x001fc600078e0097 */
[----:B------:R-:W0:Y:S04]  /*15de0*/  SHFL.BFLY PT, R15, R4, 0x2, 0x1f ;  /* 0x0c401f00040f7f89 */ /* 0x000e2800000e0000 */
[----:B------:R1:W4:Y:S08]  /*15df0*/  MUFU.EX2 R200, R69 ;  /* 0x0000004500c87308 */ /* 0x0003300000000800 */
[----:B------:R-:W-:Y:S01]  /*15e00*/  MUFU.EX2 R71, R71 ;  /* 0x0000004700477308 */ /* 0x000fe20000000800 */
[----:B-1----:R-:W-:-:S07]  /*15e10*/  MOV R69, R151 ;  /* 0x0000009700457202 */ /* 0x002fce0000000f00 */
[----:B------:R1:W-:Y:S01]  /*15e20*/  MUFU.EX2 R202, R45 ;  /* 0x0000002d00ca7308 */ /* 0x0003e20000000800 */
[----:B0-----:R-:W-:-:S07]  /*15e30*/  FMNMX.FTZ R15, R4, R15, !PT ;  /* 0x0000000f040f7209 */ /* 0x001fce0007810000 */
[----:B------:R-:W-:Y:S01]  /*15e40*/  MUFU.EX2 R73, R73 ;  /* 0x0000004900497308 */ /* 0x000fe20000000800 */
[----:B------:R-:W0:Y:S01]  /*15e50*/  SHFL.BFLY PT, R4, R15, 0x1, 0x1f ;  /* 0x0c201f000f047f89 */ /* 0x000e2200000e0000 */
[----:B-1----:R-:W-:-:S06]  /*15e60*/  IMAD.MOV.U32 R45, RZ, RZ, R151 ;  /* 0x000000ffff2d7224 */ /* 0x002fcc00078e0097 */
[----:B------:R1:W-:Y:S08]  /*15e70*/  MUFU.EX2 R196, R75 ;  /* 0x0000004b00c47308 */ /* 0x0003f00000000800 */
[----:B------:R-:W-:Y:S01]  /*15e80*/  MUFU.EX2 R77, R77 ;  /* 0x0000004d004d7308 */ /* 0x000fe20000000800 */
[----:B-1----:R-:W-:-:S07]  /*15e90*/  IMAD.MOV.U32 R75, RZ, RZ, R151 ;  /* 0x000000ffff4b7224 */ /* 0x002fce00078e0097 */
[----:B------:R1:W-:Y:S01]  /*15ea0*/  MUFU.EX2 R198, R79 ;  /* 0x0000004f00c67308 */ /* 0x0003e20000000800 */
[----:B0-----:R-:W-:Y:S01]  /*15eb0*/  FMNMX.FTZ R4, R15, R4, !PT ;  /* 0x000000040f047209 */ /* 0x001fe20007810000 */
[----:B------:R-:W-:Y:S01]  /*15ec0*/  FADD.FTZ R15, R208, R57 ;  /* 0x00000039d00f7221 */ /* 0x000fe20000010000 */
[----:B------:R-:W-:Y:S01]  /*15ed0*/  F2FP.BF16.F32.PACK_AB R208, R57, R208 ;  /* 0x000000d039d0723e */ /* 0x000fe200000010ff */
[----:B------:R-:W-:Y:S01]  /*15ee0*/  IMAD.MOV.U32 R57, RZ, RZ, R151 ;  /* 0x000000ffff397224 */ /* 0x000fe200078e0097 */
[C---:B------:R-:W-:Y:S01]  /*15ef0*/  FSETP.NEU.FTZ.AND P2, PT, R4.reuse, -INF , PT ;  /* 0xff8000000400780b */ /* 0x040fe20003f5d000 */
[----:B------:R-:W-:Y:S01]  /*15f00*/  FMUL.FTZ R6, R4, R2 ;  /* 0x0000000204067220 */ /* 0x000fe20000410000 */
[----:B------:R-:W-:Y:S01]  /*15f10*/  FADD.FTZ R28, R210, R15 ;  /* 0x0000000fd21c7221 */ /* 0x000fe20000010000 */
[----:B------:R-:W-:Y:S01]  /*15f20*/  MUFU.EX2 R81, R81 ;  /* 0x0000005100517308 */ /* 0x000fe20000000800 */
[C---:B--2---:R-:W-:Y:S01]  /*15f30*/  F2FP.BF16.F32.PACK_AB R210, R61.reuse, R210 ;  /* 0x000000d23dd2723e */ /* 0x044fe200000010ff */
[--C-:B-1----:R-:W-:Y:S01]  /*15f40*/  IMAD.MOV.U32 R79, RZ, RZ, R151.reuse ;  /* 0x000000ffff4f7224 */ /* 0x102fe200078e0097 */
[----:B------:R-:W-:Y:S01]  /*15f50*/  FSEL R6, R6, RZ, P2 ;  /* 0x000000ff06067208 */ /* 0x000fe20001000000 */
[----:B------:R-:W-:Y:S01]  /*15f60*/  FADD.FTZ R15, R61, R28 ;  /* 0x0000001c3d0f7221 */ /* 0x000fe20000010000 */
[----:B------:R-:W-:Y:S01]  /*15f70*/  ISETP.GE.AND P2, PT, R148, 0x51, PT ;  /* 0x000000519400780c */ /* 0x000fe20003f46270 */
[----:B------:R-:W-:-:S02]  /*15f80*/  IMAD.MOV.U32 R148, RZ, RZ, R151 ;  /* 0x000000ffff947224 */ /* 0x000fc400078e0097 */
        /* <DEDUP_REMOVED lines=8> */
[----:B------:R-:W-:Y:S01]  /*16010*/  FADD.FTZ R30, R204, R15 ;  /* 0x0000000fcc1e7221 */ /* 0x000fe20000010000 */
[-CC-:B------:R-:W-:Y:S01]  /*16020*/  FFMA.FTZ R55, R55, R2.reuse, -R6.reuse ;  /* 0x0000000237377223 */ /* 0x180fe20000010806 */
[-CC-:B------:R-:W-:Y:S01]  /*16030*/  FFMA.FTZ R41, R41, R2.reuse, -R6.reuse ;  /* 0x0000000229297223 */ /* 0x180fe20000010806 */
[-C--:B------:R-:W-:Y:S01]  /*16040*/  FFMA.FTZ R43, R43, R2.reuse, -R6 ;  /* 0x000000022b2b7223 */ /* 0x080fe20000010806 */
[----:B---3--:R-:W-:Y:S01]  /*16050*/  FADD.FTZ R30, R49, R30 ;  /* 0x0000001e311e7221 */ /* 0x008fe20000010000 */
[----:B------:R-:W0:Y:S01]  /*16060*/  MUFU.EX2 R3, R3 ;  /* 0x0000000300037308 */ /* 0x000e220000000800 */
[-CC-:B------:R-:W-:Y:S01]  /*16070*/  FFMA.FTZ R33, R33, R2.reuse, -R6.reuse ;  /* 0x0000000221217223 */ /* 0x180fe20000010806 */
[-C--:B------:R-:W-:Y:S01]  /*16080*/  FFMA.FTZ R47, R47, R2.reuse, -R6 ;  /* 0x000000022f2f7223 */ /* 0x080fe20000010806 */
[----:B----4-:R-:W-:Y:S01]  /*16090*/  FADD.FTZ R29, R65, R30 ;  /* 0x0000001e411d7221 */ /* 0x010fe20000010000 */
[-CC-:B------:R-:W-:Y:S01]  /*160a0*/  FFMA.FTZ R37, R37, R2.reuse, -R6.reuse ;  /* 0x0000000225257223 */ /* 0x180fe20000010806 */
[-CC-:B------:R-:W-:Y:S01]  /*160b0*/  FFMA.FTZ R35, R35, R2.reuse, -R6.reuse ;  /* 0x0000000223237223 */ /* 0x180fe20000010806 */
[-CC-:B------:R-:W-:Y:S01]  /*160c0*/  FFMA.FTZ R25, R25, R2.reuse, -R6.reuse ;  /* 0x0000000219197223 */ /* 0x180fe20000010806 */
[----:B------:R-:W-:Y:S01]  /*160d0*/  FADD.FTZ R32, R206, R29 ;  /* 0x0000001dce207221 */ /* 0x000fe20000010000 */
[----:B------:R-:W1:Y:S01]  /*160e0*/  MUFU.EX2 R7, R7 ;  /* 0x0000000700077308 */ /* 0x000e620000000800 */
[-CC-:B------:R-:W-:Y:S01]  /*160f0*/  FFMA.FTZ R39, R39, R2.reuse, -R6.reuse ;  /* 0x0000000227277223 */ /* 0x180fe20000010806 */
[-C--:B------:R-:W-:Y:S01]  /*16100*/  FFMA.FTZ R9, R9, R2.reuse, -R6 ;  /* 0x0000000209097223 */ /* 0x080fe20000010806 */
[----:B------:R-:W-:Y:S01]  /*16110*/  FADD.FTZ R29, R67, R32 ;  /* 0x00000020431d7221 */ /* 0x000fe20000010000 */
[-CC-:B------:R-:W-:Y:S01]  /*16120*/  FFMA.FTZ R27, R27, R2.reuse, -R6.reuse ;  /* 0x000000021b1b7223 */ /* 0x180fe20000010806 */
[-CC-:B------:R-:W-:Y:S01]  /*16130*/  FFMA.FTZ R11, R11, R2.reuse, -R6.reuse ;  /* 0x000000020b0b7223 */ /* 0x180fe20000010806 */
[----:B------:R-:W-:Y:S01]  /*16140*/  FFMA.FTZ R31, R31, R2, -R6 ;  /* 0x000000021f1f7223 */ /* 0x000fe20000010806 */
[----:B------:R-:W-:Y:S01]  /*16150*/  FADD.FTZ R32, R200, R29 ;  /* 0x0000001dc8207221 */ /* 0x000fe20000010000 */
[----:B------:R-:W2:Y:S01]  /*16160*/  MUFU.EX2 R12, R63 ;  /* 0x0000003f000c7308 */ /* 0x000ea20000000800 */
[----:B0-----:R-:W-:Y:S01]  /*16170*/  FADD.FTZ R28, R3, R8 ;  /* 0x00000008031c7221 */ /* 0x001fe20000010000 */
[----:B------:R-:W-:Y:S01]  /*16180*/  F2FP.BF16.F32.PACK_AB R209, R8, R3 ;  /* 0x0000000308d1723e */ /* 0x000fe200000010ff */
[----:B------:R-:W-:Y:S01]  /*16190*/  FADD.FTZ R29, R71, R32 ;  /* 0x00000020471d7221 */ /* 0x000fe20000010000 */
[----:B------:R-:W-:Y:S01]  /*161a0*/  F2FP.BF16.F32.PACK_AB R204, R49, R204 ;  /* 0x000000cc31cc723e */ /* 0x000fe200000010ff */
[----:B------:R-:W-:Y:S01]  /*161b0*/  IMAD.MOV.U32 R61, RZ, RZ, R151 ;  /* 0x000000ffff3d7224 */ /* 0x000fe200078e0097 */
[----:B------:R-:W-:Y:S01]  /*161c0*/  F2FP.BF16.F32.PACK_AB R206, R206, R65 ;  /* 0x00000041cece723e */ /* 0x000fe200000010ff */
[----:B------:R-:W-:Y:S01]  /*161d0*/  FADD.FTZ R32, R202, R29 ;  /* 0x0000001dca207221 */ /* 0x000fe20000010000 */
[----:B------:R-:W0:Y:S01]  /*161e0*/  MUFU.EX2 R13, R13 ;  /* 0x0000000d000d7308 */ /* 0x000e220000000800 */
[----:B-1----:R-:W-:Y:S01]  /*161f0*/  FADD.FTZ R15, R7, R28 ;  /* 0x0000001c070f7221 */ /* 0x002fe20000010000 */
[----:B------:R-:W-:Y:S01]  /*16200*/  F2FP.BF16.F32.PACK_AB R200, R200, R67 ;  /* 0x00000043c8c8723e */ /* 0x000fe200000010ff */
[----:B------:R-:W-:Y:S01]  /*16210*/  FADD.FTZ R29, R73, R32 ;  /* 0x00000020491d7221 */ /* 0x000fe20000010000 */
[----:B------:R-:W-:Y:S01]  /*16220*/  F2FP.BF16.F32.PACK_AB R202, R202, R71 ;  /* 0x00000047caca723e */ /* 0x000fe200000010ff */
[----:B------:R-:W-:-:S02]  /*16230*/  IMAD.MOV.U32 R71, RZ, RZ, R151 ;  /* 0x000000ffff477224 */ /* 0x000fc400078e0097 */
[----:B------:R-:W-:Y:S01]  /*16240*/  FADD.FTZ R6, R196, R29 ;  /* 0x0000001dc4067221 */ /* 0x000fe20000010000 */
[----:B------:R1:W3:Y:S01]  /*16250*/  MUFU.EX2 R14, R51 ;  /* 0x00000033000e7308 */ /* 0x0002e20000000800 */
[----:B--2---:R-:W-:Y:S01]  /*16260*/  FADD.FTZ R30, R12, R15 ;  /* 0x0000000f0c1e7221 */ /* 0x004fe20000010000 */
[----:B------:R-:W-:Y:S01]  /*16270*/  F2FP.BF16.F32.PACK_AB R196, R196, R73 ;  /* 0x00000049c4c4723e */ /* 0x000fe200000010ff */
[----:B------:R-:W-:Y:S01]  /*16280*/  FADD.FTZ R29, R77, R6 ;  /* 0x000000064d1d7221 */ /* 0x000fe20000010000 */
[----:B------:R-:W-:Y:S01]  /*16290*/  F2FP.BF16.F32.PACK_AB R211, R12, R7 ;  /* 0x000000070cd3723e */ /* 0x000fe200000010ff */
[----:B------:R-:W-:Y:S02]  /*162a0*/  IMAD.MOV.U32 R73, RZ, RZ, R151 ;  /* 0x000000ffff497224 */ /* 0x000fe400078e0097 */
[C---:B------:R-:W-:Y:S01]  /*162b0*/  FADD.FTZ R32, R198.reuse, R29 ;  /* 0x0000001dc6207221 */ /* 0x040fe20000010000 */
[----:B------:R-:W2:Y:S01]  /*162c0*/  MUFU.EX2 R21, R21 ;  /* 0x0000001500157308 */ /* 0x000ea20000000800 */
[----:B0-----:R-:W-:Y:S01]  /*162d0*/  FADD.FTZ R15, R13, R30 ;  /* 0x0000001e0d0f7221 */ /* 0x001fe20000010000 */
[----:B------:R-:W-:Y:S01]  /*162e0*/  F2FP.BF16.F32.PACK_AB R198, R198, R77 ;  /* 0x0000004dc6c6723e */ /* 0x000fe200000010ff */
[----:B------:R-:W-:Y:S01]  /*162f0*/  FADD.FTZ R29, R81, R32 ;  /* 0x00000020511d7221 */ /* 0x000fe20000010000 */
[--C-:B------:R-:W-:Y:S01]  /*16300*/  IMAD.MOV.U32 R77, RZ, RZ, R151.reuse ;  /* 0x000000ffff4d7224 */ /* 0x100fe200078e0097 */
[----:B-1----:R-:W-:Y:S01]  /*16310*/  MOV R51, R151 ;  /* 0x0000009700337202 */ /* 0x002fe20000000f00 */
[----:B------:R-:W-:-:S02]  /*16320*/  IMAD.MOV.U32 R67, RZ, RZ, R151 ;  /* 0x000000ffff437224 */ /* 0x000fc400078e0097 */
[----:B------:R0:W1:Y:S01]  /*16330*/  MUFU.EX2 R20, R55 ;  /* 0x0000003700147308 */ /* 0x0000620000000800 */
[C---:B---3--:R-:W-:Y:S01]  /*16340*/  FADD.FTZ R30, R14.reuse, R15 ;  /* 0x0000000f0e1e7221 */ /* 0x048fe20000010000 */
[----:B------:R-:W-:Y:S01]  /*16350*/  F2FP.BF16.F32.PACK_AB R205, R14, R13 ;  /* 0x0000000d0ecd723e */ /* 0x000fe200000010ff */
[--C-:B------:R-:W-:Y:S02]  /*16360*/  IMAD.MOV.U32 R65, RZ, RZ, R151.reuse ;  /* 0x000000ffff417224 */ /* 0x100fe400078e0097 */
[--C-:B------:R-:W-:Y:S02]  /*16370*/  IMAD.MOV.U32 R63, RZ, RZ, R151.reuse ;  /* 0x000000ffff3f7224 */ /* 0x100fe400078e0097 */
[--C-:B------:R-:W-:Y:S01]  /*16380*/  IMAD.MOV.U32 R59, RZ, RZ, R151.reuse ;  /* 0x000000ffff3b7224 */ /* 0x100fe200078e0097 */
[----:B------:R-:W3:Y:S01]  /*16390*/  MUFU.EX2 R41, R41 ;  /* 0x0000002900297308 */ /* 0x000ee20000000800 */
[----:B--2---:R-:W-:Y:S01]  /*163a0*/  FADD.FTZ R15, R21, R30 ;  /* 0x0000001e150f7221 */ /* 0x004fe20000010000 */
[----:B0-----:R-:W-:-:S02]  /*163b0*/  IMAD.MOV.U32 R55, RZ, RZ, R151 ;  /* 0x000000ffff377224 */ /* 0x001fc400078e0097 */
[----:B------:R-:W-:-:S04]  /*163c0*/  IMAD.MOV.U32 R49, RZ, RZ, R151 ;  /* 0x000000ffff317224 */ /* 0x000fc800078e0097 */
[----:B------:R0:W2:Y:S01]  /*163d0*/  MUFU.EX2 R24, R43 ;  /* 0x0000002b00187308 */ /* 0x0000a20000000800 */
[C---:B-1----:R-:W-:Y:S01]  /*163e0*/  FADD.FTZ R30, R20.reuse, R15 ;  /* 0x0000000f141e7221 */ /* 0x042fe20000010000 */
[----:B------:R-:W-:-:S06]  /*163f0*/  F2FP.BF16.F32.PACK_AB R207, R20, R21 ;  /* 0x0000001514cf723e */ /* 0x000fcc00000010ff */
[----:B------:R-:W1:Y:S01]  /*16400*/  MUFU.EX2 R33, R33 ;  /* 0x0000002100217308 */ /* 0x000e620000000800 */
[----:B---3--:R-:W-:Y:S01]  /*16410*/  FADD.FTZ R15, R41, R30 ;  /* 0x0000001e290f7221 */ /* 0x008fe20000010000 */
[----:B0-----:R-:W-:-:S06]  /*16420*/  IMAD.MOV.U32 R43, RZ, RZ, R151 ;  /* 0x000000ffff2b7224 */ /* 0x001fcc00078e0097 */
[----:B------:R0:W3:Y:S01]  /*16430*/  MUFU.EX2 R26, R47 ;  /* 0x0000002f001a7308 */ /* 0x0000e20000000800 */
[C---:B--2---:R-:W-:Y:S01]  /*16440*/  FADD.FTZ R30, R24.reuse, R15 ;  /* 0x0000000f181e7221 */ /* 0x044fe20000010000 */
[----:B------:R-:W-:Y:S01]  /*16450*/  F2FP.BF16.F32.PACK_AB R201, R24, R41 ;  /* 0x0000002918c9723e */ /* 0x000fe200000010ff */
[--C-:B------:R-:W-:Y:S02]  /*16460*/  IMAD.MOV.U32 R41, RZ, RZ, R151.reuse ;  /* 0x000000ffff297224 */ /* 0x100fe400078e0097 */
[----:B------:R-:W-:-:S03]  /*16470*/  IMAD.MOV.U32 R24, RZ, RZ, R151 ;  /* 0x000000ffff187224 */ /* 0x000fc600078e0097 */
[----:B------:R-:W2:Y:S01]  /*16480*/  MUFU.EX2 R37, R37 ;  /* 0x0000002500257308 */ /* 0x000ea20000000800 */
[----:B-1----:R-:W-:Y:S01]  /*16490*/  FADD.FTZ R15, R33, R30 ;  /* 0x0000001e210f7221 */ /* 0x002fe20000010000 */
[----:B0-----:R-:W-:-:S06]  /*164a0*/  IMAD.MOV.U32 R47, RZ, RZ, R151 ;  /* 0x000000ffff2f7224 */ /* 0x001fcc00078e0097 */
[----:B------:R0:W1:Y:S01]  /*164b0*/  MUFU.EX2 R28, R35 ;  /* 0x00000023001c7308 */ /* 0x0000620000000800 */
[C---:B---3--:R-:W-:Y:S01]  /*164c0*/  FADD.FTZ R30, R26.reuse, R15 ;  /* 0x0000000f1a1e7221 */ /* 0x048fe20000010000 */
[----:B------:R-:W-:Y:S01]  /*164d0*/  F2FP.BF16.F32.PACK_AB R203, R26, R33 ;  /* 0x000000211acb723e */ /* 0x000fe200000010ff */
[----:B------:R-:W-:Y:S01]  /*164e0*/  IMAD.MOV.U32 R26, RZ, RZ, R151 ;  /* 0x000000ffff1a7224 */ /* 0x000fe200078e0097 */
[----:B------:R-:W-:-:S04]  /*164f0*/  MOV R33, R151 ;  /* 0x0000009700217202 */ /* 0x000fc80000000f00 */
[----:B------:R3:W4:Y:S01]  /*16500*/  MUFU.EX2 R192, R83 ;  /* 0x0000005300c07308 */ /* 0x0007220000000800 */
[----:B--2---:R-:W-:Y:S01]  /*16510*/  FADD.FTZ R15, R37, R30 ;  /* 0x0000001e250f7221 */ /* 0x004fe20000010000 */
[----:B0-----:R-:W-:-:S06]  /*16520*/  IMAD.MOV.U32 R35, RZ, RZ, R151 ;  /* 0x000000ffff237224 */ /* 0x001fcc00078e0097 */
[----:B------:R-:W0:Y:S01]  /*16530*/  MUFU.EX2 R25, R25 ;  /* 0x0000001900197308 */ /* 0x000e220000000800 */
[C---:B-1----:R-:W-:Y:S01]  /*16540*/  FADD.FTZ R30, R28.reuse, R15 ;  /* 0x0000000f1c1e7221 */ /* 0x042fe20000010000 */
[----:B------:R-:W-:Y:S01]  /*16550*/  F2FP.BF16.F32.PACK_AB R197, R28, R37 ;  /* 0x000000251cc5723e */ /* 0x000fe200000010ff */
[--C-:B---3--:R-:W-:Y:S02]  /*16560*/  IMAD.MOV.U32 R83, RZ, RZ, R151.reuse ;  /* 0x000000ffff537224 */ /* 0x108fe400078e0097 */
[--C-:B------:R-:W-:Y:S02]  /*16570*/  IMAD.MOV.U32 R37, RZ, RZ, R151.reuse ;  /* 0x000000ffff257224 */ /* 0x100fe400078e0097 */
[----:B------:R-:W-:Y:S01]  /*16580*/  IMAD.MOV.U32 R28, RZ, RZ, R151 ;  /* 0x000000ffff1c7224 */ /* 0x000fe200078e0097 */
[----:B------:R-:W1:Y:S01]  /*16590*/  MUFU.EX2 R85, R85 ;  /* 0x0000005500557308 */ /* 0x000e620000000800 */
[C---:B----4-:R-:W-:Y:S01]  /*165a0*/  FADD.FTZ R32, R192.reuse, R29 ;  /* 0x0000001dc0207221 */ /* 0x050fe20000010000 */
[----:B------:R-:W-:Y:S01]  /*165b0*/  F2FP.BF16.F32.PACK_AB R192, R192, R81 ;  /* 0x00000051c0c0723e */ /* 0x000fe200000010ff */
[----:B------:R-:W-:-:S02]  /*165c0*/  IMAD.MOV.U32 R81, RZ, RZ, R151 ;  /* 0x000000ffff517224 */ /* 0x000fc400078e0097 */
[----:B------:R-:W-:-:S03]  /*165d0*/  IMAD.MOV.U32 R29, RZ, RZ, R151 ;  /* 0x000000ffff1d7224 */ /* 0x000fc600078e0097 */
[----:B------:R2:W3:Y:S01]  /*165e0*/  MUFU.EX2 R0, R39 ;  /* 0x0000002700007308 */ /* 0x0004e20000000800 */
[----:B0-----:R-:W-:-:S07]  /*165f0*/  FADD.FTZ R15, R25, R30 ;  /* 0x0000001e190f7221 */ /* 0x001fce0000010000 */
[----:B------:R-:W0:Y:S01]  /*16600*/  MUFU.EX2 R9, R9 ;  /* 0x0000000900097308 */ /* 0x000e220000000800 */
[----:B-1----:R-:W-:Y:S01]  /*16610*/  FADD.FTZ R223, R85, R32 ;  /* 0x0000002055df7221 */ /* 0x002fe20000010000 */
[----:B--2---:R-:W-:-:S06]  /*16620*/  IMAD.MOV.U32 R39, RZ, RZ, R151 ;  /* 0x000000ffff277224 */ /* 0x004fcc00078e0097 */
[----:B------:R1:W2:Y:S01]  /*16630*/  MUFU.EX2 R6, R27 ;  /* 0x0000001b00067308 */ /* 0x0002a20000000800 */
[C---:B---3--:R-:W-:Y:S01]  /*16640*/  FADD.FTZ R32, R0.reuse, R15 ;  /* 0x0000000f00207221 */ /* 0x048fe20000010000 */
[----:B------:R-:W-:Y:S01]  /*16650*/  F2FP.BF16.F32.PACK_AB R199, R0, R25 ;  /* 0x0000001900c7723e */ /* 0x000fe200000010ff */
[----:B------:R-:W-:Y:S02]  /*16660*/  IMAD.MOV.U32 R0, RZ, RZ, 0x3f800000 ;  /* 0x3f800000ff007424 */ /* 0x000fe400078e00ff */
[----:B------:R-:W-:-:S03]  /*16670*/  IMAD.MOV.U32 R25, RZ, RZ, R151 ;  /* 0x000000ffff197224 */ /* 0x000fc600078e0097 */
[----:B------:R-:W3:Y:S01]  /*16680*/  MUFU.EX2 R11, R11 ;  /* 0x0000000b000b7308 */ /* 0x000ee20000000800 */
[----:B0-----:R-:W-:Y:S01]  /*16690*/  FADD.FTZ R15, R9, R32 ;  /* 0x00000020090f7221 */ /* 0x001fe20000010000 */
[--C-:B------:R-:W-:Y:S02]  /*166a0*/  IMAD.MOV.U32 R32, RZ, RZ, R151.reuse ;  /* 0x000000ffff207224 */ /* 0x100fe400078e0097 */
[----:B-1----:R-:W-:-:S04]  /*166b0*/  IMAD.MOV.U32 R27, RZ, RZ, R151 ;  /* 0x000000ffff1b7224 */ /* 0x002fc800078e0097 */
[----:B------:R-:W0:Y:S01]  /*166c0*/  MUFU.EX2 R10, R10 ;  /* 0x0000000a000a7308 */ /* 0x000e220000000800 */
[C---:B--2---:R-:W-:Y:S01]  /*166d0*/  FADD.FTZ R8, R6.reuse, R15 ;  /* 0x0000000f06087221 */ /* 0x044fe20000010000 */
[----:B------:R-:W-:-:S06]  /*166e0*/  F2FP.BF16.F32.PACK_AB R193, R6, R9 ;  /* 0x0000000906c1723e */ /* 0x000fcc00000010ff */
[----:B------:R1:W2:Y:S01]  /*166f0*/  MUFU.EX2 R30, R31 ;  /* 0x0000001f001e7308 */ /* 0x0002a20000000800 */
[----:B---3--:R-:W-:Y:S01]  /*16700*/  FADD.FTZ R3, R11, R8 ;  /* 0x000000080b037221 */ /* 0x008fe20000010000 */
[C---:B0-----:R-:W-:Y:S01]  /*16710*/  F2FP.BF16.F32.PACK_AB R194, R10.reuse, R85 ;  /* 0x000000550ac2723e */ /* 0x041fe200000010ff */
[----:B------:R-:W-:Y:S01]  /*16720*/  FADD.FTZ R223, R10, R223 ;  /* 0x000000df0adf7221 */ /* 0x000fe20000010000 */
[--C-:B------:R-:W-:Y:S02]  /*16730*/  IMAD.MOV.U32 R85, RZ, RZ, R151.reuse ;  /* 0x000000ffff557224 */ /* 0x100fe400078e0097 */
[----:B-1----:R-:W-:Y:S02]  /*16740*/  IMAD.MOV.U32 R31, RZ, RZ, R151 ;  /* 0x000000ffff1f7224 */ /* 0x002fe400078e0097 */
[C---:B--2---:R-:W-:Y:S01]  /*16750*/  FADD.FTZ R222, R30.reuse, R3 ;  /* 0x000000031ede7221 */ /* 0x044fe20000010000 */
[----:B------:R-:W-:Y:S01]  /*16760*/  F2FP.BF16.F32.PACK_AB R195, R30, R11 ;  /* 0x0000000b1ec3723e */ /* 0x000fe200000010ff */
[----:B------:R-:W-:-:S02]  /*16770*/  IMAD.MOV.U32 R3, RZ, RZ, 0x3f800000 ;  /* 0x3f800000ff037424 */ /* 0x000fc400078e00ff */
[----:B------:R-:W-:Y:S01]  /*16780*/  IMAD.MOV.U32 R30, RZ, RZ, R151 ;  /* 0x000000ffff1e7224 */ /* 0x000fe200078e0097 */
[----:B------:R-:W-:Y:S06]  /*16790*/  @!P2 BRA `(.L_x_646) ;  /* 0x0000004c0008a947 */ /* 0x000fec0003800000 */
[----:B------:R-:W-:Y:S01]  /*167a0*/  VIADD R6, R180, 0xfffffffe ;  /* 0xfffffffeb4067836 */ /* 0x000fe20000000000 */
[----:B------:R-:W-:Y:S01]  /*167b0*/  CS2R R150, SRZ ;  /* 0x0000000000967805 */ /* 0x000fe2000001ff00 */
[----:B------:R-:W-:Y:S01]  /*167c0*/  IMAD.MOV.U32 R7, RZ, RZ, R4 ;  /* 0x000000ffff077224 */ /* 0x000fe200078e0004 */
[----:B------:R-:W-:Y:S01]  /*167d0*/  CS2R R146, SRZ ;  /* 0x0000000000927805 */ /* 0x000fe2000001ff00 */
[----:B------:R-:W-:Y:S01]  /*167e0*/  IMAD.MOV.U32 R8, RZ, RZ, R5 ;  /* 0x000000ffff087224 */ /* 0x000fe200078e0005 */
[----:B------:R-:W-:Y:S01]  /*167f0*/  CS2R R142, SRZ ;  /* 0x00000000008e7805 */ /* 0x000fe2000001ff00 */
[----:B------:R-:W-:Y:S01]  /*16800*/  IMAD.MOV.U32 R9, RZ, RZ, R225 ;  /* 0x000000ffff097224 */ /* 0x000fe200078e00e1 */
[----:B------:R-:W-:Y:S01]  /*16810*/  CS2R R138, SRZ ;  /* 0x00000000008a7805 */ /* 0x000fe2000001ff00 */
[----:B------:R-:W-:Y:S01]  /*16820*/  IMAD.MOV.U32 R10, RZ, RZ, R224 ;  /* 0x000000ffff0a7224 */ /* 0x000fe200078e00e0 */
[----:B------:R-:W-:Y:S01]  /*16830*/  CS2R R134, SRZ ;  /* 0x0000000000867805 */ /* 0x000fe2000001ff00 */
[----:B------:R-:W-:Y:S01]  /*16840*/  IMAD.MOV.U32 R0, RZ, RZ, 0x3f800000 ;  /* 0x3f800000ff007424 */ /* 0x000fe200078e00ff */
        /* <DEDUP_REMOVED lines=58> */
[----:B------:R-:W-:-:S07]  /*16bf0*/  CS2R R24, SRZ ;  /* 0x0000000000187805 */ /* 0x000fce000001ff00 */
.L_x_657:
[----:B------:R-:W-:-:S05]  /*16c00*/  VIADD R2, R10, 0x1 ;  /* 0x000000010a027836 */ /* 0x000fca0000000000 */
[----:B------:R-:W-:-:S04]  /*16c10*/  ISETP.NE.AND P2, PT, R2, 0x2, PT ;  /* 0x000000020200780c */ /* 0x000fc80003f45270 */
[----:B------:R-:W-:Y:S02]  /*16c20*/  SEL R4, RZ, 0x1, P2 ;  /* 0x00000001ff047807 */ /* 0x000fe40001000000 */
[----:B------:R-:W-:Y:S02]  /*16c30*/  SEL R224, R2, RZ, P2 ;  /* 0x000000ff02e07207 */ /* 0x000fe40001000000 */
[----:B------:R-:W-:Y:S01]  /*16c40*/  LOP3.LUT R225, R9, R4, RZ, 0x3c, !PT ;  /* 0x0000000409e17212 */ /* 0x000fe200078e3cff */
[----:B------:R-:W-:Y:S06]  /*16c50*/  @!P0 BRA `(.L_x_647) ;  /* 0x0000000000048947 */ /* 0x000fec0003800000 */
[----:B------:R-:W-:Y:S01]  /*16c60*/  BPT.TRAP 0x1 ;  /* 0x000000040000795c */ /* 0x000fe20000300000 */
.L_x_647:
[----:B------:R-:W-:Y:S01]  /*16c70*/  IMAD R11, R224, 0x8, R16 ;  /* 0x00000008e00b7824 */ /* 0x000fe200078e0210 */
[----:B------:R-:W-:-:S04]  /*16c80*/  SHF.L.U32 R2, R225, 0x1f, RZ ;  /* 0x0000001fe1027819 */ /* 0x000fc800000006ff */
[----:B------:R0:W1:Y:S01]  /*16c90*/  SYNCS.PHASECHK.TRANS64.TRYWAIT P2, [R11+URZ+0x38830], R2 ;  /* 0x038830020b0075a7 */ /* 0x000062000804017f */
[----:B------:R-:W-:Y:S05]  /*16ca0*/  @!P0 BRA `(.L_x_648) ;  /* 0x0000000000048947 */ /* 0x000fea0003800000 */
[----:B------:R-:W-:Y:S01]  /*16cb0*/  BPT.TRAP 0x1 ;  /* 0x000000040000795c */ /* 0x000fe20000300000 */
.L_x_648:
[----:B------:R-:W-:Y:S01]  /*16cc0*/  IMAD R4, R224, 0xa00, R234 ;  /* 0x00000a00e0047824 */ /* 0x000fe200078e02ea */
[----:B------:R-:W-:Y:S01]  /*16cd0*/  BSSY B1, `(.L_x_649) ;  /* 0x0000006000017945 */ /* 0x000fe20003800000 */
[----:B------:R-:W-:-:S03]  /*16ce0*/  IMAD.MOV.U32 R5, RZ, RZ, 0x40000040 ;  /* 0x40000040ff057424 */ /* 0x000fc600078e00ff */
[----:B------:R-:W-:Y:S01]  /*16cf0*/  IADD3 R12, R4, 0x80, RZ ;  /* 0x00000080040c7810 */ /* 0x000fe20007ffe0ff */
[----:B-1----:R-:W-:Y:S06]  /*16d00*/  @P2 BRA `(.L_x_650) ;  /* 0x0000000000082947 */ /* 0x002fec0003800000 */
[----:B------:R-:W1:Y:S02]  /*16d10*/  SYNCS.PHASECHK.TRANS64.TRYWAIT P2, [R11+URZ+0x38830], R2 ;  /* 0x038830020b0075a7 */ /* 0x000e64000804017f */
[----:B-1----:R-:W-:Y:S05]  /*16d20*/  @!P2 BRA `(.L_x_651) ;  /* 0x000000f00024a947 */ /* 0x002fea0003800000 */
.L_x_650:
[----:B------:R-:W-:Y:S05]  /*16d30*/  BSYNC B1 ;  /* 0x0000000000017941 */ /* 0x000fea0003800000 */
.L_x_649:
[----:B------:R-:W2:Y:S04]  /*16d40*/  LDL.64 R152, [R1+0x50] ;  /* 0x0000500001987983 */ /* 0x000ea80000100a00 */
[----:B------:R-:W3:Y:S04]  /*16d50*/  LDL.64 R156, [R1+0x8] ;  /* 0x00000800019c7983 */ /* 0x000ee80000100a00 */
[----:B------:R-:W4:Y:S01]  /*16d60*/  LDL.64 R154, [R1] ;  /* 0x00000000019a7983 */ /* 0x000f220000100a00 */
[----:B------:R-:W-:Y:S02]  /*16d70*/  R2UR UR10, R4 ;  /* 0x00000000040a72ca */ /* 0x000fe400000e0000 */
[----:B------:R-:W-:Y:S01]  /*16d80*/  R2UR UR11, R5 ;  /* 0x00000000050b72ca */ /* 0x000fe200000e0000 */
[----:B------:R-:W-:Y:S01]  /*16d90*/  WARPGROUP.ARRIVE ;  /* 0x00000000000079c5 */ /* 0x000fe20000000000 */
[----:B------:R-:W-:Y:S01]  /*16da0*/  IMAD.MOV.U32 R13, RZ, RZ, 0x40000040 ;  /* 0x40000040ff0d7424 */ /* 0x000fe200078e00ff */
[----:B------:R-:W-:-:S04]  /*16db0*/  R2UR UR6, R12 ;  /* 0x000000000c0672ca */ /* 0x000fc800000e0000 */
[----:B------:R-:W-:Y:S01]  /*16dc0*/  R2UR UR7, R13 ;  /* 0x000000000d0772ca */ /* 0x000fe200000e0000 */
[----:B------:R-:W-:Y:S02]  /*16dd0*/  VIADD R12, R4, 0x100 ;  /* 0x00000100040c7836 */ /* 0x000fe40000000000 */
[----:B------:R-:W-:-:S03]  /*16de0*/  IMAD.MOV.U32 R13, RZ, RZ, 0x40000040 ;  /* 0x40000040ff0d7424 */ /* 0x000fc600078e00ff */
[----:B------:R-:W-:Y:S02]  /*16df0*/  R2UR UR26, R12 ;  /* 0x000000000c1a72ca */ /* 0x000fe400000e0000 */
[----:B------:R-:W-:Y:S01]  /*16e00*/  R2UR UR27, R13 ;  /* 0x000000000d1b72ca */ /* 0x000fe200000e0000 */
[----:B------:R-:W-:Y:S02]  /*16e10*/  VIADD R14, R4, 0x180 ;  /* 0x00000180040e7836 */ /* 0x000fe40000000000 */
[----:B------:R-:W-:Y:S01]  /*16e20*/  IMAD.MOV.U32 R15, RZ, RZ, 0x40000040 ;  /* 0x40000040ff0f7424 */ /* 0x000fe200078e00ff */
[----:B--2---:R-:W-:Y:S02]  /*16e30*/  R2UR UR46, R152 ;  /* 0x00000000982e72ca */ /* 0x004fe400000e0000 */
[----:B------:R-:W-:Y:S02]  /*16e40*/  R2UR UR47, R153 ;  /* 0x00000000992f72ca */ /* 0x000fe400000e0000 */
[----:B------:R-:W2:Y:S01]  /*16e50*/  LDL.64 R152, [R1+0x48] ;  /* 0x0000480001987983 */ /* 0x000ea20000100a00 */
[----:B---3--:R-:W-:-:S02]  /*16e60*/  R2UR UR12, R156 ;  /* 0x000000009c0c72ca */ /* 0x008fc400000e0000 */
[----:B------:R-:W-:-:S11]  /*16e70*/  R2UR UR13, R157 ;  /* 0x000000009d0d72ca */ /* 0x000fd600000e0000 */
[----:B------:R-:W-:Y:S02]  /*16e80*/  UMOV UR8, UR12 ;  /* 0x0000000c00087c82 */ /* 0x000fe40008000000 */
[----:B------:R-:W-:Y:S02]  /*16e90*/  UMOV UR9, UR13 ;  /* 0x0000000d00097c82 */ /* 0x000fe40008000000 */
[----:B------:R-:W-:Y:S01]  /*16ea0*/  HGMMA.64x16x16.F32.BF16 R184, gdesc[UR8], RZ, !UPT, gsb0 ;  /* 0x0020000008b879f0 */ /* 0x000fe2000c0018ff */
[----:B------:R-:W-:Y:S01]  /*16eb0*/  UMOV UR4, UR12 ;  /* 0x0000000c00047c82 */ /* 0x000fe20008000000 */
[----:B------:R-:W-:Y:S01]  /*16ec0*/  UMOV UR5, UR13 ;  /* 0x0000000d00057c82 */ /* 0x000fe20008000000 */
[----:B------:R-:W-:Y:S02]  /*16ed0*/  WARPGROUP.DEPBAR.LE gsb0, 0x0 ;  /* 0x00008000000079c5 */ /* 0x000fe40000010000 */
[----:B------:R-:W-:-:S06]  /*16ee0*/  WARPGROUP.ARRIVE ;  /* 0x00000000000079c5 */ /* 0x000fcc0000000000 */
[----:B------:R-:W-:Y:S01]  /*16ef0*/  HGMMA.64x16x16.F32.BF16 R176, gdesc[UR4], RZ, !UPT, gsb0 ;  /* 0x0020000004b079f0 */ /* 0x000fe2000c0018ff */
[----:B------:R-:W-:Y:S01]  /*16f00*/  UMOV UR24, UR12 ;  /* 0x0000000c00187c82 */ /* 0x000fe20008000000 */
[----:B------:R-:W-:Y:S01]  /*16f10*/  UMOV UR25, UR13 ;  /* 0x0000000d00197c82 */ /* 0x000fe20008000000 */
[----:B------:R-:W-:Y:S02]  /*16f20*/  WARPGROUP.DEPBAR.LE gsb0, 0x0 ;  /* 0x00008000000079c5 */ /* 0x000fe40000010000 */
[----:B------:R-:W-:-:S06]  /*16f30*/  WARPGROUP.ARRIVE ;  /* 0x00000000000079c5 */ /* 0x000fcc0000000000 */
[----:B------:R-:W-:Y:S01]  /*16f40*/  HGMMA.64x16x16.F32.BF16 R168, gdesc[UR24], RZ, !UPT, gsb0 ;  /* 0x0020000018a879f0 */ /* 0x000fe2000c0018ff */
[----:B------:R-:W-:Y:S02]  /*16f50*/  R2UR UR6, R14 ;  /* 0x000000000e0672ca */ /* 0x000fe400000e0000 */
[----:B------:R-:W-:Y:S01]  /*16f60*/  R2UR UR7, R15 ;  /* 0x000000000f0772ca */ /* 0x000fe200000e0000 */
[----:B------:R-:W-:Y:S01]  /*16f70*/  UMOV UR4, UR12 ;  /* 0x0000000c00047c82 */ /* 0x000fe20008000000 */
[----:B------:R-:W-:Y:S01]  /*16f80*/  UMOV UR5, UR13 ;  /* 0x0000000d00057c82 */ /* 0x000fe20008000000 */
[----:B------:R-:W-:Y:S02]  /*16f90*/  WARPGROUP.DEPBAR.LE gsb0, 0x0 ;  /* 0x00008000000079c5 */ /* 0x000fe40000010000 */
[----:B------:R-:W-:-:S08]  /*16fa0*/  WARPGROUP.ARRIVE ;  /* 0x00000000000079c5 */ /* 0x000fd00000000000 */
[----:B------:R-:W-:Y:S01]  /*16fb0*/  HGMMA.64x16x16.F32.BF16 R160, gdesc[UR4], RZ, !UPT, gsb0 ;  /* 0x0020000004a079f0 */ /* 0x000fe2000c0018ff */
[----:B------:R-:W-:Y:S02]  /*16fc0*/  VIADD R12, R4, 0x200 ;  /* 0x00000200040c7836 */ /* 0x000fe40000000000 */
[----:B------:R-:W-:-:S03]  /*16fd0*/  IMAD.MOV.U32 R13, RZ, RZ, 0x40000040 ;  /* 0x40000040ff0d7424 */ /* 0x000fc600078e00ff */
[----:B------:R-:W-:Y:S02]  /*16fe0*/  R2UR UR30, R12 ;  /* 0x000000000c1e72ca */ /* 0x000fe400000e0000 */
[----:B------:R-:W-:Y:S02]  /*16ff0*/  R2UR UR31, R13 ;  /* 0x000000000d1f72ca */ /* 0x000fe400000e0000 */
[----:B----4-:R-:W-:Y:S02]  /*17000*/  R2UR UR32, R154 ;  /* 0x000000009a2072ca */ /* 0x010fe400000e0000 */
[----:B------:R-:W-:Y:S01]  /*17010*/  R2UR UR33, R155 ;  /* 0x000000009b2172ca */ /* 0x000fe200000e0000 */
[----:B------:R-:W-:Y:S01]  /*17020*/  UMOV UR28, UR12 ;  /* 0x0000000c001c7c82 */ /* 0x000fe20008000000 */
[----:B------:R-:W-:Y:S01]  /*17030*/  UMOV UR29, UR13 ;  /* 0x0000000d001d7c82 */ /* 0x000fe20008000000 */
[----:B------:R-:W-:Y:S02]  /*17040*/  WARPGROUP.DEPBAR.LE gsb0, 0x0 ;  /* 0x00008000000079c5 */ /* 0x000fe40000010000 */
[----:B------:R-:W-:Y:S01]  /*17050*/  VIADD R20, R4, 0x2 ;  /* 0x0000000204147836 */ /* 0x000fe20000000000 */
[----:B--2---:R-:W-:-:S02]  /*17060*/  R2UR UR42, R152 ;  /* 0x00000000982a72ca */ /* 0x004fc400000e0000 */
[----:B------:R-:W-:Y:S02]  /*17070*/  R2UR UR43, R153 ;  /* 0x00000000992b72ca */ /* 0x000fe400000e0000 */
[----:B------:R-:W-:-:S06]  /*17080*/  WARPGROUP.ARRIVE ;  /* 0x00000000000079c5 */ /* 0x000fcc0000000000 */
[----:B------:R-:W-:Y:S01]  /*17090*/  HGMMA.64x16x16.F32.BF16 R152, gdesc[UR28], RZ, !UPT, gsb0 ;  /* 0x002000001c9879f0 */ /* 0x000fe2000c0018ff */
[----:B------:R-:W-:Y:S01]  /*170a0*/  IMAD.MOV.U32 R21, RZ, RZ, 0x40000040 ;  /* 0x40000040ff157424 */ /* 0x000fe200078e00ff */
[----:B------:R-:W-:-:S04]  /*170b0*/  R2UR UR22, R20 ;  /* 0x00000000141672ca */ /* 0x000fc800000e0000 */
[----:B------:R-:W-:Y:S01]  /*170c0*/  R2UR UR23, R21 ;  /* 0x00000000151772ca */ /* 0x000fe200000e0000 */
[----:B------:R-:W-:Y:S01]  /*170d0*/  UMOV UR20, UR32 ;  /* 0x0000002000147c82 */ /* 0x000fe20008000000 */
[----:B------:R-:W-:Y:S01]  /*170e0*/  UMOV UR21, UR33 ;  /* 0x0000002100157c82 */ /* 0x000fe20008000000 */
[----:B------:R-:W-:Y:S02]  /*170f0*/  WARPGROUP.DEPBAR.LE gsb0, 0x0 ;  /* 0x00008000000079c5 */ /* 0x000fe40000010000 */
[----:B------:R-:W-:-:S08]  /*17100*/  WARPGROUP.ARRIVE ;  /* 0x00000000000079c5 */ /* 0x000fd00000000000 */
[----:B------:R-:W-:Y:S01]  /*17110*/  HGMMA.64x16x16.F32.BF16 R184, gdesc[UR20], R184, gsb0 ;  /* 0x0020000014b879f0 */ /* 0x000fe200080018b8 */
[----:B------:R-:W-:Y:S02]  /*17120*/  VIADD R14, R4, 0x82 ;  /* 0x00000082040e7836 */ /* 0x000fe40000000000 */
[----:B------:R-:W-:-:S03]  /*17130*/  IMAD.MOV.U32 R15, RZ, RZ, 0x40000040 ;  /* 0x40000040ff0f7424 */ /* 0x000fc600078e00ff */
[----:B------:R-:W-:Y:S02]  /*17140*/  R2UR UR18, R14 ;  /* 0x000000000e1272ca */ /* 0x000fe400000e0000 */
        /* <DEDUP_REMOVED lines=21> */
[C---:B------:R-:W-:Y:S02]  /*172a0*/  VIADD R20, R4.reuse, 0x202 ;  /* 0x0000020204147836 */ /* 0x040fe40000000000 */
[----:B------:R-:W-:Y:S01]  /*172b0*/  IMAD.MOV.U32 R21, RZ, RZ, 0x40000040 ;  /* 0x40000040ff157424 */ /* 0x000fe200078e00ff */
[----:B------:R-:W-:Y:S01]  /*172c0*/  IADD3 R12, R4, 0x4, RZ ;  /* 0x00000004040c7810 */ /* 0x000fe20007ffe0ff */
[----:B------:R-:W-:Y:S01]  /*172d0*/  IMAD.MOV.U32 R13, RZ, RZ, 0x40000040 ;  /* 0x40000040ff0d7424 */ /* 0x000fe200078e00ff */
[----:B------:R-:W-:-:S02]  /*172e0*/  WARPGROUP.DEPBAR.LE gsb0, 0x0 ;  /* 0x00008000000079c5 */ /* 0x000fc40000010000 */
[----:B------:R-:W-:Y:S01]  /*172f0*/  WARPGROUP.ARRIVE ;  /* 0x00000000000079c5 */ /* 0x000fe20000000000 */
[----:B------:R-:W-:Y:S01]  /*17300*/  UMOV UR24, UR46 ;  /* 0x0000002e00187c82 */ /* 0x000fe20008000000 */
[----:B------:R-:W-:Y:S01]  /*17310*/  UMOV UR25, UR47 ;  /* 0x0000002f00197c82 */ /* 0x000fe20008000000 */
[----:B------:R-:W-:Y:S01]  /*17320*/  UMOV UR4, UR46 ;  /* 0x0000002e00047c82 */ /* 0x000fe20008000000 */
[----:B------:R-:W-:Y:S01]  /*17330*/  UMOV UR5, UR47 ;  /* 0x0000002f00057c82 */ /* 0x000fe20008000000 */
[----:B------:R-:W-:Y:S01]  /*17340*/  UMOV UR20, UR46 ;  /* 0x0000002e00147c82 */ /* 0x000fe20008000000 */
[----:B------:R-:W-:Y:S01]  /*17350*/  HGMMA.64x16x16.F32.BF16 R160, gdesc[UR8], R160, gsb0 ;  /* 0x0020000008a079f0 */ /* 0x000fe200080018a0 */
[----:B------:R-:W-:Y:S01]  /*17360*/  R2UR UR34, R20 ;  /* 0x00000000142272ca */ /* 0x000fe200000e0000 */
[----:B------:R-:W-:Y:S01]  /*17370*/  UMOV UR21, UR47 ;  /* 0x0000002f00157c82 */ /* 0x000fe20008000000 */
[----:B------:R-:W-:Y:S01]  /*17380*/  R2UR UR35, R21 ;  /* 0x00000000152372ca */ /* 0x000fe200000e0000 */
[----:B------:R-:W-:Y:S01]  /*17390*/  UMOV UR16, UR46 ;  /* 0x0000002e00107c82 */ /* 0x000fe20008000000 */
[----:B------:R-:W-:Y:S01]  /*173a0*/  R2UR UR26, R12 ;  /* 0x000000000c1a72ca */ /* 0x000fe200000e0000 */
[----:B------:R-:W-:Y:S01]  /*173b0*/  UMOV UR17, UR47 ;  /* 0x0000002f00117c82 */ /* 0x000fe20008000000 */
[----:B------:R-:W-:Y:S01]  /*173c0*/  UMOV UR28, UR46 ;  /* 0x0000002e001c7c82 */ /* 0x000fe20008000000 */
[----:B------:R-:W-:Y:S01]  /*173d0*/  UMOV UR29, UR47 ;  /* 0x0000002f001d7c82 */ /* 0x000fe20008000000 */
[----:B------:R-:W2:Y:S01]  /*173e0*/  LDL.64 R14, [R1+0x40] ;  /* 0x00004000010e7983 */ /* 0x000ea20000100a00 */
[----:B------:R-:W-:-:S02]  /*173f0*/  WARPGROUP.DEPBAR.LE gsb0, 0x0 ;  /* 0x00008000000079c5 */ /* 0x000fc40000010000 */
[----:B------:R-:W-:Y:S01]  /*17400*/  WARPGROUP.ARRIVE ;  /* 0x00000000000079c5 */ /* 0x000fe20000000000 */
[----:B------:R-:W-:Y:S01]  /*17410*/  R2UR UR27, R13 ;  /* 0x000000000d1b72ca */ /* 0x000fe200000e0000 */
[----:B------:R-:W-:Y:S01]  /*17420*/  UMOV UR12, UR42 ;  /* 0x0000002a000c7c82 */ /* 0x000fe20008000000 */
[----:B------:R-:W-:Y:S01]  /*17430*/  UMOV UR13, UR43 ;  /* 0x0000002b000d7c82 */ /* 0x000fe20008000000 */
[----:B------:R-:W-:Y:S01]  /*17440*/  UMOV UR8, UR42 ;  /* 0x0000002a00087c82 */ /* 0x000fe20008000000 */
[----:B------:R-:W-:Y:S01]  /*17450*/  UMOV UR9, UR43 ;  /* 0x0000002b00097c82 */ /* 0x000fe20008000000 */
[----:B------:R-:W-:Y:S01]  /*17460*/  HGMMA.64x16x16.F32.BF16 R152, gdesc[UR32], R152, gsb0 ;  /* 0x00200000209879f0 */ /* 0x000fe20008001898 */
[----:B------:R-:W-:Y:S01]  /*17470*/  VIADD R12, R4, 0x84 ;  /* 0x00000084040c7836 */ /* 0x000fe20000000000 */
[----:B------:R-:W3:Y:S01]  /*17480*/  LDL.64 R20, [R1+0x38] ;  /* 0x0000380001147983 */ /* 0x000ee20000100a00 */
[----:B------:R-:W-:Y:S01]  /*17490*/  IMAD.MOV.U32 R13, RZ, RZ, 0x40000040 ;  /* 0x40000040ff0d7424 */ /* 0x000fe200078e00ff */
[----:B------:R-:W-:-:S02]  /*174a0*/  WARPGROUP.DEPBAR.LE gsb0, 0x0 ;  /* 0x00008000000079c5 */ /* 0x000fc40000010000 */
[----:B------:R-:W-:-:S06]  /*174b0*/  WARPGROUP.ARRIVE ;  /* 0x00000000000079c5 */ /* 0x000fcc0000000000 */
[----:B------:R-:W-:Y:S01]  /*174c0*/  HGMMA.64x16x16.F32.BF16 R184, gdesc[UR24], R184, gsb0 ;  /* 0x0020000018b879f0 */ /* 0x000fe200080018b8 */
[----:B------:R-:W-:Y:S02]  /*174d0*/  R2UR UR6, R12 ;  /* 0x000000000c0672ca */ /* 0x000fe400000e0000 */
[----:B------:R-:W-:Y:S01]  /*174e0*/  R2UR UR7, R13 ;  /* 0x000000000d0772ca */ /* 0x000fe200000e0000 */
[----:B------:R-:W-:Y:S01]  /*174f0*/  VIADD R12, R4, 0x104 ;  /* 0x00000104040c7836 */ /* 0x000fe20000000000 */
[----:B------:R-:W-:Y:S02]  /*17500*/  WARPGROUP.DEPBAR.LE gsb0, 0x0 ;  /* 0x00008000000079c5 */ /* 0x000fe40000010000 */
[----:B------:R-:W-:-:S09]  /*17510*/  WARPGROUP.ARRIVE ;  /* 0x00000000000079c5 */ /* 0x000fd20000000000 */
[----:B------:R-:W-:Y:S01]  /*17520*/  HGMMA.64x16x16.F32.BF16 R176, gdesc[UR4], R176, gsb0 ;  /* 0x0020000004b079f0 */ /* 0x000fe200080018b0 */
[----:B------:R-:W-:Y:S01]  /*17530*/  IMAD.MOV.U32 R13, RZ, RZ, 0x40000040 ;  /* 0x40000040ff0d7424 */ /* 0x000fe200078e00ff */
[----:B------:R-:W-:-:S04]  /*17540*/  R2UR UR22, R12 ;  /* 0x000000000c1672ca */ /* 0x000fc800000e0000 */
[----:B------:R-:W-:Y:S01]  /*17550*/  R2UR UR23, R13 ;  /* 0x000000000d1772ca */ /* 0x000fe200000e0000 */
[----:B------:R-:W-:Y:S02]  /*17560*/  WARPGROUP.DEPBAR.LE gsb0, 0x0 ;  /* 0x00008000000079c5 */ /* 0x000fe40000010000 */
[----:B------:R-:W-:-:S10]  /*17570*/  WARPGROUP.ARRIVE ;  /* 0x00000000000079c5 */ /* 0x000fd40000000000 */
[----:B------:R-:W-:Y:S01]  /*17580*/  HGMMA.64x16x16.F32.BF16 R168, gdesc[UR20], R168, gsb0 ;  /* 0x0020000014a879f0 */ /* 0x000fe200080018a8 */
[----:B------:R-:W-:Y:S02]  /*17590*/  VIADD R12, R4, 0x184 ;  /* 0x00000184040c7836 */ /* 0x000fe40000000000 */
[----:B------:R-:W-:-:S03]  /*175a0*/  IMAD.MOV.U32 R13, RZ, RZ, 0x40000040 ;  /* 0x40000040ff0d7424 */ /* 0x000fc600078e00ff */
[----:B------:R-:W-:Y:S02]  /*175b0*/  R2UR UR18, R12 ;  /* 0x000000000c1272ca */ /* 0x000fe400000e0000 */
        /* <DEDUP_REMOVED lines=25> */
[----:B------:R-:W-:Y:S01]  /*17750*/  VIADD R12, R4, 0x106 ;  /* 0x00000106040c7836 */ /* 0x000fe20000000000 */
[----:B------:R-:W-:-:S04]  /*17760*/  MOV R13, 0x40000040 ;  /* 0x40000040000d7802 */ /* 0x000fc80000000f00 */
        /* <DEDUP_REMOVED lines=26> */
[----:B------:R-:W-:Y:S01]  /*17910*/  IMAD.MOV.U32 R13, RZ, RZ, 0x40000040 ;  /* 0x40000040ff0d7424 */ /* 0x000fe200078e00ff */
[----:B--2---:R-:W-:Y:S02]  /*17920*/  R2UR UR38, R14 ;  /* 0x000000000e2672ca */ /* 0x004fe400000e0000 */
[----:B------:R-:W-:Y:S02]  /*17930*/  R2UR UR39, R15 ;  /* 0x000000000f2772ca */ /* 0x000fe400000e0000 */
[----:B------:R-:W-:Y:S01]  /*17940*/  R2UR UR22, R12 ;  /* 0x000000000c1672ca */ /* 0x000fe200000e0000 */
[----:B------:R-:W2:Y:S01]  /*17950*/  LDL.64 R14, [R1+0x30] ;  /* 0x00003000010e7983 */ /* 0x000ea20000100a00 */
[----:B------:R-:W-:-:S07]  /*17960*/  R2UR UR23, R13 ;  /* 0x000000000d1772ca */ /* 0x000fce00000e0000 */
[----:B------:R-:W-:Y:S02]  /*17970*/  UMOV UR20, UR38 ;  /* 0x0000002600147c82 */ /* 0x000fe40008000000 */
[----:B------:R-:W-:Y:S01]  /*17980*/  UMOV UR21, UR39 ;  /* 0x0000002700157c82 */ /* 0x000fe20008000000 */
[----:B------:R-:W-:Y:S02]  /*17990*/  WARPGROUP.DEPBAR.LE gsb0, 0x0 ;  /* 0x00008000000079c5 */ /* 0x000fe40000010000 */
[----:B------:R-:W-:-:S06]  /*179a0*/  WARPGROUP.ARRIVE ;  /* 0x00000000000079c5 */ /* 0x000fcc0000000000 */
        /* <DEDUP_REMOVED lines=39> */
[----:B---3--:R-:W-:Y:S02]  /*17c20*/  R2UR UR46, R20 ;  /* 0x00000000142e72ca */ /* 0x008fe400000e0000 */
[----:B------:R-:W-:Y:S02]  /*17c30*/  R2UR UR47, R21 ;  /* 0x00000000152f72ca */ /* 0x000fe400000e0000 */
[----:B------:R-:W-:Y:S01]  /*17c40*/  R2UR UR26, R12 ;  /* 0x000000000c1a72ca */ /* 0x000fe200000e0000 */
[----:B------:R-:W3:Y:S01]  /*17c50*/  LDL.64 R20, [R1+0x28] ;  /* 0x0000280001147983 */ /* 0x000ee20000100a00 */
[----:B------:R-:W-:-:S07]  /*17c60*/  R2UR UR27, R13 ;  /* 0x000000000d1b72ca */ /* 0x000fce00000e0000 */
[----:B------:R-:W-:Y:S02]  /*17c70*/  UMOV UR24, UR46 ;  /* 0x0000002e00187c82 */ /* 0x000fe40008000000 */
[----:B------:R-:W-:Y:S01]  /*17c80*/  UMOV UR25, UR47 ;  /* 0x0000002f00197c82 */ /* 0x000fe20008000000 */
[----:B------:R-:W-:Y:S02]  /*17c90*/  WARPGROUP.DEPBAR.LE gsb0, 0x0 ;  /* 0x00008000000079c5 */ /* 0x000fe40000010000 */
[----:B------:R-:W-:-:S06]  /*17ca0*/  WARPGROUP.ARRIVE ;  /* 0x00000000000079c5 */ /* 0x000fcc0000000000 */
[----:B------:R-:W-:Y:S01]  /*17cb0*/  HGMMA.64x16x16.F32.BF16 R184, gdesc[UR24], R184, gsb0 ;  /* 0x0020000018b879f0 */ /* 0x000fe200080018b8 */
[----:B------:R-:W-:Y:S01]  /*17cc0*/  IMAD.MOV.U32 R13, RZ, RZ, 0x40000040 ;  /* 0x40000040ff0d7424 */ /* 0x000fe200078e00ff */
[----:B------:R-:W-:-:S04]  /*17cd0*/  IADD3 R12, R4, 0x302, RZ ;  /* 0x00000302040c7810 */ /* 0x000fc80007ffe0ff */
        /* <DEDUP_REMOVED lines=182> */
[----:B------:R-:W-:Y:S02]  /*18840*/  R2UR UR14, R12 ;  /* 0x000000000c0e72ca */ /* 0x000fe400000e0000 */
        /* <DEDUP_REMOVED lines=435> */
.L_x_652:
[----:B------:R-:W-:Y:S01]  /*1a380*/  SHF.L.U32 R0, R9, 0x1f, RZ ;  /* 0x0000001f09007819 */ /* 0x000fe200000006ff */
[----:B------:R-:W-:-:S04]  /*1a390*/  IMAD R9, R10, 0x8, R16 ;  /* 0x000000080a097824 */ /* 0x000fc800078e0210 */
[----:B------:R2:W3:Y:S01]  /*1a3a0*/  SYNCS.PHASECHK.TRANS64.TRYWAIT P2, [R9+URZ+0x38850], R0 ;  /* 0x03885000090075a7 */ /* 0x0004e2000804017f */
[----:B------:R-:W-:Y:S05]  /*1a3b0*/  @!P0 BRA `(.L_x_653) ;  /* 0x0000000000048947 */ /* 0x000fea0003800000 */
[----:B------:R-:W-:Y:S01]  /*1a3c0*/  BPT.TRAP 0x1 ;  /* 0x000000040000795c */ /* 0x000fe20000300000 */
.L_x_653:
[----:B------:R-:W-:Y:S04]  /*1a3d0*/  BSSY B1, `(.L_x_654) ;  /* 0x0000004000017945 */ /* 0x000fe80003800000 */
[----:B---3--:R-:W-:Y:S05]  /*1a3e0*/  @P2 BRA `(.L_x_655) ;  /* 0x0000000000082947 */ /* 0x008fea0003800000 */
[----:B------:R-:W3:Y:S02]  /*1a3f0*/  SYNCS.PHASECHK.TRANS64.TRYWAIT P2, [R9+URZ+0x38850], R0 ;  /* 0x03885000090075a7 */ /* 0x000ee4000804017f */
[----:B---3--:R-:W-:Y:S05]  /*1a400*/  @!P2 BRA `(.L_x_656) ;  /* 0x000000b80080a947 */ /* 0x008fea0003800000 */
.L_x_655:
[----:B------:R-:W-:Y:S05]  /*1a410*/  BSYNC B1 ;  /* 0x0000000000017941 */ /* 0x000fea0003800000 */
.L_x_654:
[----:B--23--:R-:W-:Y:S01]  /*1a420*/  VIADD R0, R16, 0x400 ;  /* 0x0000040010007836 */ /* 0x00cfe20000000000 */
[----:B------:R-:W-:Y:S01]  /*1a430*/  WARPGROUP.ARRIVE ;  /* 0x00000000000079c5 */ /* 0x000fe20000000000 */
[----:B------:R-:W-:Y:S01]  /*1a440*/  IMAD.MOV.U32 R3, RZ, RZ, 0x40000040 ;  /* 0x40000040ff037424 */ /* 0x000fe200078e00ff */
[----:B------:R-:W-:Y:S01]  /*1a450*/  ISETP.GT.AND P2, PT, R6, RZ, PT ;  /* 0x000000ff0600720c */ /* 0x000fe20003f44270 */
[----:B------:R-:W-:Y:S01]  /*1a460*/  IMAD.MOV.U32 R5, RZ, RZ, 0x40000040 ;  /* 0x40000040ff057424 */ /* 0x000fe200078e00ff */
[----:B------:R-:W-:Y:S01]  /*1a470*/  SHF.R.U32.HI R0, RZ, 0x4, R0 ;  /* 0x00000004ff007819 */ /* 0x000fe20000011600 */
[----:B01----:R-:W-:Y:S01]  /*1a480*/  @!P1 VIADD R11, R11, 0x38840 ;  /* 0x000388400b0b9836 */ /* 0x003fe20000000000 */
[----:B------:R-:W-:Y:S01]  /*1a490*/  R2UR UR7, R3 ;  /* 0x00000000030772ca */ /* 0x000fe200000e0000 */
[----:B------:R-:W-:Y:S01]  /*1a4a0*/  IMAD.MOV.U32 R3, RZ, RZ, 0x40000040 ;  /* 0x40000040ff037424 */ /* 0x000fe200078e00ff */
[----:B------:R-:W-:Y:S01]  /*1a4b0*/  LOP3.LUT R0, R0, 0x3fff, RZ, 0xc0, !PT ;  /* 0x00003fff00007812 */ /* 0x000fe200078ec0ff */
[----:B------:R-:W-:-:S02]  /*1a4c0*/  @!P1 VIADD R9, R9, 0x38860 ;  /* 0x0003886009099836 */ /* 0x000fc40000000000 */
[----:B------:R-:W-:Y:S01]  /*1a4d0*/  VIADD R6, R6, 0xffffffff ;  /* 0xffffffff06067836 */ /* 0x000fe20000000000 */
[----:B------:R-:W-:Y:S02]  /*1a4e0*/  LOP3.LUT R0, R0, 0x2800000, RZ, 0xfc, !PT ;  /* 0x0280000000007812 */ /* 0x000fe400078efcff */
[----:B------:R-:W-:-:S03]  /*1a4f0*/  @!P1 PRMT R9, RZ, 0x654, R9 ;  /* 0x00000654ff099816 */ /* 0x000fc60000000009 */
[----:B------:R-:W-:Y:S01]  /*1a500*/  IMAD R2, R10, 0xa00, R0 ;  /* 0x00000a000a027824 */ /* 0x000fe200078e0200 */
[----:B------:R-:W-:-:S03]  /*1a510*/  FMNMX.FTZ R0, R184, R8, !PT ;  /* 0x00000008b8007209 */ /* 0x000fc60007810000 */
[C---:B------:R-:W-:Y:S01]  /*1a520*/  VIADD R4, R2.reuse, 0x80 ;  /* 0x0000008002047836 */ /* 0x040fe20000000000 */
[----:B------:R-:W-:Y:S02]  /*1a530*/  R2UR UR6, R2 ;  /* 0x00000000020672ca */ /* 0x000fe400000e0000 */
[----:B------:R-:W-:-:S04]  /*1a540*/  FMNMX.FTZ R0, R185, R0, !PT ;  /* 0x00000000b9007209 */ /* 0x000fc80007810000 */
[----:B------:R-:W-:-:S04]  /*1a550*/  FMNMX.FTZ R0, R188, R0, !PT ;  /* 0x00000000bc007209 */ /* 0x000fc80007810000 */
[----:B------:R-:W-:-:S03]  /*1a560*/  FMNMX.FTZ R0, R189, R0, !PT ;  /* 0x00000000bd007209 */ /* 0x000fc60007810000 */
[----:B------:R-:W-:Y:S01]  /*1a570*/  HGMMA.64x256x16.F32.BF16 R24, R208, gdesc[UR4].tnspB, R24, gsb0 ;  /* 0x43e00004d0187df0 */ /* 0x000fe20008001818 */
[----:B------:R-:W-:Y:S01]  /*1a580*/  R2UR UR6, R4 ;  /* 0x00000000040672ca */ /* 0x000fe200000e0000 */
[----:B------:R-:W-:Y:S01]  /*1a590*/  VIADD R4, R2, 0x100 ;  /* 0x0000010002047836 */ /* 0x000fe20000000000 */
[----:B------:R-:W-:Y:S01]  /*1a5a0*/  R2UR UR7, R5 ;  /* 0x00000000050772ca */ /* 0x000fe200000e0000 */
[----:B------:R-:W-:Y:S01]  /*1a5b0*/  IMAD.MOV.U32 R5, RZ, RZ, 0x40000040 ;  /* 0x40000040ff057424 */ /* 0x000fe200078e00ff */
        /* <DEDUP_REMOVED lines=14> */
[----:B------:R-:W-:Y:S01]  /*1a6a0*/  FMNMX.FTZ R0, R156, R0, !PT ;  /* 0x000000009c007209 */ /* 0x000fe20007810000 */
[----:B------:R-:W-:Y:S02]  /*1a6b0*/  WARPGROUP.DEPBAR.LE gsb0, 0x0 ;  /* 0x00008000000079c5 */ /* 0x000fe40000010000 */
[----:B------:R-:W-:-:S06]  /*1a6c0*/  WARPGROUP.ARRIVE ;  /* 0x00000000000079c5 */ /* 0x000fcc0000000000 */
        /* <DEDUP_REMOVED lines=11> */
[----:B------:R-:W-:Y:S02]  /*1a780*/  R2UR UR7, R5 ;  /* 0x00000000050772ca */ /* 0x000fe400000e0000 */
[----:B------:R-:W-:-:S05]  /*1a790*/  FMNMX.FTZ R5, R157, R0, !PT ;  /* 0x000000009d057209 */ /* 0x000fca0007810000 */
[----:B------:R-:W0:Y:S02]  /*1a7a0*/  SHFL.BFLY PT, R0, R5, 0x2, 0x1f ;  /* 0x0c401f0005007f89 */ /* 0x000e2400000e0000 */
[----:B0-----:R-:W-:-:S05]  /*1a7b0*/  FMNMX.FTZ R5, R5, R0, !PT ;  /* 0x0000000005057209 */ /* 0x001fca0007810000 */
[----:B------:R-:W0:Y:S02]  /*1a7c0*/  SHFL.BFLY PT, R0, R5, 0x1, 0x1f ;  /* 0x0c201f0005007f89 */ /* 0x000e2400000e0000 */
[----:B0-----:R-:W-:Y:S02]  /*1a7d0*/  FMNMX.FTZ R5, R5, R0, !PT ;  /* 0x0000000005057209 */ /* 0x001fe40007810000 */
        /* <DEDUP_REMOVED lines=24> */
[----:B------:R-:W-:Y:S01]  /*1a960*/  FADD.FTZ R0, -R4, R7 ;  /* 0x0000000704007221 */ /* 0x000fe20000010100 */
[----:B------:R-:W-:Y:S02]  /*1a970*/  WARPGROUP.DEPBAR.LE gsb0, 0x0 ;  /* 0x00008000000079c5 */ /* 0x000fe40000010000 */
[----:B------:R-:W-:-:S06]  /*1a980*/  WARPGROUP.ARRIVE ;  /* 0x00000000000079c5 */ /* 0x000fcc0000000000 */
[----:B------:R-:W-:Y:S01]  /*1a990*/  HGMMA.64x256x16.F32.BF16 R24, R196, gdesc[UR4].tnspB, R24, gsb0 ;  /* 0x43e00004c4187df0 */ /* 0x000fe20008001818 */
[----:B------:R-:W-:Y:S02]  /*1a9a0*/  R2UR UR6, R2 ;  /* 0x00000000020672ca */ /* 0x000fe400000e0000 */
[----:B------:R-:W-:Y:S01]  /*1a9b0*/  R2UR UR7, R3 ;  /* 0x00000000030772ca */ /* 0x000fe200000e0000 */
[----:B------:R-:W-:Y:S01]  /*1a9c0*/  FADD.FTZ R3, -R5, R8 ;  /* 0x0000000805037221 */ /* 0x000fe20000010100 */
[----:B------:R-:W-:-:S05]  /*1a9d0*/  MOV R2, UR61 ;  /* 0x0000003d00027c02 */ /* 0x000fca0008000f00 */
[-C--:B------:R-:W-:Y:S01]  /*1a9e0*/  FMUL.FTZ R13, R5, R2.reuse ;  /* 0x00000002050d7220 */ /* 0x080fe20000410000 */
[-C--:B------:R-:W-:Y:S01]  /*1a9f0*/  FMUL.FTZ R3, R3, R2.reuse ;  /* 0x0000000203037220 */ /* 0x080fe20000410000 */
[-C--:B------:R-:W-:Y:S02]  /*1aa00*/  FMUL.FTZ R0, R0, R2.reuse ;  /* 0x0000000200007220 */ /* 0x080fe40000410000 */
[-CC-:B------:R-:W-:Y:S01]  /*1aa10*/  FFMA.FTZ R208, R184, R2.reuse, -R13.reuse ;  /* 0x00000002b8d07223 */ /* 0x180fe2000001080d */
        /* <DEDUP_REMOVED lines=12> */
[----:B------:R-:W-:Y:S01]  /*1aae0*/  FFMA.FTZ R21, R165, R2, -R13 ;  /* 0x00000002a5157223 */ /* 0x000fe2000001080d */
[----:B------:R-:W-:Y:S08]  /*1aaf0*/  MUFU.EX2 R3, R3 ;  /* 0x0000000300037308 */ /* 0x000ff00000000800 */
[----:B------:R-:W0:Y:S08]  /*1ab00*/  MUFU.EX2 R208, R208 ;  /* 0x000000d000d07308 */ /* 0x000e300000000800 */
[----:B------:R-:W-:Y:S08]  /*1ab10*/  MUFU.EX2 R0, R0 ;  /* 0x0000000000007308 */ /* 0x000ff00000000800 */
[----:B------:R-:W1:Y:S01]  /*1ab20*/  MUFU.EX2 R8, R8 ;  /* 0x0000000800087308 */ /* 0x000e620000000800 */
[----:B0-----:R-:W-:-:S07]  /*1ab30*/  FFMA.FTZ R223, R3, R223, R208 ;  /* 0x000000df03df7223 */ /* 0x001fce00000100d0 */
[----:B------:R-:W0:Y:S08]  /*1ab40*/  MUFU.EX2 R210, R210 ;  /* 0x000000d200d27308 */ /* 0x000e300000000800 */
[----:B------:R-:W2:Y:S01]  /*1ab50*/  MUFU.EX2 R184, R184 ;  /* 0x000000b800b87308 */ /* 0x000ea20000000800 */
[C---:B-1----:R-:W-:Y:S01]  /*1ab60*/  FADD.FTZ R223, R8.reuse, R223 ;  /* 0x000000df08df7221 */ /* 0x042fe20000010000 */
[----:B------:R-:W-:-:S06]  /*1ab70*/  F2FP.BF16.F32.PACK_AB R208, R8, R208 ;  /* 0x000000d008d0723e */ /* 0x000fcc00000010ff */
[----:B------:R-:W1:Y:S01]  /*1ab80*/  MUFU.EX2 R204, R204 ;  /* 0x000000cc00cc7308 */ /* 0x000e620000000800 */
[----:B0-----:R-:W-:-:S07]  /*1ab90*/  FADD.FTZ R223, R210, R223 ;  /* 0x000000dfd2df7221 */ /* 0x001fce0000010000 */
[----:B------:R-:W0:Y:S01]  /*1aba0*/  MUFU.EX2 R10, R10 ;  /* 0x0000000a000a7308 */ /* 0x000e220000000800 */
[C---:B--2---:R-:W-:Y:S01]  /*1abb0*/  FADD.FTZ R223, R184.reuse, R223 ;  /* 0x000000dfb8df7221 */ /* 0x044fe20000010000 */
[----:B------:R-:W-:-:S06]  /*1abc0*/  F2FP.BF16.F32.PACK_AB R210, R184, R210 ;  /* 0x000000d2b8d2723e */ /* 0x000fcc00000010ff */
[----:B------:R-:W2:Y:S01]  /*1abd0*/  MUFU.EX2 R206, R206 ;  /* 0x000000ce00ce7308 */ /* 0x000ea20000000800 */
[----:B-1----:R-:W-:-:S07]  /*1abe0*/  FADD.FTZ R223, R204, R223 ;  /* 0x000000dfccdf7221 */ /* 0x002fce0000010000 */
[----:B------:R-:W1:Y:S01]  /*1abf0*/  MUFU.EX2 R12, R12 ;  /* 0x0000000c000c7308 */ /* 0x000e620000000800 */
[C---:B0-----:R-:W-:Y:S01]  /*1ac00*/  FADD.FTZ R223, R10.reuse, R223 ;  /* 0x000000df0adf7221 */ /* 0x041fe20000010000 */
[----:B------:R-:W-:Y:S01]  /*1ac10*/  F2FP.BF16.F32.PACK_AB R204, R10, R204 ;  /* 0x000000cc0acc723e */ /* 0x000fe200000010ff */
[----:B------:R-:W-:-:S05]  /*1ac20*/  IMAD.MOV.U32 R10, RZ, RZ, R224 ;  /* 0x000000ffff0a7224 */ /* 0x000fca00078e00e0 */
[----:B------:R-:W0:Y:S01]  /*1ac30*/  MUFU.EX2 R200, R200 ;  /* 0x000000c800c87308 */ /* 0x000e220000000800 */
[----:B--2---:R-:W-:-:S07]  /*1ac40*/  FADD.FTZ R223, R206, R223 ;  /* 0x000000dfcedf7221 */ /* 0x004fce0000010000 */
        /* <DEDUP_REMOVED lines=8> */
[----:B------:R-:W-:Y:S01]  /*1acd0*/  MUFU.EX2 R20, R20 ;  /* 0x0000001400147308 */ /* 0x000fe20000000800 */
[----:B-1----:R-:W-:-:S07]  /*1ace0*/  FADD.FTZ R223, R202, R223 ;  /* 0x000000dfcadf7221 */ /* 0x002fce0000010000 */
[----:B------:R-:W-:Y:S01]  /*1acf0*/  MUFU.EX2 R21, R21 ;  /* 0x0000001500157308 */ /* 0x000fe20000000800 */
[C---:B0-----:R-:W-:Y:S01]  /*1ad00*/  FADD.FTZ R223, R15.reuse, R223 ;  /* 0x000000df0fdf7221 */ /* 0x041fe20000010000 */
[----:B------:R-:W-:Y:S01]  /*1ad10*/  F2FP.BF16.F32.PACK_AB R202, R15, R202 ;  /* 0x000000ca0fca723e */ /* 0x000fe200000010ff */
[----:B------:R-:W-:Y:S02]  /*1ad20*/  WARPGROUP.DEPBAR.LE gsb0, 0x0 ;  /* 0x00008000000079c5 */ /* 0x000fe40000010000 */
[----:B------:R-:W-:Y:S01]  /*1ad30*/  WARPGROUP.ARRIVE ;  /* 0x00000000000079c5 */ /* 0x000fe20000000000 */
[-CC-:B------:R-:W-:Y:S01]  /*1ad40*/  FFMA.FTZ R196, R160, R2.reuse, -R13.reuse ;  /* 0x00000002a0c47223 */ /* 0x180fe2000001080d */
[----:B------:R-:W-:Y:S01]  /*1ad50*/  FFMA.FTZ R198, R164, R2, -R13 ;  /* 0x00000002a4c67223 */ /* 0x000fe2000001080d */
[----:B------:R-:W-:-:S03]  /*1ad60*/  @!P1 PRMT R164, RZ, 0x654, R11 ;  /* 0x00000654ffa49816 */ /* 0x000fc6000000000b */
[----:B------:R-:W-:Y:S01]  /*1ad70*/  HGMMA.64x256x16.F32.BF16 R24, R192, gdesc[UR4].tnspB, R24, gsb0 ;  /* 0x43e00004c0187df0 */ /* 0x000fe20008001818 */
[----:B------:R-:W0:Y:S08]  /*1ad80*/  MUFU.EX2 R196, R196 ;  /* 0x000000c400c47308 */ /* 0x000e300000000800 */
[----:B------:R-:W1:Y:S01]  /*1ad90*/  MUFU.EX2 R198, R198 ;  /* 0x000000c600c67308 */ /* 0x000e620000000800 */
[----:B0-----:R-:W-:Y:S01]  /*1ada0*/  FADD.FTZ R223, R196, R223 ;  /* 0x000000dfc4df7221 */ /* 0x001fe20000010000 */
[----:B------:R-:W-:-:S03]  /*1adb0*/  F2FP.BF16.F32.PACK_AB R196, R20, R196 ;  /* 0x000000c414c4723e */ /* 0x000fc600000010ff */
[----:B------:R-:W-:-:S04]  /*1adc0*/  FADD.FTZ R223, R20, R223 ;  /* 0x000000df14df7221 */ /* 0x000fc80000010000 */
[----:B-1----:R-:W-:Y:S01]  /*1add0*/  FADD.FTZ R223, R198, R223 ;  /* 0x000000dfc6df7221 */ /* 0x002fe20000010000 */
[----:B------:R-:W-:-:S03]  /*1ade0*/  F2FP.BF16.F32.PACK_AB R198, R21, R198 ;  /* 0x000000c615c6723e */ /* 0x000fc600000010ff */
[----:B------:R-:W-:Y:S01]  /*1adf0*/  FADD.FTZ R223, R21, R223 ;  /* 0x000000df15df7221 */ /* 0x000fe20000010000 */
[----:B------:R-:W-:Y:S02]  /*1ae00*/  WARPGROUP.DEPBAR.LE gsb0, 0x0 ;  /* 0x00008000000079c5 */ /* 0x000fe40000010000 */
[-CC-:B------:R-:W-:Y:S01]  /*1ae10*/  FFMA.FTZ R192, R152, R2.reuse, -R13.reuse ;  /* 0x0000000298c07223 */ /* 0x180fe2000001080d */
[-CC-:B------:R-:W-:Y:S01]  /*1ae20*/  FFMA.FTZ R152, R153, R2.reuse, -R13.reuse ;  /* 0x0000000299987223 */ /* 0x180fe2000001080d */
[-CC-:B------:R-:W-:Y:S01]  /*1ae30*/  FFMA.FTZ R194, R156, R2.reuse, -R13.reuse ;  /* 0x000000029cc27223 */ /* 0x180fe2000001080d */
[-C--:B------:R-:W-:Y:S01]  /*1ae40*/  FFMA.FTZ R13, R157, R2.reuse, -R13 ;  /* 0x000000029d0d7223 */ /* 0x080fe2000001080d */
[----:B------:R-:W-:Y:S02]  /*1ae50*/  @!P1 SYNCS.ARRIVE.TRANS64.RED.A1T0 RZ, [R164+URZ], RZ ;  /* 0x000000ffa4ff99a7 */ /* 0x000fe4000810043f */
[----:B------:R-:W0:Y:S01]  /*1ae60*/  MUFU.EX2 R192, R192 ;  /* 0x000000c000c07308 */ /* 0x000e220000000800 */
[----:B------:R1:W-:Y:S07]  /*1ae70*/  @!P1 SYNCS.ARRIVE.TRANS64.RED.A1T0 RZ, [R9+URZ], RZ ;  /* 0x000000ff09ff99a7 */ /* 0x0003ee000810043f */
[----:B------:R2:W-:Y:S08]  /*1ae80*/  MUFU.EX2 R7, R13 ;  /* 0x0000000d00077308 */ /* 0x0005f00000000800 */
[----:B------:R-:W-:Y:S01]  /*1ae90*/  MUFU.EX2 R152, R152 ;  /* 0x0000009800987308 */ /* 0x000fe20000000800 */
[----:B--2---:R-:W-:Y:S01]  /*1aea0*/  FMUL.FTZ R13, R4, R2 ;  /* 0x00000002040d7220 */ /* 0x004fe20000410000 */
[----:B0-----:R-:W-:-:S03]  /*1aeb0*/  FADD.FTZ R223, R192, R223 ;  /* 0x000000dfc0df7221 */ /* 0x001fc60000010000 */
[-CC-:B------:R-:W-:Y:S01]  /*1aec0*/  FFMA.FTZ R209, R186, R2.reuse, -R13.reuse ;  /* 0x00000002bad17223 */ /* 0x180fe2000001080d */
[-CC-:B------:R-:W-:Y:S01]  /*1aed0*/  FFMA.FTZ R153, R187, R2.reuse, -R13.reuse ;  /* 0x00000002bb997223 */ /* 0x180fe2000001080d */
[-CC-:B------:R-:W-:Y:S01]  /*1aee0*/  FFMA.FTZ R211, R190, R2.reuse, -R13.reuse ;  /* 0x00000002bed37223 */ /* 0x180fe2000001080d */
[-CC-:B------:R-:W-:Y:S01]  /*1aef0*/  FFMA.FTZ R157, R191, R2.reuse, -R13.reuse ;  /* 0x00000002bf9d7223 */ /* 0x180fe2000001080d */
[-CC-:B------:R-:W-:Y:S01]  /*1af00*/  FFMA.FTZ R205, R178, R2.reuse, -R13.reuse ;  /* 0x00000002b2cd7223 */ /* 0x180fe2000001080d */
[-CC-:B------:R-:W-:Y:S01]  /*1af10*/  FFMA.FTZ R160, R179, R2.reuse, -R13.reuse ;  /* 0x00000002b3a07223 */ /* 0x180fe2000001080d */
[----:B------:R-:W0:Y:S01]  /*1af20*/  MUFU.EX2 R209, R209 ;  /* 0x000000d100d17308 */ /* 0x000e220000000800 */
[-CC-:B------:R-:W-:Y:S01]  /*1af30*/  FFMA.FTZ R207, R182, R2.reuse, -R13.reuse ;  /* 0x00000002b6cf7223 */ /* 0x180fe2000001080d */
[-CC-:B------:R-:W-:Y:S01]  /*1af40*/  FFMA.FTZ R156, R183, R2.reuse, -R13.reuse ;  /* 0x00000002b79c7223 */ /* 0x180fe2000001080d */
[-CC-:B------:R-:W-:Y:S01]  /*1af50*/  FFMA.FTZ R201, R170, R2.reuse, -R13.reuse ;  /* 0x00000002aac97223 */ /* 0x180fe2000001080d */
[-CC-:B------:R-:W-:Y:S01]  /*1af60*/  FFMA.FTZ R161, R171, R2.reuse, -R13.reuse ;  /* 0x00000002aba17223 */ /* 0x180fe2000001080d */
[-CC-:B------:R-:W-:Y:S01]  /*1af70*/  FFMA.FTZ R203, R174, R2.reuse, -R13.reuse ;  /* 0x00000002aecb7223 */ /* 0x180fe2000001080d */
[-CC-:B------:R-:W-:Y:S01]  /*1af80*/  FFMA.FTZ R175, R175, R2.reuse, -R13.reuse ;  /* 0x00000002afaf7223 */ /* 0x180fe2000001080d */
[-CC-:B------:R-:W-:Y:S01]  /*1af90*/  FFMA.FTZ R197, R162, R2.reuse, -R13.reuse ;  /* 0x00000002a2c57223 */ /* 0x180fe2000001080d */
[----:B------:R-:W2:Y:S01]  /*1afa0*/  MUFU.EX2 R153, R153 ;  /* 0x0000009900997308 */ /* 0x000ea20000000800 */
[-CC-:B------:R-:W-:Y:S01]  /*1afb0*/  FFMA.FTZ R163, R163, R2.reuse, -R13.reuse ;  /* 0x00000002a3a37223 */ /* 0x180fe2000001080d */
[-CC-:B------:R-:W-:Y:S01]  /*1afc0*/  FFMA.FTZ R199, R166, R2.reuse, -R13.reuse ;  /* 0x00000002a6c77223 */ /* 0x180fe2000001080d */
[-CC-:B------:R-:W-:Y:S01]  /*1afd0*/  FFMA.FTZ R167, R167, R2.reuse, -R13.reuse ;  /* 0x00000002a7a77223 */ /* 0x180fe2000001080d */
[-CC-:B------:R-:W-:Y:S01]  /*1afe0*/  FFMA.FTZ R193, R154, R2.reuse, -R13.reuse ;  /* 0x000000029ac17223 */ /* 0x180fe2000001080d */
[-CC-:B------:R-:W-:Y:S01]  /*1aff0*/  FFMA.FTZ R155, R155, R2.reuse, -R13.reuse ;  /* 0x000000029b9b7223 */ /* 0x180fe2000001080d */
[-CC-:B------:R-:W-:Y:S01]  /*1b000*/  FFMA.FTZ R158, R158, R2.reuse, -R13.reuse ;  /* 0x000000029e9e7223 */ /* 0x180fe2000001080d */
[----:B------:R-:W-:Y:S01]  /*1b010*/  FFMA.FTZ R159, R159, R2, -R13 ;  /* 0x000000029f9f7223 */ /* 0x000fe2000001080d */
[----:B------:R-:W3:Y:S01]  /*1b020*/  MUFU.EX2 R211, R211 ;  /* 0x000000d300d37308 */ /* 0x000ee20000000800 */
[----:B0-----:R-:W-:Y:S01]  /*1b030*/  FFMA.FTZ R222, R0, R222, R209 ;  /* 0x000000de00de7223 */ /* 0x001fe200000100d1 */
[C---:B------:R-:W-:Y:S01]  /*1b040*/  FADD.FTZ R223, R152.reuse, R223 ;  /* 0x000000df98df7221 */ /* 0x040fe20000010000 */
[----:B------:R-:W-:-:S05]  /*1b050*/  F2FP.BF16.F32.PACK_AB R192, R152, R192 ;  /* 0x000000c098c0723e */ /* 0x000fca00000010ff */
[----:B------:R-:W0:Y:S01]  /*1b060*/  MUFU.EX2 R157, R157 ;  /* 0x0000009d009d7308 */ /* 0x000e220000000800 */
[C---:B--2---:R-:W-:Y:S01]  /*1b070*/  FADD.FTZ R222, R153.reuse, R222 ;  /* 0x000000de99de7221 */ /* 0x044fe20000010000 */
[----:B------:R-:W-:-:S06]  /*1b080*/  F2FP.BF16.F32.PACK_AB R209, R153, R209 ;  /* 0x000000d199d1723e */ /* 0x000fcc00000010ff */
[----:B------:R-:W2:Y:S01]  /*1b090*/  MUFU.EX2 R205, R205 ;  /* 0x000000cd00cd7308 */ /* 0x000ea20000000800 */
[----:B---3--:R-:W-:-:S07]  /*1b0a0*/  FADD.FTZ R222, R211, R222 ;  /* 0x000000ded3de7221 */ /* 0x008fce0000010000 */
[----:B------:R-:W3:Y:S01]  /*1b0b0*/  MUFU.EX2 R160, R160 ;  /* 0x000000a000a07308 */ /* 0x000ee20000000800 */
[C---:B0-----:R-:W-:Y:S01]  /*1b0c0*/  FADD.FTZ R222, R157.reuse, R222 ;  /* 0x000000de9dde7221 */ /* 0x041fe20000010000 */
[----:B------:R-:W-:-:S06]  /*1b0d0*/  F2FP.BF16.F32.PACK_AB R211, R157, R211 ;  /* 0x000000d39dd3723e */ /* 0x000fcc00000010ff */
[----:B------:R-:W0:Y:S01]  /*1b0e0*/  MUFU.EX2 R207, R207 ;  /* 0x000000cf00cf7308 */ /* 0x000e220000000800 */
[----:B--2---:R-:W-:-:S07]  /*1b0f0*/  FADD.FTZ R222, R205, R222 ;  /* 0x000000decdde7221 */ /* 0x004fce0000010000 */
[----:B------:R-:W2:Y:S01]  /*1b100*/  MUFU.EX2 R156, R156 ;  /* 0x0000009c009c7308 */ /* 0x000ea20000000800 */
[C---:B---3--:R-:W-:Y:S01]  /*1b110*/  FADD.FTZ R222, R160.reuse, R222 ;  /* 0x000000dea0de7221 */ /* 0x048fe20000010000 */
[----:B------:R-:W-:-:S06]  /*1b120*/  F2FP.BF16.F32.PACK_AB R205, R160, R205 ;  /* 0x000000cda0cd723e */ /* 0x000fcc00000010ff */
[----:B------:R-:W3:Y:S01]  /*1b130*/  MUFU.EX2 R201, R201 ;  /* 0x000000c900c97308 */ /* 0x000ee20000000800 */
[----:B0-----:R-:W-:-:S07]  /*1b140*/  FADD.FTZ R222, R207, R222 ;  /* 0x000000decfde7221 */ /* 0x001fce0000010000 */
        /* <DEDUP_REMOVED lines=10> */
[----:B-1----:R-:W1:Y:S01]  /*1b1f0*/  MUFU.EX2 R9, R163 ;  /* 0x000000a300097308 */ /* 0x002e620000000800 */
[C---:B---3--:R-:W-:Y:S01]  /*1b200*/  FADD.FTZ R222, R11.reuse, R222 ;  /* 0x000000de0bde7221 */ /* 0x048fe20000010000 */
[----:B------:R-:W-:-:S06]  /*1b210*/  F2FP.BF16.F32.PACK_AB R203, R11, R203 ;  /* 0x000000cb0bcb723e */ /* 0x000fcc00000010ff */
[----:B------:R-:W2:Y:S01]  /*1b220*/  MUFU.EX2 R199, R199 ;  /* 0x000000c700c77308 */ /* 0x000ea20000000800 */
[----:B0-----:R-:W-:-:S07]  /*1b230*/  FADD.FTZ R222, R197, R222 ;  /* 0x000000dec5de7221 */ /* 0x001fce0000010000 */
[----:B------:R-:W0:Y:S01]  /*1b240*/  MUFU.EX2 R13, R167 ;  /* 0x000000a7000d7308 */ /* 0x000e220000000800 */
[C---:B-1----:R-:W-:Y:S01]  /*1b250*/  FADD.FTZ R222, R9.reuse, R222 ;  /* 0x000000de09de7221 */ /* 0x042fe20000010000 */
[----:B------:R-:W-:-:S06]  /*1b260*/  F2FP.BF16.F32.PACK_AB R197, R9, R197 ;  /* 0x000000c509c5723e */ /* 0x000fcc00000010ff */
[----:B------:R-:W1:Y:S01]  /*1b270*/  MUFU.EX2 R193, R193 ;  /* 0x000000c100c17308 */ /* 0x000e620000000800 */
[----:B--2---:R-:W-:-:S07]  /*1b280*/  FADD.FTZ R222, R199, R222 ;  /* 0x000000dec7de7221 */ /* 0x004fce0000010000 */
[----:B------:R-:W2:Y:S01]  /*1b290*/  MUFU.EX2 R155, R155 ;  /* 0x0000009b009b7308 */ /* 0x000ea20000000800 */
[C---:B0-----:R-:W-:Y:S01]  /*1b2a0*/  FADD.FTZ R222, R13.reuse, R222 ;  /* 0x000000de0dde7221 */ /* 0x041fe20000010000 */
[----:B------:R-:W-:-:S06]  /*1b2b0*/  F2FP.BF16.F32.PACK_AB R199, R13, R199 ;  /* 0x000000c70dc7723e */ /* 0x000fcc00000010ff */
[----:B------:R-:W0:Y:S01]  /*1b2c0*/  MUFU.EX2 R194, R194 ;  /* 0x000000c200c27308 */ /* 0x000e220000000800 */
[----:B-1----:R-:W-:-:S07]  /*1b2d0*/  FADD.FTZ R222, R193, R222 ;  /* 0x000000dec1de7221 */ /* 0x002fce0000010000 */
[----:B------:R-:W1:Y:S01]  /*1b2e0*/  MUFU.EX2 R158, R158 ;  /* 0x0000009e009e7308 */ /* 0x000e620000000800 */
[C---:B--2---:R-:W-:Y:S01]  /*1b2f0*/  FADD.FTZ R9, R155.reuse, R222 ;  /* 0x000000de9b097221 */ /* 0x044fe20000010000 */
[----:B------:R-:W-:-:S06]  /*1b300*/  F2FP.BF16.F32.PACK_AB R193, R155, R193 ;  /* 0x000000c19bc1723e */ /* 0x000fcc00000010ff */
[----:B------:R-:W2:Y:S01]  /*1b310*/  MUFU.EX2 R159, R159 ;  /* 0x0000009f009f7308 */ /* 0x000ea20000000800 */
[----:B0-----:R-:W-:Y:S01]  /*1b320*/  FADD.FTZ R8, R194, R223 ;  /* 0x000000dfc2087221 */ /* 0x001fe20000010000 */
[----:B------:R-:W-:-:S03]  /*1b330*/  F2FP.BF16.F32.PACK_AB R194, R7, R194 ;  /* 0x000000c207c2723e */ /* 0x000fc600000010ff */
[----:B------:R-:W-:Y:S01]  /*1b340*/  FADD.FTZ R223, R7, R8 ;  /* 0x0000000807df7221 */ /* 0x000fe20000010000 */
[----:B------:R-:W-:Y:S02]  /*1b350*/  IMAD.MOV.U32 R7, RZ, RZ, R4 ;  /* 0x000000ffff077224 */ /* 0x000fe400078e0004 */
[----:B------:R-:W-:Y:S02]  /*1b360*/  IMAD.MOV.U32 R8, RZ, RZ, R5 ;  /* 0x000000ffff087224 */ /* 0x000fe400078e0005 */
[----:B-1----:R-:W-:Y:S01]  /*1b370*/  FADD.FTZ R222, R158, R9 ;  /* 0x000000099ede7221 */ /* 0x002fe20000010000 */
[----:B------:R-:W-:-:S03]  /*1b380*/  IMAD.MOV.U32 R9, RZ, RZ, R225 ;  /* 0x000000ffff097224 */ /* 0x000fc600078e00e1 */
[C---:B--2---:R-:W-:Y:S01]  /*1b390*/  FADD.FTZ R222, R159.reuse, R222 ;  /* 0x000000de9fde7221 */ /* 0x044fe20000010000 */
[----:B------:R-:W-:Y:S01]  /*1b3a0*/  F2FP.BF16.F32.PACK_AB R195, R159, R158 ;  /* 0x0000009e9fc3723e */ /* 0x000fe200000010ff */
[----:B------:R-:W-:Y:S06]  /*1b3b0*/  @P2 BRA `(.L_x_657) ;  /* 0xffffffb800102947 */ /* 0x000fec000383ffff */
.L_x_646:
[----:B------:R-:W-:Y:S05]  /*1b3c0*/  BSYNC B0 ;  /* 0x0000000000007941 */ /* 0x000fea0003800000 */
.L_x_645:
        /* <DEDUP_REMOVED lines=131> */
.L_x_658:
[----:B------:R-:W-:Y:S01]  /*1bc00*/  IMAD R0, R224, 0x8, R16 ;  /* 0x00000008e0007824 */ /* 0x000fe200078e0210 */
[----:B------:R-:W-:-:S04]  /*1bc10*/  SHF.L.U32 R7, R225, 0x1f, RZ ;  /* 0x0000001fe1077819 */ /* 0x000fc800000006ff */
[----:B------:R0:W1:Y:S01]  /*1bc20*/  SYNCS.PHASECHK.TRANS64.TRYWAIT P2, [R0+URZ+0x38850], R7 ;  /* 0x03885007000075a7 */ /* 0x000062000804017f */
[----:B------:R-:W-:Y:S05]  /*1bc30*/  @!P0 BRA `(.L_x_659) ;  /* 0x0000000000048947 */ /* 0x000fea0003800000 */
[----:B------:R-:W-:Y:S01]  /*1bc40*/  BPT.TRAP 0x1 ;  /* 0x000000040000795c */ /* 0x000fe20000300000 */
.L_x_659:
[----:B------:R-:W-:Y:S01]  /*1bc50*/  VIADD R16, R16, 0x400 ;  /* 0x0000040010107836 */ /* 0x000fe20000000000 */
[----:B------:R-:W-:Y:S04]  /*1bc60*/  BSSY B0, `(.L_x_660) ;  /* 0x0000008000007945 */ /* 0x000fe80003800000 */
[----:B------:R-:W-:-:S04]  /*1bc70*/  SHF.R.U32.HI R16, RZ, 0x4, R16 ;  /* 0x00000004ff107819 */ /* 0x000fc80000011610 */
[----:B------:R-:W-:-:S04]  /*1bc80*/  LOP3.LUT R16, R16, 0x3fff, RZ, 0xc0, !PT ;  /* 0x00003fff10107812 */ /* 0x000fc800078ec0ff */
[----:B------:R-:W-:-:S05]  /*1bc90*/  LOP3.LUT R3, R16, 0x2800000, RZ, 0xfc, !PT ;  /* 0x0280000010037812 */ /* 0x000fca00078efcff */
[----:B------:R-:W-:Y:S01]  /*1bca0*/  IMAD R3, R224, 0xa00, R3 ;  /* 0x00000a00e0037824 */ /* 0x000fe200078e0203 */
[----:B-1----:R-:W-:Y:S06]  /*1bcb0*/  @P2 BRA `(.L_x_661) ;  /* 0x0000000000082947 */ /* 0x002fec0003800000 */
[----:B------:R-:W1:Y:S02]  /*1bcc0*/  SYNCS.PHASECHK.TRANS64.TRYWAIT P0, [R0+URZ+0x38850], R7 ;  /* 0x03885007000075a7 */ /* 0x000e64000800017f */
[----:B-1----:R-:W-:Y:S05]  /*1bcd0*/  @!P0 BRA `(.L_x_662) ;  /* 0x000000a000608947 */ /* 0x002fea0003800000 */
.L_x_661:
[----:B------:R-:W-:Y:S05]  /*1bce0*/  BSYNC B0 ;  /* 0x0000000000007941 */ /* 0x000fea0003800000 */
.L_x_660:
[----:B------:R-:W-:Y:S01]  /*1bcf0*/  IMAD.MOV.U32 R6, RZ, RZ, R3 ;  /* 0x000000ffff067224 */ /* 0x000fe200078e0003 */
[----:B------:R-:W2:Y:S01]  /*1bd00*/  LDL.LU R15, [R1+0x70] ;  /* 0x00007000010f7983 */ /* 0x000ea20000300800 */
[----:B01----:R-:W-:Y:S01]  /*1bd10*/  IMAD.MOV.U32 R7, RZ, RZ, 0x40000040 ;  /* 0x40000040ff077424 */ /* 0x003fe200078e00ff */
[----:B------:R-:W-:Y:S01]  /*1bd20*/  WARPGROUP.ARRIVE ;  /* 0x00000000000079c5 */ /* 0x000fe20000000000 */
[----:B------:R-:W-:Y:S01]  /*1bd30*/  VIADD R224, R224, 0x1 ;  /* 0x00000001e0e07836 */ /* 0x000fe20000000000 */
[----:B------:R-:W-:Y:S01]  /*1bd40*/  R2UR UR6, R6 ;  /* 0x00000000060672ca */ /* 0x000fe200000e0000 */
[----:B------:R-:W-:Y:S01]  /*1bd50*/  VIADD R6, R3, 0x80 ;  /* 0x0000008003067836 */ /* 0x000fe20000000000 */
[----:B------:R-:W-:Y:S01]  /*1bd60*/  R2UR UR7, R7 ;  /* 0x00000000070772ca */ /* 0x000fe200000e0000 */
[----:B------:R-:W-:Y:S01]  /*1bd70*/  IMAD.MOV.U32 R7, RZ, RZ, 0x40000040 ;  /* 0x40000040ff077424 */ /* 0x000fe200078e00ff */
[----:B------:R-:W-:Y:S01]  /*1bd80*/  ISETP.NE.AND P2, PT, R224, 0x2, PT ;  /* 0x00000002e000780c */ /* 0x000fe20003f45270 */
[----:B------:R-:W-:-:S02]  /*1bd90*/  IMAD.MOV.U32 R12, RZ, RZ, RZ ;  /* 0x000000ffff0c7224 */ /* 0x000fc400078e00ff */
[----:B------:R-:W-:Y:S01]  /*1bda0*/  @!P1 VIADD R11, R0, 0x38860 ;  /* 0x00038860000b9836 */ /* 0x000fe20000000000 */
[----:B------:R-:W-:Y:S01]  /*1bdb0*/  SEL R224, R224, RZ, P2 ;  /* 0x000000ffe0e07207 */ /* 0x000fe20001000000 */
[----:B------:R-:W-:-:S03]  /*1bdc0*/  IMAD.MOV.U32 R0, RZ, RZ, -0x800000 ;  /* 0xff800000ff007424 */ /* 0x000fc600078e00ff */
[----:B------:R-:W-:-:S03]  /*1bdd0*/  @!P1 PRMT R11, RZ, 0x654, R11 ;  /* 0x00000654ff0b9816 */ /* 0x000fc6000000000b */
[----:B------:R-:W-:Y:S01]  /*1bde0*/  HGMMA.64x256x16.F32.BF16 R24, R208, gdesc[UR4].tnspB, R24, gsb0 ;  /* 0x43e00004d0187df0 */ /* 0x000fe20008001818 */
[----:B------:R-:W-:Y:S01]  /*1bdf0*/  R2UR UR6, R6 ;  /* 0x00000000060672ca */ /* 0x000fe200000e0000 */
[----:B------:R-:W-:Y:S01]  /*1be00*/  VIADD R6, R3, 0x100 ;  /* 0x0000010003067836 */ /* 0x000fe20000000000 */
[----:B------:R-:W-:Y:S01]  /*1be10*/  R2UR UR7, R7 ;  /* 0x00000000070772ca */ /* 0x000fe200000e0000 */
[----:B------:R-:W-:Y:S01]  /*1be20*/  IMAD.MOV.U32 R7, RZ, RZ, 0x40000040 ;  /* 0x40000040ff077424 */ /* 0x000fe200078e00ff */
[----:B------:R-:W-:Y:S02]  /*1be30*/  WARPGROUP.DEPBAR.LE gsb0, 0x0 ;  /* 0x00008000000079c5 */ /* 0x000fe40000010000 */
[----:B------:R-:W-:-:S15]  /*1be40*/  WARPGROUP.ARRIVE ;  /* 0x00000000000079c5 */ /* 0x000fde0000000000 */
[----:B------:R-:W-:-:S06]  /*1be50*/  NOP ;  /* 0x0000000000007918 */ /* 0x000fcc0000000000 */
[----:B------:R-:W-:Y:S01]  /*1be60*/  HGMMA.64x256x16.F32.BF16 R24, R204, gdesc[UR4].tnspB, R24, gsb0 ;  /* 0x43e00004cc187df0 */ /* 0x000fe20008001818 */
[----:B------:R-:W-:Y:S01]  /*1be70*/  R2UR UR6, R6 ;  /* 0x00000000060672ca */ /* 0x000fe200000e0000 */
[----:B------:R-:W-:Y:S01]  /*1be80*/  VIADD R6, R3, 0x180 ;  /* 0x0000018003067836 */ /* 0x000fe20000000000 */
[----:B------:R-:W-:Y:S01]  /*1be90*/  R2UR UR7, R7 ;  /* 0x00000000070772ca */ /* 0x000fe200000e0000 */
[----:B--2---:R-:W-:Y:S01]  /*1bea0*/  VIADD R15, R15, 0x1 ;  /* 0x000000010f0f7836 */ /* 0x004fe20000000000 */
[----:B------:R-:W-:-:S04]  /*1beb0*/  MOV R7, 0x40000040 ;  /* 0x4000004000077802 */ /* 0x000fc80000000f00 */
[----:B------:R-:W-:Y:S01]  /*1bec0*/  STL [R1+0x70], R15 ;  /* 0x0000700f01007387 */ /* 0x000fe20000100800 */
[----:B------:R-:W-:Y:S02]  /*1bed0*/  WARPGROUP.DEPBAR.LE gsb0, 0x0 ;  /* 0x00008000000079c5 */ /* 0x000fe40000010000 */
[----:B------:R-:W-:-:S15]  /*1bee0*/  WARPGROUP.ARRIVE ;  /* 0x00000000000079c5 */ /* 0x000fde0000000000 */
[----:B------:R-:W-:-:S01]  /*1bef0*/  NOP ;  /* 0x0000000000007918 */ /* 0x000fc20000000000 */
[----:B------:R-:W-:Y:S01]  /*1bf00*/  HGMMA.64x256x16.F32.BF16 R24, R200, gdesc[UR4].tnspB, R24, gsb0 ;  /* 0x43e00004c8187df0 */ /* 0x000fe20008001818 */
[----:B------:R-:W-:Y:S01]  /*1bf10*/  R2UR UR6, R6 ;  /* 0x00000000060672ca */ /* 0x000fe200000e0000 */
[----:B------:R-:W-:Y:S01]  /*1bf20*/  VIADD R6, R3, 0x200 ;  /* 0x0000020003067836 */ /* 0x000fe20000000000 */
[----:B------:R-:W-:Y:S01]  /*1bf30*/  R2UR UR7, R7 ;  /* 0x00000000070772ca */ /* 0x000fe200000e0000 */
[----:B------:R-:W-:Y:S01]  /*1bf40*/  IMAD.MOV.U32 R7, RZ, RZ, 0x40000040 ;  /* 0x40000040ff077424 */ /* 0x000fe200078e00ff */
[----:B------:R-:W0:Y:S01]  /*1bf50*/  SHFL.BFLY PT, R3, R222, 0x2, 0x1f ;  /* 0x0c401f00de037f89 */ /* 0x000e2200000e0000 */
[----:B------:R-:W-:Y:S02]  /*1bf60*/  WARPGROUP.DEPBAR.LE gsb0, 0x0 ;  /* 0x00008000000079c5 */ /* 0x000fe40000010000 */
[----:B------:R-:W-:-:S15]  /*1bf70*/  WARPGROUP.ARRIVE ;  /* 0x00000000000079c5 */ /* 0x000fde0000000000 */
[----:B------:R-:W-:-:S05]  /*1bf80*/  NOP ;  /* 0x0000000000007918 */ /* 0x000fca0000000000 */
[----:B------:R-:W-:Y:S01]  /*1bf90*/  HGMMA.64x256x16.F32.BF16 R24, R196, gdesc[UR4].tnspB, R24, gsb0 ;  /* 0x43e00004c4187df0 */ /* 0x000fe20008001818 */
[----:B------:R-:W-:Y:S02]  /*1bfa0*/  R2UR UR6, R6 ;  /* 0x00000000060672ca */ /* 0x000fe400000e0000 */
[----:B------:R-:W-:Y:S01]  /*1bfb0*/  R2UR UR7, R7 ;  /* 0x00000000070772ca */ /* 0x000fe200000e0000 */
[----:B------:R-:W1:Y:S01]  /*1bfc0*/  SHFL.BFLY PT, R6, R223, 0x2, 0x1f ;  /* 0x0c401f00df067f89 */ /* 0x000e6200000e0000 */
[----:B0-----:R-:W-:-:S05]  /*1bfd0*/  FADD.FTZ R7, R3, R222 ;  /* 0x000000de03077221 */ /* 0x001fca0000010000 */
[----:B------:R-:W0:Y:S01]  /*1bfe0*/  SHFL.BFLY PT, R8, R7, 0x1, 0x1f ;  /* 0x0c201f0007087f89 */ /* 0x000e2200000e0000 */
[----:B-1----:R-:W-:-:S05]  /*1bff0*/  FADD.FTZ R6, R6, R223 ;  /* 0x000000df06067221 */ /* 0x002fca0000010000 */
[----:B------:R-:W1:Y:S01]  /*1c000*/  SHFL.BFLY PT, R3, R6, 0x1, 0x1f ;  /* 0x0c201f0006037f89 */ /* 0x000e6200000e0000 */
[----:B0-----:R-:W-:-:S05]  /*1c010*/  FADD.FTZ R14, R7, R8 ;  /* 0x00000008070e7221 */ /* 0x001fca0000010000 */
[----:B------:R-:W-:-:S13]  /*1c020*/  FSETP.NE.FTZ.AND P3, PT, R14, RZ, PT ;  /* 0x000000ff0e00720b */ /* 0x000fda0003f75000 */
[----:B------:R-:W0:Y:S01]  /*1c030*/  @P3 MUFU.LG2 R10, R14 ;  /* 0x0000000e000a3308 */ /* 0x000e220000000c00 */
[----:B-1----:R-:W-:Y:S01]  /*1c040*/  FADD.FTZ R13, R6, R3 ;  /* 0x00000003060d7221 */ /* 0x002fe20000010000 */
[----:B------:R-:W-:Y:S01]  /*1c050*/  SEL R6, RZ, 0x1, P2 ;  /* 0x00000001ff067807 */ /* 0x000fe20001000000 */
[----:B------:R-:W-:-:S03]  /*1c060*/  IMAD.MOV.U32 R3, RZ, RZ, -0x800000 ;  /* 0xff800000ff037424 */ /* 0x000fc600078e00ff */
[----:B------:R-:W-:Y:S02]  /*1c070*/  FSETP.NE.FTZ.AND P0, PT, R13, RZ, PT ;  /* 0x000000ff0d00720b */ /* 0x000fe40003f15000 */
[----:B------:R-:W-:Y:S01]  /*1c080*/  LOP3.LUT R225, R225, R6, RZ, 0x3c, !PT ;  /* 0x00000006e1e17212 */ /* 0x000fe200078e3cff */
[----:B------:R-:W-:Y:S02]  /*1c090*/  IMAD.MOV.U32 R6, RZ, RZ, RZ ;  /* 0x000000ffff067224 */ /* 0x000fe400078e00ff */
[----:B0-----:R-:W-:-:S04]  /*1c0a0*/  @P3 FMUL.FTZ R7, R10, 0.69314718246459960938 ;  /* 0x3f3172180a073820 */ /* 0x001fc80000410000 */
[----:B------:R-:W-:Y:S04]  /*1c0b0*/  @P3 MUFU.RCP R6, R14 ;  /* 0x0000000e00063308 */ /* 0x000fe80000001000 */
[C---:B------:R-:W-:Y:S01]  /*1c0c0*/  @P0 FMUL.FTZ R8, R2.reuse, 0.69314718246459960938 ;  /* 0x3f31721802080820 */ /* 0x040fe20000410000 */
[----:B------:R-:W-:-:S03]  /*1c0d0*/  @P3 FMUL.FTZ R2, R2, 0.69314718246459960938 ;  /* 0x3f31721802023820 */ /* 0x000fc60000410000 */
[----:B------:R-:W0:Y:S01]  /*1c0e0*/  @P0 MUFU.LG2 R9, R13 ;  /* 0x0000000d00090308 */ /* 0x000e220000000c00 */
[----:B------:R-:W-:-:S07]  /*1c0f0*/  @P3 FFMA.FTZ R3, R2, R4, R7 ;  /* 0x0000000402033223 */ /* 0x000fce0000010007 */
[----:B------:R-:W1:Y:S01]  /*1c100*/  @P0 MUFU.RCP R12, R13 ;  /* 0x0000000d000c0308 */ /* 0x000e620000001000 */
[----:B0-----:R-:W-:-:S04]  /*1c110*/  @P0 FMUL.FTZ R9, R9, 0.69314718246459960938 ;  /* 0x3f31721809090820 */ /* 0x001fc80000410000 */
[----:B------:R-:W-:Y:S01]  /*1c120*/  @P0 FFMA.FTZ R0, R8, R5, R9 ;  /* 0x0000000508000223 */ /* 0x000fe20000010009 */
[----:B------:R-:W-:Y:S01]  /*1c130*/  PLOP3.LUT P0, PT, PT, PT, PT, 0x8, 0x0 ;  /* 0x000000000000781c */ /* 0x000fe20003f0e170 */
[----:B------:R-:W-:Y:S02]  /*1c140*/  WARPGROUP.DEPBAR.LE gsb0, 0x0 ;  /* 0x00008000000079c5 */ /* 0x000fe40000010000 */
[----:B------:R-:W-:-:S06]  /*1c150*/  WARPGROUP.ARRIVE ;  /* 0x00000000000079c5 */ /* 0x000fcc0000000000 */
[----:B------:R-:W-:Y:S03]  /*1c160*/  HGMMA.64x256x16.F32.BF16 R24, R192, gdesc[UR4].tnspB, R24, gsb0 ;  /* 0x43e00004c0187df0 */ /* 0x000fe60008001818 */
[----:B------:R-:W-:Y:S02]  /*1c170*/  WARPGROUP.DEPBAR.LE gsb0, 0x0 ;  /* 0x00008000000079c5 */ /* 0x000fe40000010000 */
[-C--:B-1----:R-:W-:Y:S01]  /*1c180*/  FMUL.FTZ R4, R24, R12.reuse ;  /* 0x0000000c18047220 */ /* 0x082fe20000410000 */
[-C--:B------:R-:W-:Y:S01]  /*1c190*/  FMUL.FTZ R160, R44, R12.reuse ;  /* 0x0000000c2ca07220 */ /* 0x080fe20000410000 */
[-C--:B------:R-:W-:Y:S01]  /*1c1a0*/  FMUL.FTZ R163, R56, R12.reuse ;  /* 0x0000000c38a37220 */ /* 0x080fe20000410000 */
[----:B------:R-:W-:Y:S01]  /*1c1b0*/  FMUL.FTZ R169, R80, R12 ;  /* 0x0000000c50a97220 */ /* 0x000fe20000410000 */
[-C--:B------:R-:W-:Y:S01]  /*1c1c0*/  FMUL.FTZ R10, R27, R6.reuse ;  /* 0x000000061b0a7220 */ /* 0x080fe20000410000 */
[----:B------:R-:W-:Y:S01]  /*1c1d0*/  FMUL.FTZ R8, R31, R6 ;  /* 0x000000061f087220 */ /* 0x000fe20000410000 */
[----:B------:R0:W-:Y:S01]  /*1c1e0*/  @!P1 SYNCS.ARRIVE.TRANS64.RED.A1T0 RZ, [R11+URZ], RZ ;  /* 0x000000ff0bff99a7 */ /* 0x0001e2000810043f */
        /* <DEDUP_REMOVED lines=61> */
[----:B------:R-:W-:Y:S01]  /*1c5c0*/  FMUL.FTZ R31, R63, R6 ;  /* 0x000000063f1f7220 */ /* 0x000fe20000410000 */
        /* <DEDUP_REMOVED lines=8> */
[-C--:B0-----:R-:W-:Y:S01]  /*1c650*/  FMUL.FTZ R11, R46, R6.reuse ;  /* 0x000000062e0b7220 */ /* 0x081fe20000410000 */
        /* <DEDUP_REMOVED lines=50> */
[----:B------:R-:W-:-:S07]  /*1c980*/  FMUL.FTZ R76, R151, R6 ;  /* 0x00000006974c7220 */ /* 0x000fce0000410000 */
.L_x_570:
[----:B------:R-:W0:Y:S08]  /*1c990*/  S2UR UR5, SR_CgaCtaId ;  /* 0x00000000000579c3 */ /* 0x000e300000008800 */
[----:B------:R-:W-:Y:S06]  /*1c9a0*/  BAR.SYNC.DEFER_BLOCKING 0x5, 0x120 ;  /* 0x0144800000007b1d */ /* 0x000fec0000010000 */
[----:B------:R-:W-:Y:S01]  /*1c9b0*/  UMOV UR4, 0x400 ;  /* 0x0000040000047882 */ /* 0x000fe20000000000 */
[----:B------:R-:W-:Y:S01]  /*1c9c0*/  BSSY B0, `(.L_x_663) ;  /* 0x0000293000007945 */ /* 0x000fe20003800000 */
[----:B0-----:R-:W-:-:S06]  /*1c9d0*/  ULEA UR4, UR5, UR4, 0x18 ;  /* 0x0000000405047291 */ /* 0x001fcc000f8ec03f */
[----:B------:R-:W-:-:S05]  /*1c9e0*/  IMAD.U32 R16, RZ, RZ, UR4 ;  /* 0x00000004ff107e24 */ /* 0x000fca000f8e00ff */
[----:B------:R0:W1:Y:S01]  /*1c9f0*/  LDS.128 R148, [R16+0x388d0] ;  /* 0x0388d00010947984 */ /* 0x0000620000000c00 */
[----:B------:R-:W-:Y:S06]  /*1ca00*/  BAR.ARV 0x4, 0x120 ;  /* 0x0104800000007b1d */ /* 0x000fec0000002000 */
[----:B------:R-:W-:Y:S05]  /*1ca10*/  @P0 BRA `(.L_x_664) ;  /* 0x0000001c00580947 */ /* 0x000fea0003800000 */
[----:B------:R-:W2:Y:S04]  /*1ca20*/  LDL R6, [R1+0x98] ;  /* 0x0000980001067983 */ /* 0x000ea80000100800 */
[----:B-1----:R-:W3:Y:S01]  /*1ca30*/  LDL R148, [R1+0x64] ;  /* 0x0000640001947983 */ /* 0x002ee20000100800 */
[----:B------:R-:W1:Y:S01]  /*1ca40*/  S2R R21, SR_SWINHI ;  /* 0x0000000000157919 */ /* 0x000e620000002f00 */
[----:B------:R-:W-:Y:S01]  /*1ca50*/  F2FP.BF16.F32.PACK_AB R5, R10, R5 ;  /* 0x000000050a05723e */ /* 0x000fe200000010ff */
[----:B------:R-:W-:Y:S01]  /*1ca60*/  ULDC.64 UR4, c[0x0][0xbd8] ;  /* 0x0002f60000047ab9 */ /* 0x000fe20000000a00 */
[----:B------:R-:W-:Y:S02]  /*1ca70*/  MOV R14, R16 ;  /* 0x00000010000e7202 */ /* 0x000fe40000000f00 */
[----:B-1----:R-:W-:-:S02]  /*1ca80*/  MOV R15, R21 ;  /* 0x00000015000f7202 */ /* 0x002fc40000000f00 */
        /* <DEDUP_REMOVED lines=11> */
[----:B-----5:R-:W-:Y:S01]  /*1cb40*/  F2FP.BF16.F32.PACK_AB R147, R76, R72 ;  /* 0x000000484c93723e */ /* 0x020fe200000010ff */
[----:B------:R-:W-:Y:S01]  /*1cb50*/  ULDC.64 UR6, c[0x0][0x208] ;  /* 0x0000820000067ab9 */ /* 0x000fe20000000a00 */
[----:B------:R-:W-:Y:S01]  /*1cb60*/  BAR.SYNC.DEFER_BLOCKING 0x1, 0x100 ;  /* 0x0044000000007b1d */ /* 0x000fe20000010000 */
[----:B--2---:R-:W-:-:S03]  /*1cb70*/  IMAD.WIDE R120, R6, 0x2, R14 ;  /* 0x0000000206787825 */ /* 0x004fc600078e020e */
[C---:B------:R-:W-:Y:S02]  /*1cb80*/  IADD3 R6, P1, R120.reuse, 0x20, RZ ;  /* 0x0000002078067810 */ /* 0x040fe40007f3e0ff */
[----:B------:R-:W-:Y:S02]  /*1cb90*/  IADD3 R46, P0, R120, 0x40, RZ ;  /* 0x00000040782e7810 */ /* 0x000fe40007f1e0ff */
[----:B------:R-:W-:Y:S02]  /*1cba0*/  LOP3.LUT R88, R6, 0x380, RZ, 0xc0, !PT ;  /* 0x0000038006587812 */ /* 0x000fe400078ec0ff */
[----:B------:R-:W-:Y:S02]  /*1cbb0*/  IADD3 R100, P3, R120, 0x4000, RZ ;  /* 0x0000400078647810 */ /* 0x000fe40007f7e0ff */
[----:B------:R-:W-:Y:S01]  /*1cbc0*/  LOP3.LUT R92, R46, 0x380, RZ, 0xc0, !PT ;  /* 0x000003802e5c7812 */ /* 0x000fe200078ec0ff */
[----:B------:R-:W-:Y:S01]  /*1cbd0*/  IMAD.X R89, RZ, RZ, R121, P1 ;  /* 0x000000ffff597224 */ /* 0x000fe200008e0679 */
[----:B------:R-:W-:-:S02]  /*1cbe0*/  SHF.R.U64 R88, R88, 0x3, RZ ;  /* 0x0000000358587819 */ /* 0x000fc400000012ff */
[C---:B------:R-:W-:Y:S02]  /*1cbf0*/  IADD3 R108, P1, R120.reuse, 0x8000, RZ ;  /* 0x00008000786c7810 */ /* 0x040fe40007f3e0ff */
[----:B------:R-:W-:Y:S02]  /*1cc00*/  IADD3 R84, P4, R120, 0x60, RZ ;  /* 0x0000006078547810 */ /* 0x000fe40007f9e0ff */
[----:B------:R-:W-:Y:S02]  /*1cc10*/  LOP3.LUT R118, R100, 0x380, RZ, 0xc0, !PT ;  /* 0x0000038064767812 */ /* 0x000fe400078ec0ff */
[----:B------:R-:W-:Y:S02]  /*1cc20*/  SHF.R.U64 R92, R92, 0x3, RZ ;  /* 0x000000035c5c7819 */ /* 0x000fe400000012ff */
[----:B------:R-:W-:Y:S02]  /*1cc30*/  IADD3 R106, P2, R120, 0x4060, RZ ;  /* 0x00004060786a7810 */ /* 0x000fe40007f5e0ff */
[----:B------:R-:W-:-:S02]  /*1cc40*/  LOP3.LUT R88, R88, R6, RZ, 0x3c, !PT ;  /* 0x0000000658587212 */ /* 0x000fc400078e3cff */
[----:B------:R-:W-:Y:S02]  /*1cc50*/  LOP3.LUT R6, R108, 0x380, RZ, 0xc0, !PT ;  /* 0x000003806c067812 */ /* 0x000fe400078ec0ff */
[----:B------:R-:W-:Y:S02]  /*1cc60*/  IADD3 R102, P6, R120, 0x4020, RZ ;  /* 0x0000402078667810 */ /* 0x000fe40007fde0ff */
[----:B------:R-:W-:Y:S02]  /*1cc70*/  LOP3.LUT R96, R84, 0x380, RZ, 0xc0, !PT ;  /* 0x0000038054607812 */ /* 0x000fe400078ec0ff */
[----:B------:R-:W-:Y:S02]  /*1cc80*/  SHF.R.U64 R118, R118, 0x3, RZ ;  /* 0x0000000376767819 */ /* 0x000fe400000012ff */
[----:B------:R-:W-:Y:S02]  /*1cc90*/  LOP3.LUT R92, R92, R46, RZ, 0x3c, !PT ;  /* 0x0000002e5c5c7212 */ /* 0x000fe400078e3cff */
[----:B------:R-:W-:Y:S01]  /*1cca0*/  LOP3.LUT R46, R106, 0x380, RZ, 0xc0, !PT ;  /* 0x000003806a2e7812 */ /* 0x000fe200078ec0ff */
[--C-:B------:R-:W-:Y:S01]  /*1ccb0*/  IMAD.X R101, RZ, RZ, R121.reuse, P3 ;  /* 0x000000ffff657224 */ /* 0x100fe200018e0679 */
[----:B------:R-:W-:Y:S01]  /*1ccc0*/  SHF.R.U64 R6, R6, 0x3, RZ ;  /* 0x0000000306067819 */ /* 0x000fe200000012ff */
[----:B------:R-:W-:Y:S01]  /*1ccd0*/  IMAD.X R103, RZ, RZ, R121, P6 ;  /* 0x000000ffff677224 */ /* 0x000fe200030e0679 */
[----:B------:R-:W-:-:S02]  /*1cce0*/  IADD3 R114, P3, R120, 0x8060, RZ ;  /* 0x0000806078727810 */ /* 0x000fc40007f7e0ff */
[----:B------:R-:W-:Y:S02]  /*1ccf0*/  SHF.R.U64 R96, R96, 0x3, RZ ;  /* 0x0000000360607819 */ /* 0x000fe400000012ff */
[----:B------:R-:W-:Y:S02]  /*1cd00*/  LOP3.LUT R100, R118, R100, RZ, 0x3c, !PT ;  /* 0x0000006476647212 */ /* 0x000fe400078e3cff */
[C---:B------:R-:W-:Y:S02]  /*1cd10*/  LOP3.LUT R21, R120.reuse, 0x380, RZ, 0xc0, !PT ;  /* 0x0000038078157812 */ /* 0x040fe400078ec0ff */
[----:B------:R-:W-:Y:S02]  /*1cd20*/  IADD3 R104, P5, R120, 0x4040, RZ ;  /* 0x0000404078687810 */ /* 0x000fe40007fbe0ff */
[----:B------:R-:W-:Y:S02]  /*1cd30*/  LOP3.LUT R118, R102, 0x380, RZ, 0xc0, !PT ;  /* 0x0000038066767812 */ /* 0x000fe400078ec0ff */
[----:B------:R-:W-:-:S02]  /*1cd40*/  SHF.R.U64 R46, R46, 0x3, RZ ;  /* 0x000000032e2e7819 */ /* 0x000fc400000012ff */
[----:B------:R-:W-:Y:S02]  /*1cd50*/  IADD3 R116, P6, R120, 0xc000, RZ ;  /* 0x0000c00078747810 */ /* 0x000fe40007fde0ff */
[----:B------:R-:W-:Y:S01]  /*1cd60*/  LOP3.LUT R108, R6, R108, RZ, 0x3c, !PT ;  /* 0x0000006c066c7212 */ /* 0x000fe200078e3cff */
[--C-:B------:R-:W-:Y:S01]  /*1cd70*/  IMAD.X R97, RZ, RZ, R121.reuse, P4 ;  /* 0x000000ffff617224 */ /* 0x100fe200020e0679 */
[----:B------:R-:W-:Y:S02]  /*1cd80*/  LOP3.LUT R96, R96, R84, RZ, 0x3c, !PT ;  /* 0x0000005460607212 */ /* 0x000fe400078e3cff */
[----:B------:R-:W-:Y:S01]  /*1cd90*/  LOP3.LUT R6, R114, 0x380, RZ, 0xc0, !PT ;  /* 0x0000038072067812 */ /* 0x000fe200078ec0ff */
[----:B------:R-:W-:Y:S01]  /*1cda0*/  IMAD.X R105, RZ, RZ, R121, P5 ;  /* 0x000000ffff697224 */ /* 0x000fe200028e0679 */
[----:B------:R-:W-:Y:S02]  /*1cdb0*/  SHF.R.U64 R21, R21, 0x3, RZ ;  /* 0x0000000315157819 */ /* 0x000fe400000012ff */
[----:B------:R-:W-:-:S02]  /*1cdc0*/  LOP3.LUT R84, R104, 0x380, RZ, 0xc0, !PT ;  /* 0x0000038068547812 */ /* 0x000fc400078ec0ff */
[----:B------:R-:W-:Y:S02]  /*1cdd0*/  SHF.R.U64 R118, R118, 0x3, RZ ;  /* 0x0000000376767819 */ /* 0x000fe400000012ff */
[----:B------:R-:W-:Y:S01]  /*1cde0*/  LOP3.LUT R106, R46, R106, RZ, 0x3c, !PT ;  /* 0x0000006a2e6a7212 */ /* 0x000fe200078e3cff */
[--C-:B------:R-:W-:Y:S01]  /*1cdf0*/  IMAD.X R93, RZ, RZ, R121.reuse, P0 ;  /* 0x000000ffff5d7224 */ /* 0x100fe200000e0679 */
[----:B------:R-:W-:Y:S01]  /*1ce00*/  IADD3 R112, P4, R120, 0x8040, RZ ;  /* 0x0000804078707810 */ /* 0x000fe20007f9e0ff */
[----:B------:R-:W-:Y:S01]  /*1ce10*/  IMAD.X R109, RZ, RZ, R121, P1 ;  /* 0x000000ffff6d7224 */ /* 0x000fe200008e0679 */
[----:B------:R-:W-:Y:S02]  /*1ce20*/  LOP3.LUT R46, R116, 0x380, RZ, 0xc0, !PT ;  /* 0x00000380742e7812 */ /* 0x000fe400078ec0ff */
[----:B------:R-:W-:Y:S02]  /*1ce30*/  IADD3 R20, P5, R120, 0xc020, RZ ;  /* 0x0000c02078147810 */ /* 0x000fe40007fbe0ff */
[----:B------:R-:W-:-:S02]  /*1ce40*/  IADD3.X R107, RZ, R121, RZ, P2, !PT ;  /* 0x00000079ff6b7210 */ /* 0x000fc400017fe4ff */
[C---:B------:R-:W-:Y:S02]  /*1ce50*/  IADD3 R110, P0, R120.reuse, 0x8020, RZ ;  /* 0x00008020786e7810 */ /* 0x040fe40007f1e0ff */
[C---:B------:R-:W-:Y:S02]  /*1ce60*/  IADD3 R26, P2, R120.reuse, 0xc040, RZ ;  /* 0x0000c040781a7810 */ /* 0x040fe40007f5e0ff */
[----:B------:R-:W-:Y:S02]  /*1ce70*/  IADD3 R30, P1, R120, 0xc060, RZ ;  /* 0x0000c060781e7810 */ /* 0x000fe40007f3e0ff */
[----:B------:R-:W-:Y:S02]  /*1ce80*/  SHF.R.U64 R6, R6, 0x3, RZ ;  /* 0x0000000306067819 */ /* 0x000fe400000012ff */
[----:B------:R-:W-:Y:S02]  /*1ce90*/  LOP3.LUT R120, R21, R120, RZ, 0x3c, !PT ;  /* 0x0000007815787212 */ /* 0x000fe400078e3cff */
[----:B------:R-:W-:-:S02]  /*1cea0*/  SHF.R.U64 R84, R84, 0x3, RZ ;  /* 0x0000000354547819 */ /* 0x000fc400000012ff */
[----:B------:R-:W-:Y:S02]  /*1ceb0*/  LOP3.LUT R102, R118, R102, RZ, 0x3c, !PT ;  /* 0x0000006676667212 */ /* 0x000fe400078e3cff */
[----:B------:R-:W-:Y:S02]  /*1cec0*/  LOP3.LUT R118, R112, 0x380, RZ, 0xc0, !PT ;  /* 0x0000038070767812 */ /* 0x000fe400078ec0ff */
[----:B------:R-:W-:Y:S02]  /*1ced0*/  SHF.R.U64 R46, R46, 0x3, RZ ;  /* 0x000000032e2e7819 */ /* 0x000fe400000012ff */
[----:B------:R-:W-:Y:S02]  /*1cee0*/  LOP3.LUT R10, R20, 0x380, RZ, 0xc0, !PT ;  /* 0x00000380140a7812 */ /* 0x000fe400078ec0ff */
[----:B------:R-:W-:Y:S02]  /*1cef0*/  LOP3.LUT R114, R6, R114, RZ, 0x3c, !PT ;  /* 0x0000007206727212 */ /* 0x000fe400078e3cff */
[----:B------:R-:W-:-:S02]  /*1cf00*/  LOP3.LUT R104, R84, R104, RZ, 0x3c, !PT ;  /* 0x0000006854687212 */ /* 0x000fc400078e3cff */
[----:B------:R-:W-:Y:S02]  /*1cf10*/  MOV R120, R120 ;  /* 0x0000007800787202 */ /* 0x000fe40000000f00 */
[----:B------:R-:W-:Y:S02]  /*1cf20*/  F2FP.BF16.F32.PACK_AB R6, R29, R28 ;  /* 0x0000001c1d06723e */ /* 0x000fe400000010ff */
[----:B------:R-:W-:Y:S02]  /*1cf30*/  LOP3.LUT R84, R110, 0x380, RZ, 0xc0, !PT ;  /* 0x000003806e547812 */ /* 0x000fe400078ec0ff */
[----:B------:R-:W-:Y:S02]  /*1cf40*/  SHF.R.U64 R118, R118, 0x3, RZ ;  /* 0x0000000376767819 */ /* 0x000fe400000012ff */
[----:B------:R-:W-:Y:S02]  /*1cf50*/  LOP3.LUT R116, R46, R116, RZ, 0x3c, !PT ;  /* 0x000000742e747212 */ /* 0x000fe400078e3cff */
[----:B------:R-:W-:-:S02]  /*1cf60*/  LOP3.LUT R25, R26, 0x380, RZ, 0xc0, !PT ;  /* 0x000003801a197812 */ /* 0x000fc400078ec0ff */
[----:B------:R-:W-:Y:S02]  /*1cf70*/  LOP3.LUT R46, R30, 0x380, RZ, 0xc0, !PT ;  /* 0x000003801e2e7812 */ /* 0x000fe400078ec0ff */
[----:B------:R-:W-:Y:S01]  /*1cf80*/  SHF.R.U64 R10, R10, 0x3, RZ ;  /* 0x000000030a0a7819 */ /* 0x000fe200000012ff */
[----:B------:R1:W-:Y:S01]  /*1cf90*/  STSM.16.M88.4 [R120], R4 ;  /* 0x0000000478007844 */ /* 0x0003e20000000200 */
[----:B------:R-:W-:Y:S02]  /*1cfa0*/  SHF.R.U64 R84, R84, 0x3, RZ ;  /* 0x0000000354547819 */ /* 0x000fe400000012ff */
[----:B------:R-:W-:Y:S02]  /*1cfb0*/  LOP3.LUT R112, R118, R112, RZ, 0x3c, !PT ;  /* 0x0000007076707212 */ /* 0x000fe400078e3cff */
[----:B------:R-:W-:Y:S02]  /*1cfc0*/  SHF.R.U64 R25, R25, 0x3, RZ ;  /* 0x0000000319197819 */ /* 0x000fe400000012ff */
[----:B------:R-:W-:-:S02]  /*1cfd0*/  SHF.R.U64 R46, R46, 0x3, RZ ;  /* 0x000000032e2e7819 */ /* 0x000fc400000012ff */
[----:B------:R-:W-:Y:S02]  /*1cfe0*/  LOP3.LUT R118, R10, R20, RZ, 0x3c, !PT ;  /* 0x000000140a767212 */ /* 0x000fe400078e3cff */
[----:B------:R-:W-:Y:S02]  /*1cff0*/  MOV R88, R88 ;  /* 0x0000005800587202 */ /* 0x000fe40000000f00 */
[----:B------:R-:W-:Y:S02]  /*1d000*/  MOV R92, R92 ;  /* 0x0000005c005c7202 */ /* 0x000fe40000000f00 */
[----:B------:R-:W-:Y:S02]  /*1d010*/  F2FP.BF16.F32.PACK_AB R10, R45, R160 ;  /* 0x000000a02d0a723e */ /* 0x000fe400000010ff */
[----:B-1----:R-:W-:Y:S02]  /*1d020*/  F2FP.BF16.F32.PACK_AB R4, R33, R32 ;  /* 0x000000202104723e */ /* 0x002fe400000010ff */
[----:B------:R-:W-:-:S02]  /*1d030*/  F2FP.BF16.F32.PACK_AB R5, R35, R34 ;  /* 0x000000222305723e */ /* 0x000fc400000010ff */
[----:B------:R-:W-:Y:S02]  /*1d040*/  F2FP.BF16.F32.PACK_AB R6, R37, R24 ;  /* 0x000000182506723e */ /* 0x000fe400000010ff */
[----:B------:R-:W-:Y:S02]  /*1d050*/  F2FP.BF16.F32.PACK_AB R7, R39, R38 ;  /* 0x000000262707723e */ /* 0x000fe400000010ff */
[----:B------:R-:W-:Y:S02]  /*1d060*/  LOP3.LUT R110, R84, R110, RZ, 0x3c, !PT ;  /* 0x0000006e546e7212 */ /* 0x000fe400078e3cff */
[----:B------:R-:W-:Y:S01]  /*1d070*/  LOP3.LUT R20, R25, R26, RZ, 0x3c, !PT ;  /* 0x0000001a19147212 */ /* 0x000fe200078e3cff */
[----:B------:R1:W-:Y:S01]  /*1d080*/  STSM.16.M88.4 [R88], R4 ;  /* 0x0000000458007844 */ /* 0x0003e20000000200 */
[----:B------:R-:W-:Y:S02]  /*1d090*/  LOP3.LUT R84, R46, R30, RZ, 0x3c, !PT ;  /* 0x0000001e2e547212 */ /* 0x000fe400078e3cff */
[----:B------:R-:W-:-:S02]  /*1d0a0*/  MOV R96, R96 ;  /* 0x0000006000607202 */ /* 0x000fc40000000f00 */
[----:B------:R-:W-:Y:S02]  /*1d0b0*/  F2FP.BF16.F32.PACK_AB R24, R49, R161 ;  /* 0x000000a13118723e */ /* 0x000fe400000010ff */
[----:B------:R-:W-:Y:S02]  /*1d0c0*/  F2FP.BF16.F32.PACK_AB R25, R51, R50 ;  /* 0x000000323319723e */ /* 0x000fe400000010ff */
[----:B------:R-:W-:Y:S01]  /*1d0d0*/  F2FP.BF16.F32.PACK_AB R26, R53, R162 ;  /* 0x000000a2351a723e */ /* 0x000fe200000010ff */
[----:B------:R-:W-:Y:S01]  /*1d0e0*/  IMAD.X R111, RZ, RZ, R121, P0 ;  /* 0x000000ffff6f7224 */ /* 0x000fe200000e0679 */
[----:B------:R-:W-:Y:S01]  /*1d0f0*/  MOV R100, R100 ;  /* 0x0000006400647202 */ /* 0x000fe20000000f00 */
[----:B------:R2:W-:Y:S01]  /*1d100*/  STSM.16.M88.4 [R92], R8 ;  /* 0x000000085c007844 */ /* 0x0005e20000000200 */
[----:B------:R-:W-:Y:S02]  /*1d110*/  F2FP.BF16.F32.PACK_AB R28, R57, R163 ;  /* 0x000000a3391c723e */ /* 0x000fe400000010ff */
[----:B------:R-:W-:-:S02]  /*1d120*/  F2FP.BF16.F32.PACK_AB R29, R59, R58 ;  /* 0x0000003a3b1d723e */ /* 0x000fc400000010ff */
[----:B------:R-:W-:Y:S01]  /*1d130*/  F2FP.BF16.F32.PACK_AB R30, R61, R164 ;  /* 0x000000a43d1e723e */ /* 0x000fe200000010ff */
[--C-:B------:R-:W-:Y:S01]  /*1d140*/  IMAD.X R113, RZ, RZ, R121.reuse, P4 ;  /* 0x000000ffff717224 */ /* 0x100fe200020e0679 */
[----:B------:R-:W-:Y:S02]  /*1d150*/  MOV R102, R102 ;  /* 0x0000006600667202 */ /* 0x000fe40000000f00 */
[----:B-1----:R-:W-:Y:S02]  /*1d160*/  F2FP.BF16.F32.PACK_AB R4, R65, R165 ;  /* 0x000000a54104723e */ /* 0x002fe400000010ff */
[----:B------:R-:W-:Y:S02]  /*1d170*/  F2FP.BF16.F32.PACK_AB R5, R67, R66 ;  /* 0x000000424305723e */ /* 0x000fe400000010ff */
[----:B------:R-:W-:Y:S02]  /*1d180*/  F2FP.BF16.F32.PACK_AB R6, R69, R166 ;  /* 0x000000a64506723e */ /* 0x000fe400000010ff */
[----:B------:R-:W-:Y:S01]  /*1d190*/  F2FP.BF16.F32.PACK_AB R7, R71, R70 ;  /* 0x000000464707723e */ /* 0x000fe200000010ff */
[----:B------:R-:W-:Y:S01]  /*1d1a0*/  IMAD.X R115, RZ, RZ, R121, P3 ;  /* 0x000000ffff737224 */ /* 0x000fe200018e0679 */
[----:B------:R-:W-:-:S02]  /*1d1b0*/  MOV R104, R104 ;  /* 0x0000006800687202 */ /* 0x000fc40000000f00 */
[----:B--2---:R-:W-:Y:S02]  /*1d1c0*/  F2FP.BF16.F32.PACK_AB R8, R73, R167 ;  /* 0x000000a74908723e */ /* 0x004fe400000010ff */
[----:B------:R-:W-:Y:S02]  /*1d1d0*/  F2FP.BF16.F32.PACK_AB R9, R75, R74 ;  /* 0x0000004a4b09723e */ /* 0x000fe400000010ff */
[----:B------:R-:W-:Y:S02]  /*1d1e0*/  F2FP.BF16.F32.PACK_AB R10, R77, R168 ;  /* 0x000000a84d0a723e */ /* 0x000fe400000010ff */
[----:B------:R-:W-:Y:S01]  /*1d1f0*/  F2FP.BF16.F32.PACK_AB R11, R79, R78 ;  /* 0x0000004e4f0b723e */ /* 0x000fe200000010ff */
[----:B------:R-:W-:Y:S01]  /*1d200*/  STSM.16.M88.4 [R96], R24 ;  /* 0x0000001860007844 */ /* 0x000fe20000000200 */
[----:B------:R-:W-:Y:S02]  /*1d210*/  MOV R106, R106 ;  /* 0x0000006a006a7202 */ /* 0x000fe40000000f00 */
[----:B------:R-:W-:Y:S01]  /*1d220*/  F2FP.BF16.F32.PACK_AB R32, R81, R169 ;  /* 0x000000a95120723e */ /* 0x000fe200000010ff */
[----:B------:R-:W-:Y:S01]  /*1d230*/  STSM.16.M88.4 [R100], R28 ;  /* 0x0000001c64007844 */ /* 0x000fe20000000200 */
[----:B------:R-:W-:-:S02]  /*1d240*/  F2FP.BF16.F32.PACK_AB R33, R83, R82 ;  /* 0x000000525321723e */ /* 0x000fc400000010ff */
[----:B------:R-:W-:Y:S02]  /*1d250*/  F2FP.BF16.F32.PACK_AB R34, R44, R170 ;  /* 0x000000aa2c22723e */ /* 0x000fe400000010ff */
[----:B------:R-:W-:Y:S01]  /*1d260*/  F2FP.BF16.F32.PACK_AB R35, R87, R86 ;  /* 0x000000565723723e */ /* 0x000fe200000010ff */
[----:B------:R1:W-:Y:S01]  /*1d270*/  STSM.16.M88.4 [R102], R4 ;  /* 0x0000000466007844 */ /* 0x0003e20000000200 */
[----:B------:R-:W-:Y:S02]  /*1d280*/  MOV R108, R108 ;  /* 0x0000006c006c7202 */ /* 0x000fe40000000f00 */
        /* <DEDUP_REMOVED lines=8> */
[----:B------:R-:W-:Y:S02]  /*1d310*/  F2FP.BF16.F32.PACK_AB R59, R36, R13 ;  /* 0x0000000d243b723e */ /* 0x000fe400000010ff */
[----:B------:R-:W-:Y:S02]  /*1d320*/  MOV R112, R112 ;  /* 0x0000007000707202 */ /* 0x000fe40000000f00 */
[----:B-1----:R-:W-:-:S02]  /*1d330*/  F2FP.BF16.F32.PACK_AB R4, R154, R175 ;  /* 0x000000af9a04723e */ /* 0x002fc400000010ff */
[----:B------:R-:W-:Y:S02]  /*1d340*/  F2FP.BF16.F32.PACK_AB R5, R42, R40 ;  /* 0x000000282a05723e */ /* 0x000fe400000010ff */
[----:B------:R-:W-:Y:S02]  /*1d350*/  F2FP.BF16.F32.PACK_AB R6, R155, R176 ;  /* 0x000000b09b06723e */ /* 0x000fe400000010ff */
[----:B------:R-:W-:Y:S01]  /*1d360*/  F2FP.BF16.F32.PACK_AB R7, R52, R48 ;  /* 0x000000303407723e */ /* 0x000fe200000010ff */
[----:B------:R-:W-:Y:S01]  /*1d370*/  STSM.16.M88.4 [R106], R32 ;  /* 0x000000206a007844 */ /* 0x000fe20000000200 */
[----:B------:R-:W-:Y:S02]  /*1d380*/  MOV R114, R114 ;  /* 0x0000007200727202 */ /* 0x000fe40000000f00 */
[----:B--2---:R-:W-:Y:S02]  /*1d390*/  F2FP.BF16.F32.PACK_AB R8, R156, R177 ;  /* 0x000000b19c08723e */ /* 0x004fe400000010ff */
[----:B------:R-:W-:-:S02]  /*1d3a0*/  F2FP.BF16.F32.PACK_AB R9, R60, R55 ;  /* 0x000000373c09723e */ /* 0x000fc400000010ff */
[----:B------:R-:W-:Y:S02]  /*1d3b0*/  F2FP.BF16.F32.PACK_AB R10, R157, R178 ;  /* 0x000000b29d0a723e */ /* 0x000fe400000010ff */
[----:B------:R-:W-:Y:S01]  /*1d3c0*/  F2FP.BF16.F32.PACK_AB R11, R64, R63 ;  /* 0x0000003f400b723e */ /* 0x000fe200000010ff */
[----:B------:R-:W-:Y:S01]  /*1d3d0*/  STSM.16.M88.4 [R108], R44 ;  /* 0x0000002c6c007844 */ /* 0x000fe20000000200 */
[----:B------:R-:W-:-:S03]  /*1d3e0*/  IMAD.X R117, RZ, RZ, R121, P6 ;  /* 0x000000ffff757224 */ /* 0x000fc600030e0679 */
[----:B------:R-:W-:Y:S01]  /*1d3f0*/  STSM.16.M88.4 [R110], R56 ;  /* 0x000000386e007844 */ /* 0x000fe20000000200 */
[----:B------:R-:W-:-:S03]  /*1d400*/  IMAD.X R119, RZ, RZ, R121, P5 ;  /* 0x000000ffff777224 */ /* 0x000fc600028e0679 */
[----:B------:R3:W-:Y:S01]  /*1d410*/  STSM.16.M88.4 [R112], R4 ;  /* 0x0000000470007844 */ /* 0x0007e20000000200 */
[----:B------:R-:W-:-:S03]  /*1d420*/  IMAD.X R21, RZ, RZ, R121, P2 ;  /* 0x000000ffff157224 */ /* 0x000fc600010e0679 */
[----:B------:R1:W-:Y:S01]  /*1d430*/  STSM.16.M88.4 [R114], R8 ;  /* 0x0000000872007844 */ /* 0x0003e20000000200 */
[----:B------:R-:W-:Y:S01]  /*1d440*/  IMAD.X R85, RZ, RZ, R121, P1 ;  /* 0x000000ffff557224 */ /* 0x000fe200008e0679 */
[----:B------:R-:W-:Y:S02]  /*1d450*/  MOV R116, R116 ;  /* 0x0000007400747202 */ /* 0x000fe40000000f00 */
[----:B------:R-:W-:Y:S02]  /*1d460*/  F2FP.BF16.F32.PACK_AB R24, R158, R179 ;  /* 0x000000b39e18723e */ /* 0x000fe400000010ff */
[----:B------:R-:W-:Y:S01]  /*1d470*/  F2FP.BF16.F32.PACK_AB R25, R123, R122 ;  /* 0x0000007a7b19723e */ /* 0x000fe200000010ff */
[----:B---3--:R-:W-:Y:S01]  /*1d480*/  IMAD.SHL.U32 R4, R148, 0x4, RZ ;  /* 0x0000000494047824 */ /* 0x008fe200078e00ff */
[----:B-1----:R-:W-:Y:S02]  /*1d490*/  SHF.R.S32.HI R10, RZ, 0x1f, R148 ;  /* 0x0000001fff0a7819 */ /* 0x002fe40000011494 */
[----:B------:R-:W-:-:S02]  /*1d4a0*/  F2FP.BF16.F32.PACK_AB R26, R125, R124 ;  /* 0x0000007c7d1a723e */ /* 0x000fc400000010ff */
[----:B------:R-:W-:Y:S02]  /*1d4b0*/  F2FP.BF16.F32.PACK_AB R27, R127, R126 ;  /* 0x0000007e7f1b723e */ /* 0x000fe400000010ff */
[----:B------:R-:W-:Y:S02]  /*1d4c0*/  ISETP.NE.U32.AND P3, PT, RZ, UR4, PT ;  /* 0x00000004ff007c0c */ /* 0x000fe4000bf65070 */
[----:B------:R-:W-:Y:S02]  /*1d4d0*/  SHF.L.U64.HI R8, R148, 0x2, R10 ;  /* 0x0000000294087819 */ /* 0x000fe4000001020a */
[----:B------:R-:W-:Y:S02]  /*1d4e0*/  IADD3 R6, P0, R4, UR4, RZ ;  /* 0x0000000404067c10 */ /* 0x000fe4000ff1e0ff */
[----:B------:R-:W-:Y:S02]  /*1d4f0*/  MOV R118, R118 ;  /* 0x0000007600767202 */ /* 0x000fe40000000f00 */
[----:B------:R-:W-:-:S02]  /*1d500*/  F2FP.BF16.F32.PACK_AB R28, R129, R128 ;  /* 0x00000080811c723e */ /* 0x000fc400000010ff */
[----:B------:R-:W-:Y:S02]  /*1d510*/  F2FP.BF16.F32.PACK_AB R29, R131, R130 ;  /* 0x00000082831d723e */ /* 0x000fe400000010ff */
[----:B------:R-:W-:Y:S02]  /*1d520*/  F2FP.BF16.F32.PACK_AB R30, R133, R132 ;  /* 0x00000084851e723e */ /* 0x000fe400000010ff */
[----:B------:R-:W-:Y:S02]  /*1d530*/  F2FP.BF16.F32.PACK_AB R31, R135, R134 ;  /* 0x00000086871f723e */ /* 0x000fe400000010ff */
[----:B------:R-:W-:Y:S02]  /*1d540*/  MOV R20, R20 ;  /* 0x0000001400147202 */ /* 0x000fe40000000f00 */
[----:B------:R-:W-:Y:S02]  /*1d550*/  F2FP.BF16.F32.PACK_AB R32, R137, R136 ;  /* 0x000000888920723e */ /* 0x000fe400000010ff */
[----:B------:R-:W-:-:S02]  /*1d560*/  F2FP.BF16.F32.PACK_AB R33, R139, R138 ;  /* 0x0000008a8b21723e */ /* 0x000fc400000010ff */
[----:B------:R-:W-:Y:S02]  /*1d570*/  F2FP.BF16.F32.PACK_AB R34, R141, R140 ;  /* 0x0000008c8d22723e */ /* 0x000fe400000010ff */
[----:B------:R-:W-:Y:S02]  /*1d580*/  F2FP.BF16.F32.PACK_AB R35, R143, R142 ;  /* 0x0000008e8f23723e */ /* 0x000fe400000010ff */
[----:B------:R-:W-:Y:S01]  /*1d590*/  MOV R84, R84 ;  /* 0x0000005400547202 */ /* 0x000fe20000000f00 */
[----:B------:R1:W-:Y:S01]  /*1d5a0*/  STSM.16.M88.4 [R116], R24 ;  /* 0x0000001874007844 */ /* 0x0003e20000000200 */
[----:B------:R-:W-:Y:S02]  /*1d5b0*/  ISETP.NE.AND.EX P3, PT, RZ, UR5, PT, P3 ;  /* 0x00000005ff007c0c */ /* 0x000fe4000bf65330 */
[----:B------:R-:W-:Y:S01]  /*1d5c0*/  IADD3.X R7, R8, UR5, RZ, P0, !PT ;  /* 0x0000000508077c10 */ /* 0x000fe200087fe4ff */
[----:B------:R-:W-:Y:S01]  /*1d5d0*/  ULDC.64 UR4, c[0x0][0xbe0] ;  /* 0x0002f80000047ab9 */ /* 0x000fe20000000a00 */
[----:B------:R1:W-:Y:S01]  /*1d5e0*/  STSM.16.M88.4 [R118], R28 ;  /* 0x0000001c76007844 */ /* 0x0003e20000000200 */
[----:B------:R-:W-:-:S03]  /*1d5f0*/  ISETP.NE.U32.AND P1, PT, RZ, UR4, PT ;  /* 0x00000004ff007c0c */ /* 0x000fc6000bf25070 */
[----:B------:R1:W-:Y:S01]  /*1d600*/  STSM.16.M88.4 [R20], R32 ;  /* 0x0000002014007844 */ /* 0x0003e20000000200 */
[----:B------:R-:W-:-:S03]  /*1d610*/  ISETP.NE.AND.EX P1, PT, RZ, UR5, PT, P1 ;  /* 0x00000005ff007c0c */ /* 0x000fc6000bf25310 */
[----:B------:R1:W-:Y:S01]  /*1d620*/  STSM.16.M88.4 [R84], R144 ;  /* 0x0000009054007844 */ /* 0x0003e20000000200 */
[----:B------:R-:W-:-:S04]  /*1d630*/  IMAD R5, R18, 0x8, R220 ;  /* 0x0000000812057824 */ /* 0x000fc800078e02dc */
[----:B------:R-:W-:Y:S02]  /*1d640*/  IMAD.SHL.U32 R5, R5, 0x8, RZ ;  /* 0x0000000805057824 */ /* 0x000fe400078e00ff */
[----:B------:R-:W-:Y:S01]  /*1d650*/  IMAD.MOV.U32 R77, RZ, RZ, RZ ;  /* 0x000000ffff4d7224 */ /* 0x000fe200078e00ff */
[----:B------:R-:W-:Y:S02]  /*1d660*/  BAR.SYNC.DEFER_BLOCKING 0x1, 0x100 ;  /* 0x0044000000007b1d */ /* 0x000fe40000010000 */
[----:B------:R-:W-:Y:S01]  /*1d670*/  @P1 IADD3 R4, P0, R4, UR4, RZ ;  /* 0x0000000404041c10 */ /* 0x000fe2000ff1e0ff */
[----:B------:R-:W-:-:S03]  /*1d680*/  IMAD.WIDE R14, R5, 0x2, R14 ;  /* 0x00000002050e7825 */ /* 0x000fc600078e020e */
[----:B------:R-:W-:Y:S01]  /*1d690*/  ULDC UR4, c[0x0][0xa88] ;  /* 0x0002a20000047ab9 */ /* 0x000fe20000000800 */
[----:B------:R-:W-:Y:S01]  /*1d6a0*/  @P1 IADD3.X R5, R8, UR5, RZ, P0, !PT ;  /* 0x0000000508051c10 */ /* 0x000fe200087fe4ff */
[----:B------:R-:W-:Y:S01]  /*1d6b0*/  IMAD.U32 R2, RZ, RZ, UR4 ;  /* 0x00000004ff027e24 */ /* 0x000fe2000f8e00ff */
[----:B------:R-:W-:-:S04]  /*1d6c0*/  IADD3 R9, P0, R14, 0x1000, RZ ;  /* 0x000010000e097810 */ /* 0x000fc80007f1e0ff */
[----:B------:R-:W-:Y:S01]  /*1d6d0*/  LOP3.LUT R8, R9, 0x380, RZ, 0xc0, !PT ;  /* 0x0000038009087812 */ /* 0x000fe200078ec0ff */
[----:B------:R1:W5:Y:S04]  /*1d6e0*/  @P3 LDG.E R77, desc[UR6][R6.64] ;  /* 0x00000006064d3981 */ /* 0x000368000c1e1900 */
[----:B------:R1:W5:Y:S01]  /*1d6f0*/  @P1 LDG.E R2, desc[UR6][R4.64] ;  /* 0x0000000604021981 */ /* 0x000362000c1e1900 */
[----:B------:R-:W-:Y:S05]  /*1d700*/  @P1 BRA `(.L_x_665) ;  /* 0x0000000000141947 */ /* 0x000fea0003800000 */
[----:B------:R-:W-:Y:S05]  /*1d710*/  @!P3 BRA `(.L_x_665) ;  /* 0x000000000010b947 */ /* 0x000fea0003800000 */
[----:B------:R-:W-:Y:S02]  /*1d720*/  ULDC.64 UR4, c[0x0][0x208] ;  /* 0x0000820000047ab9 */ /* 0x000fe40000000a00 */
[----:B-1----:R-:W2:Y:S04]  /*1d730*/  LDG.E R5, desc[UR4][R6.64] ;  /* 0x0000000406057981 */ /* 0x002ea8000c1e1900 */
[----:B-----5:R-:W2:Y:S02]  /*1d740*/  LDG.E R2, desc[UR4][R6.64+0x4] ;  /* 0x0000040406027981 */ /* 0x020ea4000c1e1900 */
[----:B--2---:R-:W-:-:S07]  /*1d750*/  IMAD.IADD R2, R2, 0x1, -R5 ;  /* 0x0000000102027824 */ /* 0x004fce00078e0a05 */
.L_x_665:
[----:B-1----:R-:W2:Y:S01]  /*1d760*/  LDL R6, [R1+0x94] ;  /* 0x0000940001067983 */ /* 0x002ea20000100800 */
[----:B------:R-:W-:-:S03]  /*1d770*/  ULDC.64 UR4, c[0x0][0xb70] ;  /* 0x0002dc0000047ab9 */ /* 0x000fc60000000a00 */
[----:B------:R-:W3:Y:S04]  /*1d780*/  LDL.LU R82, [R1+0x68] ;  /* 0x0000680001527983 */ /* 0x000ee80000300800 */
[----:B------:R-:W2:Y:S01]  /*1d790*/  LDL.LU R80, [R1+0x74] ;  /* 0x0000740001507983 */ /* 0x000ea20000300800 */
[----:B------:R-:W-:Y:S01]  /*1d7a0*/  SEL R19, R10, RZ, !P3 ;  /* 0x000000ff0a137207 */ /* 0x000fe20005800000 */
[--C-:B-----5:R-:W-:Y:S01]  /*1d7b0*/  IMAD.MOV.U32 R20, RZ, RZ, R77.reuse ;  /* 0x000000ffff147224 */ /* 0x120fe200078e004d */
[----:B------:R-:W-:Y:S01]  /*1d7c0*/  SHF.R.S32.HI R21, RZ, 0x1f, R77 ;  /* 0x0000001fff157819 */ /* 0x000fe2000001144d */
[----:B------:R-:W4:Y:S01]  /*1d7d0*/  LDL R10, [R1+0x78] ;  /* 0x00007800010a7983 */ /* 0x000f220000100800 */
[C---:B------:R-:W-:Y:S02]  /*1d7e0*/  IADD3 R25, P2, R14.reuse, 0x3000, RZ ;  /* 0x000030000e197810 */ /* 0x040fe40007f5e0ff */
[----:B------:R-:W-:Y:S01]  /*1d7f0*/  IADD3 R13, P1, R14, 0x2000, RZ ;  /* 0x000020000e0d7810 */ /* 0x000fe20007f3e0ff */
[----:B------:R-:W4:Y:S01]  /*1d800*/  LDL R81, [R1+0x7c] ;  /* 0x00007c0001517983 */ /* 0x000f220000100800 */
[----:B------:R-:W-:-:S02]  /*1d810*/  LOP3.LUT R24, R25, 0x380, RZ, 0xc0, !PT ;  /* 0x0000038019187812 */ /* 0x000fc400078ec0ff */
[----:B------:R-:W-:Y:S02]  /*1d820*/  SHF.R.U64 R8, R8, 0x3, RZ ;  /* 0x0000000308087819 */ /* 0x000fe400000012ff */
[----:B------:R-:W-:Y:S02]  /*1d830*/  LOP3.LUT R12, R13, 0x380, RZ, 0xc0, !PT ;  /* 0x000003800d0c7812 */ /* 0x000fe400078ec0ff */
[----:B------:R-:W-:Y:S02]  /*1d840*/  SHF.R.U64 R24, R24, 0x3, RZ ;  /* 0x0000000318187819 */ /* 0x000fe400000012ff */
[----:B------:R-:W-:Y:S01]  /*1d850*/  LOP3.LUT R8, R8, R9, RZ, 0x3c, !PT ;  /* 0x0000000908087212 */ /* 0x000fe200078e3cff */
[--C-:B------:R-:W-:Y:S01]  /*1d860*/  IMAD.X R9, RZ, RZ, R15.reuse, P0 ;  /* 0x000000ffff097224 */ /* 0x100fe200000e060f */
[----:B------:R-:W-:Y:S02]  /*1d870*/  SHF.R.U64 R12, R12, 0x3, RZ ;  /* 0x000000030c0c7819 */ /* 0x000fe400000012ff */
[----:B------:R-:W-:Y:S01]  /*1d880*/  LOP3.LUT R24, R24, R25, RZ, 0x3c, !PT ;  /* 0x0000001918187212 */ /* 0x000fe200078e3cff */
[----:B------:R-:W-:Y:S01]  /*1d890*/  IMAD.X R25, RZ, RZ, R15, P2 ;  /* 0x000000ffff197224 */ /* 0x000fe200010e060f */
[----:B------:R-:W-:-:S02]  /*1d8a0*/  IADD3 R33, P4, R14, 0x5000, RZ ;  /* 0x000050000e217810 */ /* 0x000fc40007f9e0ff */
[C---:B------:R-:W-:Y:S02]  /*1d8b0*/  IADD3 R37, P5, R14.reuse, 0x6000, RZ ;  /* 0x000060000e257810 */ /* 0x040fe40007fbe0ff */
[C---:B------:R-:W-:Y:S02]  /*1d8c0*/  IADD3 R45, P0, R14.reuse, 0x8000, RZ ;  /* 0x000080000e2d7810 */ /* 0x040fe40007f1e0ff */
[----:B------:R-:W-:Y:S02]  /*1d8d0*/  IADD3 R53, P2, R14, 0xa000, RZ ;  /* 0x0000a0000e357810 */ /* 0x000fe40007f5e0ff */
[----:B------:R-:W-:Y:S01]  /*1d8e0*/  LOP3.LUT R12, R12, R13, RZ, 0x3c, !PT ;  /* 0x0000000d0c0c7212 */ /* 0x000fe200078e3cff */
[----:B------:R-:W-:Y:S01]  /*1d8f0*/  IMAD.X R13, RZ, RZ, R15, P1 ;  /* 0x000000ffff0d7224 */ /* 0x000fe200008e060f */
[----:B------:R-:W-:Y:S02]  /*1d900*/  LOP3.LUT R32, R33, 0x380, RZ, 0xc0, !PT ;  /* 0x0000038021207812 */ /* 0x000fe400078ec0ff */
[----:B------:R-:W-:-:S02]  /*1d910*/  LOP3.LUT R36, R37, 0x380, RZ, 0xc0, !PT ;  /* 0x0000038025247812 */ /* 0x000fc400078ec0ff */
[----:B------:R-:W-:Y:S02]  /*1d920*/  IADD3 R49, P1, R14, 0x9000, RZ ;  /* 0x000090000e317810 */ /* 0x000fe40007f3e0ff */
[----:B------:R-:W-:Y:S02]  /*1d930*/  LOP3.LUT R44, R45, 0x380, RZ, 0xc0, !PT ;  /* 0x000003802d2c7812 */ /* 0x000fe400078ec0ff */
[----:B------:R-:W-:Y:S02]  /*1d940*/  LOP3.LUT R52, R53, 0x380, RZ, 0xc0, !PT ;  /* 0x0000038035347812 */ /* 0x000fe400078ec0ff */
[----:B------:R-:W-:Y:S02]  /*1d950*/  SHF.R.U64 R32, R32, 0x3, RZ ;  /* 0x0000000320207819 */ /* 0x000fe400000012ff */
[----:B------:R-:W-:Y:S02]  /*1d960*/  SHF.R.U64 R36, R36, 0x3, RZ ;  /* 0x0000000324247819 */ /* 0x000fe400000012ff */
[----:B------:R-:W-:-:S02]  /*1d970*/  LOP3.LUT R48, R49, 0x380, RZ, 0xc0, !PT ;  /* 0x0000038031307812 */ /* 0x000fc400078ec0ff */
[----:B------:R-:W-:Y:S02]  /*1d980*/  SHF.R.U64 R44, R44, 0x3, RZ ;  /* 0x000000032c2c7819 */ /* 0x000fe400000012ff */
[----:B------:R-:W-:Y:S02]  /*1d990*/  SHF.R.U64 R52, R52, 0x3, RZ ;  /* 0x0000000334347819 */ /* 0x000fe400000012ff */
[----:B------:R-:W-:Y:S01]  /*1d9a0*/  LOP3.LUT R32, R32, R33, RZ, 0x3c, !PT ;  /* 0x0000002120207212 */ /* 0x000fe200078e3cff */
[--C-:B------:R-:W-:Y:S01]  /*1d9b0*/  IMAD.X R33, RZ, RZ, R15.reuse, P4 ;  /* 0x000000ffff217224 */ /* 0x100fe200020e060f */
[----:B------:R-:W-:Y:S01]  /*1d9c0*/  LOP3.LUT R36, R36, R37, RZ, 0x3c, !PT ;  /* 0x0000002524247212 */ /* 0x000fe200078e3cff */
[--C-:B------:R-:W-:Y:S01]  /*1d9d0*/  IMAD.X R37, RZ, RZ, R15.reuse, P5 ;  /* 0x000000ffff257224 */ /* 0x100fe200028e060f */
[----:B------:R-:W-:Y:S02]  /*1d9e0*/  SHF.R.U64 R48, R48, 0x3, RZ ;  /* 0x0000000330307819 */ /* 0x000fe400000012ff */
[----:B------:R-:W-:Y:S01]  /*1d9f0*/  LOP3.LUT R44, R44, R45, RZ, 0x3c, !PT ;  /* 0x0000002d2c2c7212 */ /* 0x000fe200078e3cff */
[--C-:B------:R-:W-:Y:S01]  /*1da00*/  IMAD.X R45, RZ, RZ, R15.reuse, P0 ;  /* 0x000000ffff2d7224 */ /* 0x100fe200000e060f */
[----:B------:R-:W-:Y:S01]  /*1da10*/  LOP3.LUT R52, R52, R53, RZ, 0x3c, !PT ;  /* 0x0000003534347212 */ /* 0x000fe200078e3cff */
[----:B------:R-:W-:Y:S01]  /*1da20*/  IMAD.X R53, RZ, RZ, R15, P2 ;  /* 0x000000ffff357224 */ /* 0x000fe200010e060f */
[----:B------:R-:W-:-:S02]  /*1da30*/  IADD3 R61, P4, R14, 0xc000, RZ ;  /* 0x0000c0000e3d7810 */ /* 0x000fc40007f9e0ff */
[----:B------:R-:W-:Y:S02]  /*1da40*/  IADD3 R65, P5, R14, 0xd000, RZ ;  /* 0x0000d0000e417810 */ /* 0x000fe40007fbe0ff */
[----:B------:R-:W-:Y:S01]  /*1da50*/  LOP3.LUT R48, R48, R49, RZ, 0x3c, !PT ;  /* 0x0000003130307212 */ /* 0x000fe200078e3cff */
[----:B------:R-:W-:Y:S01]  /*1da60*/  IMAD.X R49, RZ, RZ, R15, P1 ;  /* 0x000000ffff317224 */ /* 0x000fe200008e060f */
[----:B------:R-:W-:Y:S02]  /*1da70*/  LOP3.LUT R60, R61, 0x380, RZ, 0xc0, !PT ;  /* 0x000003803d3c7812 */ /* 0x000fe400078ec0ff */
[----:B------:R-:W-:Y:S02]  /*1da80*/  LOP3.LUT R64, R65, 0x380, RZ, 0xc0, !PT ;  /* 0x0000038041407812 */ /* 0x000fe400078ec0ff */
[----:B------:R-:W-:Y:S02]  /*1da90*/  SHF.R.U64 R60, R60, 0x3, RZ ;  /* 0x000000033c3c7819 */ /* 0x000fe400000012ff */
[----:B------:R-:W-:-:S02]  /*1daa0*/  SHF.R.U64 R64, R64, 0x3, RZ ;  /* 0x0000000340407819 */ /* 0x000fc400000012ff */
[----:B------:R-:W-:Y:S01]  /*1dab0*/  LOP3.LUT R60, R60, R61, RZ, 0x3c, !PT ;  /* 0x0000003d3c3c7212 */ /* 0x000fe200078e3cff */
[--C-:B------:R-:W-:Y:S01]  /*1dac0*/  IMAD.X R61, RZ, RZ, R15.reuse, P4 ;  /* 0x000000ffff3d7224 */ /* 0x100fe200020e060f */
[----:B------:R-:W-:Y:S01]  /*1dad0*/  LOP3.LUT R64, R64, R65, RZ, 0x3c, !PT ;  /* 0x0000004140407212 */ /* 0x000fe200078e3cff */
[----:B------:R-:W-:Y:S01]  /*1dae0*/  IMAD.X R65, RZ, RZ, R15, P5 ;  /* 0x000000ffff417224 */ /* 0x000fe200028e060f */
[----:B------:R-:W-:Y:S01]  /*1daf0*/  ULDC.64 UR6, c[0x0][0x208] ;  /* 0x0000820000067ab9 */ /* 0x000fe20000000a00 */
[--C-:B------:R-:W-:Y:S01]  /*1db00*/  SHF.R.S32.HI R79, RZ, 0x1f, R212.reuse ;  /* 0x0000001fff4f7819 */ /* 0x100fe200000114d4 */
[----:B------:R-:W-:Y:S01]  /*1db10*/  IMAD.MOV.U32 R78, RZ, RZ, R212 ;  /* 0x000000ffff4e7224 */ /* 0x000fe200078e00d4 */
[----:B------:R-:W-:Y:S01]  /*1db20*/  BSSY B1, `(.L_x_666) ;  /* 0x0000079000017945 */ /* 0x000fe20003800000 */
[----:B---3--:R-:W-:Y:S02]  /*1db30*/  SHF.R.S32.HI R76, RZ, 0x1f, R82 ;  /* 0x0000001fff4c7819 */ /* 0x008fe40000011452 */
[----:B--2---:R-:W-:-:S03]  /*1db40*/  LEA R11, R80, R6, 0x7 ;  /* 0x00000006500b7211 */ /* 0x004fc600078e38ff */
[----:B------:R-:W-:-:S04]  /*1db50*/  IMAD R4, R76, UR4, RZ ;  /* 0x000000044c047c24 */ /* 0x000fc8000f8e02ff */
[C---:B------:R-:W-:Y:S02]  /*1db60*/  IMAD R7, R82.reuse, UR5, R4 ;  /* 0x0000000552077c24 */ /* 0x040fe4000f8e0204 */
[----:B------:R-:W-:Y:S01]  /*1db70*/  IMAD.WIDE.U32 R4, R82, UR4, R20 ;  /* 0x0000000452047c25 */ /* 0x000fe2000f8e0014 */
[----:B------:R-:W-:Y:S01]  /*1db80*/  SEL R20, R148, RZ, !P3 ;  /* 0x000000ff94147207 */ /* 0x000fe20005800000 */
[----:B------:R-:W-:Y:S02]  /*1db90*/  ULDC.64 UR4, c[0x0][0xb78] ;  /* 0x0002de0000047ab9 */ /* 0x000fe40000000a00 */
[----:B------:R-:W-:Y:S02]  /*1dba0*/  IMAD.IADD R5, R5, 0x1, R7 ;  /* 0x0000000105057824 */ /* 0x000fe400078e0207 */
[----:B------:R-:W-:Y:S02]  /*1dbb0*/  IMAD R7, R19, UR4, RZ ;  /* 0x0000000413077c24 */ /* 0x000fe4000f8e02ff */
[----:B------:R-:W-:-:S04]  /*1dbc0*/  IMAD.WIDE.U32 R4, R20, UR4, R4 ;  /* 0x0000000414047c25 */ /* 0x000fc8000f8e0004 */
[----:B------:R-:W-:Y:S01]  /*1dbd0*/  IMAD R6, R20, UR5, R7 ;  /* 0x0000000514067c24 */ /* 0x000fe2000f8e0207 */
[----:B------:R-:W-:Y:S01]  /*1dbe0*/  SHF.R.S32.HI R7, RZ, 0x1f, R11 ;  /* 0x0000001fff077819 */ /* 0x000fe2000001140b */
[----:B------:R-:W-:Y:S01]  /*1dbf0*/  ULDC.64 UR4, c[0x0][0xb40] ;  /* 0x0002d00000047ab9 */ /* 0x000fe20000000a00 */
[----:B------:R-:W-:-:S04]  /*1dc00*/  IADD3 R4, P6, R11, R4, RZ ;  /* 0x000000040b047210 */ /* 0x000fc80007fde0ff */
[----:B------:R-:W-:Y:S02]  /*1dc10*/  IADD3.X R7, R7, R5, R6, P6, !PT ;  /* 0x0000000507077210 */ /* 0x000fe400037fe406 */
[----:B------:R-:W-:Y:S02]  /*1dc20*/  LEA R54, P6, R4, UR4, 0x2 ;  /* 0x0000000404367c11 */ /* 0x000fe4000f8c10ff */
[----:B------:R-:W-:Y:S02]  /*1dc30*/  IADD3 R29, P3, R14, 0x4000, RZ ;  /* 0x000040000e1d7810 */ /* 0x000fe40007f7e0ff */
[----:B------:R-:W-:Y:S01]  /*1dc40*/  LEA.HI.X R55, R4, UR5, R7, 0x2, P6 ;  /* 0x0000000504377c11 */ /* 0x000fe2000b0f1407 */
[----:B------:R-:W-:Y:S01]  /*1dc50*/  VIADD R5, R11, 0x8 ;  /* 0x000000080b057836 */ /* 0x000fe20000000000 */
[----:B------:R-:W-:Y:S01]  /*1dc60*/  IADD3 R41, P6, R14, 0x7000, RZ ;  /* 0x000070000e297810 */ /* 0x000fe20007fde0ff */
[----:B------:R-:W-:Y:S01]  /*1dc70*/  ULDC.64 UR4, c[0x0][0xaa0] ;  /* 0x0002a80000047ab9 */ /* 0x000fe20000000a00 */
[----:B------:R-:W-:-:S02]  /*1dc80*/  LOP3.LUT R28, R29, 0x380, RZ, 0xc0, !PT ;  /* 0x000003801d1c7812 */ /* 0x000fc400078ec0ff */
[----:B------:R-:W-:Y:S02]  /*1dc90*/  LOP3.LUT R40, R41, 0x380, RZ, 0xc0, !PT ;  /* 0x0000038029287812 */ /* 0x000fe400078ec0ff */
        /* <DEDUP_REMOVED lines=8> */
[----:B----4-:R-:W-:Y:S02]  /*1dd20*/  LOP3.LUT P0, RZ, R10, 0x3, RZ, 0xc0, !PT ;  /* 0x000000030aff7812 */ /* 0x010fe4000780c0ff */
[----:B------:R-:W-:Y:S02]  /*1dd30*/  IADD3 R7, P2, R14, 0xf000, RZ ;  /* 0x0000f0000e077810 */ /* 0x000fe40007f5e0ff */
[----:B------:R-:W-:Y:S02]  /*1dd40*/  LOP3.LUT R56, R57, 0x380, RZ, 0xc0, !PT ;  /* 0x0000038039387812 */ /* 0x000fe400078ec0ff */
[----:B------:R-:W-:Y:S02]  /*1dd50*/  LOP3.LUT R68, R69, 0x380, RZ, 0xc0, !PT ;  /* 0x0000038045447812 */ /* 0x000fe400078ec0ff */
[----:B------:R-:W-:-:S02]  /*1dd60*/  ISETP.GE.OR P1, PT, R11, R2, P0 ;  /* 0x000000020b00720c */ /* 0x000fc40000726670 */
[----:B------:R-:W-:Y:S02]  /*1dd70*/  LOP3.LUT R4, R14, 0x380, RZ, 0xc0, !PT ;  /* 0x000003800e047812 */ /* 0x000fe400078ec0ff */
[----:B------:R-:W-:Y:S02]  /*1dd80*/  ISETP.GE.OR P0, PT, R5, R2, P0 ;  /* 0x000000020500720c */ /* 0x000fe40000706670 */
[----:B------:R-:W-:Y:S02]  /*1dd90*/  LOP3.LUT R6, R7, 0x380, RZ, 0xc0, !PT ;  /* 0x0000038007067812 */ /* 0x000fe400078ec0ff */
[----:B------:R-:W-:Y:S02]  /*1dda0*/  SHF.R.U64 R56, R56, 0x3, RZ ;  /* 0x0000000338387819 */ /* 0x000fe400000012ff */
[----:B------:R-:W-:Y:S02]  /*1ddb0*/  SHF.R.U64 R68, R68, 0x3, RZ ;  /* 0x0000000344447819 */ /* 0x000fe400000012ff */
[----:B------:R-:W-:-:S02]  /*1ddc0*/  SHF.R.U64 R5, R4, 0x3, RZ ;  /* 0x0000000304057819 */ /* 0x000fc400000012ff */
[----:B------:R-:W-:Y:S01]  /*1ddd0*/  SHF.R.U64 R6, R6, 0x3, RZ ;  /* 0x0000000306067819 */ /* 0x000fe200000012ff */
[--C-:B------:R-:W-:Y:S01]  /*1dde0*/  IMAD.X R73, RZ, RZ, R15.reuse, P2 ;  /* 0x000000ffff497224 */ /* 0x100fe200010e060f */
[----:B------:R-:W-:Y:S01]  /*1ddf0*/  LOP3.LUT R56, R56, R57, RZ, 0x3c, !PT ;  /* 0x0000003938387212 */ /* 0x000fe200078e3cff */
[--C-:B------:R-:W-:Y:S01]  /*1de00*/  IMAD.X R57, RZ, RZ, R15.reuse, P3 ;  /* 0x000000ffff397224 */ /* 0x100fe200018e060f */
[----:B------:R-:W-:Y:S01]  /*1de10*/  LOP3.LUT R68, R68, R69, RZ, 0x3c, !PT ;  /* 0x0000004544447212 */ /* 0x000fe200078e3cff */
[----:B------:R-:W-:Y:S01]  /*1de20*/  IMAD.X R69, RZ, RZ, R15, P6 ;  /* 0x000000ffff457224 */ /* 0x000fe200030e060f */
[----:B------:R-:W-:Y:S02]  /*1de30*/  LOP3.LUT R4, R5, R14, RZ, 0x3c, !PT ;  /* 0x0000000e05047212 */ /* 0x000fe400078e3cff */
[----:B------:R-:W-:Y:S02]  /*1de40*/  MOV R5, R15 ;  /* 0x0000000f00057202 */ /* 0x000fe40000000f00 */
[----:B------:R-:W-:Y:S01]  /*1de50*/  LOP3.LUT R72, R6, R7, RZ, 0x3c, !PT ;  /* 0x0000000706487212 */ /* 0x000fe200078e3cff */
[----:B------:R1:W-:Y:S01]  /*1de60*/  @!P1 STG.E desc[UR6][R54.64], R0 ;  /* 0x0000000036009986 */ /* 0x0003e2000c101906 */
[----:B------:R-:W-:-:S03]  /*1de70*/  IMAD.WIDE.U32 R78, R77, UR4, R78 ;  /* 0x000000044d4e7c25 */ /* 0x000fc6000f8e004e */
[----:B------:R2:W-:Y:S04]  /*1de80*/  @!P0 STG.E desc[UR6][R54.64+0x20], R3 ;  /* 0x0000200336008986 */ /* 0x0005e8000c101906 */
[----:B------:R-:W5:Y:S01]  /*1de90*/  LD.E.128 R4, desc[UR6][R4.64] ;  /* 0x0000000604047980 */ /* 0x000f62000c101d00 */
[----:B-1----:R-:W-:-:S03]  /*1dea0*/  IMAD R0, R21, UR4, RZ ;  /* 0x0000000415007c24 */ /* 0x002fc6000f8e02ff */
[----:B------:R-:W5:Y:S04]  /*1deb0*/  LD.E.128 R8, desc[UR6][R8.64] ;  /* 0x0000000608087980 */ /* 0x000f68000c101d00 */
[----:B------:R-:W5:Y:S01]  /*1dec0*/  LD.E.128 R12, desc[UR6][R12.64] ;  /* 0x000000060c0c7980 */ /* 0x000f62000c101d00 */
[----:B------:R-:W-:Y:S01]  /*1ded0*/  IMAD R77, R77, UR5, R0 ;  /* 0x000000054d4d7c24 */ /* 0x000fe2000f8e0200 */
[----:B------:R-:W-:Y:S02]  /*1dee0*/  ULDC.64 UR4, c[0x0][0xae0] ;  /* 0x0002b80000047ab9 */ /* 0x000fe40000000a00 */
[----:B------:R-:W5:Y:S04]  /*1def0*/  LD.E.128 R24, desc[UR6][R24.64] ;  /* 0x0000000618187980 */ /* 0x000f68000c101d00 */
[----:B------:R-:W5:Y:S04]  /*1df00*/  LD.E.128 R28, desc[UR6][R28.64] ;  /* 0x000000061c1c7980 */ /* 0x000f68000c101d00 */
[----:B------:R-:W5:Y:S04]  /*1df10*/  LD.E.128 R32, desc[UR6][R32.64] ;  /* 0x0000000620207980 */ /* 0x000f68000c101d00 */
[----:B------:R-:W5:Y:S04]  /*1df20*/  LD.E.128 R36, desc[UR6][R36.64] ;  /* 0x0000000624247980 */ /* 0x000f68000c101d00 */
[----:B------:R-:W5:Y:S04]  /*1df30*/  LD.E.128 R40, desc[UR6][R40.64] ;  /* 0x0000000628287980 */ /* 0x000f68000c101d00 */
[----:B------:R-:W5:Y:S04]  /*1df40*/  LD.E.128 R44, desc[UR6][R44.64] ;  /* 0x000000062c2c7980 */ /* 0x000f68000c101d00 */
[----:B------:R-:W5:Y:S04]  /*1df50*/  LD.E.128 R48, desc[UR6][R48.64] ;  /* 0x0000000630307980 */ /* 0x000f68000c101d00 */
[----:B--2---:R-:W5:Y:S04]  /*1df60*/  LD.E.128 R52, desc[UR6][R52.64] ;  /* 0x0000000634347980 */ /* 0x004f68000c101d00 */
[----:B------:R-:W5:Y:S04]  /*1df70*/  LD.E.128 R56, desc[UR6][R56.64] ;  /* 0x0000000638387980 */ /* 0x000f68000c101d00 */
[----:B------:R-:W5:Y:S04]  /*1df80*/  LD.E.128 R60, desc[UR6][R60.64] ;  /* 0x000000063c3c7980 */ /* 0x000f68000c101d00 */
[----:B------:R-:W5:Y:S04]  /*1df90*/  LD.E.128 R64, desc[UR6][R64.64] ;  /* 0x0000000640407980 */ /* 0x000f68000c101d00 */
[----:B------:R-:W5:Y:S04]  /*1dfa0*/  LD.E.128 R68, desc[UR6][R68.64] ;  /* 0x0000000644447980 */ /* 0x000f68000c101d00 */
[----:B------:R-:W5:Y:S01]  /*1dfb0*/  LD.E.128 R72, desc[UR6][R72.64] ;  /* 0x0000000648487980 */ /* 0x000f62000c101d00 */
[----:B------:R-:W-:Y:S01]  /*1dfc0*/  @!PT LDS RZ, [RZ] ;  /* 0x00000000fffff984 */ /* 0x000fe20000000800 */
[----:B------:R-:W-:Y:S01]  /*1dfd0*/  @!PT LDS RZ, [RZ] ;  /* 0x00000000fffff984 */ /* 0x000fe20000000800 */
[----:B------:R-:W-:Y:S01]  /*1dfe0*/  @!PT LDS RZ, [RZ] ;  /* 0x00000000fffff984 */ /* 0x000fe20000000800 */
[----:B------:R-:W-:Y:S01]  /*1dff0*/  @!PT LDS RZ, [RZ] ;  /* 0x00000000fffff984 */ /* 0x000fe20000000800 */
[----:B------:R1:W-:Y:S06]  /*1e000*/  MEMBAR.ALL.CTA ;  /* 0x0000000000007992 */ /* 0x0003ec0000008000 */
[----:B-1----:R-:W1:Y:S01]  /*1e010*/  FENCE.VIEW.ASYNC.S ;  /* 0x00000000000073c6 */ /* 0x002e620000000000 */
[----:B------:R-:W-:-:S02]  /*1e020*/  IMAD.IADD R79, R79, 0x1, R77 ;  /* 0x000000014f4f7824 */ /* 0x000fc400078e024d */
[----:B------:R-:W-:Y:S02]  /*1e030*/  IMAD R77, R80, -0x80, R2 ;  /* 0xffffff80504d7824 */ /* 0x000fe400078e0202 */
[----:B------:R-:W-:Y:S02]  /*1e040*/  IMAD R76, R76, UR4, RZ ;  /* 0x000000044c4c7c24 */ /* 0x000fe4000f8e02ff */
[----:B------:R-:W-:Y:S01]  /*1e050*/  IMAD.WIDE.U32 R2, R82, UR4, R78 ;  /* 0x0000000452027c25 */ /* 0x000fe2000f8e004e */
[----:B------:R-:W-:-:S03]  /*1e060*/  ISETP.GE.AND P3, PT, R18, R77, PT ;  /* 0x0000004d1200720c */ /* 0x000fc60003f66270 */
[----:B------:R-:W-:Y:S01]  /*1e070*/  IMAD R21, R82, UR5, R76 ;  /* 0x0000000552157c24 */ /* 0x000fe2000f8e024c */
[----:B------:R-:W-:Y:S01]  /*1e080*/  ULDC.64 UR4, c[0x0][0xae8] ;  /* 0x0002ba0000047ab9 */ /* 0x000fe20000000a00 */
[----:B------:R-:W-:Y:S02]  /*1e090*/  VIADD R0, R16, 0x38820 ;  /* 0x0003882010007836 */ /* 0x000fe40000000000 */
[----:B------:R-:W-:Y:S02]  /*1e0a0*/  IMAD.IADD R3, R3, 0x1, R21 ;  /* 0x0000000103037824 */ /* 0x000fe400078e0215 */
[----:B------:R-:W-:Y:S01]  /*1e0b0*/  IMAD R21, R19, UR4, RZ ;  /* 0x0000000413157c24 */ /* 0x000fe2000f8e02ff */
[----:B------:R-:W-:Y:S02]  /*1e0c0*/  PRMT R0, RZ, 0x654, R0 ;  /* 0x00000654ff007816 */ /* 0x000fe40000000000 */
[----:B------:R-:W-:Y:S01]  /*1e0d0*/  SHF.R.S32.HI R19, RZ, 0x1f, R18 ;  /* 0x0000001fff137819 */ /* 0x000fe20000011412 */
[----:B------:R-:W-:-:S02]  /*1e0e0*/  IMAD R79, R20, UR5, R21 ;  /* 0x00000005144f7c24 */ /* 0x000fc4000f8e0215 */
[----:B------:R-:W-:Y:S01]  /*1e0f0*/  IMAD.WIDE.U32 R20, R20, UR4, R2 ;  /* 0x0000000414147c25 */ /* 0x000fe2000f8e0002 */
[----:B-1----:R1:W-:Y:S01]  /*1e100*/  SYNCS.ARRIVE.TRANS64.RED.A1T0 RZ, [R0+URZ], RZ ;  /* 0x000000ff00ff79a7 */ /* 0x0023e2000810043f */
[-C--:B------:R-:W-:Y:S02]  /*1e110*/  ISETP.GE.AND P0, PT, R217, R77.reuse, PT ;  /* 0x0000004dd900720c */ /* 0x080fe40003f06270 */
[-C--:B------:R-:W-:Y:S02]  /*1e120*/  ISETP.GE.AND P1, PT, R218, R77.reuse, PT ;  /* 0x0000004dda00720c */ /* 0x080fe40003f26270 */
[----:B------:R-:W-:Y:S01]  /*1e130*/  ISETP.GE.AND P2, PT, R81, R77, PT ;  /* 0x0000004d5100720c */ /* 0x000fe20003f46270 */
[----:B------:R-:W-:-:S04]  /*1e140*/  IMAD.WIDE R76, R80, 0x80, R18 ;  /* 0x00000080504c7825 */ /* 0x000fc800078e0212 */
[----:B------:R-:W-:Y:S01]  /*1e150*/  IMAD.IADD R81, R21, 0x1, R79 ;  /* 0x0000000115517824 */ /* 0x000fe200078e024f */
[----:B-1----:R-:W-:Y:S07]  /*1e160*/  @P3 BRA `(.L_x_667) ;  /* 0x0000000000503947 */ /* 0x002fee0003800000 */
[----:B------:R-:W-:Y:S01]  /*1e170*/  ULDC.64 UR4, c[0x0][0xad8] ;  /* 0x0002b60000047ab9 */ /* 0x000fe20000000a00 */
[----:B------:R-:W-:Y:S01]  /*1e180*/  IMAD.MOV.U32 R2, RZ, RZ, R20 ;  /* 0x000000ffff027224 */ /* 0x000fe200078e0014 */
[----:B------:R-:W-:Y:S01]  /*1e190*/  ULDC.64 UR6, c[0x0][0xa80] ;  /* 0x0002a00000067ab9 */ /* 0x000fe20000000a00 */
[----:B------:R-:W-:Y:S01]  /*1e1a0*/  IMAD R79, R77, UR4, RZ ;  /* 0x000000044d4f7c24 */ /* 0x000fe2000f8e02ff */
[----:B------:R-:W-:Y:S01]  /*1e1b0*/  ULDC.64 UR8, c[0x0][0x208] ;  /* 0x0000820000087ab9 */ /* 0x000fe20000000a00 */
[----:B------:R-:W-:Y:S02]  /*1e1c0*/  IMAD.MOV.U32 R3, RZ, RZ, R81 ;  /* 0x000000ffff037224 */ /* 0x000fe400078e0051 */
[C---:B------:R-:W-:Y:S02]  /*1e1d0*/  IMAD R79, R76.reuse, UR5, R79 ;  /* 0x000000054c4f7c24 */ /* 0x040fe4000f8e024f */
[----:B------:R-:W-:Y:S01]  /*1e1e0*/  IMAD.WIDE.U32 R2, R76, UR4, R2 ;  /* 0x000000044c027c25 */ /* 0x000fe2000f8e0002 */
[----:B------:R-:W-:-:S02]  /*1e1f0*/  ULDC UR4, c[0x0][0xa8c] ;  /* 0x0002a30000047ab9 */ /* 0x000fc40000000800 */
[----:B------:R-:W-:Y:S01]  /*1e200*/  ISETP.GE.AND P3, PT, R212, UR4, PT ;  /* 0x00000004d4007c0c */ /* 0x000fe2000bf66270 */
[----:B------:R-:W-:Y:S01]  /*1e210*/  IMAD.IADD R3, R3, 0x1, R79 ;  /* 0x0000000103037824 */ /* 0x000fe200078e024f */
[C---:B------:R-:W-:Y:S02]  /*1e220*/  LEA R78, P5, R2.reuse, UR6, 0x1 ;  /* 0x00000006024e7c11 */ /* 0x040fe4000f8a08ff */
[----:B------:R-:W-:Y:S02]  /*1e230*/  ISETP.GE.AND P4, PT, R213, UR4, PT ;  /* 0x00000004d5007c0c */ /* 0x000fe4000bf86270 */
[----:B------:R-:W-:Y:S02]  /*1e240*/  LEA.HI.X R79, R2, UR7, R3, 0x1, P5 ;  /* 0x00000007024f7c11 */ /* 0x000fe4000a8f0c03 */
[----:B------:R-:W-:Y:S02]  /*1e250*/  ISETP.GE.AND P5, PT, R227, UR4, PT ;  /* 0x00000004e3007c0c */ /* 0x000fe4000bfa6270 */
[----:B------:R-:W-:-:S03]  /*1e260*/  ISETP.GE.AND P6, PT, R226, UR4, PT ;  /* 0x00000004e2007c0c */ /* 0x000fc6000bfc6270 */
[----:B-----5:R1:W-:Y:S04]  /*1e270*/  @!P3 STG.E.128 desc[UR8][R78.64], R4 ;  /* 0x000000044e00b986 */ /* 0x0203e8000c101d08 */
[----:B------:R1:W-:Y:S04]  /*1e280*/  @!P4 STG.E.128 desc[UR8][R78.64+0x80], R28 ;  /* 0x0000801c4e00c986 */ /* 0x0003e8000c101d08 */
[----:B------:R1:W-:Y:S04]  /*1e290*/  @!P5 STG.E.128 desc[UR8][R78.64+0x100], R44 ;  /* 0x0001002c4e00d986 */ /* 0x0003e8000c101d08 */
[----:B------:R1:W-:Y:S02]  /*1e2a0*/  @!P6 STG.E.128 desc[UR8][R78.64+0x180], R60 ;  /* 0x0001803c4e00e986 */ /* 0x0003e4000c101d08 */
.L_x_667:
[----:B------:R-:W-:Y:S05]  /*1e2b0*/  BSYNC B1 ;  /* 0x0000000000017941 */ /* 0x000fea0003800000 */
.L_x_666:
[----:B------:R-:W-:Y:S04]  /*1e2c0*/  BSSY B1, `(.L_x_668) ;  /* 0x0000018000017945 */ /* 0x000fe80003800000 */
[----:B------:R-:W-:Y:S05]  /*1e2d0*/  @P0 BRA `(.L_x_669) ;  /* 0x0000000000580947 */ /* 0x000fea0003800000 */
[----:B-1---5:R-:W-:Y:S01]  /*1e2e0*/  IADD3 R5, P0, R76, 0x20, RZ ;  /* 0x000000204c057810 */ /* 0x022fe20007f1e0ff */
[----:B------:R-:W-:Y:S01]  /*1e2f0*/  ULDC.64 UR6, c[0x0][0xad8] ;  /* 0x0002b60000067ab9 */ /* 0x000fe20000000a00 */
[----:B------:R-:W-:Y:S01]  /*1e300*/  IMAD.MOV.U32 R2, RZ, RZ, R20 ;  /* 0x000000ffff027224 */ /* 0x000fe200078e0014 */
[----:B------:R-:W-:Y:S01]  /*1e310*/  ULDC UR4, c[0x0][0xa8c] ;  /* 0x0002a30000047ab9 */ /* 0x000fe20000000800 */
[----:B------:R-:W-:Y:S01]  /*1e320*/  IMAD.MOV.U32 R3, RZ, RZ, R81 ;  /* 0x000000ffff037224 */ /* 0x000fe200078e0051 */
[----:B------:R-:W-:Y:S01]  /*1e330*/  ISETP.GE.AND P3, PT, R212, UR4, PT ;  /* 0x00000004d4007c0c */ /* 0x000fe2000bf66270 */
[----:B------:R-:W-:Y:S01]  /*1e340*/  IMAD.X R0, RZ, RZ, R77, P0 ;  /* 0x000000ffff007224 */ /* 0x000fe200000e064d */
[----:B------:R-:W-:Y:S01]  /*1e350*/  ISETP.GE.AND P4, PT, R213, UR4, PT ;  /* 0x00000004d5007c0c */ /* 0x000fe2000bf86270 */
[----:B------:R-:W-:Y:S01]  /*1e360*/  IMAD.WIDE.U32 R2, R5, UR6, R2 ;  /* 0x0000000605027c25 */ /* 0x000fe2000f8e0002 */
[----:B------:R-:W-:Y:S01]  /*1e370*/  ISETP.GE.AND P5, PT, R227, UR4, PT ;  /* 0x00000004e3007c0c */ /* 0x000fe2000bfa6270 */
[----:B------:R-:W-:Y:S01]  /*1e380*/  ULDC.64 UR8, c[0x0][0x208] ;  /* 0x0000820000087ab9 */ /* 0x000fe20000000a00 */
[----:B------:R-:W-:Y:S01]  /*1e390*/  ISETP.GE.AND P6, PT, R226, UR4, PT ;  /* 0x00000004e2007c0c */ /* 0x000fe2000bfc6270 */
[----:B------:R-:W-:-:S04]  /*1e3a0*/  IMAD R0, R0, UR6, RZ ;  /* 0x0000000600007c24 */ /* 0x000fc8000f8e02ff */
[----:B------:R-:W-:Y:S01]  /*1e3b0*/  IMAD R5, R5, UR7, R0 ;  /* 0x0000000705057c24 */ /* 0x000fe2000f8e0200 */
[----:B------:R-:W-:Y:S02]  /*1e3c0*/  ULDC.64 UR6, c[0x0][0xa80] ;  /* 0x0002a00000067ab9 */ /* 0x000fe40000000a00 */
[----:B------:R-:W-:Y:S01]  /*1e3d0*/  LEA R4, P0, R2, UR6, 0x1 ;  /* 0x0000000602047c11 */ /* 0x000fe2000f8008ff */
[----:B------:R-:W-:-:S05]  /*1e3e0*/  IMAD.IADD R3, R3, 0x1, R5 ;  /* 0x0000000103037824 */ /* 0x000fca00078e0205 */
[----:B------:R-:W-:-:S05]  /*1e3f0*/  LEA.HI.X R5, R2, UR7, R3, 0x1, P0 ;  /* 0x0000000702057c11 */ /* 0x000fca00080f0c03 */
[----:B------:R2:W-:Y:S04]  /*1e400*/  @!P3 STG.E.128 desc[UR8][R4.64], R8 ;  /* 0x000000080400b986 */ /* 0x0005e8000c101d08 */
[----:B------:R2:W-:Y:S04]  /*1e410*/  @!P4 STG.E.128 desc[UR8][R4.64+0x80], R32 ;  /* 0x000080200400c986 */ /* 0x0005e8000c101d08 */
[----:B------:R2:W-:Y:S04]  /*1e420*/  @!P5 STG.E.128 desc[UR8][R4.64+0x100], R48 ;  /* 0x000100300400d986 */ /* 0x0005e8000c101d08 */
[----:B------:R2:W-:Y:S02]  /*1e430*/  @!P6 STG.E.128 desc[UR8][R4.64+0x180], R64 ;  /* 0x000180400400e986 */ /* 0x0005e4000c101d08 */
.L_x_669:
[----:B------:R-:W-:Y:S05]  /*1e440*/  BSYNC B1 ;  /* 0x0000000000017941 */ /* 0x000fea0003800000 */
.L_x_668:
[----:B------:R-:W-:Y:S04]  /*1e450*/  BSSY B1, `(.L_x_670) ;  /* 0x0000018000017945 */ /* 0x000fe80003800000 */
[----:B------:R-:W-:Y:S05]  /*1e460*/  @P1 BRA `(.L_x_671) ;  /* 0x0000000000581947 */ /* 0x000fea0003800000 */
[----:B-12--5:R-:W-:Y:S01]  /*1e470*/  IADD3 R5, P0, R76, 0x40, RZ ;  /* 0x000000404c057810 */ /* 0x026fe20007f1e0ff */
        /* <DEDUP_REMOVED lines=21> */
.L_x_671:
[----:B------:R-:W-:Y:S05]  /*1e5d0*/  BSYNC B1 ;  /* 0x0000000000017941 */ /* 0x000fea0003800000 */
.L_x_670:
[----:B------:R-:W-:Y:S05]  /*1e5e0*/  @P2 BRA `(.L_x_672) ;  /* 0x0000000c00402947 */ /* 0x000fea0003800000 */
[----:B-123-5:R-:W-:Y:S01]  /*1e5f0*/  IADD3 R5, P0, R76, 0x60, RZ ;  /* 0x000000604c057810 */ /* 0x02efe20007f1e0ff */
[----:B------:R-:W-:Y:S01]  /*1e600*/  ULDC.64 UR6, c[0x0][0xad8] ;  /* 0x0002b60000067ab9 */ /* 0x000fe20000000a00 */
[----:B------:R-:W-:Y:S01]  /*1e610*/  IMAD.MOV.U32 R2, RZ, RZ, R20 ;  /* 0x000000ffff027224 */ /* 0x000fe200078e0014 */
[----:B------:R-:W-:Y:S01]  /*1e620*/  ULDC UR4, c[0x0][0xa8c] ;  /* 0x0002a30000047ab9 */ /* 0x000fe20000000800 */
[----:B------:R-:W-:Y:S01]  /*1e630*/  IADD3.X R76, RZ, R77, RZ, P0, !PT ;  /* 0x0000004dff4c7210 */ /* 0x000fe200007fe4ff */
[----:B------:R-:W-:Y:S01]  /*1e640*/  IMAD.MOV.U32 R3, RZ, RZ, R81 ;  /* 0x000000ffff037224 */ /* 0x000fe200078e0051 */
[----:B------:R-:W-:Y:S01]  /*1e650*/  ISETP.GE.AND P1, PT, R212, UR4, PT ;  /* 0x00000004d4007c0c */ /* 0x000fe2000bf26270 */
[----:B------:R-:W-:Y:S01]  /*1e660*/  ULDC.64 UR8, c[0x0][0x208] ;  /* 0x0000820000087ab9 */ /* 0x000fe20000000a00 */
[----:B------:R-:W-:Y:S01]  /*1e670*/  ISETP.GE.AND P2, PT, R213, UR4, PT ;  /* 0x00000004d5007c0c */ /* 0x000fe2000bf46270 */
[----:B------:R-:W-:Y:S01]  /*1e680*/  IMAD R76, R76, UR6, RZ ;  /* 0x000000064c4c7c24 */ /* 0x000fe2000f8e02ff */
[----:B------:R-:W-:Y:S01]  /*1e690*/  ISETP.GE.AND P3, PT, R227, UR4, PT ;  /* 0x00000004e3007c0c */ /* 0x000fe2000bf66270 */
[----:B------:R-:W-:-:S04]  /*1e6a0*/  IMAD.WIDE.U32 R2, R5, UR6, R2 ;  /* 0x0000000605027c25 */ /* 0x000fc8000f8e0002 */
[----:B------:R-:W-:Y:S01]  /*1e6b0*/  IMAD R5, R5, UR7, R76 ;  /* 0x0000000705057c24 */ /* 0x000fe2000f8e024c */
[----:B------:R-:W-:Y:S02]  /*1e6c0*/  ULDC.64 UR6, c[0x0][0xa80] ;  /* 0x0002a00000067ab9 */ /* 0x000fe40000000a00 */
        /* <DEDUP_REMOVED lines=11> */
.L_x_664:
[----:B------:R-:W2:Y:S01]  /*1e780*/  LDL R13, [R1+0x64] ;  /* 0x00006400010d7983 */ /* 0x000ea20000100800 */
[----:B------:R-:W-:Y:S01]  /*1e790*/  ULDC.64 UR4, c[0x0][0xbd8] ;  /* 0x0002f60000047ab9 */ /* 0x000fe20000000a00 */
[----:B------:R-:W-:Y:S01]  /*1e7a0*/  IMAD.MOV.U32 R7, RZ, RZ, RZ ;  /* 0x000000ffff077224 */ /* 0x000fe200078e00ff */
[----:B------:R-:W-:Y:S01]  /*1e7b0*/  ISETP.NE.U32.AND P0, PT, RZ, UR4, PT ;  /* 0x00000004ff007c0c */ /* 0x000fe2000bf05070 */
[----:B------:R-:W3:Y:S01]  /*1e7c0*/  S2R R8, SR_TID.X ;  /* 0x0000000000087919 */ /* 0x000ee20000002100 */
[----:B------:R-:W-:Y:S02]  /*1e7d0*/  ULDC.64 UR6, c[0x0][0x208] ;  /* 0x0000820000067ab9 */ /* 0x000fe40000000a00 */
[----:B------:R-:W-:Y:S01]  /*1e7e0*/  ISETP.NE.AND.EX P0, PT, RZ, UR5, PT, P0 ;  /* 0x00000005ff007c0c */ /* 0x000fe2000bf05300 */
[----:B---3--:R-:W-:Y:S02]  /*1e7f0*/  VIADD R6, R8, 0xffffff80 ;  /* 0xffffff8008067836 */ /* 0x008fe40000000000 */
[----:B--2---:R-:W-:Y:S01]  /*1e800*/  IMAD.SHL.U32 R4, R13, 0x4, RZ ;  /* 0x000000040d047824 */ /* 0x004fe200078e00ff */
[----:B------:R-:W-:-:S04]  /*1e810*/  SHF.R.S32.HI R10, RZ, 0x1f, R13 ;  /* 0x0000001fff0a7819 */ /* 0x000fc8000001140d */
[----:B------:R-:W-:Y:S02]  /*1e820*/  IADD3 R2, P1, R4, UR4, RZ ;  /* 0x0000000404027c10 */ /* 0x000fe4000ff3e0ff */
[----:B------:R-:W-:-:S04]  /*1e830*/  SHF.L.U64.HI R0, R13, 0x2, R10 ;  /* 0x000000020d007819 */ /* 0x000fc8000001020a */
[----:B------:R-:W-:Y:S01]  /*1e840*/  IADD3.X R3, R0, UR5, RZ, P1, !PT ;  /* 0x0000000500037c10 */ /* 0x000fe20008ffe4ff */
[----:B------:R-:W-:Y:S02]  /*1e850*/  ULDC.64 UR4, c[0x0][0xbe0] ;  /* 0x0002f80000047ab9 */ /* 0x000fe40000000a00 */
[----:B------:R-:W-:Y:S02]  /*1e860*/  ISETP.NE.U32.AND P1, PT, RZ, UR4, PT ;  /* 0x00000004ff007c0c */ /* 0x000fe4000bf25070 */
[----:B------:R2:W5:Y:S02]  /*1e870*/  @P0 LDG.E R7, desc[UR6][R2.64] ;  /* 0x0000000602070981 */ /* 0x000564000c1e1900 */
[----:B------:R-:W-:-:S13]  /*1e880*/  ISETP.NE.AND.EX P1, PT, RZ, UR5, PT, P1 ;  /* 0x00000005ff007c0c */ /* 0x000fda000bf25310 */
[----:B------:R-:W-:Y:S01]  /*1e890*/  @P1 IADD3 R4, P2, R4, UR4, RZ ;  /* 0x0000000404041c10 */ /* 0x000fe2000ff5e0ff */
[----:B------:R-:W-:-:S03]  /*1e8a0*/  ULDC UR4, c[0x0][0xa88] ;  /* 0x0002a20000047ab9 */ /* 0x000fc60000000800 */
[----:B------:R-:W-:Y:S01]  /*1e8b0*/  @P1 IADD3.X R5, R0, UR5, RZ, P2, !PT ;  /* 0x0000000500051c10 */ /* 0x000fe200097fe4ff */
[----:B------:R-:W-:Y:S01]  /*1e8c0*/  IMAD.U32 R0, RZ, RZ, UR4 ;  /* 0x00000004ff007e24 */ /* 0x000fe2000f8e00ff */
[----:B------:R-:W-:-:S05]  /*1e8d0*/  ISETP.GE.AND P2, PT, R6, 0x80, PT ;  /* 0x000000800600780c */ /* 0x000fca0003f46270 */
[----:B------:R2:W5:Y:S01]  /*1e8e0*/  @P1 LDG.E R0, desc[UR6][R4.64] ;  /* 0x0000000604001981 */ /* 0x000562000c1e1900 */
[----:B------:R-:W-:Y:S07]  /*1e8f0*/  @P1 BRA `(.L_x_673) ;  /* 0x0000000000141947 */ /* 0x000fee0003800000 */
[----:B------:R-:W-:Y:S05]  /*1e900*/  @!P0 BRA `(.L_x_673) ;  /* 0x0000000000108947 */ /* 0x000fea0003800000 */
[----:B------:R-:W-:Y:S02]  /*1e910*/  ULDC.64 UR4, c[0x0][0x208] ;  /* 0x0000820000047ab9 */ /* 0x000fe40000000a00 */
[----:B--2---:R-:W2:Y:S04]  /*1e920*/  LDG.E R5, desc[UR4][R2.64] ;  /* 0x0000000402057981 */ /* 0x004ea8000c1e1900 */
[----:B-----5:R-:W2:Y:S02]  /*1e930*/  LDG.E R0, desc[UR4][R2.64+0x4] ;  /* 0x0000040402007981 */ /* 0x020ea4000c1e1900 */
[----:B--2---:R-:W-:-:S07]  /*1e940*/  IMAD.IADD R0, R0, 0x1, -R5 ;  /* 0x0000000100007824 */ /* 0x004fce00078e0a05 */
.L_x_673:
[----:B------:R-:W3:Y:S04]  /*1e950*/  LDL R14, [R1+0x68] ;  /* 0x00006800010e7983 */ /* 0x000ee80000100800 */
[----:B------:R4:W5:Y:S01]  /*1e960*/  LDL R12, [R1+0x74] ;  /* 0x00007400010c7983 */ /* 0x0009620000100800 */
[----:B------:R-:W-:Y:S01]  /*1e970*/  BSSY B1, `(.L_x_674) ;  /* 0x000001d000017945 */ /* 0x000fe20003800000 */
[----:B------:R-:W-:Y:S02]  /*1e980*/  SHF.R.S32.HI R11, RZ, 0x1f, R212 ;  /* 0x0000001fff0b7819 */ /* 0x000fe400000114d4 */
[----:B------:R-:W-:Y:S02]  /*1e990*/  SEL R13, R13, RZ, !P0 ;  /* 0x000000ff0d0d7207 */ /* 0x000fe40004000000 */
[----:B------:R-:W-:-:S02]  /*1e9a0*/  SEL R10, R10, RZ, !P0 ;  /* 0x000000ff0a0a7207 */ /* 0x000fc40004000000 */
[----:B-----5:R-:W-:Y:S02]  /*1e9b0*/  SHF.R.S32.HI R6, RZ, 0x1f, R7 ;  /* 0x0000001fff067819 */ /* 0x020fe40000011407 */
[----:B---3--:R-:W-:Y:S01]  /*1e9c0*/  SHF.R.S32.HI R9, RZ, 0x1f, R14 ;  /* 0x0000001fff097819 */ /* 0x008fe2000001140e */
[----:B----4-:R-:W-:Y:S06]  /*1e9d0*/  @P2 BRA `(.L_x_675) ;  /* 0x0000000000582947 */ /* 0x010fec0003800000 */
[----:B--2---:R-:W-:-:S04]  /*1e9e0*/  IMAD R2, R12, 0x80, R8 ;  /* 0x000000800c027824 */ /* 0x004fc800078e0208 */
[----:B------:R-:W-:-:S05]  /*1e9f0*/  VIADD R3, R2, 0xffffff80 ;  /* 0xffffff8002037836 */ /* 0x000fca0000000000 */
[----:B------:R-:W-:-:S13]  /*1ea00*/  ISETP.GE.AND P0, PT, R3, R0, PT ;  /* 0x000000000300720c */ /* 0x000fda0003f06270 */
[----:B------:R-:W-:Y:S05]  /*1ea10*/  @P0 BRA `(.L_x_675) ;  /* 0x0000000000480947 */ /* 0x000fea0003800000 */
[----:B------:R-:W-:Y:S01]  /*1ea20*/  IADD3 R2, P0, R3, R7, RZ ;  /* 0x0000000703027210 */ /* 0x000fe20007f1e0ff */
[----:B------:R-:W-:Y:S01]  /*1ea30*/  ULDC.64 UR4, c[0x0][0xb70] ;  /* 0x0002dc0000047ab9 */ /* 0x000fe20000000a00 */
[----:B------:R-:W-:Y:S01]  /*1ea40*/  ULDC.64 UR6, c[0x0][0x208] ;  /* 0x0000820000067ab9 */ /* 0x000fe20000000a00 */
[----:B------:R-:W-:Y:S01]  /*1ea50*/  IMAD R4, R9, UR4, RZ ;  /* 0x0000000409047c24 */ /* 0x000fe2000f8e02ff */
[----:B------:R-:W-:-:S03]  /*1ea60*/  LEA.HI.X.SX32 R3, R3, R6, 0x1, P0 ;  /* 0x0000000603037211 */ /* 0x000fc600000f0eff */
[C---:B------:R-:W-:Y:S02]  /*1ea70*/  IMAD R5, R14.reuse, UR5, R4 ;  /* 0x000000050e057c24 */ /* 0x040fe4000f8e0204 */
[----:B------:R-:W-:Y:S01]  /*1ea80*/  IMAD.WIDE.U32 R2, R14, UR4, R2 ;  /* 0x000000040e027c25 */ /* 0x000fe2000f8e0002 */
[----:B------:R-:W-:-:S03]  /*1ea90*/  ULDC.64 UR4, c[0x0][0xb78] ;  /* 0x0002de0000047ab9 */ /* 0x000fc60000000a00 */
[----:B------:R-:W-:Y:S02]  /*1eaa0*/  IMAD R4, R10, UR4, RZ ;  /* 0x000000040a047c24 */ /* 0x000fe4000f8e02ff */
[----:B------:R-:W-:Y:S02]  /*1eab0*/  IMAD.IADD R3, R3, 0x1, R5 ;  /* 0x0000000103037824 */ /* 0x000fe400078e0205 */
[C---:B------:R-:W-:Y:S02]  /*1eac0*/  IMAD R5, R13.reuse, UR5, R4 ;  /* 0x000000050d057c24 */ /* 0x040fe4000f8e0204 */
[----:B------:R-:W-:Y:S01]  /*1ead0*/  IMAD.WIDE.U32 R2, R13, UR4, R2 ;  /* 0x000000040d027c25 */ /* 0x000fe2000f8e0002 */
[----:B------:R-:W-:-:S03]  /*1eae0*/  ULDC.64 UR4, c[0x0][0xb40] ;  /* 0x0002d00000047ab9 */ /* 0x000fc60000000a00 */
[----:B------:R-:W-:Y:S01]  /*1eaf0*/  IMAD.IADD R3, R3, 0x1, R5 ;  /* 0x0000000103037824 */ /* 0x000fe200078e0205 */
[----:B------:R-:W-:-:S04]  /*1eb00*/  LEA R4, P0, R2, UR4, 0x2 ;  /* 0x0000000402047c11 */ /* 0x000fc8000f8010ff */
[----:B------:R-:W-:Y:S01]  /*1eb10*/  LEA.HI.X R5, R2, UR5, R3, 0x2, P0 ;  /* 0x0000000502057c11 */ /* 0x000fe200080f1403 */
[----:B------:R-:W-:-:S05]  /*1eb20*/  IMAD.MOV.U32 R3, RZ, RZ, -0x800000 ;  /* 0xff800000ff037424 */ /* 0x000fca00078e00ff */
[----:B------:R3:W-:Y:S03]  /*1eb30*/  STG.E desc[UR6][R4.64], R3 ;  /* 0x0000000304007986 */ /* 0x0007e6000c101906 */
.L_x_675:
[----:B------:R-:W-:Y:S05]  /*1eb40*/  BSYNC B1 ;  /* 0x0000000000017941 */ /* 0x000fea0003800000 */
.L_x_674:
[----:B------:R-:W-:Y:S01]  /*1eb50*/  ULDC.64 UR4, c[0x0][0xaa0] ;  /* 0x0002a80000047ab9 */ /* 0x000fe20000000a00 */
[----:B--2---:R-:W-:Y:S01]  /*1eb60*/  IMAD.MOV.U32 R2, RZ, RZ, R212 ;  /* 0x000000ffff027224 */ /* 0x004fe200078e00d4 */
[----:B------:R-:W-:Y:S01]  /*1eb70*/  BSSY B1, `(.L_x_676) ;  /* 0x000002c000017945 */ /* 0x000fe20003800000 */
[----:B---3--:R-:W-:Y:S02]  /*1eb80*/  IMAD.MOV.U32 R3, RZ, RZ, R11 ;  /* 0x000000ffff037224 */ /* 0x008fe400078e000b */
[----:B------:R-:W-:Y:S02]  /*1eb90*/  IMAD R4, R6, UR4, RZ ;  /* 0x0000000406047c24 */ /* 0x000fe4000f8e02ff */
[----:B------:R-:W-:-:S04]  /*1eba0*/  IMAD.WIDE.U32 R2, R7, UR4, R2 ;  /* 0x0000000407027c25 */ /* 0x000fc8000f8e0002 */
[----:B------:R-:W-:Y:S01]  /*1ebb0*/  IMAD R7, R7, UR5, R4 ;  /* 0x0000000507077c24 */ /* 0x000fe2000f8e0204 */
[----:B------:R-:W-:Y:S01]  /*1ebc0*/  ULDC.64 UR4, c[0x0][0xae0] ;  /* 0x0002b80000047ab9 */ /* 0x000fe20000000a00 */
[----:B------:R-:W-:Y:S02]  /*1ebd0*/  IMAD R11, R12, -0x80, R0 ;  /* 0xffffff800c0b7824 */ /* 0x000fe400078e0200 */
[----:B------:R-:W-:Y:S02]  /*1ebe0*/  IMAD R4, R9, UR4, RZ ;  /* 0x0000000409047c24 */ /* 0x000fe4000f8e02ff */
[----:B------:R-:W-:Y:S01]  /*1ebf0*/  IMAD.IADD R3, R3, 0x1, R7 ;  /* 0x0000000103037824 */ /* 0x000fe200078e0207 */
[-C--:B------:R-:W-:Y:S01]  /*1ec00*/  ISETP.GE.AND P2, PT, R18, R11.reuse, PT ;  /* 0x0000000b1200720c */ /* 0x080fe20003f46270 */
[C---:B------:R-:W-:Y:S01]  /*1ec10*/  IMAD R5, R14.reuse, UR5, R4 ;  /* 0x000000050e057c24 */ /* 0x040fe2000f8e0204 */
[----:B------:R-:W-:Y:S01]  /*1ec20*/  SHF.R.S32.HI R7, RZ, 0x1f, R18 ;  /* 0x0000001fff077819 */ /* 0x000fe20000011412 */
[----:B------:R-:W-:Y:S01]  /*1ec30*/  IMAD.WIDE.U32 R2, R14, UR4, R2 ;  /* 0x000000040e027c25 */ /* 0x000fe2000f8e0002 */
[----:B------:R-:W-:Y:S01]  /*1ec40*/  ULDC.64 UR4, c[0x0][0xae8] ;  /* 0x0002ba0000047ab9 */ /* 0x000fe20000000a00 */
[----:B------:R-:W-:-:S02]  /*1ec50*/  ISETP.GE.AND P1, PT, R217, R11, PT ;  /* 0x0000000bd900720c */ /* 0x000fc40003f26270 */
[----:B------:R-:W-:Y:S01]  /*1ec60*/  IMAD R0, R10, UR4, RZ ;  /* 0x000000040a007c24 */ /* 0x000fe2000f8e02ff */
[----:B------:R-:W-:Y:S01]  /*1ec70*/  IADD3 R3, R3, R5, RZ ;  /* 0x0000000503037210 */ /* 0x000fe20007ffe0ff */
[----:B------:R-:W-:Y:S01]  /*1ec80*/  IMAD.MOV.U32 R6, RZ, RZ, R18 ;  /* 0x000000ffff067224 */ /* 0x000fe200078e0012 */
[----:B------:R-:W-:Y:S01]  /*1ec90*/  ISETP.GE.AND P0, PT, R218, R11, PT ;  /* 0x0000000bda00720c */ /* 0x000fe20003f06270 */
[C---:B------:R-:W-:Y:S02]  /*1eca0*/  IMAD R9, R13.reuse, UR5, R0 ;  /* 0x000000050d097c24 */ /* 0x040fe4000f8e0200 */
[----:B------:R-:W-:-:S04]  /*1ecb0*/  IMAD.WIDE.U32 R4, R13, UR4, R2 ;  /* 0x000000040d047c25 */ /* 0x000fc8000f8e0002 */
[----:B------:R-:W-:-:S04]  /*1ecc0*/  IMAD.WIDE R6, R12, 0x80, R6 ;  /* 0x000000800c067825 */ /* 0x000fc800078e0206 */
[----:B------:R-:W-:Y:S01]  /*1ecd0*/  IMAD.IADD R13, R5, 0x1, R9 ;  /* 0x00000001050d7824 */ /* 0x000fe200078e0209 */
[----:B------:R-:W-:Y:S06]  /*1ece0*/  @P2 BRA `(.L_x_677) ;  /* 0x0000000000502947 */ /* 0x000fec0003800000 */
[----:B------:R-:W-:Y:S01]  /*1ecf0*/  ULDC.64 UR6, c[0x0][0xad8] ;  /* 0x0002b60000067ab9 */ /* 0x000fe20000000a00 */
[----:B------:R-:W-:Y:S01]  /*1ed00*/  IMAD.MOV.U32 R2, RZ, RZ, R4 ;  /* 0x000000ffff027224 */ /* 0x000fe200078e0004 */
[----:B------:R-:W-:Y:S01]  /*1ed10*/  ULDC UR4, c[0x0][0xa8c] ;  /* 0x0002a30000047ab9 */ /* 0x000fe20000000800 */
[----:B------:R-:W-:Y:S01]  /*1ed20*/  IMAD R9, R7, UR6, RZ ;  /* 0x0000000607097c24 */ /* 0x000fe2000f8e02ff */
[----:B------:R-:W-:Y:S01]  /*1ed30*/  ISETP.GE.AND P3, PT, R212, UR4, PT ;  /* 0x00000004d4007c0c */ /* 0x000fe2000bf66270 */
[----:B------:R-:W-:Y:S01]  /*1ed40*/  IMAD.MOV.U32 R3, RZ, RZ, R13 ;  /* 0x000000ffff037224 */ /* 0x000fe200078e000d */
[----:B------:R-:W-:Y:S01]  /*1ed50*/  ISETP.GE.AND P4, PT, R213, UR4, PT ;  /* 0x00000004d5007c0c */ /* 0x000fe2000bf86270 */
[C---:B------:R-:W-:Y:S01]  /*1ed60*/  IMAD R9, R6.reuse, UR7, R9 ;  /* 0x0000000706097c24 */ /* 0x040fe2000f8e0209 */
[----:B------:R-:W-:Y:S01]  /*1ed70*/  ISETP.GE.AND P5, PT, R227, UR4, PT ;  /* 0x00000004e3007c0c */ /* 0x000fe2000bfa6270 */
[----:B------:R-:W-:Y:S01]  /*1ed80*/  IMAD.WIDE.U32 R2, R6, UR6, R2 ;  /* 0x0000000606027c25 */ /* 0x000fe2000f8e0002 */
[----:B------:R-:W-:Y:S01]  /*1ed90*/  ISETP.GE.AND P6, PT, R226, UR4, PT ;  /* 0x00000004e2007c0c */ /* 0x000fe2000bfc6270 */
[----:B------:R-:W-:Y:S01]  /*1eda0*/  ULDC.64 UR6, c[0x0][0xa80] ;  /* 0x0002a00000067ab9 */ /* 0x000fe20000000a00 */
[----:B------:R-:W-:Y:S01]  /*1edb0*/  ULDC.64 UR8, c[0x0][0x208] ;  /* 0x0000820000087ab9 */ /* 0x000fe20000000a00 */
[----:B------:R-:W-:Y:S01]  /*1edc0*/  IMAD.IADD R3, R3, 0x1, R9 ;  /* 0x0000000103037824 */ /* 0x000fe200078e0209 */
[----:B------:R-:W-:-:S04]  /*1edd0*/  LEA R8, P2, R2, UR6, 0x1 ;  /* 0x0000000602087c11 */ /* 0x000fc8000f8408ff */
[----:B------:R-:W-:-:S05]  /*1ede0*/  LEA.HI.X R9, R2, UR7, R3, 0x1, P2 ;  /* 0x0000000702097c11 */ /* 0x000fca00090f0c03 */
[----:B------:R2:W-:Y:S04]  /*1edf0*/  @!P3 STG.E.128 desc[UR8][R8.64], RZ ;  /* 0x000000ff0800b986 */ /* 0x0005e8000c101d08 */
[----:B------:R2:W-:Y:S04]  /*1ee00*/  @!P4 STG.E.128 desc[UR8][R8.64+0x80], RZ ;  /* 0x000080ff0800c986 */ /* 0x0005e8000c101d08 */
[----:B------:R2:W-:Y:S04]  /*1ee10*/  @!P5 STG.E.128 desc[UR8][R8.64+0x100], RZ ;  /* 0x000100ff0800d986 */ /* 0x0005e8000c101d08 */
[----:B------:R2:W-:Y:S02]  /*1ee20*/  @!P6 STG.E.128 desc[UR8][R8.64+0x180], RZ ;  /* 0x000180ff0800e986 */ /* 0x0005e4000c101d08 */
.L_x_677:
[----:B------:R-:W-:Y:S05]  /*1ee30*/  BSYNC B1 ;  /* 0x0000000000017941 */ /* 0x000fea0003800000 */
.L_x_676:
[----:B------:R-:W3:Y:S01]  /*1ee40*/  LDL R0, [R1+0x7c] ;  /* 0x00007c0001007983 */ /* 0x000ee20000100800 */
[----:B------:R-:W-:Y:S01]  /*1ee50*/  BSSY B1, `(.L_x_678) ;  /* 0x0000019000017945 */ /* 0x000fe20003800000 */
[----:B---3--:R-:W-:-:S03]  /*1ee60*/  ISETP.GE.AND P2, PT, R0, R11, PT ;  /* 0x0000000b0000720c */ /* 0x008fc60003f46270 */
[----:B------:R-:W-:Y:S10]  /*1ee70*/  @P1 BRA `(.L_x_679) ;  /* 0x0000000000581947 */ /* 0x000ff40003800000 */
[----:B--2---:R-:W-:Y:S01]  /*1ee80*/  IADD3 R9, P1, R6, 0x20, RZ ;  /* 0x0000002006097810 */ /* 0x004fe20007f3e0ff */
        /* <DEDUP_REMOVED lines=21> */
.L_x_679:
[----:B------:R-:W-:Y:S05]  /*1efe0*/  BSYNC B1 ;  /* 0x0000000000017941 */ /* 0x000fea0003800000 */
.L_x_678:
[----:B------:R-:W-:Y:S04]  /*1eff0*/  BSSY B1, `(.L_x_680) ;  /* 0x0000018000017945 */ /* 0x000fe80003800000 */
[----:B------:R-:W-:Y:S05]  /*1f000*/  @P0 BRA `(.L_x_681) ;  /* 0x0000000000580947 */ /* 0x000fea0003800000 */
[----:B--23--:R-:W-:Y:S01]  /*1f010*/  IADD3 R9, P0, R6, 0x40, RZ ;  /* 0x0000004006097810 */ /* 0x00cfe20007f1e0ff */
        /* <DEDUP_REMOVED lines=21> */
.L_x_681:
[----:B------:R-:W-:Y:S05]  /*1f170*/  BSYNC B1 ;  /* 0x0000000000017941 */ /* 0x000fea0003800000 */
.L_x_680:
[----:B------:R-:W-:Y:S05]  /*1f180*/  @P2 BRA `(.L_x_672) ;  /* 0x0000000000582947 */ /* 0x000fea0003800000 */
[----:B------:R-:W-:Y:S01]  /*1f190*/  IADD3 R5, P0, R6, 0x60, RZ ;  /* 0x0000006006057810 */ /* 0x000fe20007f1e0ff */
        /* <DEDUP_REMOVED lines=14> */
[----:B------:R-:W-:Y:S02]  /*1f280*/  LEA R4, P0, R2, UR6, 0x1 ;  /* 0x0000000602047c11 */ /* 0x000fe4000f8008ff */
[----:B------:R-:W-:-:S04]  /*1f290*/  IADD3 R3, R3, R5, RZ ;  /* 0x0000000503037210 */ /* 0x000fc80007ffe0ff */
[----:B------:R-:W-:-:S05]  /*1f2a0*/  LEA.HI.X R5, R2, UR7, R3, 0x1, P0 ;  /* 0x0000000702057c11 */ /* 0x000fca00080f0c03 */
[----:B------:R0:W-:Y:S04]  /*1f2b0*/  @!P1 STG.E.128 desc[UR8][R4.64], RZ ;  /* 0x000000ff04009986 */ /* 0x0001e8000c101d08 */
[----:B------:R0:W-:Y:S04]  /*1f2c0*/  @!P2 STG.E.128 desc[UR8][R4.64+0x80], RZ ;  /* 0x000080ff0400a986 */ /* 0x0001e8000c101d08 */
[----:B------:R0:W-:Y:S04]  /*1f2d0*/  @!P3 STG.E.128 desc[UR8][R4.64+0x100], RZ ;  /* 0x000100ff0400b986 */ /* 0x0001e8000c101d08 */
[----:B------:R0:W-:Y:S02]  /*1f2e0*/  @!P4 STG.E.128 desc[UR8][R4.64+0x180], RZ ;  /* 0x000180ff0400c986 */ /* 0x0001e4000c101d08 */
.L_x_672:
[----:B------:R-:W-:Y:S05]  /*1f2f0*/  BSYNC B0 ;  /* 0x0000000000007941 */ /* 0x000fea0003800000 */
.L_x_663:
[----:B------:R-:W-:Y:S02]  /*1f300*/  ULDC UR4, c[0x0][0xc14] ;  /* 0x0003050000047ab9 */ /* 0x000fe40000000800 */
[----:B-1----:R-:W-:-:S13]  /*1f310*/  ISETP.GE.AND P0, PT, R151, UR4, PT ;  /* 0x0000000497007c0c */ /* 0x002fda000bf06270 */
[----:B------:R-:W-:Y:S05]  /*1f320*/  @!P0 BRA `(.L_x_682) ;  /* 0xfffffe1c00988947 */ /* 0x000fea000383ffff */
[----:B------:R-:W-:Y:S05]  /*1f330*/  BRA `(.L_x_451) ;  /* 0x0000006000cc7947 */ /* 0x000fea0003800000 */
.L_x_449:
[----:B------:R-:W-:-:S08]  /*1f340*/  NOP ;  /* 0x0000000000007918 */ /* 0x000fd00000000000 */
[----:B0-----:R-:W0:-:S00]  /*1f350*/  USETMAXREG.DEALLOC.CTAPOOL 0x18 ;  /* 0x00000018000079c8 */ /* 0x001e0000080e0500 */
[----:B0-----:R-:W-:-:S06]  /*1f360*/  LOP3.LUT R0, R0, 0x3, RZ, 0xc0, !PT ;  /* 0x0000000300007812 */ /* 0x001fcc00078ec0ff */
[----:B------:R-:W0:Y:S02]  /*1f370*/  SHFL.IDX PT, R0, R0, RZ, 0x1f ;  /* 0x00001fff00007589 */ /* 0x000e2400000e0000 */
[----:B0-----:R-:W-:-:S13]  /*1f380*/  ISETP.NE.AND P0, PT, R0, RZ, PT ;  /* 0x000000ff0000720c */ /* 0x001fda0003f05270 */
[----:B------:R-:W-:Y:S05]  /*1f390*/  @P0 BRA `(.L_x_451) ;  /* 0x0000006000b40947 */ /* 0x000fea0003800000 */
[----:B------:R-:W-:Y:S01]  /*1f3a0*/  LOP3.LUT R8, R3, 0x1f, RZ, 0xc0, !PT ;  /* 0x0000001f03087812 */ /* 0x000fe200078ec0ff */
[----:B------:R-:W-:Y:S01]  /*1f3b0*/  ULDC UR5, c[0x0][0xc14] ;  /* 0x0003050000057ab9 */ /* 0x000fe20000000800 */
[----:B------:R-:W-:Y:S01]  /*1f3c0*/  LOP3.LUT R4, R4, 0xffffffdf, RZ, 0xc0, !PT ;  /* 0xffffffdf04047812 */ /* 0x000fe200078ec0ff */
[----:B------:R-:W-:Y:S01]  /*1f3d0*/  IMAD.MOV.U32 R0, RZ, RZ, RZ ;  /* 0x000000ffff007224 */ /* 0x000fe200078e00ff */
[----:B------:R-:W-:Y:S01]  /*1f3e0*/  ISETP.NE.AND P0, PT, R8, 0x1f, PT ;  /* 0x0000001f0800780c */ /* 0x000fe20003f05270 */
[----:B------:R-:W-:Y:S01]  /*1f3f0*/  ULDC.64 UR6, c[0x0][0x208] ;  /* 0x0000820000067ab9 */ /* 0x000fe20000000a00 */
[----:B------:R-:W-:-:S11]  /*1f400*/  ULDC UR4, c[0x0][0xc10] ;  /* 0x0003040000047ab9 */ /* 0x000fd60000000800 */
        /* <DEDUP_REMOVED lines=48> */
.L_x_687:
        /* <DEDUP_REMOVED lines=9> */
[C---:B------:R-:W-:Y:S01]  /*1f7a0*/  ISETP.NE.AND P1, PT, R8.reuse, 0x1f, PT ;  /* 0x0000001f0800780c */ /* 0x040fe20003f25270 */
[----:B------:R-:W-:-:S05]  /*1f7b0*/  IMAD.IADD R7, R8, 0x1, R19 ;  /* 0x0000000108077824 */ /* 0x000fca00078e0213 */
[----:B------:R-:W-:-:S13]  /*1f7c0*/  ISETP.GE.OR P0, PT, R7, UR5, !P1 ;  /* 0x0000000507007c0c */ /* 0x000fda000cf06670 */
[----:B------:R-:W-:Y:S05]  /*1f7d0*/  @P0 BRA `(.L_x_686) ;  /* 0x0000000000100947 */ /* 0x000fea0003800000 */
[----:B------:R-:W0:Y:S01]  /*1f7e0*/  LDC.64 R2, c[0x0][0xc58] ;  /* 0x00031600ff027b82 */ /* 0x000e220000000a00 */
[----:B------:R-:W-:Y:S01]  /*1f7f0*/  ULDC.64 UR8, c[0x0][0x208] ;  /* 0x0000820000087ab9 */ /* 0x000fe20000000a00 */
[----:B0-----:R-:W-:-:S05]  /*1f800*/  IMAD.WIDE R2, R7, 0x4, R2 ;  /* 0x0000000407027825 */ /* 0x001fca00078e0202 */
[----:B------:R0:W5:Y:S02]  /*1f810*/  LDG.E R0, desc[UR8][R2.64] ;  /* 0x0000000802007981 */ /* 0x000164000c1e1900 */
.L_x_686:
[----:B------:R-:W-:Y:S05]  /*1f820*/  BSYNC B0 ;  /* 0x0000000000007941 */ /* 0x000fea0003800000 */
.L_x_685:
[----:B0----5:R-:W0:Y:S01]  /*1f830*/  SHFL.UP PT, R2, R0, 0x1, RZ ;  /* 0x0420000000027989 */ /* 0x021e2200000e00ff */
[C---:B------:R-:W-:Y:S02]  /*1f840*/  ISETP.NE.AND P0, PT, R8.reuse, RZ, PT ;  /* 0x000000ff0800720c */ /* 0x040fe40003f05270 */
[----:B------:R-:W-:Y:S02]  /*1f850*/  ISETP.GE.U32.AND P1, PT, R8, 0x2, PT ;  /* 0x000000020800780c */ /* 0x000fe40003f26070 */
        /* <DEDUP_REMOVED lines=23> */
.L_x_683:
        /* <DEDUP_REMOVED lines=10> */
[----:B0-----:R-:W-:-:S06]  /*1fa70*/  VIADD R3, R9, 0xffffffe ;  /* 0x0ffffffe09037836 */ /* 0x001fcc0000000000 */
[----:B------:R-:W0:Y:S02]  /*1fa80*/  F2I.FTZ.U32.TRUNC.NTZ R3, R3 ;  /* 0x0000000300037305 */ /* 0x000e24000021f000 */
[----:B0-----:R-:W-:Y:S01]  /*1fa90*/  IMAD.MOV R11, RZ, RZ, -R3 ;  /* 0x000000ffff0b7224 */ /* 0x001fe200078e0a03 */
[----:B------:R-:W-:Y:S06]  /*1faa0*/  @!P0 BRA `(.L_x_688) ;  /* 0x0000000000088947 */ /* 0x000fec0003800000 */
[----:B------:R-:W-:-:S05]  /*1fab0*/  VIADD R9, R5, 0xffffffff ;  /* 0xffffffff05097836 */ /* 0x000fca0000000000 */
[----:B------:R0:W1:Y:S02]  /*1fac0*/  SHFL.IDX PT, R16, R2, R9, 0x1f ;  /* 0x00001f0902107589 */ /* 0x00006400000e0000 */
.L_x_688:
[----:B-1----:R-:W-:Y:S02]  /*1fad0*/  IMAD R16, R16, UR4, R7 ;  /* 0x0000000410107c24 */ /* 0x002fe4000f8e0207 */
[----:B------:R-:W-:Y:S02]  /*1fae0*/  IMAD R7, R11, R6, RZ ;  /* 0x000000060b077224 */ /* 0x000fe400078e02ff */
[----:B0-----:R-:W-:Y:S01]  /*1faf0*/  IMAD.MOV.U32 R2, RZ, RZ, RZ ;  /* 0x000000ffff027224 */ /* 0x001fe200078e00ff */
[----:B------:R-:W-:Y:S01]  /*1fb00*/  IADD3 R17, -R16, UR6, RZ ;  /* 0x0000000610117c10 */ /* 0x000fe2000fffe1ff */
[----:B------:R-:W-:Y:S02]  /*1fb10*/  IMAD.IADD R19, R5, 0x1, R19 ;  /* 0x0000000105137824 */ /* 0x000fe400078e0213 */
        /* <DEDUP_REMOVED lines=16> */
[----:B------:R-:W-:Y:S01]  /*1fc20*/  IADD3 R3, -R2, RZ, RZ ;  /* 0x000000ff02037210 */ /* 0x000fe20007ffe1ff */
[----:B------:R-:W-:-:S04]  /*1fc30*/  IMAD.MOV.U32 R18, RZ, RZ, R2 ;  /* 0x000000ffff127224 */ /* 0x000fc800078e0002 */
[----:B------:R-:W-:Y:S01]  /*1fc40*/  IMAD R17, R0, R3, R17 ;  /* 0x0000000300117224 */ /* 0x000fe200078e0211 */
[----:B------:R-:W-:Y:S06]  /*1fc50*/  BRA `(.L_x_689) ;  /* 0x00000000000c7947 */ /* 0x000fec0003800000 */
.L_x_684:
[----:B------:R-:W-:Y:S02]  /*1fc60*/  IMAD.MOV.U32 R17, RZ, RZ, RZ ;  /* 0x000000ffff117224 */ /* 0x000fe400078e00ff */
[----:B------:R-:W-:Y:S02]  /*1fc70*/  IMAD.U32 R16, RZ, RZ, UR6 ;  /* 0x00000006ff107e24 */ /* 0x000fe4000f8e00ff */
[----:B------:R-:W-:-:S07]  /*1fc80*/  IMAD.MOV.U32 R18, RZ, RZ, RZ ;  /* 0x000000ffff127224 */ /* 0x000fce00078e00ff */
.L_x_689:
        /* <DEDUP_REMOVED lines=16> */
[----:B------:R-:W-:Y:S01]  /*1fd90*/  ULDC.64 UR38, c[0x0][0x198] ;  /* 0x0000660000267ab9 */ /* 0x000fe20000000a00 */
[----:B------:R-:W-:Y:S02]  /*1fda0*/  ULDC UR36, c[0x0][0xc] ;  /* 0x0000030000247ab9 */ /* 0x000fe40000000800 */
[----:B------:R0:W-:Y:S04]  /*1fdb0*/  STL [R1+0x8], R0 ;  /* 0x0000080001007387 */ /* 0x0001e80000100800 */
[----:B------:R0:W-:Y:S04]  /*1fdc0*/  STL [R1+0x10], RZ ;  /* 0x000010ff01007387 */ /* 0x0001e80000100800 */
[----:B------:R0:W-:Y:S04]  /*1fdd0*/  STL [R1+0x14], R0 ;  /* 0x0000140001007387 */ /* 0x0001e80000100800 */
[----:B------:R0:W-:Y:S02]  /*1fde0*/  STL [R1+0x30], RZ ;  /* 0x000030ff01007387 */ /* 0x0001e40000100800 */
.L_x_775:
[----:B-12---:R-:W1:Y:S01]  /*1fdf0*/  LDC.64 R2, c[0x0][0xc60] ;  /* 0x00031800ff027b82 */ /* 0x006e620000000a00 */
[----:B------:R-:W-:Y:S01]  /*1fe00*/  ULDC.64 UR4, c[0x0][0x208] ;  /* 0x0000820000047ab9 */ /* 0x000fe20000000a00 */
[----:B-1----:R-:W-:-:S05]  /*1fe10*/  IMAD.WIDE R2, R19, 0x4, R2 ;  /* 0x0000000413027825 */ /* 0x002fca00078e0202 */
[----:B------:R-:W0:Y:S01]  /*1fe20*/  LDG.E R11, desc[UR4][R2.64] ;  /* 0x00000004020b7981 */ /* 0x000e22000c1e1900 */
[----:B------:R-:W-:Y:S05]  /*1fe30*/  YIELD ;  /* 0x0000000000007946 */ /* 0x000fea0003800000 */
[----:B------:R-:W-:Y:S01]  /*1fe40*/  ULDC.64 UR4, c[0x0][0xa28] ;  /* 0x00028a0000047ab9 */ /* 0x000fe20000000a00 */
[----:B------:R-:W-:Y:S01]  /*1fe50*/  IMAD.MOV.U32 R6, RZ, RZ, RZ ;  /* 0x000000ffff067224 */ /* 0x000fe200078e00ff */
[----:B------:R-:W-:Y:S01]  /*1fe60*/  ISETP.NE.U32.AND P0, PT, RZ, UR4, PT ;  /* 0x00000004ff007c0c */ /* 0x000fe2000bf05070 */
[----:B------:R-:W-:Y:S01]  /*1fe70*/  ULDC.64 UR8, c[0x0][0x208] ;  /* 0x0000820000087ab9 */ /* 0x000fe20000000a00 */
[----:B------:R-:W-:Y:S01]  /*1fe80*/  IMAD.MOV.U32 R4, RZ, RZ, RZ ;  /* 0x000000ffff047224 */ /* 0x000fe200078e00ff */
[----:B------:R-:W-:Y:S01]  /*1fe90*/  ULDC.64 UR6, c[0x0][0xa10] ;  /* 0x0002840000067ab9 */ /* 0x000fe20000000a00 */
[----:B------:R-:W-:-:S02]  /*1fea0*/  ISETP.NE.AND.EX P0, PT, RZ, UR5, PT, P0 ;  /* 0x00000005ff007c0c */ /* 0x000fc4000bf05300 */
[----:B0-----:R-:W-:Y:S01]  /*1feb0*/  SHF.R.S32.HI R0, RZ, 0x1f, R11 ;  /* 0x0000001fff007819 */ /* 0x001fe2000001140b */
[----:B------:R-:W-:Y:S10]  /*1fec0*/  STL [R1+0x20], R11 ;  /* 0x0000200b01007387 */ /* 0x000ff40000100800 */
[----:B------:R-:W-:-:S04]  /*1fed0*/  @P0 LEA R2, P1, R11, UR4, 0x2 ;  /* 0x000000040b020c11 */ /* 0x000fc8000f8210ff */
        /* <DEDUP_REMOVED lines=9> */
[----:B------:R-:W-:Y:S01]  /*1ff70*/  ISETP.NE.U32.AND P1, PT, RZ, UR4, PT ;  /* 0x00000004ff007c0c */ /* 0x000fe2000bf25070 */
[----:B------:R-:W-:Y:S01]  /*1ff80*/  IMAD.MOV.U32 R10, RZ, RZ, RZ ;  /* 0x000000ffff0a7224 */ /* 0x000fe200078e00ff */
[C---:B------:R-:W-:Y:S02]  /*1ff90*/  SHF.L.U64.HI R0, R11.reuse, 0x2, R0 ;  /* 0x000000020b007819 */ /* 0x040fe40000010200 */
[----:B------:R-:W-:Y:S01]  /*1ffa0*/  ISETP.NE.AND.EX P1, PT, RZ, UR5, PT, P1 ;  /* 0x00000005ff007c0c */ /* 0x000fe2000bf25310 */
[----:B--2---:R0:W-:Y:S02]  /*1ffb0*/  STL [R1+0x38], R4 ;  /* 0x0000380401007387 */ /* 0x0041e40000100800 */
[----:B0-----:R-:W-:-:S10]  /*1ffc0*/  IMAD.SHL.U32 R4, R11, 0x4, RZ ;  /* 0x000000040b047824 */ /* 0x001fd400078e00ff */
[----:B------:R-:W-:Y:S01]  /*1ffd0*/  @P1 IADD3 R8, P0, R4, UR4, RZ ;  /* 0x0000000404081c10 */ /* 0x000fe2000ff1e0ff */
[----:B------:R0:W-:Y:S03]  /*1ffe0*/  STL [R1+0x28], R4 ;  /* 0x0000280401007387 */ /* 0x0001e60000100800 */
[----:B------:R-:W-:Y:S01]  /*1fff0*/  @P1 IADD3.X R9, R0, UR5, RZ, P0, !PT ;  /* 0x0000000500091c10 */ /* 0x000fe200087fe4ff */
[----:B------:R-:W-:Y:S01]  /*20000*/  ULDC.64 UR4, c[0x0][0xa08] ;  /* 0x0002820000047ab9 */ /* 0x000fe20000000a00 */
[----:B------:R1:W-:Y:S01]  /*20010*/  STL [R1+0x2c], R0 ;  /* 0x00002c0001007387 */ /* 0x0003e20000100800 */
[----:B------:R-:W-:Y:S02]  /*20020*/  IADD3 R2, P0, R4, UR4, RZ ;  /* 0x0000000404027c10 */ /* 0x000fe4000ff1e0ff */
[----:B------:R-:W-:Y:S02]  /*20030*/  ISETP.NE.U32.AND P2, PT, RZ, UR4, PT ;  /* 0x00000004ff007c0c */ /* 0x000fe4000bf45070 */
[----:B------:R-:W-:-:S02]  /*20040*/  IADD3.X R3, R0, UR5, RZ, P0, !PT ;  /* 0x0000000500037c10 */ /* 0x000fc400087fe4ff */
[----:B------:R-:W-:Y:S01]  /*20050*/  ISETP.NE.AND.EX P2, PT, RZ, UR5, PT, P2 ;  /* 0x00000005ff007c0c */ /* 0x000fe2000bf45320 */
[----:B------:R-:W-:Y:S01]  /*20060*/  ULDC.64 UR4, c[0x0][0x3f8] ;  /* 0x0000fe0000047ab9 */ /* 0x000fe20000000a00 */
[----:B0-----:R-:W-:Y:S01]  /*20070*/  IADD3 R4, P0, R4, UR6, RZ ;  /* 0x0000000604047c10 */ /* 0x001fe2000ff1e0ff */
[----:B------:R-:W-:-:S03]  /*20080*/  UISETP.NE.U32.AND UP0, UPT, UR4, URZ, UPT ;  /* 0x0000003f0400728c */ /* 0x000fc6000bf05070 */
[----:B------:R-:W-:Y:S01]  /*20090*/  ULDC UR4, c[0x0][0x404] ;  /* 0x0001010000047ab9 */ /* 0x000fe20000000800 */
[----:B------:R-:W-:Y:S01]  /*200a0*/  UISETP.NE.AND.EX UP0, UPT, UR5, URZ, UPT, UP0 ;  /* 0x0000003f0500728c */ /* 0x000fe2000bf05300 */
[----:B------:R-:W-:Y:S02]  /*200b0*/  IADD3.X R5, R0, UR7, RZ, P0, !PT ;  /* 0x0000000700057c10 */ /* 0x000fe400087fe4ff */
[----:B------:R-:W-:Y:S01]  /*200c0*/  ULDC UR5, c[0x0][0x2e0] ;  /* 0x0000b80000057ab9 */ /* 0x000fe20000000800 */
[----:B------:R-:W-:Y:S02]  /*200d0*/  USEL UR4, UR4, 0x1, UP0 ;  /* 0x0000000104047887 */ /* 0x000fe40008000000 */
[----:B------:R0:W5:Y:S02]  /*200e0*/  @P2 LDG.E R10, desc[UR8][R2.64] ;  /* 0x00000008020a2981 */ /* 0x000164000c1e1900 */
[----:B------:R-:W-:Y:S01]  /*200f0*/  UIMAD UR4, UR4, UR5, URZ ;  /* 0x00000005040472a4 */ /* 0x000fe2000f8e023f */
[----:B------:R-:W-:-:S05]  /*20100*/  ISETP.NE.U32.AND P0, PT, RZ, UR6, PT ;  /* 0x00000006ff007c0c */ /* 0x000fca000bf05070 */
[----:B------:R-:W-:Y:S01]  /*20110*/  IMAD.U32 R7, RZ, RZ, UR4 ;  /* 0x00000004ff077e24 */ /* 0x000fe2000f8e00ff */
[----:B------:R-:W-:Y:S01]  /*20120*/  ULDC UR4, c[0x0][0x338] ;  /* 0x0000ce0000047ab9 */ /* 0x000fe20000000800 */
[----:B------:R-:W-:Y:S01]  /*20130*/  ISETP.NE.AND.EX P0, PT, RZ, UR7, PT, P0 ;  /* 0x00000007ff007c0c */ /* 0x000fe2000bf05300 */
[----:B-1----:R-:W-:-:S03]  /*20140*/  IMAD.U32 R0, RZ, RZ, UR4 ;  /* 0x00000004ff007e24 */ /* 0x002fc6000f8e00ff */
[----:B------:R0:W5:Y:S01]  /*20150*/  @P1 LDG.E R7, desc[UR8][R8.64] ;  /* 0x0000000808071981 */ /* 0x000162000c1e1900 */
[----:B------:R-:W-:Y:S08]  /*20160*/  @P1 BRA `(.L_x_691) ;  /* 0x0000000000141947 */ /* 0x000ff00003800000 */
[----:B------:R-:W-:Y:S05]  /*20170*/  @!P2 BRA `(.L_x_691) ;  /* 0x000000000010a947 */ /* 0x000fea0003800000 */
[----:B------:R-:W-:Y:S02]  /*20180*/  ULDC.64 UR4, c[0x0][0x208] ;  /* 0x0000820000047ab9 */ /* 0x000fe40000000a00 */
[----:B-----5:R-:W2:Y:S04]  /*20190*/  LDG.E R7, desc[UR4][R2.64] ;  /* 0x0000000402077981 */ /* 0x020ea8000c1e1900 */
[----:B0-----:R-:W2:Y:S02]  /*201a0*/  LDG.E R2, desc[UR4][R2.64+0x4] ;  /* 0x0000040402027981 */ /* 0x001ea4000c1e1900 */
[----:B--2---:R-:W-:-:S07]  /*201b0*/  IMAD.IADD R7, R2, 0x1, -R7 ;  /* 0x0000000102077824 */ /* 0x004fce00078e0a07 */
.L_x_691:
[----:B------:R-:W-:Y:S02]  /*201c0*/  ULDC.64 UR4, c[0x0][0x208] ;  /* 0x0000820000047ab9 */ /* 0x000fe40000000a00 */
[----:B0-----:R-:W2:Y:S04]  /*201d0*/  @P0 LDG.E R2, desc[UR4][R4.64] ;  /* 0x0000000404020981 */ /* 0x001ea8000c1e1900 */
[----:B------:R-:W2:Y:S01]  /*201e0*/  @P0 LDG.E R3, desc[UR4][R4.64+0x4] ;  /* 0x0000040404030981 */ /* 0x000ea2000c1e1900 */
[----:B-----5:R-:W-:Y:S01]  /*201f0*/  IMAD.IADD R7, R7, 0x1, -R6 ;  /* 0x0000000107077824 */ /* 0x020fe200078e0a06 */
[----:B------:R-:W-:Y:S01]  /*20200*/  BSSY B0, `(.L_x_692) ;  /* 0x0000108000007945 */ /* 0x000fe20003800000 */
[----:B------:R-:W-:Y:S01]  /*20210*/  PLOP3.LUT P2, PT, PT, PT, PT, 0x80, 0x0 ;  /* 0x000000000000781c */ /* 0x000fe20003f4f070 */
[----:B--2---:R-:W-:-:S05]  /*20220*/  @P0 IMAD.IADD R0, R3, 0x1, -R2 ;  /* 0x0000000103000824 */ /* 0x004fca00078e0a02 */
[----:B------:R-:W-:-:S05]  /*20230*/  IADD3 R8, R7, R0, RZ ;  /* 0x0000000007087210 */ /* 0x000fca0007ffe0ff */
[----:B------:R-:W-:Y:S01]  /*20240*/  VIADD R2, R8, 0x4f ;  /* 0x0000004f08027836 */ /* 0x000fe20000000000 */
[----:B------:R0:W-:Y:S03]  /*20250*/  STL [R1+0x34], R8 ;  /* 0x0000340801007387 */ /* 0x0001e60000100800 */
[----:B------:R-:W-:-:S05]  /*20260*/  IMAD.HI R2, R2, 0x66666667, RZ ;  /* 0x6666666702027827 */ /* 0x000fca00078e02ff */
[----:B------:R-:W-:-:S04]  /*20270*/  SHF.R.U32.HI R3, RZ, 0x1f, R2 ;  /* 0x0000001fff037819 */ /* 0x000fc80000011602 */
[----:B0-----:R-:W-:-:S05]  /*20280*/  LEA.HI.SX32 R8, R2, R3, 0x1b ;  /* 0x0000000302087211 */ /* 0x001fca00078fdaff */
[--C-:B------:R-:W-:Y:S01]  /*20290*/  IMAD R2, R8, 0x50, -R7.reuse ;  /* 0x0000005008027824 */ /* 0x100fe200078e0a07 */
[----:B------:R0:W-:Y:S01]  /*202a0*/  STL [R1+0x24], R8 ;  /* 0x0000240801007387 */ /* 0x0001e20000100800 */
[----:B------:R-:W-:-:S03]  /*202b0*/  IMAD.MOV R7, RZ, RZ, -R7 ;  /* 0x000000ffff077224 */ /* 0x000fc600078e0a07 */
[----:B------:R-:W-:Y:S02]  /*202c0*/  VIMNMX R0, R2, R0, PT ;  /* 0x0000000002007248 */ /* 0x000fe40003fe0100 */
[----:B------:R-:W-:-:S04]  /*202d0*/  VIMNMX R2, RZ, R7, !PT ;  /* 0x00000007ff027248 */ /* 0x000fc80007fe0100 */
[----:B------:R-:W-:Y:S01]  /*202e0*/  ISETP.GT.AND P1, PT, R0, R2, PT ;  /* 0x000000020000720c */ /* 0x000fe20003f24270 */
[----:B0-----:R-:W-:-:S12]  /*202f0*/  IMAD.WIDE.U32 R8, R2, -0x33333333, RZ ;  /* 0xcccccccd02087825 */ /* 0x001fd800078e00ff */
[----:B------:R-:W-:Y:S01]  /*20300*/  @P1 VIADD R3, R0, 0x4f ;  /* 0x0000004f00031836 */ /* 0x000fe20000000000 */
[----:B------:R-:W-:-:S03]  /*20310*/  SHF.R.U32.HI R0, RZ, 0x6, R9 ;  /* 0x00000006ff007819 */ /* 0x000fc60000011609 */
[----:B------:R-:W-:-:S04]  /*20320*/  @P1 IMAD.HI R3, R3, 0x66666667, RZ ;  /* 0x6666666703031827 */ /* 0x000fc800078e02ff */
[----:B------:R-:W-:Y:S01]  /*20330*/  IMAD.MOV.U32 R2, RZ, RZ, R0 ;  /* 0x000000ffff027224 */ /* 0x000fe200078e0000 */
[----:B------:R-:W-:-:S04]  /*20340*/  @P1 SHF.R.U32.HI R7, RZ, 0x1f, R3 ;  /* 0x0000001fff071819 */ /* 0x000fc80000011603 */
[----:B------:R-:W-:Y:S01]  /*20350*/  @P1 LEA.HI.SX32 R2, R3, R7, 0x1b ;  /* 0x0000000703021211 */ /* 0x000fe200078fdaff */
[----:B------:R-:W-:Y:S02]  /*20360*/  IMAD.IADD R3, R10, 0x1, R6 ;  /* 0x000000010a037824 */ /* 0x000fe400078e0206 */
[----:B------:R-:W-:-:S03]  /*20370*/  IMAD.MOV.U32 R7, RZ, RZ, RZ ;  /* 0x000000ffff077224 */ /* 0x000fc600078e00ff */
[----:B------:R0:W-:Y:S01]  /*20380*/  STL [R1+0x4], R3 ;  /* 0x0000040301007387 */ /* 0x0001e20000100800 */
[----:B------:R-:W-:-:S03]  /*20390*/  ISETP.GT.AND P1, PT, R2, R0, PT ;  /* 0x000000000200720c */ /* 0x000fc60003f24270 */
[----:B------:R0:W5:Y:S10]  /*203a0*/  @P0 LDG.E R7, desc[UR4][R4.64] ;  /* 0x0000000404070981 */ /* 0x000174000c1e1900 */
[----:B0-----:R-:W-:Y:S05]  /*203b0*/  @!P1 BRA `(.L_x_693) ;  /* 0x0000000c00b09947 */ /* 0x001fea0003800000 */
[----:B------:R-:W0:Y:S01]  /*203c0*/  LDC R3, c[0x0][0x428] ;  /* 0x00010a00ff037b82 */ /* 0x000e220000000800 */
[----:B------:R-:W-:Y:S01]  /*203d0*/  UMOV UR4, 0xffffffff ;  /* 0xffffffff00047882 */ /* 0x000fe20000000000 */
[----:B0-----:R-:W-:Y:S01]  /*203e0*/  ISETP.NE.AND P1, PT, R3, 0x1, PT ;  /* 0x000000010300780c */ /* 0x001fe20003f25270 */
[----:B------:R-:W-:-:S12]  /*203f0*/  IMAD.MOV.U32 R3, RZ, RZ, R18 ;  /* 0x000000ffff037224 */ /* 0x000fd800078e0012 */
[----:B------:R-:W0:Y:S08]  /*20400*/  @P1 LDC R4, c[0x0][0x42c] ;  /* 0x00010b00ff041b82 */ /* 0x000e300000000800 */
[----:B------:R-:W1:Y:S01]  /*20410*/  @P1 LDC R5, c[0x0][0x430] ;  /* 0x00010c00ff051b82 */ /* 0x000e620000000800 */
[----:B0-----:R-:W-:-:S05]  /*20420*/  @P1 IMAD.HI.U32 R4, R18, R4, RZ ;  /* 0x0000000412041227 */ /* 0x001fca00078e00ff */
[----:B-1----:R-:W-:Y:S02]  /*20430*/  @P1 SHF.R.U32.HI R3, RZ, R5, R4 ;  /* 0x00000005ff031219 */ /* 0x002fe40000011604 */
[----:B------:R-:W-:Y:S01]  /*20440*/  SEL R4, R11, RZ, !P0 ;  /* 0x000000ff0b047207 */ /* 0x000fe20004000000 */
[----:B------:R-:W-:Y:S06]  /*20450*/  BRA.DIV UR4, `(.L_x_694) ;  /* 0x0000005a04947947 */ /* 0x000fec000b800000 */
.L_x_818:
[----:B------:R-:W-:-:S03]  /*20460*/  UMOV UR4, 0xffffffff ;  /* 0xffffffff00047882 */ /* 0x000fc60000000000 */
[----:B------:R-:W-:Y:S05]  /*20470*/  BRA.DIV UR4, `(.L_x_695) ;  /* 0x0000005a04c07947 */ /* 0x000fea000b800000 */
[----:B------:R-:W-:-:S13]  /*20480*/  ELECT P6, URZ, PT ;  /* 0x00000000003f782f */ /* 0x000fda00038c0000 */
.L_x_821:
[----:B------:R-:W2:Y:S01]  /*20490*/  LDL R5, [R1+0x30] ;  /* 0x0000300001057983 */ /* 0x000ea20000100800 */
[----:B------:R-:W-:Y:S01]  /*204a0*/  BSSY B1, `(.L_x_696) ;  /* 0x000000b000017945 */ /* 0x000fe20003800000 */
[----:B------:R-:W0:Y:S01]  /*204b0*/  S2R R9, SR_CgaCtaId ;  /* 0x0000000000097919 */ /* 0x000e220000008800 */
[----:B--2---:R-:W-:-:S05]  /*204c0*/  VIADD R5, R5, 0x1 ;  /* 0x0000000105057836 */ /* 0x004fca0000000000 */
[----:B------:R-:W-:-:S04]  /*204d0*/  LEA.HI R6, R5, R5, RZ, 0x1 ;  /* 0x0000000505067211 */ /* 0x000fc800078f08ff */
[----:B------:R-:W-:-:S05]  /*204e0*/  LOP3.LUT R6, R6, 0xfffffffe, RZ, 0xc0, !PT ;  /* 0xfffffffe06067812 */ /* 0x000fca00078ec0ff */
[----:B------:R-:W-:Y:S01]  /*204f0*/  IMAD.IADD R5, R5, 0x1, -R6 ;  /* 0x0000000105057824 */ /* 0x000fe200078e0a06 */
[----:B------:R-:W-:-:S04]  /*20500*/  MOV R6, 0x400 ;  /* 0x0000040000067802 */ /* 0x000fc80000000f00 */
[----:B0-----:R-:W-:Y:S02]  /*20510*/  LEA R9, R9, R6, 0x18 ;  /* 0x0000000609097211 */ /* 0x001fe400078ec0ff */
[----:B------:R-:W-:-:S04]  /*20520*/  SHF.L.U32 R5, R5, 0x1f, RZ ;  /* 0x0000001f05057819 */ /* 0x000fc800000006ff */
[----:B------:R-:W0:Y:S02]  /*20530*/  SYNCS.PHASECHK.TRANS64.TRYWAIT P0, [R9+URZ+0x38820], R5 ;  /* 0x03882005090075a7 */ /* 0x000e24000800017f */
[----:B0-----:R-:W-:Y:S05]  /*20540*/  @!P0 BRA `(.L_x_697) ;  /* 0x0000005800ac8947 */ /* 0x001fea0003800000 */
.L_x_822:
[----:B------:R-:W-:Y:S05]  /*20550*/  BSYNC B1 ;  /* 0x0000000000017941 */ /* 0x000fea0003800000 */
.L_x_696:
[----:B------:R-:W-:Y:S04]  /*20560*/  BSSY B1, `(.L_x_698) ;  /* 0x000005a000017945 */ /* 0x000fe80003800000 */
[----:B------:R-:W-:Y:S05]  /*20570*/  @!P6 BRA `(.L_x_699) ;  /* 0x000000040060e947 */ /* 0x000fea0003800000 */
[----:B------:R-:W0:Y:S04]  /*20580*/  LDL R8, [R1+0x10] ;  /* 0x0000100001087983 */ /* 0x000e280000100800 */
[----:B------:R-:W2:Y:S01]  /*20590*/  LDL R6, [R1+0x14] ;  /* 0x0000140001067983 */ /* 0x000ea20000100800 */
[----:B0-----:R-:W-:Y:S01]  /*205a0*/  IMAD R5, R8, 0x8, R9 ;  /* 0x0000000808057824 */ /* 0x001fe200078e0209 */
[----:B--2---:R-:W-:-:S04]  /*205b0*/  SHF.L.U32 R10, R6, 0x1f, RZ ;  /* 0x0000001f060a7819 */ /* 0x004fc800000006ff */
[----:B------:R-:W0:Y:S02]  /*205c0*/  SYNCS.PHASECHK.TRANS64.TRYWAIT P0, [R5+URZ+0x388a0], R10 ;  /* 0x0388a00a050075a7 */ /* 0x000e24000800017f */
[----:B0-----:R-:W-:Y:S05]  /*205d0*/  @!P0 BRA `(.L_x_700) ;  /* 0x00000058009c8947 */ /* 0x001fea0003800000 */
.L_x_823:
[----:B------:R-:W1:Y:S02]  /*205e0*/  S2R R6, SR_TID.X ;  /* 0x0000000000067919 */ /* 0x000e640000002100 */
[----:B-1----:R-:W-:-:S04]  /*205f0*/  LOP3.LUT R6, R6, 0x7f, RZ, 0xc0, !PT ;  /* 0x0000007f06067812 */ /* 0x002fc800078ec0ff */
[----:B------:R-:W-:-:S13]  /*20600*/  ISETP.NE.AND P1, PT, R6, RZ, PT ;  /* 0x000000ff0600720c */ /* 0x000fda0003f25270 */
        /* <DEDUP_REMOVED lines=8> */
.L_x_701:
[----:B-1----:R-:W2:Y:S01]  /*20690*/  LDL R6, [R1+0x10] ;  /* 0x0000100001067983 */ /* 0x002ea20000100800 */
[----:B------:R-:W-:Y:S01]  /*206a0*/  R2UR UR9, R5 ;  /* 0x00000000050972ca */ /* 0x000fe200000e0000 */
[----:B-----5:R-:W-:Y:S01]  /*206b0*/  IMAD R8, R2, 0x50, R7 ;  /* 0x0000005002087824 */ /* 0x020fe200078e0207 */
[----:B------:R-:W-:Y:S01]  /*206c0*/  UIADD3 UR4, UP0, UR38, 0x570, URZ ;  /* 0x0000057026047890 */ /* 0x000fe2000ff1e03f */
[----:B------:R-:W-:Y:S01]  /*206d0*/  R2UR UR12, R3 ;  /* 0x00000000030c72ca */ /* 0x000fe200000e0000 */
[----:B------:R-:W-:Y:S01]  /*206e0*/  UMOV UR10, URZ ;  /* 0x0000003f000a7c82 */ /* 0x000fe20008000000 */
[----:B------:R-:W-:Y:S01]  /*206f0*/  VIADD R8, R8, 0xffffffb0 ;  /* 0xffffffb008087836 */ /* 0x000fe20000000000 */
[----:B------:R-:W-:Y:S01]  /*20700*/  R2UR UR13, R4 ;  /* 0x00000000040d72ca */ /* 0x000fe200000e0000 */
[----:B------:R-:W-:Y:S01]  /*20710*/  UIADD3.X UR5, URZ, UR39, URZ, UP0, !UPT ;  /* 0x000000273f057290 */ /* 0x000fe200087fe43f */
[----:B------:R-:W-:Y:S02]  /*20720*/  UMOV UR6, 0x0 ;  /* 0x0000000000067882 */ /* 0x000fe40000000000 */
[----:B------:R-:W-:Y:S01]  /*20730*/  R2UR UR11, R8 ;  /* 0x00000000080b72ca */ /* 0x000fe200000e0000 */
[----:B------:R-:W-:Y:S01]  /*20740*/  UMOV UR7, 0x12f00000 ;  /* 0x12f0000000077882 */ /* 0x000fe20000000000 */
[----:B------:R-:W-:Y:S01]  /*20750*/  UMOV UR17, 0x40 ;  /* 0x0000004000117882 */ /* 0x000fe20000000000 */
[----:B------:R-:W-:Y:S01]  /*20760*/  UIADD3 UR9, UR9, 0x38890, URZ ;  /* 0x0003889009097890 */ /* 0x000fe2000fffe03f */
[----:B--2---:R-:W-:-:S05]  /*20770*/  IMAD R6, R6, 0xa000, R9 ;  /* 0x0000a00006067824 */ /* 0x004fca00078e0209 */
[----:B------:R-:W-:-:S13]  /*20780*/  R2UR UR16, R6 ;  /* 0x00000000061072ca */ /* 0x000fda00000e0000 */
[----:B------:R-:W-:Y:S02]  /*20790*/  UIADD3 UR8, UR16, 0x24400, URZ ;  /* 0x0002440010087890 */ /* 0x000fe4000fffe03f */
        /* <DEDUP_REMOVED lines=14> */
[----:B------:R1:W-:Y:S01]  /*20880*/  UTMALDG.4D [UR8], [UR4], desc[UR6] ;  /* 0x00000608040075b4 */ /* 0x0003e20008019000 */
[----:B------:R-:W2:Y:S02]  /*20890*/  SYNCS.PHASECHK.TRANS64.TRYWAIT P0, [R5+URZ+0x388c0], R10 ;  /* 0x0388c00a050075a7 */ /* 0x000ea4000800017f */
[----:B-12---:R-:W-:Y:S05]  /*208a0*/  @!P0 BRA `(.L_x_702) ;  /* 0x0000005400fc8947 */ /* 0x006fea0003800000 */
.L_x_824:
[----:B------:R-:W-:Y:S05]  /*208b0*/  @P1 BRA `(.L_x_703) ;  /* 0x00000000001c1947 */ /* 0x000fea0003800000 */
[----:B------:R-:W2:Y:S01]  /*208c0*/  S2R R11, SR_TID.X ;  /* 0x00000000000b7919 */ /* 0x000ea20000002100 */
[----:B01----:R-:W-:-:S04]  /*208d0*/  IMAD.MOV.U32 R10, RZ, RZ, 0xa000 ;  /* 0x0000a000ff0a7424 */ /* 0x003fc800078e00ff */
[----:B------:R3:W-:Y:S01]  /*208e0*/  SYNCS.ARRIVE.TRANS64 RZ, [R5+URZ+0x388b0], R10 ;  /* 0x0388b00a05ff79a7 */ /* 0x0007e2000800003f */
[----:B--2---:R-:W-:-:S04]  /*208f0*/  LOP3.LUT R11, R11, 0x1f, RZ, 0xc0, !PT ;  /* 0x0000001f0b0b7812 */ /* 0x004fc800078ec0ff */
[----:B------:R-:W-:-:S13]  /*20900*/  ISETP.NE.AND P0, PT, R11, RZ, PT ;  /* 0x000000ff0b00720c */ /* 0x000fda0003f05270 */
[----:B---3--:R-:W-:Y:S05]  /*20910*/  @!P0 BRA `(.L_x_703) ;  /* 0x0000000000048947 */ /* 0x008fea0003800000 */
[----:B------:R-:W-:Y:S01]  /*20920*/  BPT.TRAP 0x1 ;  /* 0x000000040000795c */ /* 0x000fe20000300000 */
.L_x_703:
[----:B------:R-:W-:Y:S01]  /*20930*/  R2UR UR16, R6 ;  /* 0x00000000061072ca */ /* 0x000fe200000e0000 */
[----:B------:R-:W-:Y:S01]  /*20940*/  UIADD3 UR4, UP0, UR38, 0x670, URZ ;  /* 0x0000067026047890 */ /* 0x000fe2000ff1e03f */
[----:B------:R-:W-:Y:S01]  /*20950*/  R2UR UR9, R5 ;  /* 0x00000000050972ca */ /* 0x000fe200000e0000 */
[----:B------:R-:W-:Y:S01]  /*20960*/  UMOV UR10, URZ ;  /* 0x0000003f000a7c82 */ /* 0x000fe20008000000 */
[----:B------:R-:W-:Y:S01]  /*20970*/  R2UR UR11, R8 ;  /* 0x00000000080b72ca */ /* 0x000fe200000e0000 */
[----:B------:R-:W-:Y:S01]  /*20980*/  UIADD3.X UR5, URZ, UR39, URZ, UP0, !UPT ;  /* 0x000000273f057290 */ /* 0x000fe200087fe43f */
[----:B------:R-:W-:Y:S01]  /*20990*/  R2UR UR12, R3 ;  /* 0x00000000030c72ca */ /* 0x000fe200000e0000 */
[----:B------:R-:W-:Y:S01]  /*209a0*/  UMOV UR6, 0x0 ;  /* 0x0000000000067882 */ /* 0x000fe20000000000 */
[----:B------:R-:W-:Y:S01]  /*209b0*/  R2UR UR13, R4 ;  /* 0x00000000040d72ca */ /* 0x000fe200000e0000 */
[----:B------:R-:W-:Y:S01]  /*209c0*/  UMOV UR7, 0x12f00000 ;  /* 0x12f0000000077882 */ /* 0x000fe20000000000 */
[----:B------:R-:W-:-:S03]  /*209d0*/  UMOV UR17, 0x40 ;  /* 0x0000004000117882 */ /* 0x000fc60000000000 */
[----:B------:R-:W-:Y:S02]  /*209e0*/  UIADD3 UR8, UR16, 0x400, URZ ;  /* 0x0000040010087890 */ /* 0x000fe4000fffe03f */
[----:B------:R-:W-:Y:S02]  /*209f0*/  UIADD3 UR9, UR9, 0x388b0, URZ ;  /* 0x000388b009097890 */ /* 0x000fe4000fffe03f */
[----:B------:R-:W-:Y:S02]  /*20a00*/  UIADD3 UR14, UR16, 0x2c00, URZ ;  /* 0x00002c00100e7890 */ /* 0x000fe4000fffe03f */
[----:B------:R-:W-:Y:S02]  /*20a10*/  UIADD3 UR15, UR16, 0x5400, URZ ;  /* 0x00005400100f7890 */ /* 0x000fe4000fffe03f */
[----:B------:R-:W-:-:S03]  /*20a20*/  UIADD3 UR16, UR16, 0x7c00, URZ ;  /* 0x00007c0010107890 */ /* 0x000fc6000fffe03f */
        /* <DEDUP_REMOVED lines=13> */
.L_x_699:
[----:B------:R-:W-:Y:S05]  /*20b00*/  BSYNC B1 ;  /* 0x0000000000017941 */ /* 0x000fea0003800000 */
.L_x_698:
[----:B01----:R-:W2:Y:S04]  /*20b10*/  LDL.LU R5, [R1+0x10] ;  /* 0x0000100001057983 */ /* 0x003ea80000300800 */
[----:B------:R-:W3:Y:S01]  /*20b20*/  LDL.LU R8, [R1+0x14] ;  /* 0x0000140001087983 */ /* 0x000ee20000300800 */
[----:B------:R-:W-:Y:S01]  /*20b30*/  PLOP3.LUT P2, PT, PT, PT, PT, 0x8, 0x0 ;  /* 0x000000000000781c */ /* 0x000fe20003f4e170 */
[----:B--2---:R-:W-:-:S05]  /*20b40*/  VIADD R5, R5, 0x1 ;  /* 0x0000000105057836 */ /* 0x004fca0000000000 */
[----:B------:R-:W-:-:S04]  /*20b50*/  ISETP.NE.AND P0, PT, R5, 0x2, PT ;  /* 0x000000020500780c */ /* 0x000fc80003f05270 */
[----:B------:R-:W-:Y:S02]  /*20b60*/  SEL R6, RZ, 0x1, P0 ;  /* 0x00000001ff067807 */ /* 0x000fe40000000000 */
[----:B------:R-:W-:Y:S01]  /*20b70*/  SEL R10, R5, RZ, P0 ;  /* 0x000000ff050a7207 */ /* 0x000fe20000000000 */
[----:B------:R-:W-:Y:S01]  /*20b80*/  VIADD R5, R2, 0xfffffffe ;  /* 0xfffffffe02057836 */ /* 0x000fe20000000000 */
[----:B---3--:R-:W-:-:S03]  /*20b90*/  LOP3.LUT R8, R8, R6, RZ, 0x3c, !PT ;  /* 0x0000000608087212 */ /* 0x008fc600078e3cff */
[----:B------:R0:W-:Y:S01]  /*20ba0*/  STL [R1+0x10], R10 ;  /* 0x0000100a01007387 */ /* 0x0001e20000100800 */
[----:B------:R-:W-:-:S03]  /*20bb0*/  ISETP.GE.AND P0, PT, R5, R0, PT ;  /* 0x000000000500720c */ /* 0x000fc60003f06270 */
[----:B------:R0:W-:Y:S10]  /*20bc0*/  STL [R1+0x14], R8 ;  /* 0x0000140801007387 */ /* 0x0001f40000100800 */
[----:B0-----:R-:W-:Y:S05]  /*20bd0*/  @!P0 BRA `(.L_x_693) ;  /* 0x0000000400a88947 */ /* 0x001fea0003800000 */
[C---:B-----5:R-:W-:Y:S02]  /*20be0*/  IMAD R5, R2.reuse, 0x50, R7 ;  /* 0x0000005002057824 */ /* 0x060fe400078e0207 */
[----:B------:R-:W-:-:S03]  /*20bf0*/  VIADD R2, R2, 0xffffffff ;  /* 0xffffffff02027836 */ /* 0x000fc60000000000 */
[----:B------:R-:W-:-:S07]  /*20c00*/  IADD3 R5, R5, -0xa0, RZ ;  /* 0xffffff6005057810 */ /* 0x000fce0007ffe0ff */
.L_x_710:
[----:B------:R-:W-:Y:S05]  /*20c10*/  YIELD ;  /* 0x0000000000007946 */ /* 0x000fea0003800000 */
[----:B------:R-:W-:Y:S04]  /*20c20*/  BSSY B1, `(.L_x_704) ;  /* 0x0000058000017945 */ /* 0x000fe80003800000 */
[----:B0-----:R-:W-:Y:S05]  /*20c30*/  @!P6 BRA `(.L_x_705) ;  /* 0x000000040058e947 */ /* 0x001fea0003800000 */
[----:B------:R-:W2:Y:S04]  /*20c40*/  LDL R6, [R1+0x10] ;  /* 0x0000100001067983 */ /* 0x000ea80000100800 */
[----:B------:R-:W3:Y:S01]  /*20c50*/  LDL R7, [R1+0x14] ;  /* 0x0000140001077983 */ /* 0x000ee20000100800 */
[----:B--2---:R-:W-:Y:S01]  /*20c60*/  IMAD R6, R6, 0x8, R9 ;  /* 0x0000000806067824 */ /* 0x004fe200078e0209 */
[----:B---3--:R-:W-:-:S04]  /*20c70*/  SHF.L.U32 R7, R7, 0x1f, RZ ;  /* 0x0000001f07077819 */ /* 0x008fc800000006ff */
[----:B------:R-:W0:Y:S02]  /*20c80*/  SYNCS.PHASECHK.TRANS64.TRYWAIT P0, [R6+URZ+0x388a0], R7 ;  /* 0x0388a007060075a7 */ /* 0x000e24000800017f */
[----:B0-----:R-:W-:Y:S05]  /*20c90*/  @!P0 BRA `(.L_x_706) ;  /* 0x0000005400148947 */ /* 0x001fea0003800000 */
.L_x_825:
        /* <DEDUP_REMOVED lines=11> */
.L_x_707:
[----:B-1----:R-:W2:Y:S01]  /*20d50*/  LDL R8, [R1+0x10] ;  /* 0x0000100001087983 */ /* 0x002ea20000100800 */
        /* <DEDUP_REMOVED lines=8> */
[----:B------:R-:W-:Y:S01]  /*20de0*/  UMOV UR7, 0x12f00000 ;  /* 0x12f0000000077882 */ /* 0x000fe20000000000 */
[----:B------:R-:W-:-:S04]  /*20df0*/  UMOV UR17, 0x40 ;  /* 0x0000004000117882 */ /* 0x000fc80000000000 */
        /* <DEDUP_REMOVED lines=21> */
.L_x_826:
        /* <DEDUP_REMOVED lines=8> */
.L_x_709:
        /* <DEDUP_REMOVED lines=29> */
.L_x_705:
[----:B------:R-:W-:Y:S05]  /*211a0*/  BSYNC B1 ;  /* 0x0000000000017941 */ /* 0x000fea0003800000 */
.L_x_704:
[----:B01----:R-:W2:Y:S04]  /*211b0*/  LDL.LU R6, [R1+0x10] ;  /* 0x0000100001067983 */ /* 0x003ea80000300800 */
[----:B------:R-:W3:Y:S01]  /*211c0*/  LDL.LU R7, [R1+0x14] ;  /* 0x0000140001077983 */ /* 0x000ee20000300800 */
[----:B------:R-:W-:Y:S02]  /*211d0*/  VIADD R2, R2, 0xffffffff ;  /* 0xffffffff02027836 */ /* 0x000fe40000000000 */
[----:B------:R-:W-:Y:S02]  /*211e0*/  VIADD R5, R5, 0xffffffb0 ;  /* 0xffffffb005057836 */ /* 0x000fe40000000000 */
[----:B--2---:R-:W-:-:S05]  /*211f0*/  VIADD R6, R6, 0x1 ;  /* 0x0000000106067836 */ /* 0x004fca0000000000 */
[----:B------:R-:W-:-:S04]  /*21200*/  ISETP.NE.AND P0, PT, R6, 0x2, PT ;  /* 0x000000020600780c */ /* 0x000fc80003f05270 */
[----:B------:R-:W-:Y:S02]  /*21210*/  SEL R8, R6, RZ, P0 ;  /* 0x000000ff06087207 */ /* 0x000fe40000000000 */
[----:B------:R-:W-:Y:S02]  /*21220*/  SEL R6, RZ, 0x1, P0 ;  /* 0x00000001ff067807 */ /* 0x000fe40000000000 */
[----:B------:R-:W-:Y:S01]  /*21230*/  ISETP.GT.AND P0, PT, R2, R0, PT ;  /* 0x000000000200720c */ /* 0x000fe20003f04270 */
[----:B------:R0:W-:Y:S01]  /*21240*/  STL [R1+0x10], R8 ;  /* 0x0000100801007387 */ /* 0x0001e20000100800 */
[----:B---3--:R-:W-:-:S05]  /*21250*/  LOP3.LUT R7, R7, R6, RZ, 0x3c, !PT ;  /* 0x0000000607077212 */ /* 0x008fca00078e3cff */
[----:B------:R0:W-:Y:S06]  /*21260*/  STL [R1+0x14], R7 ;  /* 0x0000140701007387 */ /* 0x0001ec0000100800 */
[----:B------:R-:W-:Y:S05]  /*21270*/  @P0 BRA `(.L_x_710) ;  /* 0xfffffff800640947 */ /* 0x000fea000383ffff */
.L_x_693:
[----:B------:R-:W-:Y:S05]  /*21280*/  BSYNC B0 ;  /* 0x0000000000007941 */ /* 0x000fea0003800000 */
.L_x_692:
[----:B------:R-:W2:Y:S01]  /*21290*/  LDL R6, [R1+0x34] ;  /* 0x0000340001067983 */ /* 0x000ea20000100800 */
[----:B------:R-:W-:Y:S05]  /*212a0*/  @!P2 WARPSYNC.ALL ;  /* 0x000000000000a948 */ /* 0x000fea0003800000 */
[----:B------:R-:W-:Y:S01]  /*212b0*/  BSSY B6, `(.L_x_711) ;  /* 0x0000362000067945 */ /* 0x000fe20003800000 */
[----:B------:R-:W-:Y:S01]  /*212c0*/  @!P2 BAR.SYNC.DEFER_BLOCKING 0xc, 0x120 ;  /* 0x030480000000ab1d */ /* 0x000fe20000010000 */
[----:B--2---:R-:W-:-:S13]  /*212d0*/  ISETP.GT.AND P0, PT, R6, RZ, PT ;  /* 0x000000ff0600720c */ /* 0x004fda0003f04270 */
[----:B------:R-:W-:Y:S05]  /*212e0*/  @P0 BRA `(.L_x_712) ;  /* 0x0000000000480947 */ /* 0x000fea0003800000 */
[----:B------:R-:W1:Y:S02]  /*212f0*/  S2R R6, SR_TID.X ;  /* 0x0000000000067919 */ /* 0x000e640000002100 */
[----:B-1----:R-:W-:-:S04]  /*21300*/  LOP3.LUT R6, R6, 0x1f, RZ, 0xc0, !PT ;  /* 0x0000001f06067812 */ /* 0x002fc800078ec0ff */
[----:B------:R-:W-:-:S13]  /*21310*/  ISETP.NE.AND P1, PT, R6, RZ, PT ;  /* 0x000000ff0600720c */ /* 0x000fda0003f25270 */
[----:B------:R-:W-:Y:S05]  /*21320*/  @P1 BRA `(.L_x_713) ;  /* 0x0000003400681947 */ /* 0x000fea0003800000 */
[----:B0----5:R-:W0:Y:S01]  /*21330*/  S2R R7, SR_LANEID ;  /* 0x0000000000077919 */ /* 0x021e220000000000 */
[----:B------:R-:W-:Y:S01]  /*21340*/  VOTEU.ANY UR4, UPT, PT ;  /* 0x0000000000047886 */ /* 0x000fe200038e0100 */
[----:B------:R-:W1:Y:S01]  /*21350*/  LDC.64 R2, c[0x0][0xc38] ;  /* 0x00030e00ff027b82 */ /* 0x000e620000000a00 */
[----:B------:R-:W0:Y:S01]  /*21360*/  FLO.U32 R0, UR4 ;  /* 0x0000000400007d00 */ /* 0x000e2200080e0000 */
[----:B------:R-:W-:-:S07]  /*21370*/  ULDC.64 UR6, c[0x0][0x208] ;  /* 0x0000820000067ab9 */ /* 0x000fce0000000a00 */
[----:B------:R-:W1:Y:S01]  /*21380*/  POPC R5, UR4 ;  /* 0x0000000400057d09 */ /* 0x000e620008000000 */
[----:B0-----:R-:W-:-:S13]  /*21390*/  ISETP.EQ.U32.AND P0, PT, R0, R7, PT ;  /* 0x000000070000720c */ /* 0x001fda0003f02070 */
[----:B-1----:R-:W2:Y:S01]  /*213a0*/  @P0 ATOMG.E.ADD.STRONG.GPU PT, R3, desc[UR6][R2.64], R5 ;  /* 0x00000005020309a8 */ /* 0x002ea200081ee1c6 */
[----:B------:R-:W0:Y:S02]  /*213b0*/  S2R R4, SR_LTMASK ;  /* 0x0000000000047919 */ /* 0x000e240000003900 */
[----:B0-----:R-:W-:-:S04]  /*213c0*/  LOP3.LUT R4, R4, UR4, RZ, 0xc0, !PT ;  /* 0x0000000404047c12 */ /* 0x001fc8000f8ec0ff */
[----:B------:R-:W0:Y:S01]  /*213d0*/  POPC R7, R4 ;  /* 0x0000000400077309 */ /* 0x000e220000000000 */
[----:B--2---:R-:W0:Y:S02]  /*213e0*/  SHFL.IDX PT, R0, R3, R0, 0x1f ;  /* 0x00001f0003007589 */ /* 0x004e2400000e0000 */
[----:B0-----:R-:W-:Y:S01]  /*213f0*/  IADD3 R16, R0, UR36, R7 ;  /* 0x0000002400107c10 */ /* 0x001fe2000fffe007 */
[----:B------:R-:W-:Y:S06]  /*21400*/  BRA `(.L_x_713) ;  /* 0x0000003400307947 */ /* 0x000fec0003800000 */
.L_x_712:
[----:B------:R-:W1:Y:S01]  /*21410*/  S2R R0, SR_CgaCtaId ;  /* 0x0000000000007919 */ /* 0x000e620000008800 */
[----:B------:R-:W-:-:S04]  /*21420*/  MOV R2, 0x400 ;  /* 0x0000040000027802 */ /* 0x000fc80000000f00 */
[----:B-1----:R-:W-:-:S05]  /*21430*/  LEA R3, R0, R2, 0x18 ;  /* 0x0000000200037211 */ /* 0x002fca00078ec0ff */
[----:B------:R1:W-:Y:S01]  /*21440*/  STL [R1+0x18], R3 ;  /* 0x0000180301007387 */ /* 0x0003e20000100800 */
[----:B------:R-:W-:-:S05]  /*21450*/  VIADD R0, R3, 0x24400 ;  /* 0x0002440003007836 */ /* 0x000fca0000000000 */
[----:B------:R-:W-:-:S13]  /*21460*/  LOP3.LUT P0, RZ, R0, 0x3ff, RZ, 0xc0, !PT ;  /* 0x000003ff00ff7812 */ /* 0x000fda000780c0ff */
[----:B-1----:R-:W-:Y:S05]  /*21470*/  @!P0 BRA `(.L_x_714) ;  /* 0x0000000000408947 */ /* 0x002fea0003800000 */
[----:B------:R-:W-:Y:S01]  /*21480*/  MOV R2, 0x0 ;  /* 0x0000000000027802 */ /* 0x000fe20000000f00 */
[----:B------:R-:W-:Y:S01]  /*21490*/  ULDC.64 UR6, c[0x4][0xa8] ;  /* 0x01002a0000067ab9 */ /* 0x000fe20000000a00 */
[----:B------:R-:W-:Y:S01]  /*214a0*/  ULDC.64 UR8, c[0x4][0xb0] ;  /* 0x01002c0000087ab9 */ /* 0x000fe20000000a00 */
[----:B------:R-:W-:Y:S01]  /*214b0*/  ULDC.64 UR4, c[0x4][0x8] ;  /* 0x0100020000047ab9 */ /* 0x000fe20000000a00 */
[----:B------:R-:W-:Y:S02]  /*214c0*/  IMAD.U32 R4, RZ, RZ, UR6 ;  /* 0x00000006ff047e24 */ /* 0x000fe4000f8e00ff */
[----:B------:R-:W1:Y:S01]  /*214d0*/  LDC.64 R2, c[0x4][R2] ;  /* 0x0100000002027b82 */ /* 0x000e620000000a00 */
[----:B------:R-:W-:Y:S02]  /*214e0*/  IMAD.U32 R5, RZ, RZ, UR7 ;  /* 0x00000007ff057e24 */ /* 0x000fe4000f8e00ff */
[----:B------:R-:W-:Y:S02]  /*214f0*/  IMAD.U32 R6, RZ, RZ, UR8 ;  /* 0x00000008ff067e24 */ /* 0x000fe4000f8e00ff */
[----:B0----5:R-:W-:-:S02]  /*21500*/  IMAD.U32 R7, RZ, RZ, UR9 ;  /* 0x00000009ff077e24 */ /* 0x021fc4000f8e00ff */
[----:B------:R-:W-:Y:S02]  /*21510*/  IMAD.U32 R10, RZ, RZ, UR4 ;  /* 0x00000004ff0a7e24 */ /* 0x000fe4000f8e00ff */
[----:B------:R-:W-:Y:S02]  /*21520*/  IMAD.U32 R11, RZ, RZ, UR5 ;  /* 0x00000005ff0b7e24 */ /* 0x000fe4000f8e00ff */
[----:B------:R-:W-:Y:S02]  /*21530*/  IMAD.MOV.U32 R8, RZ, RZ, 0x70 ;  /* 0x00000070ff087424 */ /* 0x000fe400078e00ff */
[----:B------:R-:W-:Y:S02]  /*21540*/  IMAD.MOV.U32 R12, RZ, RZ, 0x1 ;  /* 0x00000001ff0c7424 */ /* 0x000fe400078e00ff */
[----:B------:R-:W-:-:S07]  /*21550*/  IMAD.MOV.U32 R13, RZ, RZ, RZ ;  /* 0x000000ffff0d7224 */ /* 0x000fce00078e00ff */
[----:B------:R-:W-:-:S07]  /*21560*/  LEPC R20, `(.L_x_714) ;  /* 0x000000001014794e */ /* 0x000fce0000000000 */
[----:B-1----:R-:W-:Y:S05]  /*21570*/  CALL.ABS.NOINC R2 ;  /* 0x0000000002007343 */ /* 0x002fea0003c00000 */
.L_x_714:
        /* <DEDUP_REMOVED lines=9> */
[----:B------:R-:W-:Y:S02]  /*21610*/  IMAD.U32 R4, RZ, RZ, UR6 ;  /* 0x00000006ff047e24 */ /* 0x000fe4000f8e00ff */
[----:B------:R-:W-:Y:S02]  /*21620*/  IMAD.U32 R5, RZ, RZ, UR7 ;  /* 0x00000007ff057e24 */ /* 0x000fe4000f8e00ff */
[----:B------:R-:W-:Y:S02]  /*21630*/  IMAD.U32 R6, RZ, RZ, UR8 ;  /* 0x00000008ff067e24 */ /* 0x000fe4000f8e00ff */
[----:B0----5:R-:W-:-:S02]  /*21640*/  IMAD.U32 R7, RZ, RZ, UR9 ;  /* 0x00000009ff077e24 */ /* 0x021fc4000f8e00ff */
[----:B------:R-:W-:Y:S02]  /*21650*/  IMAD.U32 R10, RZ, RZ, UR4 ;  /* 0x00000004ff0a7e24 */ /* 0x000fe4000f8e00ff */
[----:B------:R-:W-:Y:S02]  /*21660*/  IMAD.U32 R11, RZ, RZ, UR5 ;  /* 0x00000005ff0b7e24 */ /* 0x000fe4000f8e00ff */
[----:B------:R-:W-:Y:S02]  /*21670*/  IMAD.MOV.U32 R8, RZ, RZ, 0x70 ;  /* 0x00000070ff087424 */ /* 0x000fe400078e00ff */
[----:B------:R-:W-:Y:S02]  /*21680*/  IMAD.MOV.U32 R12, RZ, RZ, 0x1 ;  /* 0x00000001ff0c7424 */ /* 0x000fe400078e00ff */
[----:B-1----:R-:W-:-:S07]  /*21690*/  IMAD.MOV.U32 R13, RZ, RZ, RZ ;  /* 0x000000ffff0d7224 */ /* 0x002fce00078e00ff */
[----:B------:R-:W-:-:S07]  /*216a0*/  LEPC R20, `(.L_x_716) ;  /* 0x000000001014794e */ /* 0x000fce0000000000 */
[----:B--2---:R-:W-:Y:S05]  /*216b0*/  CALL.ABS.NOINC R2 ;  /* 0x0000000002007343 */ /* 0x004fea0003c00000 */
.L_x_716:
[----:B------:R-:W-:Y:S01]  /*216c0*/  MOV R2, 0x0 ;  /* 0x0000000000027802 */ /* 0x000fe20000000f00 */
[----:B------:R-:W-:Y:S01]  /*216d0*/  ULDC.64 UR4, c[0x4][0xa8] ;  /* 0x01002a0000047ab9 */ /* 0x000fe20000000a00 */
[----:B------:R-:W-:Y:S01]  /*216e0*/  ULDC.64 UR6, c[0x4][0xb0] ;  /* 0x01002c0000067ab9 */ /* 0x000fe20000000a00 */
[----:B------:R-:W-:Y:S01]  /*216f0*/  ULDC.64 UR8, c[0x4][0x18] ;  /* 0x0100060000087ab9 */ /* 0x000fe20000000a00 */
[----:B------:R-:W-:Y:S01]  /*21700*/  IMAD.U32 R4, RZ, RZ, UR4 ;  /* 0x00000004ff047e24 */ /* 0x000fe2000f8e00ff */
[----:B------:R-:W-:Y:S01]  /*21710*/  MOV R12, 0x1 ;  /* 0x00000001000c7802 */ /* 0x000fe20000000f00 */
[----:B------:R-:W0:Y:S01]  /*21720*/  LDC.64 R2, c[0x4][R2] ;  /* 0x0100000002027b82 */ /* 0x000e220000000a00 */
[----:B------:R-:W-:Y:S02]  /*21730*/  IMAD.U32 R5, RZ, RZ, UR5 ;  /* 0x00000005ff057e24 */ /* 0x000fe4000f8e00ff */
[----:B------:R-:W-:Y:S02]  /*21740*/  IMAD.U32 R6, RZ, RZ, UR6 ;  /* 0x00000006ff067e24 */ /* 0x000fe4000f8e00ff */
[----:B------:R-:W-:-:S02]  /*21750*/  IMAD.U32 R7, RZ, RZ, UR7 ;  /* 0x00000007ff077e24 */ /* 0x000fc4000f8e00ff */
[----:B------:R-:W-:Y:S02]  /*21760*/  IMAD.U32 R10, RZ, RZ, UR8 ;  /* 0x00000008ff0a7e24 */ /* 0x000fe4000f8e00ff */
[----:B------:R-:W-:Y:S02]  /*21770*/  IMAD.U32 R11, RZ, RZ, UR9 ;  /* 0x00000009ff0b7e24 */ /* 0x000fe4000f8e00ff */
[----:B------:R-:W-:Y:S02]  /*21780*/  IMAD.MOV.U32 R8, RZ, RZ, 0x70 ;  /* 0x00000070ff087424 */ /* 0x000fe400078e00ff */
[----:B------:R-:W-:-:S07]  /*21790*/  IMAD.MOV.U32 R13, RZ, RZ, RZ ;  /* 0x000000ffff0d7224 */ /* 0x000fce00078e00ff */
[----:B------:R-:W-:-:S07]  /*217a0*/  LEPC R20, `(.L_x_715) ;  /* 0x000000001014794e */ /* 0x000fce0000000000 */
[----:B0-----:R-:W-:Y:S05]  /*217b0*/  CALL.ABS.NOINC R2 ;  /* 0x0000000002007343 */ /* 0x001fea0003c00000 */
.L_x_715:
        /* <DEDUP_REMOVED lines=8> */
[----:B------:R-:W1:Y:S02]  /*21840*/  S2R R6, SR_TID.X ;  /* 0x0000000000067919 */ /* 0x000e640000002100 */
[----:B-1----:R-:W-:-:S04]  /*21850*/  LOP3.LUT R6, R6, 0x1f, RZ, 0xc0, !PT ;  /* 0x0000001f06067812 */ /* 0x002fc800078ec0ff */
        /* <DEDUP_REMOVED lines=9> */
[----:B------:R-:W1:Y:S01]  /*218f0*/  LDC R4, c[0x0][0x428] ;  /* 0x00010a00ff047b82 */ /* 0x000e620000000800 */
[----:B------:R-:W-:-:S06]  /*21900*/  IMAD.MOV.U32 R0, RZ, RZ, R5 ;  /* 0x000000ffff007224 */ /* 0x000fcc00078e0005 */
[----:B------:R2:W5:Y:S01]  /*21910*/  @P0 LDG.E R0, desc[UR6][R2.64] ;  /* 0x0000000602000981 */ /* 0x000562000c1e1900 */
[----:B------:R-:W-:Y:S02]  /*21920*/  PLOP3.LUT P1, PT, P6, PT, PT, 0x8, 0x0 ;  /* 0x000000000000781c */ /* 0x000fe4000372e170 */
[----:B-1----:R-:W-:Y:S01]  /*21930*/  ISETP.NE.AND P0, PT, R4, 0x1, PT ;  /* 0x000000010400780c */ /* 0x002fe20003f05270 */
[----:B------:R-:W-:-:S12]  /*21940*/  IMAD.MOV.U32 R4, RZ, RZ, R18 ;  /* 0x000000ffff047224 */ /* 0x000fd800078e0012 */
[----:B--2---:R-:W1:Y:S08]  /*21950*/  @P0 LDC R3, c[0x0][0x42c] ;  /* 0x00010b00ff030b82 */ /* 0x004e700000000800 */
[----:B------:R-:W2:Y:S01]  /*21960*/  @P0 LDC R2, c[0x0][0x430] ;  /* 0x00010c00ff020b82 */ /* 0x000ea20000000800 */
[----:B-1----:R-:W-:-:S05]  /*21970*/  @P0 IMAD.HI.U32 R3, R18, R3, RZ ;  /* 0x0000000312030227 */ /* 0x002fca00078e00ff */
[----:B--2---:R-:W-:Y:S02]  /*21980*/  @P0 SHF.R.U32.HI R4, RZ, R2, R3 ;  /* 0x00000002ff040219 */ /* 0x004fe40000011603 */
[----:B------:R-:W-:-:S04]  /*21990*/  ISETP.NE.U32.AND P0, PT, RZ, UR4, PT ;  /* 0x00000004ff007c0c */ /* 0x000fc8000bf05070 */
[----:B------:R-:W-:-:S04]  /*219a0*/  ISETP.NE.AND.EX P0, PT, RZ, UR5, PT, P0 ;  /* 0x00000005ff007c0c */ /* 0x000fc8000bf05300 */
[----:B------:R-:W-:-:S09]  /*219b0*/  SEL R2, R5, RZ, !P0 ;  /* 0x000000ff05027207 */ /* 0x000fd20004000000 */
.L_x_717:
        /* <DEDUP_REMOVED lines=10> */
[----:B------:R-:W1:Y:S01]  /*21a60*/  S2R R3, SR_TID.X ;  /* 0x0000000000037919 */ /* 0x000e620000002100 */
[----:B------:R-:W-:Y:S01]  /*21a70*/  UMOV UR4, 0x40 ;  /* 0x0000004000047882 */ /* 0x000fe20000000000 */
[----:B-1----:R-:W-:-:S04]  /*21a80*/  LOP3.LUT R3, R3, 0x1f, RZ, 0xc0, !PT ;  /* 0x0000001f03037812 */ /* 0x002fc800078ec0ff */
[----:B------:R-:W-:-:S04]  /*21a90*/  ISETP.NE.AND P2, PT, R3, RZ, PT ;  /* 0x000000ff0300720c */ /* 0x000fc80003f45270 */
[----:B------:R-:W-:-:S09]  /*21aa0*/  PLOP3.LUT P1, PT, P2, PT, PT, 0x8, 0x0 ;  /* 0x000000000000781c */ /* 0x000fd2000172e170 */
[----:B------:R-:W-:-:S05]  /*21ab0*/  VOTEU.ALL UP0, P2 ;  /* 0x00000000003f7886 */ /* 0x000fca0001000000 */
.L_x_718:
        /* <DEDUP_REMOVED lines=15> */
.L_x_719:
        /* <DEDUP_REMOVED lines=15> */
.L_x_720:
        /* <DEDUP_REMOVED lines=9> */
[----:B0-----:R-:W0:Y:S01]  /*21d30*/  LDC.64 R8, c[0x0][0x3f8] ;  /* 0x0000fe00ff087b82 */ /* 0x001e220000000a00 */
[----:B------:R-:W-:Y:S02]  /*21d40*/  ULDC.64 UR4, c[0x0][0xa08] ;  /* 0x0002820000047ab9 */ /* 0x000fe40000000a00 */
[----:B0-----:R-:W-:Y:S01]  /*21d50*/  LOP3.LUT P0, RZ, R8, UR4, RZ, 0xfc, !PT ;  /* 0x0000000408ff7c12 */ /* 0x001fe2000f80fcff */
[----:B------:R-:W-:-:S03]  /*21d60*/  UMOV UR4, 0xffffffff ;  /* 0xffffffff00047882 */ /* 0x000fc60000000000 */
[----:B------:R-:W-:-:S04]  /*21d70*/  LOP3.LUT P0, RZ, R9, UR5, RZ, 0xfc, P0 ;  /* 0x0000000509ff7c12 */ /* 0x000fc8000800fcff */
[----:B-----5:R-:W-:Y:S01]  /*21d80*/  SEL R5, R0, RZ, !P0 ;  /* 0x000000ff00057207 */ /* 0x020fe20004000000 */
[----:B------:R-:W-:Y:S08]  /*21d90*/  BRA.DIV UR4, `(.L_x_721) ;  /* 0x0000004204fc7947 */ /* 0x000ff0000b800000 */
.L_x_829:
[----:B------:R-:W2:Y:S01]  /*21da0*/  LDL R3, [R1+0x24] ;  /* 0x0000240001037983 */ /* 0x000ea20000100800 */
[----:B------:R-:W-:Y:S01]  /*21db0*/  UMOV UR4, 0xffffffff ;  /* 0xffffffff00047882 */ /* 0x000fe20000000000 */
[----:B------:R-:W-:Y:S01]  /*21dc0*/  SHF.R.S32.HI R12, RZ, 0x1f, R0 ;  /* 0x0000001fff0c7819 */ /* 0x000fe20000011400 */
[----:B--2---:R-:W-:Y:S01]  /*21dd0*/  VIADD R3, R3, 0xffffffff ;  /* 0xffffffff03037836 */ /* 0x004fe20000000000 */
[----:B------:R-:W-:Y:S06]  /*21de0*/  BRA.DIV UR4, `(.L_x_722) ;  /* 0x00000046041c7947 */ /* 0x000fec000b800000 */
[----:B------:R-:W-:-:S13]  /*21df0*/  ELECT P6, URZ, PT ;  /* 0x00000000003f782f */ /* 0x000fda00038c0000 */
.L_x_832:
        /* <DEDUP_REMOVED lines=12> */
[----:B------:R-:W-:-:S05]  /*21ec0*/  @P0 SHF.R.U32.HI R5, RZ, R7, R6 ;  /* 0x00000007ff050219 */ /* 0x000fca0000011606 */
[----:B------:R-:W-:-:S04]  /*21ed0*/  IMAD.MOV R6, RZ, RZ, -R5 ;  /* 0x000000ffff067224 */ /* 0x000fc800078e0a05 */
        /* <DEDUP_REMOVED lines=11> */
.L_x_724:
        /* <DEDUP_REMOVED lines=9> */
.L_x_833:
        /* <DEDUP_REMOVED lines=11> */
.L_x_726:
        /* <DEDUP_REMOVED lines=38> */
.L_x_723:
        /* <DEDUP_REMOVED lines=11> */
[C---:B------:R-:W-:Y:S01]  /*223e0*/  @P0 R2UR UR29, R2.reuse ;  /* 0x00000000021d02ca */ /* 0x040fe200000e0000 */
[----:B------:R-:W-:Y:S01]  /*223f0*/  UMOV UR7, 0x12f00000 ;  /* 0x12f0000000077882 */ /* 0x000fe20000000000 */
[----:B------:R-:W-:Y:S01]  /*22400*/  UMOV UR10, URZ ;  /* 0x0000003f000a7c82 */ /* 0x000fe20008000000 */
[----:B------:R-:W-:Y:S01]  /*22410*/  @P0 R2UR UR21, R2 ;  /* 0x00000000021502ca */ /* 0x000fe200000e0000 */
[----:B------:R-:W-:Y:S01]  /*22420*/  UMOV UR14, 0x0 ;  /* 0x00000000000e7882 */ /* 0x000fe20000000000 */
[C---:B------:R-:W-:Y:S01]  /*22430*/  @P0 R2UR UR28, R18.reuse ;  /* 0x00000000121c02ca */ /* 0x040fe200000e0000 */
[----:B------:R-:W-:Y:S01]  /*22440*/  @P0 IMAD.MOV.U32 R6, RZ, RZ, 0x10000 ;  /* 0x00010000ff060424 */ /* 0x000fe200078e00ff */
[C---:B------:R-:W-:Y:S01]  /*22450*/  @P0 R2UR UR27, R17.reuse ;  /* 0x00000000111b02ca */ /* 0x040fe200000e0000 */
[----:B------:R-:W-:Y:S01]  /*22460*/  UMOV UR15, 0x12f00000 ;  /* 0x12f00000000f7882 */ /* 0x000fe20000000000 */
[----:B------:R-:W-:Y:S01]  /*22470*/  @P0 R2UR UR20, R18 ;  /* 0x00000000121402ca */ /* 0x000fe200000e0000 */
[----:B------:R-:W-:Y:S01]  /*22480*/  UMOV UR26, 0x40 ;  /* 0x00000040001a7882 */ /* 0x000fe20000000000 */
[----:B------:R-:W-:Y:S01]  /*22490*/  @P0 R2UR UR19, R17 ;  /* 0x00000000111302ca */ /* 0x000fe200000e0000 */
        /* <DEDUP_REMOVED lines=9> */
[----:B------:R-:W-:Y:S02]  /*22530*/  UIADD3 UR24, UR30, 0x18400, URZ ;  /* 0x000184001e187890 */ /* 0x000fe4000fffe03f */
[----:B------:R-:W-:Y:S01]  /*22540*/  UIADD3 UR16, UR30, 0x1c400, URZ ;  /* 0x0001c4001e107890 */ /* 0x000fe2000fffe03f */
[----:B------:R0:W-:Y:S02]  /*22550*/  @P0 SYNCS.ARRIVE.TRANS64 RZ, [R7+URZ+0x38800], R6 ;  /* 0x0388000607ff09a7 */ /* 0x0001e4000800003f */
[----:B------:R-:W-:Y:S01]  /*22560*/  UMOV UR25, UR9 ;  /* 0x0000000900197c82 */ /* 0x000fe20008000000 */
[----:B------:R-:W-:Y:S01]  /*22570*/  UMOV UR17, UR9 ;  /* 0x0000000900117c82 */ /* 0x000fe20008000000 */
[----:B------:R1:W-:Y:S02]  /*22580*/  UTMALDG.4D [UR8], [UR4], desc[UR6] ;  /* 0x00000608040075b4 */ /* 0x0003e40008019000 */
[----:B------:R0:W-:Y:S02]  /*22590*/  UTMALDG.4D [UR24], [UR4], desc[UR14] ;  /* 0x00000e18040075b4 */ /* 0x0001e40008019000 */
[----:B------:R0:W-:Y:S01]  /*225a0*/  UTMALDG.4D [UR16], [UR4], desc[UR22] ;  /* 0x00001610040075b4 */ /* 0x0001e20008019000 */
[----:B-1----:R-:W-:Y:S01]  /*225b0*/  @P0 R2UR UR13, R2 ;  /* 0x00000000020d02ca */ /* 0x002fe200000e0000 */
[----:B------:R-:W-:Y:S01]  /*225c0*/  UIADD3 UR8, UR30, 0x20400, URZ ;  /* 0x000204001e087890 */ /* 0x000fe2000fffe03f */
[----:B------:R-:W-:Y:S01]  /*225d0*/  @P0 R2UR UR12, R18 ;  /* 0x00000000120c02ca */ /* 0x000fe200000e0000 */
[----:B------:R-:W-:Y:S01]  /*225e0*/  UMOV UR6, 0x0 ;  /* 0x0000000000067882 */ /* 0x000fe20000000000 */
[----:B------:R-:W-:Y:S01]  /*225f0*/  @P0 R2UR UR11, R17 ;  /* 0x00000000110b02ca */ /* 0x000fe200000e0000 */
[----:B------:R-:W-:Y:S01]  /*22600*/  UMOV UR7, 0x12f00000 ;  /* 0x12f0000000077882 */ /* 0x000fe20000000000 */
[----:B------:R-:W-:-:S11]  /*22610*/  UMOV UR10, 0xc0 ;  /* 0x000000c0000a7882 */ /* 0x000fd60000000000 */
        /* <DEDUP_REMOVED lines=9> */
.L_x_834:
[----:B------:R-:W-:Y:S05]  /*226b0*/  BSYNC B0 ;  /* 0x0000000000007941 */ /* 0x000fea0003800000 */
.L_x_727:
        /* <DEDUP_REMOVED lines=9> */
[C---:B------:R-:W-:Y:S01]  /*22750*/  IADD3 R2, R6.reuse, R13, RZ ;  /* 0x0000000d06027210 */ /* 0x040fe20007ffe0ff */
[----:B------:R-:W-:-:S03]  /*22760*/  VIADD R6, R6, 0xfffffffe ;  /* 0xfffffffe06067836 */ /* 0x000fc60000000000 */
[----:B------:R-:W-:-:S04]  /*22770*/  LOP3.LUT R2, R2, 0x1, RZ, 0xc0, !PT ;  /* 0x0000000102027812 */ /* 0x000fc800078ec0ff */
[----:B------:R-:W-:-:S13]  /*22780*/  ISETP.NE.U32.AND P0, PT, R2, 0x1, PT ;  /* 0x000000010200780c */ /* 0x000fda0003f05070 */
        /* <DEDUP_REMOVED lines=15> */
[----:B------:R-:W-:Y:S01]  /*22880*/  IMAD.MOV.U32 R2, RZ, RZ, R6 ;  /* 0x000000ffff027224 */ /* 0x000fe200078e0006 */
[----:B------:R-:W-:Y:S01]  /*22890*/  ULDC.64 UR4, c[0x0][0x408] ;  /* 0x0001020000047ab9 */ /* 0x000fe20000000a00 */
[----:B------:R-:W-:Y:S01]  /*228a0*/  ULDC.64 UR6, c[0x0][0x208] ;  /* 0x0000820000067ab9 */ /* 0x000fe20000000a00 */
[----:B0-----:R-:W-:-:S13]  /*228b0*/  ISETP.NE.AND P0, PT, R17, 0x1, PT ;  /* 0x000000011100780c */ /* 0x001fda0003f05270 */
[----:B------:R-:W0:Y:S02]  /*228c0*/  @P0 LDC.64 R10, c[0x0][0x420] ;  /* 0x00010800ff0a0b82 */ /* 0x000e240000000a00 */
[----:B0-----:R-:W-:-:S05]  /*228d0*/  @P0 IMAD.HI.U32 R10, R6, R10, RZ ;  /* 0x0000000a060a0227 */ /* 0x001fca00078e00ff */
[----:B------:R-:W-:Y:S01]  /*228e0*/  @P0 SHF.R.U32.HI R2, RZ, R11, R10 ;  /* 0x0000000bff020219 */ /* 0x000fe2000001160a */
[----:B------:R-:W-:-:S03]  /*228f0*/  IMAD R10, R12, UR4, RZ ;  /* 0x000000040c0a7c24 */ /* 0x000fc6000f8e02ff */
[----:B------:R-:W-:Y:S01]  /*22900*/  SHF.R.S32.HI R11, RZ, 0x1f, R2 ;  /* 0x0000001fff0b7819 */ /* 0x000fe20000011402 */
[C---:B------:R-:W-:Y:S02]  /*22910*/  IMAD R15, R0.reuse, UR5, R10 ;  /* 0x00000005000f7c24 */ /* 0x040fe4000f8e020a */
[--C-:B------:R-:W-:Y:S02]  /*22920*/  IMAD.MOV.U32 R10, RZ, RZ, R2.reuse ;  /* 0x000000ffff0a7224 */ /* 0x100fe400078e0002 */
[----:B------:R-:W-:Y:S02]  /*22930*/  IMAD.MOV R2, RZ, RZ, -R2 ;  /* 0x000000ffff027224 */ /* 0x000fe400078e0a02 */
[----:B------:R-:W-:-:S04]  /*22940*/  IMAD.WIDE.U32 R10, R0, UR4, R10 ;  /* 0x00000004000a7c25 */ /* 0x000fc8000f8e000a */
[----:B------:R-:W-:Y:S01]  /*22950*/  IMAD.IADD R15, R15, 0x1, R11 ;  /* 0x000000010f0f7824 */ /* 0x000fe200078e020b */
[----:B------:R-:W-:Y:S01]  /*22960*/  LEA R8, P0, R10, R8, 0x2 ;  /* 0x000000080a087211 */ /* 0x000fe200078010ff */
[----:B------:R-:W-:-:S03]  /*22970*/  IMAD R6, R17, R2, R6 ;  /* 0x0000000211067224 */ /* 0x000fc600078e0206 */
[----:B------:R-:W-:-:S05]  /*22980*/  LEA.HI.X R9, R10, R9, R15, 0x2, P0 ;  /* 0x000000090a097211 */ /* 0x000fca00000f140f */
[----:B------:R0:W5:Y:S04]  /*22990*/  LDG.E R2, desc[UR6][R8.64] ;  /* 0x0000000608027981 */ /* 0x000168000c1e1900 */
.L_x_735:
[----:B0-----:R-:W0:Y:S01]  /*229a0*/  S2R R9, SR_CgaCtaId ;  /* 0x0000000000097919 */ /* 0x001e220000008800 */
[----:B------:R-:W-:-:S04]  /*229b0*/  MOV R8, 0x400 ;  /* 0x0000040000087802 */ /* 0x000fc80000000f00 */
[----:B0-----:R-:W-:Y:S02]  /*229c0*/  LEA R8, R9, R8, 0x18 ;  /* 0x0000000809087211 */ /* 0x001fe400078ec0ff */
[----:B------:R-:W-:-:S03]  /*229d0*/  SHF.L.U32 R9, R14, 0x1f, RZ ;  /* 0x0000001f0e097819 */ /* 0x000fc600000006ff */
[----:B------:R-:W-:-:S04]  /*229e0*/  IMAD R8, R7, 0x8, R8 ;  /* 0x0000000807087824 */ /* 0x000fc800078e0208 */
[----:B------:R-:W0:Y:S02]  /*229f0*/  SYNCS.PHASECHK.TRANS64.TRYWAIT P0, [R8+URZ+0x38840], R9 ;  /* 0x03884009080075a7 */ /* 0x000e24000800017f */
[----:B0-----:R-:W-:Y:S05]  /*22a00*/  @!P0 BRA `(.L_x_736) ;  /* 0x0000003800688947 */ /* 0x001fea0003800000 */
.L_x_835:
        /* <DEDUP_REMOVED lines=11> */
.L_x_737:
        /* <DEDUP_REMOVED lines=42> */
.L_x_836:
[----:B------:R-:W-:Y:S05]  /*22d60*/  @P1 BRA `(.L_x_739) ;  /* 0x0000000000301947 */ /* 0x000fea0003800000 */
[----:B------:R-:W2:Y:S01]  /*22d70*/  LDL R10, [R1] ;  /* 0x00000000010a7983 */ /* 0x000ea20000100800 */
[----:B------:R-:W-:Y:S01]  /*22d80*/  MOV R11, 0x400 ;  /* 0x00000400000b7802 */ /* 0x000fe20000000f00 */
[----:B------:R-:W1:Y:S01]  /*22d90*/  S2R R17, SR_TID.X ;  /* 0x0000000000117919 */ /* 0x000e620000002100 */
[----:B------:R-:W3:Y:S01]  /*22da0*/  S2R R15, SR_CgaCtaId ;  /* 0x00000000000f7919 */ /* 0x000ee20000008800 */
[----:B0-----:R-:W-:Y:S01]  /*22db0*/  IMAD.MOV.U32 R9, RZ, RZ, 0xa000 ;  /* 0x0000a000ff097424 */ /* 0x001fe200078e00ff */
[----:B-1----:R-:W-:-:S04]  /*22dc0*/  LOP3.LUT R17, R17, 0x1f, RZ, 0xc0, !PT ;  /* 0x0000001f11117812 */ /* 0x002fc800078ec0ff */
[----:B------:R-:W-:Y:S02]  /*22dd0*/  ISETP.NE.AND P0, PT, R17, RZ, PT ;  /* 0x000000ff1100720c */ /* 0x000fe40003f05270 */
[----:B---3--:R-:W-:-:S05]  /*22de0*/  LEA R11, R15, R11, 0x18 ;  /* 0x0000000b0f0b7211 */ /* 0x008fca00078ec0ff */
[----:B--2---:R-:W-:-:S04]  /*22df0*/  IMAD R8, R10, 0x8, R11 ;  /* 0x000000080a087824 */ /* 0x004fc800078e020b */
[----:B------:R1:W-:Y:S02]  /*22e00*/  SYNCS.ARRIVE.TRANS64 RZ, [R8+URZ+0x38850], R9 ;  /* 0x0388500908ff79a7 */ /* 0x0003e4000800003f */
[----:B------:R-:W-:Y:S05]  /*22e10*/  @!P0 BRA `(.L_x_739) ;  /* 0x0000000000048947 */ /* 0x000fea0003800000 */
[----:B------:R-:W-:Y:S01]  /*22e20*/  BPT.TRAP 0x1 ;  /* 0x000000040000795c */ /* 0x000fe20000300000 */
.L_x_739:
        /* <DEDUP_REMOVED lines=41> */
.L_x_734:
[----:B------:R-:W-:Y:S05]  /*230c0*/  BSYNC B2 ;  /* 0x0000000000027941 */ /* 0x000fea0003800000 */
.L_x_733:
[----:B------:R-:W2:Y:S04]  /*230d0*/  LDL.LU R2, [R1+0x24] ;  /* 0x0000240001027983 */ /* 0x000ea80000300800 */
[----:B------:R0:W-:Y:S04]  /*230e0*/  STL [R1], R7 ;  /* 0x0000000701007387 */ /* 0x0001e80000100800 */
[----:B------:R0:W-:Y:S02]  /*230f0*/  STL [R1+0x8], R14 ;  /* 0x0000080e01007387 */ /* 0x0001e40000100800 */
[----:B0-2---:R-:W-:-:S07]  /*23100*/  VIADD R6, R2, 0xfffffffd ;  /* 0xfffffffd02067836 */ /* 0x005fce0000000000 */
.L_x_732:
[----:B------:R-:W-:Y:S05]  /*23110*/  BSYNC B1 ;  /* 0x0000000000017941 */ /* 0x000fea0003800000 */
.L_x_731:
[----:B------:R-:W-:-:S04]  /*23120*/  IADD3 R2, -R13, RZ, RZ ;  /* 0x000000ff0d027210 */ /* 0x000fc80007ffe1ff */
[----:B------:R-:W-:-:S13]  /*23130*/  ISETP.NE.AND P0, PT, R3, R2, PT ;  /* 0x000000020300720c */ /* 0x000fda0003f05270 */
[----:B------:R-:W-:Y:S05]  /*23140*/  @!P0 BRA `(.L_x_730) ;  /* 0x0000001000788947 */ /* 0x000fea0003800000 */
[----:B------:R-:W-:-:S07]  /*23150*/  IMAD.MOV.U32 R10, RZ, RZ, R5 ;  /* 0x000000ffff0a7224 */ /* 0x000fce00078e0005 */
.L_x_754:
        /* <DEDUP_REMOVED lines=22> */
[----:B------:R-:W-:-:S04]  /*232c0*/  @P0 SHF.R.U32.HI R2, RZ, R3, R9 ;  /* 0x00000003ff020219 */ /* 0x000fc80000011609 */
[--C-:B------:R-:W-:Y:S01]  /*232d0*/  SHF.R.S32.HI R3, RZ, 0x1f, R2.reuse ;  /* 0x0000001fff037819 */ /* 0x100fe20000011402 */
[----:B------:R-:W-:-:S04]  /*232e0*/  IMAD.MOV R9, RZ, RZ, -R2 ;  /* 0x000000ffff097224 */ /* 0x000fc800078e0a02 */
[----:B------:R-:W-:Y:S02]  /*232f0*/  IMAD R9, R10, R9, R6 ;  /* 0x000000090a097224 */ /* 0x000fe400078e0206 */
[----:B------:R-:W-:Y:S02]  /*23300*/  IMAD R10, R12, UR6, RZ ;  /* 0x000000060c0a7c24 */ /* 0x000fe4000f8e02ff */
[----:B------:R-:W-:-:S04]  /*23310*/  IMAD.WIDE.U32 R2, R0, UR6, R2 ;  /* 0x0000000600027c25 */ /* 0x000fc8000f8e0002 */
[----:B------:R-:W-:-:S04]  /*23320*/  IMAD R10, R0, UR7, R10 ;  /* 0x00000007000a7c24 */ /* 0x000fc8000f8e020a */
[----:B------:R-:W-:Y:S01]  /*23330*/  IMAD.IADD R3, R10, 0x1, R3 ;  /* 0x000000010a037824 */ /* 0x000fe200078e0203 */
[----:B------:R-:W-:-:S04]  /*23340*/  LEA R10, P0, R2, UR4, 0x2 ;  /* 0x00000004020a7c11 */ /* 0x000fc8000f8010ff */
[----:B------:R-:W-:-:S05]  /*23350*/  LEA.HI.X R11, R2, UR5, R3, 0x2, P0 ;  /* 0x00000005020b7c11 */ /* 0x000fca00080f1403 */
[----:B------:R0:W5:Y:S04]  /*23360*/  LDG.E R10, desc[UR8][R10.64] ;  /* 0x000000080a0a7981 */ /* 0x000168000c1e1900 */
.L_x_742:
[----:B------:R-:W1:Y:S01]  /*23370*/  S2R R3, SR_CgaCtaId ;  /* 0x0000000000037919 */ /* 0x000e620000008800 */
[----:B------:R-:W-:-:S04]  /*23380*/  MOV R2, 0x400 ;  /* 0x0000040000027802 */ /* 0x000fc80000000f00 */
[----:B-1----:R-:W-:Y:S02]  /*23390*/  LEA R2, R3, R2, 0x18 ;  /* 0x0000000203027211 */ /* 0x002fe400078ec0ff */
[----:B------:R-:W-:-:S03]  /*233a0*/  SHF.L.U32 R3, R8, 0x1f, RZ ;  /* 0x0000001f08037819 */ /* 0x000fc600000006ff */
[----:B------:R-:W-:-:S04]  /*233b0*/  IMAD R2, R7, 0x8, R2 ;  /* 0x0000000807027824 */ /* 0x000fc800078e0202 */
[----:B------:R-:W1:Y:S02]  /*233c0*/  SYNCS.PHASECHK.TRANS64.TRYWAIT P0, [R2+URZ+0x38840], R3 ;  /* 0x03884003020075a7 */ /* 0x000e64000800017f */
[----:B-1----:R-:W-:Y:S05]  /*233d0*/  @!P0 BRA `(.L_x_743) ;  /* 0x00000030001c8947 */ /* 0x002fea0003800000 */
.L_x_837:
        /* <DEDUP_REMOVED lines=11> */
.L_x_744:
[----:B------:R-:W2:Y:S04]  /*23490*/  LDL R15, [R1+0x4] ;  /* 0x00000400010f7983 */ /* 0x000ea80000100800 */
[----:B------:R-:W3:Y:S01]  /*234a0*/  LDL.LU R14, [R1+0x8] ;  /* 0x00000800010e7983 */ /* 0x000ee20000300800 */
[----:B-1----:R-:W-:-:S03]  /*234b0*/  MOV R3, 0x400 ;  /* 0x0000040000037802 */ /* 0x002fc60000000f00 */
        /* <DEDUP_REMOVED lines=39> */
.L_x_838:
        /* <DEDUP_REMOVED lines=8> */
.L_x_746:
        /* <DEDUP_REMOVED lines=40> */
.L_x_741:
[----:B------:R-:W-:Y:S05]  /*23a30*/  BSYNC B1 ;  /* 0x0000000000017941 */ /* 0x000fea0003800000 */
.L_x_740:
        /* <DEDUP_REMOVED lines=10> */
[----:B------:R-:W-:Y:S01]  /*23ae0*/  VIADD R9, R6, 0xffffffff ;  /* 0xffffffff06097836 */ /* 0x000fe20000000000 */
        /* <DEDUP_REMOVED lines=16> */
[----:B------:R-:W-:-:S05]  /*23bf0*/  IMAD.WIDE.U32 R2, R0, UR6, R2 ;  /* 0x0000000600027c25 */ /* 0x000fca000f8e0002 */
[----:B------:R-:W-:Y:S02]  /*23c00*/  IADD3 R3, R10, R3, RZ ;  /* 0x000000030a037210 */ /* 0x000fe40007ffe0ff */
[----:B------:R-:W-:-:S04]  /*23c10*/  LEA R10, P0, R2, UR4, 0x2 ;  /* 0x00000004020a7c11 */ /* 0x000fc8000f8010ff */
[----:B------:R-:W-:-:S05]  /*23c20*/  LEA.HI.X R11, R2, UR5, R3, 0x2, P0 ;  /* 0x00000005020b7c11 */ /* 0x000fca00080f1403 */
[----:B------:R1:W5:Y:S04]  /*23c30*/  LDG.E R10, desc[UR8][R10.64] ;  /* 0x000000080a0a7981 */ /* 0x000368000c1e1900 */
.L_x_749:
[----:B------:R-:W2:Y:S01]  /*23c40*/  S2R R3, SR_CgaCtaId ;  /* 0x0000000000037919 */ /* 0x000ea20000008800 */
[----:B------:R-:W-:-:S04]  /*23c50*/  MOV R2, 0x400 ;  /* 0x0000040000027802 */ /* 0x000fc80000000f00 */
[----:B--2---:R-:W-:Y:S02]  /*23c60*/  LEA R2, R3, R2, 0x18 ;  /* 0x0000000203027211 */ /* 0x004fe400078ec0ff */
[----:B------:R-:W-:-:S03]  /*23c70*/  SHF.L.U32 R3, R13, 0x1f, RZ ;  /* 0x0000001f0d037819 */ /* 0x000fc600000006ff */
[----:B------:R-:W-:-:S04]  /*23c80*/  IMAD R2, R14, 0x8, R2 ;  /* 0x000000080e027824 */ /* 0x000fc800078e0202 */
[----:B------:R-:W2:Y:S02]  /*23c90*/  SYNCS.PHASECHK.TRANS64.TRYWAIT P0, [R2+URZ+0x38840], R3 ;  /* 0x03884003020075a7 */ /* 0x000ea4000800017f */
[----:B--2---:R-:W-:Y:S05]  /*23ca0*/  @!P0 BRA `(.L_x_750) ;  /* 0x0000002800108947 */ /* 0x004fea0003800000 */
.L_x_839:
        /* <DEDUP_REMOVED lines=11> */
.L_x_751:
        /* <DEDUP_REMOVED lines=42> */
.L_x_840:
        /* <DEDUP_REMOVED lines=8> */
.L_x_753:
        /* <DEDUP_REMOVED lines=21> */
[----:B------:R-:W-:Y:S01]  /*241d0*/  IMAD.MOV.U32 R5, RZ, RZ, R10 ;  /* 0x000000ffff057224 */ /* 0x000fe200078e000a */
[----:B--2---:R-:W-:Y:S02]  /*241e0*/  R2UR UR11, R13 ;  /* 0x000000000d0b72ca */ /* 0x004fe400000e0000 */
        /* <DEDUP_REMOVED lines=16> */
.L_x_748:
[----:B------:R-:W-:Y:S05]  /*242f0*/  BSYNC B1 ;  /* 0x0000000000017941 */ /* 0x000fea0003800000 */
.L_x_747:
[C---:B------:R-:W-:Y:S01]  /*24300*/  ISETP.GT.AND P0, PT, R6.reuse, 0x1, PT ;  /* 0x000000010600780c */ /* 0x040fe20003f04270 */
[----:B------:R-:W-:-:S12]  /*24310*/  VIADD R6, R6, 0xfffffffe ;  /* 0xfffffffe06067836 */ /* 0x000fd80000000000 */
[----:B------:R-:W-:Y:S05]  /*24320*/  @P0 BRA `(.L_x_754) ;  /* 0xffffffec008c0947 */ /* 0x000fea000383ffff */
.L_x_730:
[----:B------:R-:W-:Y:S05]  /*24330*/  BSYNC B0 ;  /* 0x0000000000007941 */ /* 0x000fea0003800000 */
.L_x_729:
[----:B------:R-:W1:Y:S01]  /*24340*/  S2R R2, SR_TID.X ;  /* 0x0000000000027919 */ /* 0x000e620000002100 */
[----:B------:R-:W-:Y:S01]  /*24350*/  BSSY B0, `(.L_x_755) ;  /* 0x0000011000007945 */ /* 0x000fe20003800000 */
[----:B-1----:R-:W-:-:S04]  /*24360*/  LOP3.LUT R2, R2, 0x1f, RZ, 0xc0, !PT ;  /* 0x0000001f02027812 */ /* 0x002fc800078ec0ff */
[----:B------:R-:W-:-:S13]  /*24370*/  ISETP.NE.AND P0, PT, R2, RZ, PT ;  /* 0x000000ff0200720c */ /* 0x000fda0003f05270 */
[----:B------:R-:W-:Y:S05]  /*24380*/  @P0 BRA `(.L_x_756) ;  /* 0x0000000000340947 */ /* 0x000fea0003800000 */
[----:B------:R-:W1:Y:S01]  /*24390*/  S2R R3, SR_LANEID ;  /* 0x0000000000037919 */ /* 0x000e620000000000 */
[----:B------:R-:W-:Y:S01]  /*243a0*/  VOTEU.ANY UR4, UPT, PT ;  /* 0x0000000000047886 */ /* 0x000fe200038e0100 */
[----:B------:R-:W-:Y:S01]  /*243b0*/  ULDC.64 UR6, c[0x0][0x208] ;  /* 0x0000820000067ab9 */ /* 0x000fe20000000a00 */
[----:B------:R-:W1:Y:S08]  /*243c0*/  FLO.U32 R0, UR4 ;  /* 0x0000000400007d00 */ /* 0x000e7000080e0000 */
[----:B------:R-:W2:Y:S01]  /*243d0*/  POPC R7, UR4 ;  /* 0x0000000400077d09 */ /* 0x000ea20008000000 */
[----:B-1----:R-:W-:-:S02]  /*243e0*/  ISETP.EQ.U32.AND P0, PT, R0, R3, PT ;  /* 0x000000030000720c */ /* 0x002fc40003f02070 */
[----:B------:R-:W2:Y:S11]  /*243f0*/  LDC.64 R2, c[0x0][0xc38] ;  /* 0x00030e00ff027b82 */ /* 0x000eb60000000a00 */
[----:B--2---:R-:W2:Y:S01]  /*24400*/  @P0 ATOMG.E.ADD.STRONG.GPU PT, R3, desc[UR6][R2.64], R7 ;  /* 0x00000007020309a8 */ /* 0x004ea200081ee1c6 */
[----:B------:R-:W1:Y:S02]  /*24410*/  S2R R6, SR_LTMASK ;  /* 0x0000000000067919 */ /* 0x000e640000003900 */
[----:B-1----:R-:W-:-:S04]  /*24420*/  LOP3.LUT R6, R6, UR4, RZ, 0xc0, !PT ;  /* 0x0000000406067c12 */ /* 0x002fc8000f8ec0ff */
[----:B------:R-:W1:Y:S01]  /*24430*/  POPC R9, R6 ;  /* 0x0000000600097309 */ /* 0x000e620000000000 */
[----:B--2---:R-:W1:Y:S02]  /*24440*/  SHFL.IDX PT, R0, R3, R0, 0x1f ;  /* 0x00001f0003007589 */ /* 0x004e6400000e0000 */
[----:B-1----:R-:W-:-:S07]  /*24450*/  IADD3 R16, R0, UR36, R9 ;  /* 0x0000002400107c10 */ /* 0x002fce000fffe009 */
.L_x_756:
[----:B------:R-:W-:Y:S05]  /*24460*/  BSYNC B0 ;  /* 0x0000000000007941 */ /* 0x000fea0003800000 */
.L_x_755:
        /* <DEDUP_REMOVED lines=11> */
.L_x_841:
        /* <DEDUP_REMOVED lines=11> */
.L_x_760:
        /* <DEDUP_REMOVED lines=38> */
.L_x_758:
[----:B------:R-:W-:Y:S05]  /*24830*/  BSYNC B0 ;  /* 0x0000000000007941 */ /* 0x000fea0003800000 */
.L_x_757:
        /* <DEDUP_REMOVED lines=9> */
.L_x_713:
[----:B------:R-:W-:Y:S05]  /*248d0*/  BSYNC B6 ;  /* 0x0000000000067941 */ /* 0x000fea0003800000 */
.L_x_711:
[----:B------:R-:W-:-:S03]  /*248e0*/  UMOV UR4, 0xffffffff ;  /* 0xffffffff00047882 */ /* 0x000fc60000000000 */
[----:B------:R-:W-:Y:S05]  /*248f0*/  BRA.DIV UR4, `(.L_x_761) ;  /* 0x0000001e04387947 */ /* 0x000fea000b800000 */
[----:B------:R2:W3:Y:S04]  /*24900*/  SHFL.IDX PT, R4, R16, RZ, 0x1f ;  /* 0x00001fff10047589 */ /* 0x0004e800000e0000 */
[----:B------:R2:W4:Y:S02]  /*24910*/  SHFL.IDX PT, R6, R16, 0x1, 0x1f ;  /* 0x00201f0010067f89 */ /* 0x00052400000e0000 */
.L_x_845:
[----:B0-----:R-:W0:Y:S01]  /*24920*/  S2R R8, SR_TID.X ;  /* 0x0000000000087919 */ /* 0x001e220000002100 */
[----:B------:R-:W-:Y:S01]  /*24930*/  ULDC UR4, c[0x0][0xc14] ;  /* 0x0003050000047ab9 */ /* 0x000fe20000000800 */
[----:B------:R-:W-:Y:S01]  /*24940*/  BSSY B0, `(.L_x_762) ;  /* 0x000000c000007945 */ /* 0x000fe20003800000 */
[----:B-1----:R-:W-:Y:S02]  /*24950*/  IMAD.U32 R0, RZ, RZ, UR4 ;  /* 0x00000004ff007e24 */ /* 0x002fe4000f8e00ff */
        /* <DEDUP_REMOVED lines=8> */
[----:B0-----:R-:W-:-:S05]  /*249e0*/  IMAD.WIDE R2, R5, 0x4, R2 ;  /* 0x0000000405027825 */ /* 0x001fca00078e0202 */
[----:B------:R0:W5:Y:S02]  /*249f0*/  LDG.E R17, desc[UR4][R2.64] ;  /* 0x0000000402117981 */ /* 0x000164000c1e1900 */
.L_x_763:
[----:B------:R-:W-:Y:S05]  /*24a00*/  BSYNC B0 ;  /* 0x0000000000007941 */ /* 0x000fea0003800000 */
.L_x_762:
        /* <DEDUP_REMOVED lines=8> */
[----:B------:R-:W1:Y:S02]  /*24a90*/  SHFL.UP PT, R14, R13, 0x2, RZ ;  /* 0x044000000d0e7989 */ /* 0x000e6400000e00ff */
[----:B-1----:R-:W-:Y:S02]  /*24aa0*/  SEL R14, R14, RZ, P1 ;  /* 0x000000ff0e0e7207 */ /* 0x002fe40000800000 */
[----:B------:R-:W-:-:S03]  /*24ab0*/  ISETP.GE.U32.AND P1, PT, R8, 0x8, PT ;  /* 0x000000080800780c */ /* 0x000fc60003f26070 */
[----:B0-----:R-:W-:-:S05]  /*24ac0*/  IMAD.IADD R3, R13, 0x1, R14 ;  /* 0x000000010d037824 */ /* 0x001fca00078e020e */
[----:B------:R-:W0:Y:S02]  /*24ad0*/  SHFL.UP PT, R14, R3, 0x4, RZ ;  /* 0x04800000030e7989 */ /* 0x000e2400000e00ff */
[----:B0-----:R-:W-:Y:S02]  /*24ae0*/  SEL R14, R14, RZ, P0 ;  /* 0x000000ff0e0e7207 */ /* 0x001fe40000000000 */
[----:B------:R-:W-:Y:S02]  /*24af0*/  ISETP.GE.U32.AND P0, PT, R8, 0x10, PT ;  /* 0x000000100800780c */ /* 0x000fe40003f06070 */
[----:B------:R-:W-:-:S05]  /*24b00*/  IADD3 R5, R3, R14, RZ ;  /* 0x0000000e03057210 */ /* 0x000fca0007ffe0ff */
[----:B------:R-:W0:Y:S02]  /*24b10*/  SHFL.UP PT, R14, R5, 0x8, RZ ;  /* 0x05000000050e7989 */ /* 0x000e2400000e00ff */
[----:B0-----:R-:W-:-:S05]  /*24b20*/  SEL R14, R14, RZ, P1 ;  /* 0x000000ff0e0e7207 */ /* 0x001fca0000800000 */
[----:B------:R-:W-:-:S05]  /*24b30*/  IMAD.IADD R7, R5, 0x1, R14 ;  /* 0x0000000105077824 */ /* 0x000fca00078e020e */
[----:B------:R-:W0:Y:S02]  /*24b40*/  SHFL.UP PT, R14, R7, 0x10, RZ ;  /* 0x06000000070e7989 */ /* 0x000e2400000e00ff */
[----:B0-----:R-:W-:-:S05]  /*24b50*/  SEL R2, R14, RZ, P0 ;  /* 0x000000ff0e027207 */ /* 0x001fca0000000000 */
[----:B------:R-:W-:-:S05]  /*24b60*/  IMAD.IADD R2, R7, 0x1, R2 ;  /* 0x0000000107027824 */ /* 0x000fca00078e0202 */
[----:B------:R0:W1:Y:S02]  /*24b70*/  SHFL.IDX PT, R14, R2, 0x1f, 0x1f ;  /* 0x03e01f00020e7f89 */ /* 0x00006400000e0000 */
.L_x_853:
[----:B------:R-:W-:Y:S02]  /*24b80*/  ULDC UR4, c[0x0][0xc10] ;  /* 0x0003040000047ab9 */ /* 0x000fe40000000800 */
[----:B--2---:R-:W-:-:S04]  /*24b90*/  IMAD.U32 R16, RZ, RZ, UR4 ;  /* 0x00000004ff107e24 */ /* 0x004fc8000f8e00ff */
[----:B-1----:R-:W-:-:S04]  /*24ba0*/  IMAD R3, R14, R16, RZ ;  /* 0x000000100e037224 */ /* 0x002fc800078e02ff */
[----:B----4-:R-:W-:-:S05]  /*24bb0*/  IMAD.IADD R6, R6, 0x1, R3 ;  /* 0x0000000106067824 */ /* 0x010fca00078e0203 */
[----:B---3--:R-:W-:-:S13]  /*24bc0*/  ISETP.GT.AND P0, PT, R6, R4, PT ;  /* 0x000000040600720c */ /* 0x008fda0003f04270 */
[----:B------:R-:W-:Y:S05]  /*24bd0*/  @P0 BRA `(.L_x_765) ;  /* 0x0000000000b80947 */ /* 0x000fea0003800000 */
[----:B------:R-:W1:Y:S02]  /*24be0*/  LDC R0, c[0x0][0xc14] ;  /* 0x00030500ff007b82 */ /* 0x000e640000000800 */
.L_x_770:
[----:B------:R-:W-:-:S05]  /*24bf0*/  VIADD R19, R19, 0x1f ;  /* 0x0000001f13137836 */ /* 0x000fca0000000000 */
[----:B-1----:R-:W-:-:S13]  /*24c00*/  ISETP.GE.AND P0, PT, R19, R0, PT ;  /* 0x000000001300720c */ /* 0x002fda0003f06270 */
[----:B------:R-:W-:Y:S05]  /*24c10*/  @P0 BRA `(.L_x_766) ;  /* 0x0000000400600947 */ /* 0x000fea0003800000 */
[----:B------:R-:W1:Y:S01]  /*24c20*/  S2R R8, SR_TID.X ;  /* 0x0000000000087919 */ /* 0x000e620000002100 */
[----:B------:R-:W-:Y:S01]  /*24c30*/  BSSY B0, `(.L_x_767) ;  /* 0x000000b000007945 */ /* 0x000fe20003800000 */
[----:B------:R-:W-:Y:S01]  /*24c40*/  IMAD.MOV.U32 R17, RZ, RZ, RZ ;  /* 0x000000ffff117224 */ /* 0x000fe200078e00ff */
[----:B-1----:R-:W-:-:S04]  /*24c50*/  LOP3.LUT R8, R8, 0x1f, RZ, 0xc0, !PT ;  /* 0x0000001f08087812 */ /* 0x002fc800078ec0ff */
[C---:B------:R-:W-:Y:S01]  /*24c60*/  ISETP.NE.AND P1, PT, R8.reuse, 0x1f, PT ;  /* 0x0000001f0800780c */ /* 0x040fe20003f25270 */
[----:B------:R-:W-:-:S05]  /*24c70*/  IMAD.IADD R5, R8, 0x1, R19 ;  /* 0x0000000108057824 */ /* 0x000fca00078e0213 */
[----:B------:R-:W-:-:S13]  /*24c80*/  ISETP.GE.OR P0, PT, R5, R0, !P1 ;  /* 0x000000000500720c */ /* 0x000fda0004f06670 */
[----:B------:R-:W-:Y:S05]  /*24c90*/  @P0 BRA `(.L_x_768) ;  /* 0x0000000000100947 */ /* 0x000fea0003800000 */
[----:B0-----:R-:W0:Y:S01]  /*24ca0*/  LDC.64 R2, c[0x0][0xc58] ;  /* 0x00031600ff027b82 */ /* 0x001e220000000a00 */
[----:B------:R-:W-:Y:S01]  /*24cb0*/  ULDC.64 UR4, c[0x0][0x208] ;  /* 0x0000820000047ab9 */ /* 0x000fe20000000a00 */
[----:B0-----:R-:W-:-:S05]  /*24cc0*/  IMAD.WIDE R2, R5, 0x4, R2 ;  /* 0x0000000405027825 */ /* 0x001fca00078e0202 */
[----:B------:R1:W5:Y:S02]  /*24cd0*/  LDG.E R17, desc[UR4][R2.64] ;  /* 0x0000000402117981 */ /* 0x000364000c1e1900 */
.L_x_768:
[----:B------:R-:W-:Y:S05]  /*24ce0*/  BSYNC B0 ;  /* 0x0000000000007941 */ /* 0x000fea0003800000 */
.L_x_767:
[----:B------:R-:W-:-:S03]  /*24cf0*/  UMOV UR4, 0xffffffff ;  /* 0xffffffff00047882 */ /* 0x000fc60000000000 */
[----:B------:R-:W-:Y:S05]  /*24d00*/  BRA.DIV UR4, `(.L_x_769) ;  /* 0x0000001e04507947 */ /* 0x000fea000b800000 */
[----:B-----5:R-:W2:Y:S01]  /*24d10*/  SHFL.UP PT, R14, R17, 0x1, RZ ;  /* 0x04200000110e7989 */ /* 0x020ea200000e00ff */
[C---:B------:R-:W-:Y:S02]  /*24d20*/  ISETP.NE.AND P0, PT, R8.reuse, RZ, PT ;  /* 0x000000ff0800720c */ /* 0x040fe40003f05270 */
[----:B------:R-:W-:Y:S02]  /*24d30*/  ISETP.GE.U32.AND P1, PT, R8, 0x2, PT ;  /* 0x000000020800780c */ /* 0x000fe40003f26070 */
[----:B--2---:R-:W-:Y:S02]  /*24d40*/  SEL R14, R14, RZ, P0 ;  /* 0x000000ff0e0e7207 */ /* 0x004fe40000000000 */
[----:B------:R-:W-:-:S03]  /*24d50*/  ISETP.GE.U32.AND P0, PT, R8, 0x4, PT ;  /* 0x000000040800780c */ /* 0x000fc60003f06070 */
[----:B------:R-:W-:-:S05]  /*24d60*/  IMAD.IADD R13, R17, 0x1, R14 ;  /* 0x00000001110d7824 */ /* 0x000fca00078e020e */
[----:B------:R-:W2:Y:S02]  /*24d70*/  SHFL.UP PT, R14, R13, 0x2, RZ ;  /* 0x044000000d0e7989 */ /* 0x000ea400000e00ff */
[----:B--2---:R-:W-:Y:S02]  /*24d80*/  SEL R14, R14, RZ, P1 ;  /* 0x000000ff0e0e7207 */ /* 0x004fe40000800000 */
[----:B------:R-:W-:-:S03]  /*24d90*/  ISETP.GE.U32.AND P1, PT, R8, 0x8, PT ;  /* 0x000000080800780c */ /* 0x000fc60003f26070 */
[----:B-1----:R-:W-:-:S05]  /*24da0*/  IMAD.IADD R3, R13, 0x1, R14 ;  /* 0x000000010d037824 */ /* 0x002fca00078e020e */
[----:B------:R-:W1:Y:S02]  /*24db0*/  SHFL.UP PT, R14, R3, 0x4, RZ ;  /* 0x04800000030e7989 */ /* 0x000e6400000e00ff */
[----:B-1----:R-:W-:Y:S02]  /*24dc0*/  SEL R14, R14, RZ, P0 ;  /* 0x000000ff0e0e7207 */ /* 0x002fe40000000000 */
[----:B------:R-:W-:-:S03]  /*24dd0*/  ISETP.GE.U32.AND P0, PT, R8, 0x10, PT ;  /* 0x000000100800780c */ /* 0x000fc60003f06070 */
[----:B------:R-:W-:-:S05]  /*24de0*/  IMAD.IADD R5, R3, 0x1, R14 ;  /* 0x0000000103057824 */ /* 0x000fca00078e020e */
[----:B------:R-:W1:Y:S02]  /*24df0*/  SHFL.UP PT, R14, R5, 0x8, RZ ;  /* 0x05000000050e7989 */ /* 0x000e6400000e00ff */
[----:B-1----:R-:W-:-:S05]  /*24e00*/  SEL R14, R14, RZ, P1 ;  /* 0x000000ff0e0e7207 */ /* 0x002fca0000800000 */
[----:B------:R-:W-:-:S05]  /*24e10*/  IMAD.IADD R7, R5, 0x1, R14 ;  /* 0x0000000105077824 */ /* 0x000fca00078e020e */
[----:B------:R-:W0:Y:S02]  /*24e20*/  SHFL.UP PT, R14, R7, 0x10, RZ ;  /* 0x06000000070e7989 */ /* 0x000e2400000e00ff */
[----:B0-----:R-:W-:-:S05]  /*24e30*/  SEL R2, R14, RZ, P0 ;  /* 0x000000ff0e027207 */ /* 0x001fca0000000000 */
[----:B------:R-:W-:-:S05]  /*24e40*/  IMAD.IADD R2, R7, 0x1, R2 ;  /* 0x0000000107027824 */ /* 0x000fca00078e0202 */
[----:B------:R0:W1:Y:S02]  /*24e50*/  SHFL.IDX PT, R14, R2, 0x1f, 0x1f ;  /* 0x03e01f00020e7f89 */ /* 0x00006400000e0000 */
.L_x_861:
[----:B------:R-:W-:Y:S02]  /*24e60*/  ULDC UR4, c[0x0][0xc10] ;  /* 0x0003040000047ab9 */ /* 0x000fe40000000800 */
[----:B------:R-:W-:-:S04]  /*24e70*/  IMAD.U32 R16, RZ, RZ, UR4 ;  /* 0x00000004ff107e24 */ /* 0x000fc8000f8e00ff */
[----:B-1----:R-:W-:-:S04]  /*24e80*/  IMAD R3, R14, R16, RZ ;  /* 0x000000100e037224 */ /* 0x002fc800078e02ff */
[----:B------:R-:W-:-:S05]  /*24e90*/  IMAD.IADD R6, R3, 0x1, R6 ;  /* 0x0000000103067824 */ /* 0x000fca00078e0206 */
[----:B------:R-:W-:-:S13]  /*24ea0*/  ISETP.GT.AND P0, PT, R6, R4, PT ;  /* 0x000000040600720c */ /* 0x000fda0003f04270 */
[----:B------:R-:W-:Y:S05]  /*24eb0*/  @!P0 BRA `(.L_x_770) ;  /* 0xfffffffc004c8947 */ /* 0x000fea000383ffff */
.L_x_765:
        /* <DEDUP_REMOVED lines=8> */
.L_x_865:
[----:B------:R-:W-:Y:S01]  /*24f40*/  ISETP.NE.AND P0, PT, R3, RZ, PT ;  /* 0x000000ff0300720c */ /* 0x000fe20003f05270 */
[----:B------:R-:W-:-:S12]  /*24f50*/  IMAD.MOV.U32 R14, RZ, RZ, RZ ;  /* 0x000000ffff0e7224 */ /* 0x000fd800078e00ff */
[----:B------:R-:W-:Y:S05]  /*24f60*/  @!P0 BRA `(.L_x_772) ;  /* 0x0000000000108947 */ /* 0x000fea0003800000 */
[----:B------:R-:W-:Y:S01]  /*24f70*/  UMOV UR4, 0xffffffff ;  /* 0xffffffff00047882 */ /* 0x000fe20000000000 */
[----:B------:R-:W-:Y:S02]  /*24f80*/  IADD3 R12, R5, -0x1, RZ ;  /* 0xffffffff050c7810 */ /* 0x000fe40007ffe0ff */
[----:B------:R-:W-:Y:S05]  /*24f90*/  BRA.DIV UR4, `(.L_x_773) ;  /* 0x0000001e04c47947 */ /* 0x000fea000b800000 */
[----:B------:R3:W4:Y:S02]  /*24fa0*/  SHFL.IDX PT, R14, R2, R12, 0x1f ;  /* 0x00001f0c020e7589 */ /* 0x00072400000e0000 */
.L_x_772:
[----:B----4-:R-:W-:Y:S01]  /*24fb0*/  IMAD R16, R14, R16, R6 ;  /* 0x000000100e107224 */ /* 0x010fe200078e0206 */
[----:B--2---:R-:W-:Y:S01]  /*24fc0*/  IABS R6, R17 ;  /* 0x0000001100067213 */ /* 0x004fe20000000000 */
[----:B0--3--:R-:W-:Y:S02]  /*24fd0*/  IMAD.MOV.U32 R2, RZ, RZ, RZ ;  /* 0x000000ffff027224 */ /* 0x009fe400078e00ff */
[----:B------:R-:W-:Y:S01]  /*24fe0*/  IMAD.IADD R19, R5, 0x1, R19 ;  /* 0x0000000105137824 */ /* 0x000fe200078e0213 */
[----:B------:R-:W0:Y:S08]  /*24ff0*/  I2F.RP R7, R6 ;  /* 0x0000000600077306 */ /* 0x000e300000209400 */
[----:B0-----:R-:W0:Y:S02]  /*25000*/  MUFU.RCP R7, R7 ;  /* 0x0000000700077308 */ /* 0x001e240000001000 */
[----:B0-----:R-:W-:-:S06]  /*25010*/  VIADD R8, R7, 0xffffffe ;  /* 0x0ffffffe07087836 */ /* 0x001fcc0000000000 */
[----:B------:R-:W0:Y:S02]  /*25020*/  F2I.FTZ.U32.TRUNC.NTZ R3, R8 ;  /* 0x0000000800037305 */ /* 0x000e24000021f000 */
[----:B0-----:R-:W-:-:S04]  /*25030*/  IMAD.MOV R9, RZ, RZ, -R3 ;  /* 0x000000ffff097224 */ /* 0x001fc800078e0a03 */
[----:B------:R-:W-:-:S04]  /*25040*/  IMAD R9, R9, R6, RZ ;  /* 0x0000000609097224 */ /* 0x000fc800078e02ff */
[----:B------:R-:W-:Y:S01]  /*25050*/  IMAD.HI.U32 R3, R3, R9, R2 ;  /* 0x0000000903037227 */ /* 0x000fe200078e0002 */
[----:B------:R-:W-:-:S03]  /*25060*/  IABS R9, R17 ;  /* 0x0000001100097213 */ /* 0x000fc60000000000 */
[----:B------:R-:W-:Y:S02]  /*25070*/  IMAD.IADD R2, R4, 0x1, -R16 ;  /* 0x0000000104027824 */ /* 0x000fe400078e0a10 */
[----:B------:R-:W-:-:S03]  /*25080*/  IMAD.MOV R7, RZ, RZ, -R9 ;  /* 0x000000ffff077224 */ /* 0x000fc600078e0a09 */
[----:B------:R-:W-:-:S05]  /*25090*/  IABS R4, R2 ;  /* 0x0000000200047213 */ /* 0x000fca0000000000 */
[----:B------:R-:W-:-:S04]  /*250a0*/  IMAD.HI.U32 R3, R3, R4, RZ ;  /* 0x0000000403037227 */ /* 0x000fc800078e00ff */
[----:B------:R-:W-:Y:S01]  /*250b0*/  IMAD R7, R3, R7, R4 ;  /* 0x0000000703077224 */ /* 0x000fe200078e0204 */
[----:B------:R-:W-:-:S04]  /*250c0*/  LOP3.LUT R4, R2, R17, RZ, 0x3c, !PT ;  /* 0x0000001102047212 */ /* 0x000fc800078e3cff */
[----:B------:R-:W-:-:S13]  /*250d0*/  ISETP.GT.U32.AND P0, PT, R6, R7, PT ;  /* 0x000000070600720c */ /* 0x000fda0003f04070 */
[----:B------:R-:W-:Y:S02]  /*250e0*/  @!P0 IMAD.IADD R7, R7, 0x1, -R6 ;  /* 0x0000000107078824 */ /* 0x000fe400078e0a06 */
[----:B------:R-:W-:-:S03]  /*250f0*/  @!P0 VIADD R3, R3, 0x1 ;  /* 0x0000000103038836 */ /* 0x000fc60000000000 */
[----:B------:R-:W-:-:S13]  /*25100*/  ISETP.GE.U32.AND P0, PT, R7, R6, PT ;  /* 0x000000060700720c */ /* 0x000fda0003f06070 */
        /* <DEDUP_REMOVED lines=9> */
.L_x_766:
[----:B------:R-:W-:Y:S01]  /*251a0*/  UMOV UR4, URZ ;  /* 0x0000003f00047c82 */ /* 0x000fe20008000000 */
[----:B------:R-:W-:Y:S01]  /*251b0*/  UMOV UR5, URZ ;  /* 0x0000003f00057c82 */ /* 0x000fe20008000000 */
[----:B------:R-:W-:Y:S01]  /*251c0*/  ULDC UR6, c[0x0][0xc14] ;  /* 0x0003050000067ab9 */ /* 0x000fe20000000800 */
[----:B------:R-:W-:Y:S02]  /*251d0*/  IMAD.MOV.U32 R16, RZ, RZ, R4 ;  /* 0x000000ffff107224 */ /* 0x000fe400078e0004 */
[----:B------:R-:W-:Y:S02]  /*251e0*/  IMAD.U32 R17, RZ, RZ, UR4 ;  /* 0x00000004ff117e24 */ /* 0x000fe4000f8e00ff */
[----:B------:R-:W-:Y:S02]  /*251f0*/  IMAD.U32 R18, RZ, RZ, UR5 ;  /* 0x00000005ff127e24 */ /* 0x000fe4000f8e00ff */
[----:B------:R-:W-:-:S07]  /*25200*/  IMAD.U32 R19, RZ, RZ, UR6 ;  /* 0x00000006ff137e24 */ /* 0x000fce000f8e00ff */
.L_x_774:
        /* <DEDUP_REMOVED lines=12> */
.L_x_690:
[----:B0-----:R-:W3:Y:S01]  /*252d0*/  LDL.LU R0, [R1+0x30] ;  /* 0x0000300001007983 */ /* 0x001ee20000300800 */
[----:B------:R-:W-:Y:S01]  /*252e0*/  BSSY B0, `(.L_x_776) ;  /* 0x000000b000007945 */ /* 0x000fe20003800000 */
[----:B-1----:R-:W0:Y:S01]  /*252f0*/  S2R R5, SR_CgaCtaId ;  /* 0x0000000000057919 */ /* 0x002e220000008800 */
[----:B---3--:R-:W-:-:S04]  /*25300*/  IADD3 R0, R0, 0x1, RZ ;  /* 0x0000000100007810 */ /* 0x008fc80007ffe0ff */
[----:B--2---:R-:W-:-:S04]  /*25310*/  LEA.HI R2, R0, R0, RZ, 0x1 ;  /* 0x0000000000027211 */ /* 0x004fc800078f08ff */
[----:B------:R-:W-:-:S05]  /*25320*/  LOP3.LUT R3, R2, 0xfffffffe, RZ, 0xc0, !PT ;  /* 0xfffffffe02037812 */ /* 0x000fca00078ec0ff */
[----:B------:R-:W-:Y:S01]  /*25330*/  IMAD.IADD R3, R0, 0x1, -R3 ;  /* 0x0000000100037824 */ /* 0x000fe200078e0a03 */
[----:B------:R-:W-:-:S04]  /*25340*/  MOV R0, 0x400 ;  /* 0x0000040000007802 */ /* 0x000fc80000000f00 */
[----:B0-----:R-:W-:Y:S02]  /*25350*/  LEA R0, R5, R0, 0x18 ;  /* 0x0000000005007211 */ /* 0x001fe400078ec0ff */
[----:B------:R-:W-:-:S04]  /*25360*/  SHF.L.U32 R3, R3, 0x1f, RZ ;  /* 0x0000001f03037819 */ /* 0x000fc800000006ff */
[----:B------:R-:W0:Y:S02]  /*25370*/  SYNCS.PHASECHK.TRANS64.TRYWAIT P0, [R0+URZ+0x38820], R3 ;  /* 0x03882003000075a7 */ /* 0x000e24000800017f */
[----:B0-----:R-:W-:Y:S05]  /*25380*/  @!P0 BRA `(.L_x_777) ;  /* 0x0000001800ec8947 */ /* 0x001fea0003800000 */
.L_x_868:
[----:B------:R-:W-:Y:S05]  /*25390*/  BSYNC B0 ;  /* 0x0000000000007941 */ /* 0x000fea0003800000 */
.L_x_776:
[----:B------:R-:W-:-:S03]  /*253a0*/  UMOV UR4, 0xffffffff ;  /* 0xffffffff00047882 */ /* 0x000fc60000000000 */
[----:B------:R-:W-:Y:S05]  /*253b0*/  BRA.DIV UR4, `(.L_x_778) ;  /* 0x0000001a04f47947 */ /* 0x000fea000b800000 */
[----:B------:R-:W1:Y:S02]  /*253c0*/  S2R R2, SR_TID.X ;  /* 0x0000000000027919 */ /* 0x000e640000002100 */
[----:B-1----:R-:W-:-:S04]  /*253d0*/  SHF.R.U32.HI R2, RZ, 0x5, R2 ;  /* 0x00000005ff027819 */ /* 0x002fc80000011602 */
[----:B------:R-:W-:-:S05]  /*253e0*/  LOP3.LUT R2, R2, 0x3, RZ, 0xc0, !PT ;  /* 0x0000000302027812 */ /* 0x000fca00078ec0ff */
[----:B------:R1:W2:Y:S02]  /*253f0*/  SHFL.IDX PT, R14, R2, RZ, 0x1f ;  /* 0x00001fff020e7589 */ /* 0x0002a400000e0000 */
.L_x_871:
[----:B--2---:R-:W-:-:S13]  /*25400*/  ISETP.NE.AND P0, PT, R14, RZ, PT ;  /* 0x000000ff0e00720c */ /* 0x004fda0003f05270 */
[----:B------:R-:W-:Y:S05]  /*25410*/  @P0 BRA `(.L_x_451) ;  /* 0x0000000000940947 */ /* 0x000fea0003800000 */
[----:B------:R-:W-:-:S03]  /*25420*/  UMOV UR4, 0xffffffff ;  /* 0xffffffff00047882 */ /* 0x000fc60000000000 */
[----:B------:R-:W-:Y:S05]  /*25430*/  BRA.DIV UR4, `(.L_x_779) ;  /* 0x0000001e04087947 */ /* 0x000fea000b800000 */
[----:B------:R-:W-:-:S13]  /*25440*/  ELECT P6, URZ, PT ;  /* 0x00000000003f782f */ /* 0x000fda00038c0000 */
.L_x_874:
[----:B------:R-:W-:Y:S05]  /*25450*/  @!P6 BRA `(.L_x_451) ;  /* 0x000000000084e947 */ /* 0x000fea0003800000 */
[----:B-1----:R-:W2:Y:S02]  /*25460*/  LDL.LU R2, [R1+0x3c] ;  /* 0x00003c0001027983 */ /* 0x002ea40000300800 */
[----:B--2---:R-:W-:-:S04]  /*25470*/  LOP3.LUT R2, R2, 0x2, RZ, 0xfc, !PT ;  /* 0x0000000202027812 */ /* 0x004fc800078efcff */
[----:B------:R-:W-:-:S13]  /*25480*/  ISETP.NE.AND P2, PT, R2, 0x3, PT ;  /* 0x000000030200780c */ /* 0x000fda0003f45270 */
[----:B------:R-:W-:Y:S05]  /*25490*/  @!P2 BRA `(.L_x_780) ;  /* 0x000000000004a947 */ /* 0x000fea0003800000 */
[----:B------:R-:W-:Y:S01]  /*254a0*/  BPT.TRAP 0x1 ;  /* 0x000000040000795c */ /* 0x000fe20000300000 */
.L_x_780:
[----:B0-----:R-:W2:Y:S04]  /*254b0*/  LDL R3, [R1] ;  /* 0x0000000001037983 */ /* 0x001ea80000100800 */
[----:B------:R-:W3:Y:S01]  /*254c0*/  LDL.LU R7, [R1+0x8] ;  /* 0x0000080001077983 */ /* 0x000ee20000300800 */
[----:B------:R-:W-:-:S04]  /*254d0*/  VIADD R2, R0, 0x38840 ;  /* 0x0003884000027836 */ /* 0x000fc80000000000 */
[C---:B--2---:R-:W-:Y:S02]  /*254e0*/  IMAD R6, R3.reuse, 0x8, R2 ;  /* 0x0000000803067824 */ /* 0x044fe400078e0202 */
[----:B------:R-:W-:Y:S01]  /*254f0*/  VIADD R3, R3, 0x1 ;  /* 0x0000000103037836 */ /* 0x000fe20000000000 */
[----:B---3--:R-:W-:-:S04]  /*25500*/  SHF.L.U32 R5, R7, 0x1f, RZ ;  /* 0x0000001f07057819 */ /* 0x008fc800000006ff */
[C---:B------:R-:W-:Y:S01]  /*25510*/  ISETP.NE.AND P1, PT, R3.reuse, 0x2, PT ;  /* 0x000000020300780c */ /* 0x040fe20003f25270 */
[----:B------:R-:W0:Y:S03]  /*25520*/  SYNCS.PHASECHK.TRANS64.TRYWAIT P0, [R6+URZ], R5 ;  /* 0x00000005060075a7 */ /* 0x000e26000800017f */
[----:B------:R-:W-:Y:S02]  /*25530*/  SEL R4, RZ, 0x1, P1 ;  /* 0x00000001ff047807 */ /* 0x000fe40000800000 */
[----:B------:R-:W-:Y:S02]  /*25540*/  SEL R3, R3, RZ, P1 ;  /* 0x000000ff03037207 */ /* 0x000fe40000800000 */
[----:B------:R-:W-:-:S03]  /*25550*/  LOP3.LUT R4, R7, R4, RZ, 0x3c, !PT ;  /* 0x0000000407047212 */ /* 0x000fc600078e3cff */
[----:B------:R-:W-:Y:S01]  /*25560*/  IMAD R7, R3, 0x8, R2 ;  /* 0x0000000803077824 */ /* 0x000fe200078e0202 */
[----:B------:R-:W-:Y:S01]  /*25570*/  SHF.L.U32 R2, R4, 0x1f, RZ ;  /* 0x0000001f04027819 */ /* 0x000fe200000006ff */
[----:B0-----:R-:W-:Y:S06]  /*25580*/  @!P0 BRA `(.L_x_781) ;  /* 0x0000001800d48947 */ /* 0x001fec0003800000 */
.L_x_875:
[----:B------:R-:W1:Y:S02]  /*25590*/  SYNCS.PHASECHK.TRANS64.TRYWAIT P0, [R7+URZ], R2 ;  /* 0x00000002070075a7 */ /* 0x000e64000800017f */
[----:B-1----:R-:W-:Y:S05]  /*255a0*/  @!P0 BRA `(.L_x_782) ;  /* 0x0000001800e08947 */ /* 0x002fea0003800000 */
.L_x_876:
[----:B------:R-:W-:Y:S05]  /*255b0*/  @!P2 BRA `(.L_x_783) ;  /* 0x000000000004a947 */ /* 0x000fea0003800000 */
[----:B------:R-:W-:Y:S01]  /*255c0*/  BPT.TRAP 0x1 ;  /* 0x000000040000795c */ /* 0x000fe20000300000 */
.L_x_783:
[----:B------:R-:W2:Y:S01]  /*255d0*/  LDL.LU R4, [R1] ;  /* 0x0000000001047983 */ /* 0x000ea20000300800 */
[----:B------:R-:W-:-:S04]  /*255e0*/  VIADD R0, R0, 0x38860 ;  /* 0x0003886000007836 */ /* 0x000fc80000000000 */
[----:B--2---:R-:W-:-:S04]  /*255f0*/  IMAD R4, R4, 0x8, R0 ;  /* 0x0000000804047824 */ /* 0x004fc800078e0200 */
[----:B------:R-:W2:Y:S02]  /*25600*/  SYNCS.PHASECHK.TRANS64.TRYWAIT P0, [R4+URZ], R5 ;  /* 0x00000005040075a7 */ /* 0x000ea4000800017f */
[----:B--2---:R-:W-:Y:S05]  /*25610*/  @!P0 BRA `(.L_x_784) ;  /* 0x0000001800d88947 */ /* 0x004fea0003800000 */
.L_x_877:
[----:B------:R-:W-:-:S07]  /*25620*/  IMAD R3, R3, 0x8, R0 ;  /* 0x0000000803037824 */ /* 0x000fce00078e0200 */
.L_x_785:
[----:B---3--:R3:W4:Y:S02]  /*25630*/  SYNCS.PHASECHK.TRANS64.TRYWAIT P0, [R3+URZ], R2 ;  /* 0x00000002030075a7 */ /* 0x008724000800017f */
[----:B----4-:R-:W-:Y:S05]  /*25640*/  @!P0 NANOSLEEP.SYNCS 0x989680 ;  /* 0x009896800000895d */ /* 0x010fea0003900000 */
[----:B------:R-:W4:Y:S02]  /*25650*/  @!P0 SYNCS.PHASECHK.TRANS64 P0, [R3+URZ], R2 ;  /* 0x00000002030085a7 */ /* 0x000f24000800007f */
[----:B----4-:R-:W-:Y:S05]  /*25660*/  @!P0 BRA `(.L_x_785) ;  /* 0xfffffffc00f08947 */ /* 0x010fea000383ffff */
.L_x_451:
[----:B------:R-:W-:Y:S05]  /*25670*/  BSYNC B7 ;  /* 0x0000000000077941 */ /* 0x000fea0003800000 */
.L_x_448:
[----:B------:R-:W-:Y:S05]  /*25680*/  EXIT ;  /* 0x000000000000794d */ /* 0x000fea0003800000 */
.L_x_471:
[----:B0-----:R0:W1:Y:S02]  /*25690*/  SYNCS.PHASECHK.TRANS64.TRYWAIT P6, [R0+URZ+0x38890], R115 ;  /* 0x03889073000075a7 */ /* 0x00106400080c017f */
[----:B-1----:R-:W-:Y:S05]  /*256a0*/  @!P6 NANOSLEEP.SYNCS 0x989680 ;  /* 0x009896800000e95d */ /* 0x002fea0003900000 */
[----:B------:R-:W1:Y:S02]  /*256b0*/  @!P6 SYNCS.PHASECHK.TRANS64 P6, [R0+URZ+0x38890], R115 ;  /* 0x038890730000e5a7 */ /* 0x000e6400080c007f */
[----:B-1----:R-:W-:Y:S05]  /*256c0*/  @!P6 BRA `(.L_x_471) ;  /* 0xfffffffc00f0e947 */ /* 0x002fea000383ffff */
[----:B------:R-:W-:Y:S05]  /*256d0*/  BRA `(.L_x_786) ;  /* 0xfffffddc00f87947 */ /* 0x000fea000383ffff */
.L_x_527:
[----:B-1----:R1:W3:Y:S02]  /*256e0*/  SYNCS.PHASECHK.TRANS64.TRYWAIT P6, [R0+URZ+0x38890], R115 ;  /* 0x03889073000075a7 */ /* 0x0022e400080c017f */
[----:B---3--:R-:W-:Y:S05]  /*256f0*/  @!P6 NANOSLEEP.SYNCS 0x989680 ;  /* 0x009896800000e95d */ /* 0x008fea0003900000 */
[----:B------:R-:W3:Y:S02]  /*25700*/  @!P6 SYNCS.PHASECHK.TRANS64 P6, [R0+URZ+0x38890], R115 ;  /* 0x038890730000e5a7 */ /* 0x000ee400080c007f */
[----:B---3--:R-:W-:Y:S05]  /*25710*/  @!P6 BRA `(.L_x_527) ;  /* 0xfffffffc00f0e947 */ /* 0x008fea000383ffff */
[----:B------:R-:W-:Y:S05]  /*25720*/  BRA `(.L_x_787) ;  /* 0xfffffe1400987947 */ /* 0x000fea000383ffff */
.L_x_552:
[----:B0-----:R0:W1:Y:S02]  /*25730*/  SYNCS.PHASECHK.TRANS64.TRYWAIT P3, [R0+URZ+0x38890], R115 ;  /* 0x03889073000075a7 */ /* 0x001064000806017f */
[----:B-1----:R-:W-:Y:S05]  /*25740*/  @!P3 NANOSLEEP.SYNCS 0x989680 ;  /* 0x009896800000b95d */ /* 0x002fea0003900000 */
[----:B------:R-:W1:Y:S02]  /*25750*/  @!P3 SYNCS.PHASECHK.TRANS64 P3, [R0+URZ+0x38890], R115 ;  /* 0x038890730000b5a7 */ /* 0x000e64000806007f */
[----:B-1----:R-:W-:Y:S05]  /*25760*/  @!P3 BRA `(.L_x_552) ;  /* 0xfffffffc00f0b947 */ /* 0x002fea000383ffff */
[----:B------:R-:W-:Y:S05]  /*25770*/  BRA `(.L_x_788) ;  /* 0xfffffe4800607947 */ /* 0x000fea000383ffff */
.L_x_560:
[----:B--2---:R2:W3:Y:S02]  /*25780*/  SYNCS.PHASECHK.TRANS64.TRYWAIT P2, [R0+URZ+0x388b0], R115 ;  /* 0x0388b073000075a7 */ /* 0x0044e4000804017f */
[----:B---3--:R-:W-:Y:S05]  /*25790*/  @!P2 NANOSLEEP.SYNCS 0x989680 ;  /* 0x009896800000a95d */ /* 0x008fea0003900000 */
[----:B------:R-:W3:Y:S02]  /*257a0*/  @!P2 SYNCS.PHASECHK.TRANS64 P2, [R0+URZ+0x388b0], R115 ;  /* 0x0388b0730000a5a7 */ /* 0x000ee4000804007f */
[----:B---3--:R-:W-:Y:S05]  /*257b0*/  @!P2 BRA `(.L_x_560) ;  /* 0xfffffffc00f0a947 */ /* 0x008fea000383ffff */
[----:B------:R-:W-:Y:S05]  /*257c0*/  BRA `(.L_x_789) ;  /* 0xfffffe4c007c7947 */ /* 0x000fea000383ffff */
.L_x_582:
[----:B------:R-:W-:Y:S01]  /*257d0*/  BSSY B1, `(.L_x_790) ;  /* 0x0000008000017945 */ /* 0x000fe20003800000 */
[----:B------:R-:W-:Y:S02]  /*257e0*/  IMAD.MOV.U32 R13, RZ, RZ, R29 ;  /* 0x000000ffff0d7224 */ /* 0x000fe400078e001d */
[----:B------:R-:W-:Y:S02]  /*257f0*/  IMAD.MOV.U32 R12, RZ, RZ, RZ ;  /* 0x000000ffff0c7224 */ /* 0x000fe400078e00ff */
[----:B------:R-:W-:Y:S02]  /*25800*/  IMAD.MOV.U32 R11, RZ, RZ, 0x181f ;  /* 0x0000181fff0b7424 */ /* 0x000fe400078e00ff */
[----:B------:R-:W-:-:S07]  /*25810*/  IMAD.MOV.U32 R15, RZ, RZ, -0x1 ;  /* 0xffffffffff0f7424 */ /* 0x000fce00078e00ff */
[----:B------:R-:W-:Y:S05]  /*25820*/  WARPSYNC.COLLECTIVE R15, `(.L_x_791) ;  /* 0x000000000f087348 */ /* 0x000fea0003c00000 */
[----:B------:R0:W1:Y:S02]  /*25830*/  SHFL.IDX P6, R14, R13, R12, R11 ;  /* 0x0000000c0d0e7389 */ /* 0x00006400000c000b */
[----:B01----:R-:W-:Y:S01]  /*25840*/  ENDCOLLECTIVE ;  /* 0x000000000000791b */ /* 0x003fe20003800000 */
.L_x_791:
[----:B------:R-:W-:Y:S05]  /*25850*/  BSYNC B1 ;  /* 0x0000000000017941 */ /* 0x000fea0003800000 */
.L_x_790:
[----:B------:R-:W-:Y:S05]  /*25860*/  BRA `(.L_x_792) ;  /* 0xfffffe6000c87947 */ /* 0x000fea000383ffff */
.L_x_583:
        /* <DEDUP_REMOVED lines=8> */
.L_x_794:
[----:B------:R-:W-:Y:S05]  /*258f0*/  BSYNC B1 ;  /* 0x0000000000017941 */ /* 0x000fea0003800000 */
.L_x_793:
[----:B------:R-:W-:Y:S05]  /*25900*/  BRA `(.L_x_795) ;  /* 0xfffffe6000ac7947 */ /* 0x000fea000383ffff */
.L_x_584:
[----:B------:R-:W-:Y:S01]  /*25910*/  BSSY B1, `(.L_x_796) ;  /* 0x0000008000017945 */ /* 0x000fe20003800000 */
[----:B------:R-:W-:Y:S01]  /*25920*/  MOV R13, R31 ;  /* 0x0000001f000d7202 */ /* 0x000fe20000000f00 */
[----:B------:R-:W-:Y:S02]  /*25930*/  IMAD.MOV.U32 R12, RZ, RZ, RZ ;  /* 0x000000ffff0c7224 */ /* 0x000fe400078e00ff */
[----:B------:R-:W-:Y:S02]  /*25940*/  IMAD.MOV.U32 R11, RZ, RZ, 0x181f ;  /* 0x0000181fff0b7424 */ /* 0x000fe400078e00ff */
[----:B------:R-:W-:-:S07]  /*25950*/  IMAD.MOV.U32 R15, RZ, RZ, -0x1 ;  /* 0xffffffffff0f7424 */ /* 0x000fce00078e00ff */
[----:B------:R-:W-:Y:S05]  /*25960*/  WARPSYNC.COLLECTIVE R15, `(.L_x_797) ;  /* 0x000000000f087348 */ /* 0x000fea0003c00000 */
[----:B------:R0:W1:Y:S02]  /*25970*/  SHFL.IDX P6, R14, R13, R12, R11 ;  /* 0x0000000c0d0e7389 */ /* 0x00006400000c000b */
[----:B01----:R-:W-:Y:S01]  /*25980*/  ENDCOLLECTIVE ;  /* 0x000000000000791b */ /* 0x003fe20003800000 */
.L_x_797:
[----:B------:R-:W-:Y:S05]  /*25990*/  BSYNC B1 ;  /* 0x0000000000017941 */ /* 0x000fea0003800000 */
.L_x_796:
[----:B------:R-:W-:Y:S05]  /*259a0*/  BRA `(.L_x_798) ;  /* 0xfffffe6000907947 */ /* 0x000fea000383ffff */
.L_x_585:
        /* <DEDUP_REMOVED lines=8> */
.L_x_800:
[----:B------:R-:W-:Y:S05]  /*25a30*/  BSYNC B1 ;  /* 0x0000000000017941 */ /* 0x000fea0003800000 */
.L_x_799:
[----:B------:R-:W-:Y:S05]  /*25a40*/  BRA `(.L_x_801) ;  /* 0xfffffe6000747947 */ /* 0x000fea000383ffff */
.L_x_587:
[----:B0-----:R0:W1:Y:S02]  /*25a50*/  SYNCS.PHASECHK.TRANS64.TRYWAIT P1, [R16+URZ+0x38800], R7 ;  /* 0x03880007100075a7 */ /* 0x001064000802017f */
[----:B-1----:R-:W-:Y:S05]  /*25a60*/  @!P1 NANOSLEEP.SYNCS 0x989680 ;  /* 0x009896800000995d */ /* 0x002fea0003900000 */
[----:B------:R-:W1:Y:S02]  /*25a70*/  @!P1 SYNCS.PHASECHK.TRANS64 P1, [R16+URZ+0x38800], R7 ;  /* 0x03880007100095a7 */ /* 0x000e64000802007f */
[----:B-1----:R-:W-:Y:S05]  /*25a80*/  @!P1 BRA `(.L_x_587) ;  /* 0xfffffffc00f09947 */ /* 0x002fea000383ffff */
[----:B------:R-:W-:Y:S05]  /*25a90*/  BRA `(.L_x_802) ;  /* 0xfffffe6000bc7947 */ /* 0x000fea000383ffff */
.L_x_621:
        /* <DEDUP_REMOVED lines=8> */
.L_x_804:
[----:B------:R-:W-:Y:S05]  /*25b20*/  BSYNC B1 ;  /* 0x0000000000017941 */ /* 0x000fea0003800000 */
.L_x_803:
[----:B------:R-:W-:Y:S05]  /*25b30*/  BRA `(.L_x_805) ;  /* 0xfffffe9000447947 */ /* 0x000fea000383ffff */
.L_x_622:
        /* <DEDUP_REMOVED lines=8> */
.L_x_807:
[----:B------:R-:W-:Y:S05]  /*25bc0*/  BSYNC B1 ;  /* 0x0000000000017941 */ /* 0x000fea0003800000 */
.L_x_806:
[----:B------:R-:W-:Y:S05]  /*25bd0*/  BRA `(.L_x_808) ;  /* 0xfffffe9000287947 */ /* 0x000fea000383ffff */
.L_x_623:
[----:B------:R-:W-:Y:S01]  /*25be0*/  BSSY B1, `(.L_x_809) ;  /* 0x0000008000017945 */ /* 0x000fe20003800000 */
[----:B------:R-:W-:Y:S01]  /*25bf0*/  IMAD.MOV.U32 R13, RZ, RZ, R31 ;  /* 0x000000ffff0d7224 */ /* 0x000fe200078e001f */
[----:B------:R-:W-:Y:S01]  /*25c00*/  MOV R12, RZ ;  /* 0x000000ff000c7202 */ /* 0x000fe20000000f00 */
[----:B------:R-:W-:Y:S02]  /*25c10*/  IMAD.MOV.U32 R11, RZ, RZ, 0x181f ;  /* 0x0000181fff0b7424 */ /* 0x000fe400078e00ff */
[----:B------:R-:W-:-:S07]  /*25c20*/  IMAD.MOV.U32 R15, RZ, RZ, -0x1 ;  /* 0xffffffffff0f7424 */ /* 0x000fce00078e00ff */
[----:B------:R-:W-:Y:S05]  /*25c30*/  WARPSYNC.COLLECTIVE R15, `(.L_x_810) ;  /* 0x000000000f087348 */ /* 0x000fea0003c00000 */
[----:B------:R0:W1:Y:S02]  /*25c40*/  SHFL.IDX P6, R14, R13, R12, R11 ;  /* 0x0000000c0d0e7389 */ /* 0x00006400000c000b */
[----:B01----:R-:W-:Y:S01]  /*25c50*/  ENDCOLLECTIVE ;  /* 0x000000000000791b */ /* 0x003fe20003800000 */
.L_x_810:
[----:B------:R-:W-:Y:S05]  /*25c60*/  BSYNC B1 ;  /* 0x0000000000017941 */ /* 0x000fea0003800000 */
.L_x_809:
[----:B------:R-:W-:Y:S05]  /*25c70*/  BRA `(.L_x_811) ;  /* 0xfffffe90000c7947 */ /* 0x000fea000383ffff */
.L_x_624:
        /* <DEDUP_REMOVED lines=8> */
.L_x_813:
[----:B------:R-:W-:Y:S05]  /*25d00*/  BSYNC B1 ;  /* 0x0000000000017941 */ /* 0x000fea0003800000 */
.L_x_812:
[----:B------:R-:W-:Y:S05]  /*25d10*/  BRA `(.L_x_814) ;  /* 0xfffffe8c00f07947 */ /* 0x000fea000383ffff */
.L_x_626:
[----:B0-----:R0:W1:Y:S02]  /*25d20*/  SYNCS.PHASECHK.TRANS64.TRYWAIT P0, [R16+URZ+0x38800], R5 ;  /* 0x03880005100075a7 */ /* 0x001064000800017f */
[----:B-1----:R-:W-:Y:S05]  /*25d30*/  @!P0 NANOSLEEP.SYNCS 0x989680 ;  /* 0x009896800000895d */ /* 0x002fea0003900000 */
[----:B------:R-:W1:Y:S02]  /*25d40*/  @!P0 SYNCS.PHASECHK.TRANS64 P0, [R16+URZ+0x38800], R5 ;  /* 0x03880005100085a7 */ /* 0x000e64000800007f */
[----:B-1----:R-:W-:Y:S05]  /*25d50*/  @!P0 BRA `(.L_x_626) ;  /* 0xfffffffc00f08947 */ /* 0x002fea000383ffff */
[----:B------:R-:W-:Y:S05]  /*25d60*/  BRA `(.L_x_815) ;  /* 0xfffffe9000307947 */ /* 0x000fea000383ffff */
.L_x_644:
[----:B-1----:R1:W2:Y:S02]  /*25d70*/  SYNCS.PHASECHK.TRANS64.TRYWAIT P1, [R0+URZ+0x38830], R3 ;  /* 0x03883003000075a7 */ /* 0x0022a4000802017f */
[----:B--2---:R-:W-:Y:S05]  /*25d80*/  @!P1 NANOSLEEP.SYNCS 0x989680 ;  /* 0x009896800000995d */ /* 0x004fea0003900000 */
[----:B------:R-:W2:Y:S02]  /*25d90*/  @!P1 SYNCS.PHASECHK.TRANS64 P1, [R0+URZ+0x38830], R3 ;  /* 0x03883003000095a7 */ /* 0x000ea4000802007f */
[----:B--2---:R-:W-:Y:S05]  /*25da0*/  @!P1 BRA `(.L_x_644) ;  /* 0xfffffffc00f09947 */ /* 0x004fea000383ffff */
[----:B------:R-:W-:Y:S05]  /*25db0*/  BRA `(.L_x_643) ;  /* 0xfffffec0008c7947 */ /* 0x000fea000383ffff */
.L_x_651:
[----:B-1----:R1:W2:Y:S02]  /*25dc0*/  SYNCS.PHASECHK.TRANS64.TRYWAIT P2, [R11+URZ+0x38830], R2 ;  /* 0x038830020b0075a7 */ /* 0x0022a4000804017f */
[----:B--2---:R-:W-:Y:S05]  /*25dd0*/  @!P2 NANOSLEEP.SYNCS 0x989680 ;  /* 0x009896800000a95d */ /* 0x004fea0003900000 */
[----:B------:R-:W2:Y:S02]  /*25de0*/  @!P2 SYNCS.PHASECHK.TRANS64 P2, [R11+URZ+0x38830], R2 ;  /* 0x038830020b00a5a7 */ /* 0x000ea4000804007f */
[----:B--2---:R-:W-:Y:S05]  /*25df0*/  @!P2 BRA `(.L_x_651) ;  /* 0xfffffffc00f0a947 */ /* 0x004fea000383ffff */
[----:B------:R-:W-:Y:S05]  /*25e00*/  BRA `(.L_x_650) ;  /* 0xffffff0c00c87947 */ /* 0x000fea000383ffff */
.L_x_656:
[----:B---3--:R3:W4:Y:S02]  /*25e10*/  SYNCS.PHASECHK.TRANS64.TRYWAIT P2, [R9+URZ+0x38850], R0 ;  /* 0x03885000090075a7 */ /* 0x008724000804017f */
[----:B----4-:R-:W-:Y:S05]  /*25e20*/  @!P2 NANOSLEEP.SYNCS 0x989680 ;  /* 0x009896800000a95d */ /* 0x010fea0003900000 */
[----:B------:R-:W4:Y:S02]  /*25e30*/  @!P2 SYNCS.PHASECHK.TRANS64 P2, [R9+URZ+0x38850], R0 ;  /* 0x038850000900a5a7 */ /* 0x000f24000804007f */
[----:B----4-:R-:W-:Y:S05]  /*25e40*/  @!P2 BRA `(.L_x_656) ;  /* 0xfffffffc00f0a947 */ /* 0x010fea000383ffff */
[----:B------:R-:W-:Y:S05]  /*25e50*/  BRA `(.L_x_655) ;  /* 0xffffff44006c7947 */ /* 0x000fea000383ffff */
.L_x_662:
[----:B-1----:R1:W2:Y:S02]  /*25e60*/  SYNCS.PHASECHK.TRANS64.TRYWAIT P0, [R0+URZ+0x38850], R7 ;  /* 0x03885007000075a7 */ /* 0x0022a4000800017f */
[----:B--2---:R-:W-:Y:S05]  /*25e70*/  @!P0 NANOSLEEP.SYNCS 0x989680 ;  /* 0x009896800000895d */ /* 0x004fea0003900000 */
[----:B------:R-:W2:Y:S02]  /*25e80*/  @!P0 SYNCS.PHASECHK.TRANS64 P0, [R0+URZ+0x38850], R7 ;  /* 0x03885007000085a7 */ /* 0x000ea4000800007f */
[----:B--2---:R-:W-:Y:S05]  /*25e90*/  @!P0 BRA `(.L_x_662) ;  /* 0xfffffffc00f08947 */ /* 0x004fea000383ffff */
[----:B------:R-:W-:Y:S05]  /*25ea0*/  BRA `(.L_x_661) ;  /* 0xffffff5c008c7947 */ /* 0x000fea000383ffff */
.L_x_694:
[----:B------:R-:W0:Y:S01]  /*25eb0*/  S2R R11, SR_TID.X ;  /* 0x00000000000b7919 */ /* 0x000e220000002100 */
[----:B------:R-:W-:Y:S01]  /*25ec0*/  BSSY B1, `(.L_x_816) ;  /* 0x000000a000017945 */ /* 0x000fe20003800000 */
[----:B------:R-:W-:Y:S02]  /*25ed0*/  IMAD.MOV.U32 R12, RZ, RZ, RZ ;  /* 0x000000ffff0c7224 */ /* 0x000fe400078e00ff */
[----:B------:R-:W-:Y:S01]  /*25ee0*/  IMAD.MOV.U32 R15, RZ, RZ, -0x1 ;  /* 0xffffffffff0f7424 */ /* 0x000fe200078e00ff */
[----:B0-----:R-:W-:-:S04]  /*25ef0*/  SHF.R.U32.HI R11, RZ, 0x5, R11 ;  /* 0x00000005ff0b7819 */ /* 0x001fc8000001160b */
[----:B------:R-:W-:-:S05]  /*25f00*/  LOP3.LUT R11, R11, 0x3, RZ, 0xc0, !PT ;  /* 0x000000030b0b7812 */ /* 0x000fca00078ec0ff */
[----:B------:R-:W-:Y:S02]  /*25f10*/  IMAD.MOV.U32 R13, RZ, RZ, R11 ;  /* 0x000000ffff0d7224 */ /* 0x000fe400078e000b */
[----:B------:R-:W-:-:S07]  /*25f20*/  IMAD.MOV.U32 R11, RZ, RZ, 0x1f ;  /* 0x0000001fff0b7424 */ /* 0x000fce00078e00ff */
[----:B-----5:R-:W-:Y:S05]  /*25f30*/  WARPSYNC.COLLECTIVE R15, `(.L_x_817) ;  /* 0x000000000f087348 */ /* 0x020fea0003c00000 */
[----:B------:R0:W1:Y:S02]  /*25f40*/  SHFL.IDX P6, R14, R13, R12, R11 ;  /* 0x0000000c0d0e7389 */ /* 0x00006400000c000b */
[----:B01---5:R-:W-:Y:S01]  /*25f50*/  ENDCOLLECTIVE ;  /* 0x000000000000791b */ /* 0x023fe20003800000 */
.L_x_817:
[----:B------:R-:W-:Y:S05]  /*25f60*/  BSYNC B1 ;  /* 0x0000000000017941 */ /* 0x000fea0003800000 */
.L_x_816:
[----:B------:R-:W-:Y:S05]  /*25f70*/  BRA `(.L_x_818) ;  /* 0xffffffa400387947 */ /* 0x000fea000383ffff */
.L_x_695:
[----:B------:R-:W-:Y:S01]  /*25f80*/  BSSY B1, `(.L_x_819) ;  /* 0x0000006000017945 */ /* 0x000fe20003800000 */
[----:B------:R-:W-:-:S07]  /*25f90*/  IMAD.MOV.U32 R15, RZ, RZ, -0x1 ;  /* 0xffffffffff0f7424 */ /* 0x000fce00078e00ff */
[----:B-----5:R-:W-:Y:S05]  /*25fa0*/  WARPSYNC.COLLECTIVE R15, `(.L_x_820) ;  /* 0x000000000f0c7348 */ /* 0x020fea0003c00000 */
[----:B------:R-:W-:Y:S02]  /*25fb0*/  ELECT P6, UR62, PT ;  /* 0x00000000003e782f */ /* 0x000fe400038c0000 */
[----:B------:R-:W-:Y:S01]  /*25fc0*/  MOV R14, UR62 ;  /* 0x0000003e000e7c02 */ /* 0x000fe20008000f00 */
[----:B-----5:R-:W-:Y:S10]  /*25fd0*/  ENDCOLLECTIVE ;  /* 0x000000000000791b */ /* 0x020ff40003800000 */
.L_x_820:
[----:B------:R-:W-:Y:S05]  /*25fe0*/  BSYNC B1 ;  /* 0x0000000000017941 */ /* 0x000fea0003800000 */
.L_x_819:
[----:B------:R-:W-:Y:S05]  /*25ff0*/  BRA `(.L_x_821) ;  /* 0xffffffa400247947 */ /* 0x000fea000383ffff */
.L_x_697:
[----:B0-----:R0:W1:Y:S02]  /*26000*/  SYNCS.PHASECHK.TRANS64.TRYWAIT P0, [R9+URZ+0x38820], R5 ;  /* 0x03882005090075a7 */ /* 0x001064000800017f */
[----:B-1----:R-:W-:Y:S05]  /*26010*/  @!P0 NANOSLEEP.SYNCS 0x989680 ;  /* 0x009896800000895d */ /* 0x002fea0003900000 */
[----:B------:R-:W1:Y:S02]  /*26020*/  @!P0 SYNCS.PHASECHK.TRANS64 P0, [R9+URZ+0x38820], R5 ;  /* 0x03882005090085a7 */ /* 0x000e64000800007f */
[----:B-1----:R-:W-:Y:S05]  /*26030*/  @!P0 BRA `(.L_x_697) ;  /* 0xfffffffc00f08947 */ /* 0x002fea000383ffff */
[----:B------:R-:W-:Y:S05]  /*26040*/  BRA `(.L_x_822) ;  /* 0xffffffa400407947 */ /* 0x000fea000383ffff */
.L_x_700:
[----:B0-----:R0:W1:Y:S02]  /*26050*/  SYNCS.PHASECHK.TRANS64.TRYWAIT P0, [R5+URZ+0x388a0], R10 ;  /* 0x0388a00a050075a7 */ /* 0x001064000800017f */
[----:B-1----:R-:W-:Y:S05]  /*26060*/  @!P0 NANOSLEEP.SYNCS 0x989680 ;  /* 0x009896800000895d */ /* 0x002fea0003900000 */
[----:B------:R-:W1:Y:S02]  /*26070*/  @!P0 SYNCS.PHASECHK.TRANS64 P0, [R5+URZ+0x388a0], R10 ;  /* 0x0388a00a050085a7 */ /* 0x000e64000800007f */
[----:B-1----:R-:W-:Y:S05]  /*26080*/  @!P0 BRA `(.L_x_700) ;  /* 0xfffffffc00f08947 */ /* 0x002fea000383ffff */
[----:B------:R-:W-:Y:S05]  /*26090*/  BRA `(.L_x_823) ;  /* 0xffffffa400507947 */ /* 0x000fea000383ffff */
.L_x_702:
[----:B-1----:R1:W2:Y:S02]  /*260a0*/  SYNCS.PHASECHK.TRANS64.TRYWAIT P0, [R5+URZ+0x388c0], R10 ;  /* 0x0388c00a050075a7 */ /* 0x0022a4000800017f */
[----:B--2---:R-:W-:Y:S05]  /*260b0*/  @!P0 NANOSLEEP.SYNCS 0x989680 ;  /* 0x009896800000895d */ /* 0x004fea0003900000 */
[----:B------:R-:W2:Y:S02]  /*260c0*/  @!P0 SYNCS.PHASECHK.TRANS64 P0, [R5+URZ+0x388c0], R10 ;  /* 0x0388c00a050085a7 */ /* 0x000ea4000800007f */
[----:B--2---:R-:W-:Y:S05]  /*260d0*/  @!P0 BRA `(.L_x_702) ;  /* 0xfffffffc00f08947 */ /* 0x004fea000383ffff */
[----:B------:R-:W-:Y:S05]  /*260e0*/  BRA `(.L_x_824) ;  /* 0xffffffa400f07947 */ /* 0x000fea000383ffff */
.L_x_706:
[----:B0-----:R0:W1:Y:S02]  /*260f0*/  SYNCS.PHASECHK.TRANS64.TRYWAIT P0, [R6+URZ+0x388a0], R7 ;  /* 0x0388a007060075a7 */ /* 0x001064000800017f */
[----:B-1----:R-:W-:Y:S05]  /*26100*/  @!P0 NANOSLEEP.SYNCS 0x989680 ;  /* 0x009896800000895d */ /* 0x002fea0003900000 */
[----:B------:R-:W1:Y:S02]  /*26110*/  @!P0 SYNCS.PHASECHK.TRANS64 P0, [R6+URZ+0x388a0], R7 ;  /* 0x0388a007060085a7 */ /* 0x000e64000800007f */
[----:B-1----:R-:W-:Y:S05]  /*26120*/  @!P0 BRA `(.L_x_706) ;  /* 0xfffffffc00f08947 */ /* 0x002fea000383ffff */
[----:B------:R-:W-:Y:S05]  /*26130*/  BRA `(.L_x_825) ;  /* 0xffffffa800d87947 */ /* 0x000fea000383ffff */
.L_x_708:
[----:B-1----:R1:W2:Y:S02]  /*26140*/  SYNCS.PHASECHK.TRANS64.TRYWAIT P1, [R6+URZ+0x388c0], R7 ;  /* 0x0388c007060075a7 */ /* 0x0022a4000802017f */
[----:B--2---:R-:W-:Y:S05]  /*26150*/  @!P1 NANOSLEEP.SYNCS 0x989680 ;  /* 0x009896800000995d */ /* 0x004fea0003900000 */
[----:B------:R-:W2:Y:S02]  /*26160*/  @!P1 SYNCS.PHASECHK.TRANS64 P1, [R6+URZ+0x388c0], R7 ;  /* 0x0388c007060095a7 */ /* 0x000ea4000802007f */
[----:B--2---:R-:W-:Y:S05]  /*26170*/  @!P1 BRA `(.L_x_708) ;  /* 0xfffffffc00f09947 */ /* 0x004fea000383ffff */
[----:B------:R-:W-:Y:S05]  /*26180*/  BRA `(.L_x_826) ;  /* 0xffffffac00707947 */ /* 0x000fea000383ffff */
.L_x_721:
[----:B------:R-:W0:Y:S01]  /*26190*/  S2R R3, SR_TID.X ;  /* 0x0000000000037919 */ /* 0x000e220000002100 */
[----:B------:R-:W-:Y:S01]  /*261a0*/  BSSY B0, `(.L_x_827) ;  /* 0x000000a000007945 */ /* 0x000fe20003800000 */
[----:B------:R-:W-:Y:S02]  /*261b0*/  IMAD.MOV.U32 R12, RZ, RZ, RZ ;  /* 0x000000ffff0c7224 */ /* 0x000fe400078e00ff */
[----:B------:R-:W-:Y:S02]  /*261c0*/  IMAD.MOV.U32 R11, RZ, RZ, 0x1f ;  /* 0x0000001fff0b7424 */ /* 0x000fe400078e00ff */
[----:B------:R-:W-:Y:S01]  /*261d0*/  IMAD.MOV.U32 R15, RZ, RZ, -0x1 ;  /* 0xffffffffff0f7424 */ /* 0x000fe200078e00ff */
[----:B0-----:R-:W-:-:S04]  /*261e0*/  SHF.R.U32.HI R3, RZ, 0x5, R3 ;  /* 0x00000005ff037819 */ /* 0x001fc80000011603 */
[----:B------:R-:W-:-:S05]  /*261f0*/  LOP3.LUT R3, R3, 0x3, RZ, 0xc0, !PT ;  /* 0x0000000303037812 */ /* 0x000fca00078ec0ff */
[----:B------:R-:W-:-:S07]  /*26200*/  IMAD.MOV.U32 R13, RZ, RZ, R3 ;  /* 0x000000ffff0d7224 */ /* 0x000fce00078e0003 */
[----:B------:R-:W-:Y:S05]  /*26210*/  WARPSYNC.COLLECTIVE R15, `(.L_x_828) ;  /* 0x000000000f087348 */ /* 0x000fea0003c00000 */
[----:B------:R0:W1:Y:S02]  /*26220*/  SHFL.IDX P6, R14, R13, R12, R11 ;  /* 0x0000000c0d0e7389 */ /* 0x00006400000c000b */
[----:B01----:R-:W-:Y:S01]  /*26230*/  ENDCOLLECTIVE ;  /* 0x000000000000791b */ /* 0x003fe20003800000 */
.L_x_828:
[----:B------:R-:W-:Y:S05]  /*26240*/  BSYNC B0 ;  /* 0x0000000000007941 */ /* 0x000fea0003800000 */
.L_x_827:
[----:B------:R-:W-:Y:S05]  /*26250*/  BRA `(.L_x_829) ;  /* 0xffffffb800d07947 */ /* 0x000fea000383ffff */
.L_x_722:
[----:B------:R-:W-:Y:S01]  /*26260*/  BSSY B0, `(.L_x_830) ;  /* 0x0000006000007945 */ /* 0x000fe20003800000 */
[----:B------:R-:W-:-:S07]  /*26270*/  IMAD.MOV.U32 R15, RZ, RZ, -0x1 ;  /* 0xffffffffff0f7424 */ /* 0x000fce00078e00ff */
[----:B------:R-:W-:Y:S05]  /*26280*/  WARPSYNC.COLLECTIVE R15, `(.L_x_831) ;  /* 0x000000000f0c7348 */ /* 0x000fea0003c00000 */
[----:B------:R-:W-:Y:S02]  /*26290*/  ELECT P6, UR62, PT ;  /* 0x00000000003e782f */ /* 0x000fe400038c0000 */
[----:B------:R-:W-:Y:S01]  /*262a0*/  MOV R14, UR62 ;  /* 0x0000003e000e7c02 */ /* 0x000fe20008000f00 */
[----:B------:R-:W-:Y:S10]  /*262b0*/  ENDCOLLECTIVE ;  /* 0x000000000000791b */ /* 0x000ff40003800000 */
.L_x_831:
[----:B------:R-:W-:Y:S05]  /*262c0*/  BSYNC B0 ;  /* 0x0000000000007941 */ /* 0x000fea0003800000 */
.L_x_830:
[----:B------:R-:W-:Y:S05]  /*262d0*/  BRA `(.L_x_832) ;  /* 0xffffffb800c87947 */ /* 0x000fea000383ffff */
.L_x_725:
[----:B0-----:R0:W1:Y:S02]  /*262e0*/  SYNCS.PHASECHK.TRANS64.TRYWAIT P0, [R6+URZ+0x38840], R7 ;  /* 0x03884007060075a7 */ /* 0x001064000800017f */
[----:B-1----:R-:W-:Y:S05]  /*262f0*/  @!P0 NANOSLEEP.SYNCS 0x989680 ;  /* 0x009896800000895d */ /* 0x002fea0003900000 */
[----:B------:R-:W1:Y:S02]  /*26300*/  @!P0 SYNCS.PHASECHK.TRANS64 P0, [R6+URZ+0x38840], R7 ;  /* 0x03884007060085a7 */ /* 0x000e64000800007f */
[----:B-1----:R-:W-:Y:S05]  /*26310*/  @!P0 BRA `(.L_x_725) ;  /* 0xfffffffc00f08947 */ /* 0x002fea000383ffff */
[----:B------:R-:W-:Y:S05]  /*26320*/  BRA `(.L_x_833) ;  /* 0xffffffbc003c7947 */ /* 0x000fea000383ffff */
.L_x_728:
        /* <DEDUP_REMOVED lines=8> */
.L_x_736:
[----:B0-----:R0:W1:Y:S02]  /*263b0*/  SYNCS.PHASECHK.TRANS64.TRYWAIT P0, [R8+URZ+0x38840], R9 ;  /* 0x03884009080075a7 */ /* 0x001064000800017f */
[----:B-1----:R-:W-:Y:S05]  /*263c0*/  @!P0 NANOSLEEP.SYNCS 0x989680 ;  /* 0x009896800000895d */ /* 0x002fea0003900000 */
[----:B------:R-:W1:Y:S02]  /*263d0*/  @!P0 SYNCS.PHASECHK.TRANS64 P0, [R8+URZ+0x38840], R9 ;  /* 0x03884009080085a7 */ /* 0x000e64000800007f */
[----:B-1----:R-:W-:Y:S05]  /*263e0*/  @!P0 BRA `(.L_x_736) ;  /* 0xfffffffc00f08947 */ /* 0x002fea000383ffff */
[----:B------:R-:W-:Y:S05]  /*263f0*/  BRA `(.L_x_835) ;  /* 0xffffffc400847947 */ /* 0x000fea000383ffff */
.L_x_738:
[----:B0-----:R0:W1:Y:S02]  /*26400*/  SYNCS.PHASECHK.TRANS64.TRYWAIT P0, [R9+URZ+0x60], R8 ;  /* 0x00006008090075a7 */ /* 0x001064000800017f */
[----:B-1----:R-:W-:Y:S05]  /*26410*/  @!P0 NANOSLEEP.SYNCS 0x989680 ;  /* 0x009896800000895d */ /* 0x002fea0003900000 */
[----:B------:R-:W1:Y:S02]  /*26420*/  @!P0 SYNCS.PHASECHK.TRANS64 P0, [R9+URZ+0x60], R8 ;  /* 0x00006008090085a7 */ /* 0x000e64000800007f */
[----:B-1----:R-:W-:Y:S05]  /*26430*/  @!P0 BRA `(.L_x_738) ;  /* 0xfffffffc00f08947 */ /* 0x002fea000383ffff */
[----:B------:R-:W-:Y:S05]  /*26440*/  BRA `(.L_x_836) ;  /* 0xffffffc800447947 */ /* 0x000fea000383ffff */
.L_x_743:
[----:B-1----:R1:W2:Y:S02]  /*26450*/  SYNCS.PHASECHK.TRANS64.TRYWAIT P0, [R2+URZ+0x38840], R3 ;  /* 0x03884003020075a7 */ /* 0x0022a4000800017f */
[----:B--2---:R-:W-:Y:S05]  /*26460*/  @!P0 NANOSLEEP.SYNCS 0x989680 ;  /* 0x009896800000895d */ /* 0x004fea0003900000 */
[----:B------:R-:W2:Y:S02]  /*26470*/  @!P0 SYNCS.PHASECHK.TRANS64 P0, [R2+URZ+0x38840], R3 ;  /* 0x03884003020085a7 */ /* 0x000ea4000800007f */
[----:B--2---:R-:W-:Y:S05]  /*26480*/  @!P0 BRA `(.L_x_743) ;  /* 0xfffffffc00f08947 */ /* 0x004fea000383ffff */
[----:B------:R-:W-:Y:S05]  /*26490*/  BRA `(.L_x_837) ;  /* 0xffffffcc00d07947 */ /* 0x000fea000383ffff */
.L_x_745:
[----:B0-----:R0:W1:Y:S02]  /*264a0*/  SYNCS.PHASECHK.TRANS64.TRYWAIT P1, [R3+URZ+0x60], R2 ;  /* 0x00006002030075a7 */ /* 0x001064000802017f */
[----:B-1----:R-:W-:Y:S05]  /*264b0*/  @!P1 NANOSLEEP.SYNCS 0x989680 ;  /* 0x009896800000995d */ /* 0x002fea0003900000 */
[----:B------:R-:W1:Y:S02]  /*264c0*/  @!P1 SYNCS.PHASECHK.TRANS64 P1, [R3+URZ+0x60], R2 ;  /* 0x00006002030095a7 */ /* 0x000e64000802007f */
[----:B-1----:R-:W-:Y:S05]  /*264d0*/  @!P1 BRA `(.L_x_745) ;  /* 0xfffffffc00f09947 */ /* 0x002fea000383ffff */
[----:B------:R-:W-:Y:S05]  /*264e0*/  BRA `(.L_x_838) ;  /* 0xffffffd000907947 */ /* 0x000fea000383ffff */
.L_x_750:
[----:B--2---:R2:W3:Y:S02]  /*264f0*/  SYNCS.PHASECHK.TRANS64.TRYWAIT P0, [R2+URZ+0x38840], R3 ;  /* 0x03884003020075a7 */ /* 0x0044e4000800017f */
[----:B---3--:R-:W-:Y:S05]  /*26500*/  @!P0 NANOSLEEP.SYNCS 0x989680 ;  /* 0x009896800000895d */ /* 0x008fea0003900000 */
[----:B------:R-:W3:Y:S02]  /*26510*/  @!P0 SYNCS.PHASECHK.TRANS64 P0, [R2+URZ+0x38840], R3 ;  /* 0x03884003020085a7 */ /* 0x000ee4000800007f */
[----:B---3--:R-:W-:Y:S05]  /*26520*/  @!P0 BRA `(.L_x_750) ;  /* 0xfffffffc00f08947 */ /* 0x008fea000383ffff */
[----:B------:R-:W-:Y:S05]  /*26530*/  BRA `(.L_x_839) ;  /* 0xffffffd400dc7947 */ /* 0x000fea000383ffff */
.L_x_752:
[----:B0-----:R0:W1:Y:S02]  /*26540*/  SYNCS.PHASECHK.TRANS64.TRYWAIT P1, [R2+URZ+0x60], R8 ;  /* 0x00006008020075a7 */ /* 0x001064000802017f */
[----:B-1----:R-:W-:Y:S05]  /*26550*/  @!P1 NANOSLEEP.SYNCS 0x989680 ;  /* 0x009896800000995d */ /* 0x002fea0003900000 */
[----:B------:R-:W1:Y:S02]  /*26560*/  @!P1 SYNCS.PHASECHK.TRANS64 P1, [R2+URZ+0x60], R8 ;  /* 0x00006008020095a7 */ /* 0x000e64000802007f */
[----:B-1----:R-:W-:Y:S05]  /*26570*/  @!P1 BRA `(.L_x_752) ;  /* 0xfffffffc00f09947 */ /* 0x002fea000383ffff */
[----:B------:R-:W-:Y:S05]  /*26580*/  BRA `(.L_x_840) ;  /* 0xffffffd8009c7947 */ /* 0x000fea000383ffff */
.L_x_759:
[----:B-1----:R1:W2:Y:S02]  /*26590*/  SYNCS.PHASECHK.TRANS64.TRYWAIT P0, [R3+URZ+0x38860], R0 ;  /* 0x03886000030075a7 */ /* 0x0022a4000800017f */
[----:B--2---:R-:W-:Y:S05]  /*265a0*/  @!P0 NANOSLEEP.SYNCS 0x989680 ;  /* 0x009896800000895d */ /* 0x004fea0003900000 */
[----:B------:R-:W2:Y:S02]  /*265b0*/  @!P0 SYNCS.PHASECHK.TRANS64 P0, [R3+URZ+0x38860], R0 ;  /* 0x03886000030085a7 */ /* 0x000ea4000800007f */
[----:B--2---:R-:W-:Y:S05]  /*265c0*/  @!P0 BRA `(.L_x_759) ;  /* 0xfffffffc00f08947 */ /* 0x004fea000383ffff */
[----:B------:R-:W-:Y:S05]  /*265d0*/  BRA `(.L_x_841) ;  /* 0xffffffdc00d07947 */ /* 0x000fea000383ffff */
.L_x_761:
[----:B------:R-:W-:Y:S01]  /*265e0*/  BSSY B0, `(.L_x_842) ;  /* 0x0000008000007945 */ /* 0x000fe20003800000 */
[----:B0-----:R-:W-:Y:S01]  /*265f0*/  MOV R13, R16 ;  /* 0x00000010000d7202 */ /* 0x001fe20000000f00 */
[----:B------:R-:W-:Y:S02]  /*26600*/  IMAD.MOV.U32 R12, RZ, RZ, RZ ;  /* 0x000000ffff0c7224 */ /* 0x000fe400078e00ff */
[----:B------:R-:W-:Y:S02]  /*26610*/  IMAD.MOV.U32 R11, RZ, RZ, 0x1f ;  /* 0x0000001fff0b7424 */ /* 0x000fe400078e00ff */
[----:B------:R-:W-:-:S07]  /*26620*/  IMAD.MOV.U32 R15, RZ, RZ, -0x1 ;  /* 0xffffffffff0f7424 */ /* 0x000fce00078e00ff */
[----:B-1---5:R-:W-:Y:S05]  /*26630*/  WARPSYNC.COLLECTIVE R15, `(.L_x_843) ;  /* 0x000000000f087348 */ /* 0x022fea0003c00000 */
[----:B------:R0:W2:Y:S02]  /*26640*/  SHFL.IDX P6, R14, R13, R12, R11 ;  /* 0x0000000c0d0e7389 */ /* 0x0000a400000c000b */
[----:B012--5:R-:W-:Y:S01]  /*26650*/  ENDCOLLECTIVE ;  /* 0x000000000000791b */ /* 0x027fe20003800000 */
.L_x_843:
[----:B------:R-:W-:Y:S05]  /*26660*/  BSYNC B0 ;  /* 0x0000000000007941 */ /* 0x000fea0003800000 */
.L_x_842:
[----:B------:R-:W-:Y:S02]  /*26670*/  IMAD.MOV.U32 R13, RZ, RZ, R16 ;  /* 0x000000ffff0d7224 */ /* 0x000fe400078e0010 */
[----:B------:R-:W-:Y:S02]  /*26680*/  IMAD.MOV.U32 R12, RZ, RZ, 0x1 ;  /* 0x00000001ff0c7424 */ /* 0x000fe400078e00ff */
[----:B------:R-:W-:Y:S02]  /*26690*/  IMAD.MOV.U32 R11, RZ, RZ, 0x1f ;  /* 0x0000001fff0b7424 */ /* 0x000fe400078e00ff */
[----:B------:R-:W-:Y:S02]  /*266a0*/  IMAD.MOV.U32 R15, RZ, RZ, -0x1 ;  /* 0xffffffffff0f7424 */ /* 0x000fe400078e00ff */
[----:B------:R-:W-:-:S07]  /*266b0*/  IMAD.MOV.U32 R4, RZ, RZ, R14 ;  /* 0x000000ffff047224 */ /* 0x000fce00078e000e */
[----:B------:R-:W-:Y:S05]  /*266c0*/  WARPSYNC.COLLECTIVE R15, `(.L_x_844) ;  /* 0x000000000f087348 */ /* 0x000fea0003c00000 */
[----:B------:R0:W1:Y:S02]  /*266d0*/  SHFL.IDX P6, R14, R13, R12, R11 ;  /* 0x0000000c0d0e7389 */ /* 0x00006400000c000b */
[----:B01----:R-:W-:Y:S01]  /*266e0*/  ENDCOLLECTIVE ;  /* 0x000000000000791b */ /* 0x003fe20003800000 */
.L_x_844:
[----:B------:R-:W-:Y:S01]  /*266f0*/  IMAD.MOV.U32 R6, RZ, RZ, R14 ;  /* 0x000000ffff067224 */ /* 0x000fe200078e000e */
[----:B------:R-:W-:Y:S06]  /*26700*/  BRA `(.L_x_845) ;  /* 0xffffffe000847947 */ /* 0x000fec000383ffff */
.L_x_764:
        /* <DEDUP_REMOVED lines=8> */
.L_x_847:
[----:B------:R-:W-:Y:S05]  /*26790*/  BSYNC B0 ;  /* 0x0000000000007941 */ /* 0x000fea0003800000 */
.L_x_846:
        /* <DEDUP_REMOVED lines=10> */
.L_x_848:
        /* <DEDUP_REMOVED lines=8> */
.L_x_849:
        /* <DEDUP_REMOVED lines=8> */
.L_x_850:
        /* <DEDUP_REMOVED lines=8> */
.L_x_851:
[----:B------:R-:W-:Y:S02]  /*269c0*/  IMAD.MOV.U32 R12, RZ, RZ, 0x1f ;  /* 0x0000001fff0c7424 */ /* 0x000fe400078e00ff */
[----:B------:R-:W-:Y:S01]  /*269d0*/  IMAD.MOV.U32 R11, RZ, RZ, 0x1f ;  /* 0x0000001fff0b7424 */ /* 0x000fe200078e00ff */
[----:B------:R-:W-:-:S05]  /*269e0*/  SEL R2, R14, RZ, P0 ;  /* 0x000000ff0e027207 */ /* 0x000fca0000000000 */
[----:B------:R-:W-:-:S04]  /*269f0*/  IMAD.IADD R2, R7, 0x1, R2 ;  /* 0x0000000107027824 */ /* 0x000fc800078e0202 */
[----:B------:R-:W-:-:S07]  /*26a00*/  IMAD.MOV.U32 R13, RZ, RZ, R2 ;  /* 0x000000ffff0d7224 */ /* 0x000fce00078e0002 */
[----:B------:R-:W-:Y:S05]  /*26a10*/  WARPSYNC.COLLECTIVE R15, `(.L_x_852) ;  /* 0x000000000f087348 */ /* 0x000fea0003c00000 */
[----:B------:R0:W1:Y:S02]  /*26a20*/  SHFL.IDX P6, R14, R13, R12, R11 ;  /* 0x0000000c0d0e7389 */ /* 0x00006400000c000b */
[----:B01----:R-:W-:Y:S01]  /*26a30*/  ENDCOLLECTIVE ;  /* 0x000000000000791b */ /* 0x003fe20003800000 */
.L_x_852:
[----:B------:R-:W-:Y:S05]  /*26a40*/  BRA `(.L_x_853) ;  /* 0xffffffe0004c7947 */ /* 0x000fea000383ffff */
.L_x_769:
[----:B------:R-:W-:Y:S01]  /*26a50*/  BSSY B0, `(.L_x_854) ;  /* 0x0000008000007945 */ /* 0x000fe20003800000 */
[----:B-----5:R-:W-:Y:S01]  /*26a60*/  IMAD.MOV.U32 R13, RZ, RZ, R17 ;  /* 0x000000ffff0d7224 */ /* 0x020fe200078e0011 */
[----:B------:R-:W-:Y:S01]  /*26a70*/  MOV R15, 0xffffffff ;  /* 0xffffffff000f7802 */ /* 0x000fe20000000f00 */
[----:B------:R-:W-:Y:S02]  /*26a80*/  IMAD.MOV.U32 R12, RZ, RZ, 0x1 ;  /* 0x00000001ff0c7424 */ /* 0x000fe400078e00ff */
[----:B------:R-:W-:-:S07]  /*26a90*/  IMAD.MOV.U32 R11, RZ, RZ, RZ ;  /* 0x000000ffff0b7224 */ /* 0x000fce00078e00ff */
[----:B01----:R-:W-:Y:S05]  /*26aa0*/  WARPSYNC.COLLECTIVE R15, `(.L_x_855) ;  /* 0x000000000f087348 */ /* 0x003fea0003c00000 */
[----:B------:R2:W3:Y:S02]  /*26ab0*/  SHFL.UP P6, R14, R13, R12, R11 ;  /* 0x0400000c0d0e7389 */ /* 0x0004e400000c000b */
[----:B0123--:R-:W-:Y:S01]  /*26ac0*/  ENDCOLLECTIVE ;  /* 0x000000000000791b */ /* 0x00ffe20003800000 */
.L_x_855:
[----:B------:R-:W-:Y:S05]  /*26ad0*/  BSYNC B0 ;  /* 0x0000000000007941 */ /* 0x000fea0003800000 */
.L_x_854:
[----:B------:R-:W-:Y:S01]  /*26ae0*/  ISETP.NE.AND P0, PT, R8, RZ, PT ;  /* 0x000000ff0800720c */ /* 0x000fe20003f05270 */
        /* <DEDUP_REMOVED lines=9> */
.L_x_856:
        /* <DEDUP_REMOVED lines=8> */
.L_x_857:
        /* <DEDUP_REMOVED lines=8> */
.L_x_858:
        /* <DEDUP_REMOVED lines=8> */
.L_x_859:
[----:B------:R-:W-:Y:S01]  /*26d00*/  IMAD.MOV.U32 R12, RZ, RZ, 0x1f ;  /* 0x0000001fff0c7424 */ /* 0x000fe200078e00ff */
[----:B------:R-:W-:Y:S02]  /*26d10*/  MOV R11, 0x1f ;  /* 0x0000001f000b7802 */ /* 0x000fe40000000f00 */
[----:B------:R-:W-:-:S05]  /*26d20*/  SEL R2, R14, RZ, P0 ;  /* 0x000000ff0e027207 */ /* 0x000fca0000000000 */
[----:B------:R-:W-:-:S04]  /*26d30*/  IMAD.IADD R2, R7, 0x1, R2 ;  /* 0x0000000107027824 */ /* 0x000fc800078e0202 */
[----:B------:R-:W-:-:S07]  /*26d40*/  IMAD.MOV.U32 R13, RZ, RZ, R2 ;  /* 0x000000ffff0d7224 */ /* 0x000fce00078e0002 */
[----:B------:R-:W-:Y:S05]  /*26d50*/  WARPSYNC.COLLECTIVE R15, `(.L_x_860) ;  /* 0x000000000f087348 */ /* 0x000fea0003c00000 */
[----:B------:R0:W1:Y:S02]  /*26d60*/  SHFL.IDX P6, R14, R13, R12, R11 ;  /* 0x0000000c0d0e7389 */ /* 0x00006400000c000b */
[----:B01----:R-:W-:Y:S01]  /*26d70*/  ENDCOLLECTIVE ;  /* 0x000000000000791b */ /* 0x003fe20003800000 */
.L_x_860:
[----:B------:R-:W-:Y:S05]  /*26d80*/  BRA `(.L_x_861) ;  /* 0xffffffe000347947 */ /* 0x000fea000383ffff */
.L_x_771:
[----:B------:R-:W-:Y:S01]  /*26d90*/  BSSY B0, `(.L_x_862) ;  /* 0x0000006000007945 */ /* 0x000fe20003800000 */
[----:B------:R-:W-:Y:S01]  /*26da0*/  PLOP3.LUT P6, PT, P6, PT, PT, 0x8, 0x0 ;  /* 0x000000000000781c */ /* 0x000fe200037ce170 */
[----:B------:R-:W-:-:S12]  /*26db0*/  IMAD.MOV.U32 R15, RZ, RZ, -0x1 ;  /* 0xffffffffff0f7424 */ /* 0x000fd800078e00ff */
[----:B0-----:R-:W-:Y:S05]  /*26dc0*/  WARPSYNC.COLLECTIVE R15, `(.L_x_863) ;  /* 0x000000000f087348 */ /* 0x001fea0003c00000 */
[----:B------:R-:W-:Y:S01]  /*26dd0*/  VOTE.ANY R14, PT, P6 ;  /* 0x00000000000e7806 */ /* 0x000fe200030e0100 */
[----:B0-----:R-:W-:Y:S06]  /*26de0*/  ENDCOLLECTIVE ;  /* 0x000000000000791b */ /* 0x001fec0003800000 */
.L_x_863:
[----:B------:R-:W-:Y:S05]  /*26df0*/  BSYNC B0 ;  /* 0x0000000000007941 */ /* 0x000fea0003800000 */
.L_x_862:
        /* <DEDUP_REMOVED lines=9> */
.L_x_864:
[----:B------:R-:W-:Y:S01]  /*26e90*/  IMAD.MOV.U32 R17, RZ, RZ, R14 ;  /* 0x000000ffff117224 */ /* 0x000fe200078e000e */
[----:B------:R-:W-:Y:S06]  /*26ea0*/  BRA `(.L_x_865) ;  /* 0xffffffe000247947 */ /* 0x000fec000383ffff */
.L_x_773:
[----:B------:R-:W-:Y:S01]  /*26eb0*/  BSSY B0, `(.L_x_866) ;  /* 0x0000007000007945 */ /* 0x000fe20003800000 */
[----:B------:R-:W-:Y:S02]  /*26ec0*/  IMAD.MOV.U32 R13, RZ, RZ, R2 ;  /* 0x000000ffff0d7224 */ /* 0x000fe400078e0002 */
[----:B------:R-:W-:Y:S02]  /*26ed0*/  IMAD.MOV.U32 R11, RZ, RZ, 0x1f ;  /* 0x0000001fff0b7424 */ /* 0x000fe400078e00ff */
[----:B------:R-:W-:-:S07]  /*26ee0*/  IMAD.MOV.U32 R15, RZ, RZ, -0x1 ;  /* 0xffffffffff0f7424 */ /* 0x000fce00078e00ff */
[----:B012---:R-:W-:Y:S05]  /*26ef0*/  WARPSYNC.COLLECTIVE R15, `(.L_x_867) ;  /* 0x000000000f087348 */ /* 0x007fea0003c00000 */
[----:B------:R3:W4:Y:S02]  /*26f00*/  SHFL.IDX P6, R14, R13, R12, R11 ;  /* 0x0000000c0d0e7389 */ /* 0x00072400000c000b */
[----:B01234-:R-:W-:Y:S01]  /*26f10*/  ENDCOLLECTIVE ;  /* 0x000000000000791b */ /* 0x01ffe20003800000 */
.L_x_867:
[----:B------:R-:W-:Y:S05]  /*26f20*/  BSYNC B0 ;  /* 0x0000000000007941 */ /* 0x000fea0003800000 */
.L_x_866:
[----:B------:R-:W-:Y:S05]  /*26f30*/  BRA `(.L_x_772) ;  /* 0xffffffe0001c7947 */ /* 0x000fea000383ffff */
.L_x_777:
[----:B0-----:R0:W1:Y:S02]  /*26f40*/  SYNCS.PHASECHK.TRANS64.TRYWAIT P0, [R0+URZ+0x38820], R3 ;  /* 0x03882003000075a7 */ /* 0x001064000800017f */
[----:B-1----:R-:W-:Y:S05]  /*26f50*/  @!P0 NANOSLEEP.SYNCS 0x989680 ;  /* 0x009896800000895d */ /* 0x002fea0003900000 */
[----:B------:R-:W1:Y:S02]  /*26f60*/  @!P0 SYNCS.PHASECHK.TRANS64 P0, [R0+URZ+0x38820], R3 ;  /* 0x03882003000085a7 */ /* 0x000e64000800007f */
[----:B-1----:R-:W-:Y:S05]  /*26f70*/  @!P0 BRA `(.L_x_777) ;  /* 0xfffffffc00f08947 */ /* 0x002fea000383ffff */
[----:B------:R-:W-:Y:S05]  /*26f80*/  BRA `(.L_x_868) ;  /* 0xffffffe400007947 */ /* 0x000fea000383ffff */
.L_x_778:
        /* <DEDUP_REMOVED lines=11> */
.L_x_870:
[----:B------:R-:W-:Y:S05]  /*27040*/  BSYNC B0 ;  /* 0x0000000000007941 */ /* 0x000fea0003800000 */
.L_x_869:
[----:B------:R-:W-:Y:S05]  /*27050*/  BRA `(.L_x_871) ;  /* 0xffffffe000e87947 */ /* 0x000fea000383ffff */
.L_x_779:
[----:B------:R-:W-:Y:S01]  /*27060*/  BSSY B0, `(.L_x_872) ;  /* 0x0000006000007945 */ /* 0x000fe20003800000 */
[----:B------:R-:W-:-:S07]  /*27070*/  IMAD.MOV.U32 R15, RZ, RZ, -0x1 ;  /* 0xffffffffff0f7424 */ /* 0x000fce00078e00ff */
[----:B01----:R-:W-:Y:S05]  /*27080*/  WARPSYNC.COLLECTIVE R15, `(.L_x_873) ;  /* 0x000000000f0c7348 */ /* 0x003fea0003c00000 */
[----:B------:R-:W-:Y:S02]  /*27090*/  ELECT P6, UR62, PT ;  /* 0x00000000003e782f */ /* 0x000fe400038c0000 */
[----:B------:R-:W-:Y:S01]  /*270a0*/  MOV R14, UR62 ;  /* 0x0000003e000e7c02 */ /* 0x000fe20008000f00 */
[----:B01----:R-:W-:Y:S10]  /*270b0*/  ENDCOLLECTIVE ;  /* 0x000000000000791b */ /* 0x003ff40003800000 */
.L_x_873:
[----:B------:R-:W-:Y:S05]  /*270c0*/  BSYNC B0 ;  /* 0x0000000000007941 */ /* 0x000fea0003800000 */
.L_x_872:
[----:B------:R-:W-:Y:S05]  /*270d0*/  BRA `(.L_x_874) ;  /* 0xffffffe000dc7947 */ /* 0x000fea000383ffff */
.L_x_781:
[----:B0-----:R0:W1:Y:S02]  /*270e0*/  SYNCS.PHASECHK.TRANS64.TRYWAIT P0, [R6+URZ], R5 ;  /* 0x00000005060075a7 */ /* 0x001064000800017f */
[----:B-1----:R-:W-:Y:S05]  /*270f0*/  @!P0 NANOSLEEP.SYNCS 0x989680 ;  /* 0x009896800000895d */ /* 0x002fea0003900000 */
[----:B------:R-:W1:Y:S02]  /*27100*/  @!P0 SYNCS.PHASECHK.TRANS64 P0, [R6+URZ], R5 ;  /* 0x00000005060085a7 */ /* 0x000e64000800007f */
[----:B-1----:R-:W-:Y:S05]  /*27110*/  @!P0 BRA `(.L_x_781) ;  /* 0xfffffffc00f08947 */ /* 0x002fea000383ffff */
[----:B------:R-:W-:Y:S05]  /*27120*/  BRA `(.L_x_875) ;  /* 0xffffffe400187947 */ /* 0x000fea000383ffff */
.L_x_782:
[----:B-1----:R1:W2:Y:S02]  /*27130*/  SYNCS.PHASECHK.TRANS64.TRYWAIT P0, [R7+URZ], R2 ;  /* 0x00000002070075a7 */ /* 0x0022a4000800017f */
[----:B--2---:R-:W-:Y:S05]  /*27140*/  @!P0 NANOSLEEP.SYNCS 0x989680 ;  /* 0x009896800000895d */ /* 0x004fea0003900000 */
[----:B------:R-:W2:Y:S02]  /*27150*/  @!P0 SYNCS.PHASECHK.TRANS64 P0, [R7+URZ], R2 ;  /* 0x00000002070085a7 */ /* 0x000ea4000800007f */
[----:B--2---:R-:W-:Y:S05]  /*27160*/  @!P0 BRA `(.L_x_782) ;  /* 0xfffffffc00f08947 */ /* 0x004fea000383ffff */
[----:B------:R-:W-:Y:S05]  /*27170*/  BRA `(.L_x_876) ;  /* 0xffffffe4000c7947 */ /* 0x000fea000383ffff */
.L_x_784:
[----:B--2---:R2:W3:Y:S02]  /*27180*/  SYNCS.PHASECHK.TRANS64.TRYWAIT P0, [R4+URZ], R5 ;  /* 0x00000005040075a7 */ /* 0x0044e4000800017f */
[----:B---3--:R-:W-:Y:S05]  /*27190*/  @!P0 NANOSLEEP.SYNCS 0x989680 ;  /* 0x009896800000895d */ /* 0x008fea0003900000 */
[----:B------:R-:W3:Y:S02]  /*271a0*/  @!P0 SYNCS.PHASECHK.TRANS64 P0, [R4+URZ], R5 ;  /* 0x00000005040085a7 */ /* 0x000ee4000800007f */
[----:B---3--:R-:W-:Y:S05]  /*271b0*/  @!P0 BRA `(.L_x_784) ;  /* 0xfffffffc00f08947 */ /* 0x008fea000383ffff */
[----:B------:R-:W-:Y:S05]  /*271c0*/  BRA `(.L_x_877) ;  /* 0xffffffe400147947 */ /* 0x000fea000383ffff */
.L_x_878:
        /* <DEDUP_REMOVED lines=11> */
.L_x_2840:


//--------------------- .text._ZN7cutlass13device_kernelIN5flash11enable_sm90INS1_16FlashAttnFwdSm90INS1_25CollectiveMainloopFwdSm90ILi2EN4cute5tupleIJNS5_1CILi1EEES8_S8_EEENS6_IJNS7_ILi128EEENS7_ILi64EEENS7_ILi256EEEEEELi256ENS_10bfloat16_tEfNS_4arch4Sm90ELb0ELb1ELb0ELb0ELb0ELb0ELb0ELb1ELb1ELb0ELb0ELb0EEENS1_21CollectiveEpilogueFwdINS6_IJSA_SC_SB_EEES9_SE_SG_Li256ELb0ELb0ELb0ELb0EEENS1_30DynamicPersistentTileSchedulerILi256ELi32ELb0ELb0ELb1EEEEEEEEEvNT_6ParamsE --------------------------
	.section	.text._ZN7cutlass13device_kernelIN5flash11enable_sm90INS1_16FlashAttnFwdSm90INS1_25CollectiveMainloopFwdSm90ILi2EN4cute5tupleIJNS5_1CILi1EEES8_S8_EEENS6_IJNS7_ILi128EEENS7_ILi64EEENS7_ILi256EEEEEELi256ENS_10bfloat16_tEfNS_4arch4Sm90ELb0ELb1ELb0ELb0ELb0ELb0ELb0ELb1ELb1ELb0ELb0ELb0EEENS1_21CollectiveEpilogueFwdINS6_IJSA_SC_SB_EEES9_SE_SG_Li256ELb0ELb0ELb0ELb0EEENS1_30DynamicPersistentTileSchedulerILi256ELi32ELb0ELb0ELb1EEEEEEEEEvNT_6ParamsE,"ax",@progbits
	.align	128
.text._ZN7cutlass13device_kernelIN5flash11enable_sm90INS1_16FlashAttnFwdSm90INS1_25CollectiveMainloopFwdSm90ILi2EN4cute5tupleIJNS5_1CILi1EEES8_S8_EEENS6_IJNS7_ILi128EEENS7_ILi64EEENS7_ILi256EEEEEELi256ENS_10bfloat16_tEfNS_4arch4Sm90ELb0ELb1ELb0ELb0ELb0ELb0ELb0ELb1ELb1ELb0ELb0ELb0EEENS1_21CollectiveEpilogueFwdINS6_IJSA_SC_SB_EEES9_SE_SG_Li256ELb0ELb0ELb0ELb0EEENS1_30DynamicPersistentTileSchedulerILi256ELi32ELb0ELb0ELb1EEEEEEEEEvNT_6ParamsE:
        .type           _ZN7cutlass13device_kernelIN5flash11enable_sm90INS1_16FlashAttnFwdSm90INS1_25CollectiveMainloopFwdSm90ILi2EN4cute5tupleIJNS5_1CILi1EEES8_S8_EEENS6_IJNS7_ILi128EEENS7_ILi64EEENS7_ILi256EEEEEELi256ENS_10bfloat16_tEfNS_4arch4Sm90ELb0ELb1ELb0ELb0ELb0ELb0ELb0ELb1ELb1ELb0ELb0ELb0EEENS1_21CollectiveEpilogueFwdINS6_IJSA_SC_SB_EEES9_SE_SG_Li256ELb0ELb0ELb0ELb0EEENS1_30DynamicPersistentTileSchedulerILi256ELi32ELb0ELb0ELb1EEEEEEEEEvNT_6ParamsE,@function
        .size           _ZN7cutlass13device_kernelIN5flash11enable_sm90INS1_16FlashAttnFwdSm90INS1_25CollectiveMainloopFwdSm90ILi2EN4cute5tupleIJNS5_1CILi1EEES8_S8_EEENS6_IJNS7_ILi128EEENS7_ILi64EEENS7_ILi256EEEEEELi256ENS_10bfloat16_tEfNS_4arch4Sm90ELb0ELb1ELb0ELb0ELb0ELb0ELb0ELb1ELb1ELb0ELb0ELb0EEENS1_21CollectiveEpilogueFwdINS6_IJSA_SC_SB_EEES9_SE_SG_Li256ELb0ELb0ELb0ELb0EEENS1_30DynamicPersistentTileSchedulerILi256ELi32ELb0ELb0ELb1EEEEEEEEEvNT_6ParamsE,(.L_x_2841 - _ZN7cutlass13device_kernelIN5flash11enable_sm90INS1_16FlashAttnFwdSm90INS1_25CollectiveMainloopFwdSm90ILi2EN4cute5tupleIJNS5_1CILi1EEES8_S8_EEENS6_IJNS7_ILi128EEENS7_ILi64EEENS7_ILi256EEEEEELi256ENS_10bfloat16_tEfNS_4arch4Sm90ELb0ELb1ELb0ELb0ELb0ELb0ELb0ELb1ELb1ELb0ELb0ELb0EEENS1_21CollectiveEpilogueFwdINS6_IJSA_SC_SB_EEES9_SE_SG_Li256ELb0ELb0ELb0ELb0EEENS1_30DynamicPersistentTileSchedulerILi256ELi32ELb0ELb0ELb1EEEEEEEEEvNT_6ParamsE)
        .other          _ZN7cutlass13device_kernelIN5flash11enable_sm90INS1_16FlashAttnFwdSm90INS1_25CollectiveMainloopFwdSm90ILi2EN4cute5tupleIJNS5_1CILi1EEES8_S8_EEENS6_IJNS7_ILi128EEENS7_ILi64EEENS7_ILi256EEEEEELi256ENS_10bfloat16_tEfNS_4arch4Sm90ELb0ELb1ELb0ELb0ELb0ELb0ELb0ELb1ELb1ELb0ELb0ELb0EEENS1_21CollectiveEpilogueFwdINS6_IJSA_SC_SB_EEES9_SE_SG_Li256ELb0ELb0ELb0ELb0EEENS1_30DynamicPersistentTileSchedulerILi256ELi32ELb0ELb0ELb1EEEEEEEEEvNT_6ParamsE,@"STO_CUDA_ENTRY STV_DEFAULT"
_ZN7cutlass13device_kernelIN5flash11enable_sm90INS1_16FlashAttnFwdSm90INS1_25CollectiveMainloopFwdSm90ILi2EN4cute5tupleIJNS5_1CILi1EEES8_S8_EEENS6_IJNS7_ILi128EEENS7_ILi64EEENS7_ILi256EEEEEELi256ENS_10bfloat16_tEfNS_4arch4Sm90ELb0ELb1ELb0ELb0ELb0ELb0ELb0ELb1ELb1ELb0ELb0ELb0EEENS1_21CollectiveEpilogueFwdINS6_IJSA_SC_SB_EEES9_SE_SG_Li256ELb0ELb0ELb0ELb0EEENS1_30DynamicPersistentTileSchedulerILi256ELi32ELb0ELb0ELb1EEEEEEEEEvNT_6ParamsE:
        /* <DEDUP_REMOVED lines=24> */
.L_x_880:
[----:B------:R-:W-:Y:S05]  /*0180*/  BSYNC B0 ;  /* 0x0000000000007941 */ /* 0x000fea0003800000 */
.L_x_879:
[----:B------:R-:W-:Y:S01]  /*0190*/  VOTEU.ANY UP0, P0 ;  /* 0x00000000003f7886 */ /* 0x000fe20000000100 */
[----:B------:R-:W1:Y:S01]  /*01a0*/  SHFL.IDX PT, R2, R2, RZ, 0x1f ;  /* 0x00001fff02027589 */ /* 0x000e6200000e0000 */
[----:B------:R-:W-:Y:S01]  /*01b0*/  UMOV UR4, 0x1 ;  /* 0x0000000100047882 */ /* 0x000fe20000000000 */
[----:B------:R-:W-:Y:S01]  /*01c0*/  VOTEU.ANY UP1, P0 ;  /* 0x00000000003f7886 */ /* 0x000fe20000020100 */
[----:B------:R-:W-:Y:S01]  /*01d0*/  VOTEU.ANY UP2, P0 ;  /* 0x00000000003f7886 */ /* 0x000fe20000040100 */
[----:B------:R-:W2:Y:S01]  /*01e0*/  @UP0 S2UR UR7, SR_CgaCtaId ;  /* 0x00000000000709c3 */ /* 0x000ea20000008800 */
[----:B------:R-:W3:Y:S01]  /*01f0*/  SHFL.IDX PT, R3, R0, RZ, 0x1f ;  /* 0x00001fff00037589 */ /* 0x000ee200000e0000 */
[----:B------:R-:W-:Y:S01]  /*0200*/  @UP0 UMOV UR6, 0x400 ;  /* 0x0000040000060882 */ /* 0x000fe20000000000 */
[----:B------:R-:W-:-:S04]  /*0210*/  @UP0 UIADD3 UR4, -UR4, 0x100000, URZ ;  /* 0x0010000004040890 */ /* 0x000fc8000fffe13f */
[----:B------:R-:W-:Y:S02]  /*0220*/  @UP0 USHF.L.U32 UR5, UR4, 0xb, URZ ;  /* 0x0000000b04050899 */ /* 0x000fe4000800063f */
[----:B------:R-:W-:Y:S01]  /*0230*/  @UP0 USHF.L.U32 UR4, UR4, 0x1, URZ ;  /* 0x0000000104040899 */ /* 0x000fe2000800063f */
[----:B-1----:R-:W-:Y:S01]  /*0240*/  R2UR UR8, R2 ;  /* 0x00000000020872ca */ /* 0x002fe200000e0000 */
[----:B--2---:R-:W-:Y:S01]  /*0250*/  @UP0 ULEA UR6, UR7, UR6, 0x18 ;  /* 0x0000000607060291 */ /* 0x004fe2000f8ec03f */
[----:B---3--:R-:W-:-:S11]  /*0260*/  ISETP.NE.AND P1, PT, R3, RZ, PT ;  /* 0x000000ff0300720c */ /* 0x008fd60003f25270 */
[----:B------:R-:W-:Y:S01]  /*0270*/  UISETP.NE.AND UP0, UPT, UR8, URZ, UPT ;  /* 0x0000003f0800728c */ /* 0x000fe2000bf05270 */
[----:B------:R-:W1:Y:S02]  /*0280*/  FENCE.VIEW.ASYNC.S ;  /* 0x00000000000073c6 */ /* 0x000e640000000000 */
[----:B-1----:R1:W2:Y:S01]  /*0290*/  @UP1 SYNCS.EXCH.64 URZ, [UR6+0x30800], UR4 ;  /* 0x03080004063f15b2 */ /* 0x0022a20008000100 */
[----:B------:R1:W3:Y:S01]  /*02a0*/  @UP2 SYNCS.EXCH.64 URZ, [UR6+0x30820], UR4 ;  /* 0x03082004063f25b2 */ /* 0x0002e20008000100 */
[----:B------:R-:W-:Y:S06]  /*02b0*/  @P1 BRA `(.L_x_881) ;  /* 0x0000000000481947 */ /* 0x000fec0003800000 */
        /* <DEDUP_REMOVED lines=18> */
.L_x_881:
        /* <DEDUP_REMOVED lines=22> */
.L_x_882:
        /* <DEDUP_REMOVED lines=14> */
[----:B------:R4:W1:Y:S01]  /*0620*/  SYNCS.EXCH.64 URZ, [UR6+0x30880], UR4 ;  /* 0x03088004063f75b2 */ /* 0x0008620008000100 */
[----:B------:R4:W1:Y:S01]  /*0630*/  SYNCS.EXCH.64 URZ, [UR6+0x30878], UR4 ;  /* 0x03087804063f75b2 */ /* 0x0008620008000100 */
[----:B------:R4:W1:Y:S02]  /*0640*/  SYNCS.EXCH.64 URZ, [UR6+0x30888], UR4 ;  /* 0x03088804063f75b2 */ /* 0x0008640008000100 */
[----:B----4-:R-:W-:Y:S01]  /*0650*/  NOP ;  /* 0x0000000000007918 */ /* 0x010fe20000000000 */
.L_x_883:
        /* <DEDUP_REMOVED lines=22> */
.L_x_884:
        /* <DEDUP_REMOVED lines=22> */
.L_x_885:
[----:B-1----:R-:W-:Y:S01]  /*0920*/  UMOV UR4, 0x1 ;  /* 0x0000000100047882 */ /* 0x002fe20000000000 */
[----:B------:R-:W-:Y:S01]  /*0930*/  PLOP3.LUT P0, PT, PT, PT, UP0, 0x80, 0x0 ;  /* 0x000000000000781c */ /* 0x000fe20003f0f008 */
[----:B------:R-:W-:Y:S01]  /*0940*/  USEL UR4, UR4, 0x2, !UP0 ;  /* 0x0000000204047887 */ /* 0x000fe2000c000000 */
[----:B------:R-:W-:-:S05]  /*0950*/  NOP ;  /* 0x0000000000007918 */ /* 0x000fca0000000000 */
[----:B------:R-:W-:-:S05]  /*0960*/  IMAD.U32 R2, RZ, RZ, UR4 ;  /* 0x00000004ff027e24 */ /* 0x000fca000f8e00ff */
[----:B------:R1:W-:Y:S01]  /*0970*/  STL [R1], R2 ;  /* 0x0000000201007387 */ /* 0x0003e20000100800 */
[----:B--23--:R-:W-:Y:S06]  /*0980*/  BAR.SYNC.DEFER_BLOCKING 0x0 ;  /* 0x0000000000007b1d */ /* 0x00cfec0000010000 */
[----:B------:R-:W-:Y:S05]  /*0990*/  @!P0 BRA `(.L_x_886) ;  /* 0x000000d400708947 */ /* 0x000fea0003800000 */
.L_x_887:
[----:B------:R-:W-:-:S08]  /*09a0*/  NOP ;  /* 0x0000000000007918 */ /* 0x000fd00000000000 */
[----:B------:R-:W2:Y:S02]  /*09b0*/  USETMAXREG.TRY_ALLOC.CTAPOOL UP0, 0xf0 ;  /* 0x000000f0000079c8 */ /* 0x000ea40008000600 */
[----:B--2---:R-:W-:-:S13]  /*09c0*/  PLOP3.LUT P0, PT, PT, PT, UP0, 0x80, 0x0 ;  /* 0x000000000000781c */ /* 0x004fda0003f0f008 */
[----:B------:R-:W-:Y:S05]  /*09d0*/  @!P0 BRA `(.L_x_887) ;  /* 0xfffffffc00f08947 */ /* 0x000fea000383ffff */
[----:B------:R-:W2:Y:S08]  /*09e0*/  S2UR UR7, SR_CTAID.X ;  /* 0x00000000000779c3 */ /* 0x000eb00000002500 */
[----:B------:R-:W-:Y:S08]  /*09f0*/  BAR.ARV 0x4, 0x120 ;  /* 0x0104800000007b1d */ /* 0x000ff00000002000 */
[----:B------:R-:W2:Y:S08]  /*0a00*/  LDC R0, c[0x0][0xda8] ;  /* 0x00036a00ff007b82 */ /* 0x000eb00000000800 */
[----:B------:R-:W-:Y:S06]  /*0a10*/  BAR.ARV 0x8, 0x120 ;  /* 0x0204800000007b1d */ /* 0x000fec0000002000 */
[----:B--2---:R-:W-:-:S13]  /*0a20*/  ISETP.LE.AND P0, PT, R0, UR7, PT ;  /* 0x0000000700007c0c */ /* 0x004fda000bf03270 */
[----:B------:R-:W-:Y:S05]  /*0a30*/  @P0 EXIT ;  /* 0x000000000000094d */ /* 0x000fea0003800000 */
[----:B------:R-:W2:Y:S01]  /*0a40*/  LDL R3, [R1] ;  /* 0x0000000001037983 */ /* 0x000ea20000100800 */
[----:B------:R-:W3:Y:S01]  /*0a50*/  S2UR UR4, SR_CgaCtaId ;  /* 0x00000000000479c3 */ /* 0x000ee20000008800 */
[----:B------:R-:W-:Y:S01]  /*0a60*/  UMOV UR38, 0x400 ;  /* 0x0000040000267882 */ /* 0x000fe20000000000 */
[----:B------:R-:W-:Y:S01]  /*0a70*/  UMOV UR46, URZ ;  /* 0x0000003f002e7c82 */ /* 0x000fe20008000000 */
[----:B-1----:R-:W1:Y:S01]  /*0a80*/  S2R R2, SR_TID.X ;  /* 0x0000000000027919 */ /* 0x002e620000002100 */
[----:B------:R-:W-:-:S04]  /*0a90*/  UMOV UR36, URZ ;  /* 0x0000003f00247c82 */ /* 0x000fc80008000000 */
[----:B------:R-:W4:Y:S01]  /*0aa0*/  S2UR UR6, SR_SWINHI ;  /* 0x00000000000679c3 */ /* 0x000f220000002f00 */
[----:B---3--:R-:W-:-:S07]  /*0ab0*/  ULEA UR38, UR4, UR38, 0x18 ;  /* 0x0000002604267291 */ /* 0x008fce000f8ec03f */
[----:B------:R-:W-:Y:S01]  /*0ac0*/  UMOV UR4, UR38 ;  /* 0x0000002600047c82 */ /* 0x000fe20008000000 */
[----:B----4-:R-:W-:Y:S01]  /*0ad0*/  UMOV UR5, UR6 ;  /* 0x0000000600057c82 */ /* 0x010fe20008000000 */
[----:B------:R-:W-:Y:S01]  /*0ae0*/  MOV R200, UR4 ;  /* 0x0000000400c87c02 */ /* 0x000fe20008000f00 */
[----:B-1----:R-:W-:Y:S01]  /*0af0*/  VIADD R213, R2, 0xffffff80 ;  /* 0xffffff8002d57836 */ /* 0x002fe20000000000 */
[----:B------:R-:W-:Y:S01]  /*0b00*/  UMOV UR4, UR7 ;  /* 0x0000000700047c82 */ /* 0x000fe20008000000 */
[----:B------:R-:W-:-:S03]  /*0b10*/  IMAD.U32 R201, RZ, RZ, UR5 ;  /* 0x00000005ffc97e24 */ /* 0x000fc6000f8e00ff */
[----:B------:R-:W-:-:S04]  /*0b20*/  SHF.R.S32.HI R0, RZ, 0x1f, R213 ;  /* 0x0000001fff007819 */ /* 0x000fc800000114d5 */
[CC--:B------:R-:W-:Y:S02]  /*0b30*/  LEA.HI R2, R0.reuse, R213.reuse, RZ, 0x4 ;  /* 0x000000d500027211 */ /* 0x0c0fe400078f20ff */
[----:B------:R-:W-:Y:S02]  /*0b40*/  LEA.HI R211, R0, R213, RZ, 0x5 ;  /* 0x000000d500d37211 */ /* 0x000fe400078f28ff */
[----:B------:R-:W-:Y:S02]  /*0b50*/  SHF.R.S32.HI R5, RZ, 0x4, R2 ;  /* 0x00000004ff057819 */ /* 0x000fe40000011402 */
[----:B------:R-:W-:Y:S02]  /*0b60*/  SHF.R.S32.HI R211, RZ, 0x5, R211 ;  /* 0x00000005ffd37819 */ /* 0x000fe400000114d3 */
[C---:B------:R-:W-:Y:S02]  /*0b70*/  LEA.HI R4, R2.reuse, R5, RZ, 0x1 ;  /* 0x0000000502047211 */ /* 0x040fe400078f08ff */
[----:B------:R-:W-:-:S02]  /*0b80*/  LOP3.LUT R2, R2, 0x3fffff0, RZ, 0xc0, !PT ;  /* 0x03fffff002027812 */ /* 0x000fc400078ec0ff */
[----:B------:R-:W-:-:S03]  /*0b90*/  LOP3.LUT R4, R4, 0x1ffffffe, RZ, 0xc0, !PT ;  /* 0x1ffffffe04047812 */ /* 0x000fc600078ec0ff */
[----:B------:R-:W-:Y:S02]  /*0ba0*/  IMAD.IADD R2, R213, 0x1, -R2 ;  /* 0x00000001d5027824 */ /* 0x000fe400078e0a02 */
[----:B------:R-:W-:Y:S02]  /*0bb0*/  IMAD.IADD R4, R5, 0x1, -R4 ;  /* 0x0000000105047824 */ /* 0x000fe400078e0a04 */
[----:B------:R-:W-:-:S04]  /*0bc0*/  IMAD R9, R211, 0x10, R2 ;  /* 0x00000010d3097824 */ /* 0x000fc800078e0202 */
[----:B------:R-:W-:Y:S01]  /*0bd0*/  IMAD R4, R9, 0x8, R4 ;  /* 0x0000000809047824 */ /* 0x000fe200078e0204 */
[----:B--2---:R-:W-:Y:S02]  /*0be0*/  R2UR UR8, R3 ;  /* 0x00000000030872ca */ /* 0x004fe400000e0000 */
[CC--:B------:R-:W-:Y:S02]  /*0bf0*/  LEA.HI R3, R0.reuse, R213.reuse, RZ, 0x7 ;  /* 0x000000d500037211 */ /* 0x0c0fe400078f38ff */
[----:B------:R-:W-:Y:S02]  /*0c00*/  LEA.HI R0, R0, R213, RZ, 0x3 ;  /* 0x000000d500007211 */ /* 0x000fe400078f18ff */
[----:B------:R-:W-:Y:S02]  /*0c10*/  LOP3.LUT R208, R3, 0xffffff80, RZ, 0xc0, !PT ;  /* 0xffffff8003d07812 */ /* 0x000fe400078ec0ff */
[----:B------:R-:W-:Y:S02]  /*0c20*/  SHF.R.S32.HI R210, RZ, 0x7, R3 ;  /* 0x00000007ffd27819 */ /* 0x000fe40000011403 */
[----:B------:R-:W-:Y:S01]  /*0c30*/  LOP3.LUT R2, R0, 0x1ffffff8, RZ, 0xc0, !PT ;  /* 0x1ffffff800027812 */ /* 0x000fe200078ec0ff */
[----:B------:R-:W-:Y:S01]  /*0c40*/  IMAD.IADD R208, R213, 0x1, -R208 ;  /* 0x00000001d5d07824 */ /* 0x000fe200078e0ad0 */
[----:B------:R-:W-:Y:S01]  /*0c50*/  LEA.HI R3, R3, R210, RZ, 0x1 ;  /* 0x000000d203037211 */ /* 0x000fe200078f08ff */
[----:B------:R-:W-:Y:S01]  /*0c60*/  ULOP3.LUT UR5, UR8, 0x1, URZ, 0xfc, !UPT ;  /* 0x0000000108057892 */ /* 0x000fe2000f8efc3f */
[----:B------:R-:W-:Y:S01]  /*0c70*/  SHF.R.S32.HI R204, RZ, 0x3, R0 ;  /* 0x00000003ffcc7819 */ /* 0x000fe20000011400 */
[----:B------:R-:W-:Y:S01]  /*0c80*/  IMAD.IADD R2, R213, 0x1, -R2 ;  /* 0x00000001d5027824 */ /* 0x000fe200078e0a02 */
[----:B------:R-:W-:-:S03]  /*0c90*/  SHF.R.S32.HI R7, RZ, 0x1f, R208 ;  /* 0x0000001fff077819 */ /* 0x000fc600000114d0 */
[----:B------:R-:W-:Y:S01]  /*0ca0*/  IMAD.U32 R212, RZ, RZ, UR5 ;  /* 0x00000005ffd47e24 */ /* 0x000fe2000f8e00ff */
[CC--:B------:R-:W-:Y:S01]  /*0cb0*/  LEA.HI R6, R7.reuse, R208.reuse, RZ, 0x2 ;  /* 0x000000d007067211 */ /* 0x0c0fe200078f10ff */
[----:B------:R-:W-:Y:S01]  /*0cc0*/  UMOV UR5, URZ ;  /* 0x0000003f00057c82 */ /* 0x000fe20008000000 */
[----:B------:R-:W-:Y:S01]  /*0cd0*/  LEA.HI R7, R7, R208, RZ, 0x5 ;  /* 0x000000d007077211 */ /* 0x000fe200078f28ff */
[----:B------:R-:W-:Y:S01]  /*0ce0*/  IMAD.SHL.U32 R202, R2, 0x8, RZ ;  /* 0x0000000802ca7824 */ /* 0x000fe200078e00ff */
[--C-:B------:R-:W-:Y:S02]  /*0cf0*/  SHF.R.S32.HI R5, RZ, 0x2, R6.reuse ;  /* 0x00000002ff057819 */ /* 0x100fe40000011406 */
[----:B------:R-:W-:Y:S02]  /*0d00*/  SHF.R.S32.HI R8, RZ, 0x1f, R6 ;  /* 0x0000001fff087819 */ /* 0x000fe40000011406 */
[----:B------:R-:W-:Y:S02]  /*0d10*/  SHF.R.S32.HI R7, RZ, 0x5, R7 ;  /* 0x00000005ff077819 */ /* 0x000fe40000011407 */
[----:B------:R-:W-:-:S02]  /*0d20*/  LEA.HI R8, R8, R5, RZ, 0x3 ;  /* 0x0000000508087211 */ /* 0x000fc400078f18ff */
[----:B------:R-:W-:Y:S02]  /*0d30*/  MOV R207, UR5 ;  /* 0x0000000500cf7c02 */ /* 0x000fe40008000f00 */
[----:B------:R-:W-:-:S05]  /*0d40*/  LOP3.LUT R8, R8, 0xfffffff8, RZ, 0xc0, !PT ;  /* 0xfffffff808087812 */ /* 0x000fca00078ec0ff */
[----:B------:R-:W-:Y:S01]  /*0d50*/  IMAD.IADD R8, R5, 0x1, -R8 ;  /* 0x0000000105087824 */ /* 0x000fe200078e0a08 */
[----:B------:R-:W-:Y:S01]  /*0d60*/  LOP3.LUT R5, R3, 0x3fffffe, RZ, 0xc0, !PT ;  /* 0x03fffffe03057812 */ /* 0x000fe200078ec0ff */
[----:B------:R-:W-:Y:S02]  /*0d70*/  IMAD.SHL.U32 R3, R4, 0x8, RZ ;  /* 0x0000000804037824 */ /* 0x000fe400078e00ff */
[----:B------:R-:W-:Y:S02]  /*0d80*/  IMAD R8, R7, 0x10, R8 ;  /* 0x0000001007087824 */ /* 0x000fe400078e0208 */
[----:B------:R-:W-:Y:S01]  /*0d90*/  IMAD.WIDE R200, R3, 0x2, R200 ;  /* 0x0000000203c87825 */ /* 0x000fe200078e02c8 */
[----:B------:R-:W-:-:S03]  /*0da0*/  LOP3.LUT R3, R6, 0x7ffffffc, RZ, 0xc0, !PT ;  /* 0x7ffffffc06037812 */ /* 0x000fc600078ec0ff */
[----:B------:R-:W-:Y:S02]  /*0db0*/  IMAD.IADD R5, R210, 0x1, -R5 ;  /* 0x00000001d2057824 */ /* 0x000fe400078e0a05 */
[----:B------:R-:W-:Y:S02]  /*0dc0*/  IMAD.IADD R22, R208, 0x1, -R3 ;  /* 0x00000001d0167824 */ /* 0x000fe400078e0a03 */
[----:B------:R-:W-:-:S07]  /*0dd0*/  IMAD R209, R5, 0x40, R8 ;  /* 0x0000004005d17824 */ /* 0x000fce00078e0208 */
.L_x_980:
[----:B------:R-:W-:Y:S01]  /*0de0*/  ULDC UR5, c[0x0][0xdd0] ;  /* 0x0003740000057ab9 */ /* 0x000fe20000000800 */
[----:B-1----:R-:W1:Y:S01]  /*0df0*/  LDC R0, c[0x0][0xde8] ;  /* 0x00037a00ff007b82 */ /* 0x002e620000000800 */
[----:B------:R-:W-:Y:S01]  /*0e00*/  UISETP.NE.AND UP0, UPT, UR5, 0x1, UPT ;  /* 0x000000010500788c */ /* 0x000fe2000bf05270 */
[----:B------:R-:W-:-:S10]  /*0e10*/  UMOV UR8, UR4 ;  /* 0x0000000400087c82 */ /* 0x000fd40008000000 */
[----:B------:R-:W-:Y:S01]  /*0e20*/  @UP0 ULDC UR6, c[0x0][0xdd4] ;  /* 0x0003750000060ab9 */ /* 0x000fe20000000800 */
[----:B------:R-:W-:Y:S01]  /*0e30*/  @UP0 ULDC UR9, c[0x0][0xdd8] ;  /* 0x0003760000090ab9 */ /* 0x000fe20000000800 */
[----:B------:R-:W-:-:S04]  /*0e40*/  UIMAD.WIDE.U32 UR6, UR4, UR6, URZ ;  /* 0x00000006040672a5 */ /* 0x000fc8000f8e003f */
[----:B------:R-:W-:-:S04]  /*0e50*/  @UP0 USHF.R.U32.HI UR8, URZ, UR9, UR7 ;  /* 0x000000093f080299 */ /* 0x000fc80008011607 */
[----:B------:R-:W-:Y:S02]  /*0e60*/  UIADD3 UR6, -UR8, URZ, URZ ;  /* 0x0000003f08067290 */ /* 0x000fe4000fffe13f */
[----:B-1----:R-:W-:Y:S02]  /*0e70*/  ISETP.LE.AND P0, PT, R0, UR8, PT ;  /* 0x0000000800007c0c */ /* 0x002fe4000bf03270 */
[----:B------:R-:W-:-:S11]  /*0e80*/  UIMAD UR7, UR5, UR6, UR4 ;  /* 0x00000006050772a4 */ /* 0x000fd6000f8e0204 */
[----:B--234-:R-:W-:Y:S05]  /*0e90*/  @!P0 BRA `(.L_x_888) ;  /* 0x0000000000248947 */ /* 0x01cfea0003800000 */
[----:B------:R-:W-:Y:S01]  /*0ea0*/  ULDC UR6, c[0x0][0xddc] ;  /* 0x0003770000067ab9 */ /* 0x000fe20000000800 */
[----:B------:R-:W-:Y:S01]  /*0eb0*/  UMOV UR9, UR7 ;  /* 0x0000000700097c82 */ /* 0x000fe20008000000 */
[----:B------:R-:W-:-:S11]  /*0ec0*/  UISETP.NE.AND UP0, UPT, UR6, 0x1, UPT ;  /* 0x000000010600788c */ /* 0x000fd6000bf05270 */
[----:B------:R-:W-:Y:S02]  /*0ed0*/  @UP0 ULDC.64 UR10, c[0x0][0xde0] ;  /* 0x00037800000a0ab9 */ /* 0x000fe40000000a00 */
[----:B------:R-:W-:-:S04]  /*0ee0*/  UIMAD.WIDE.U32 UR4, UR7, UR10, URZ ;  /* 0x0000000a070472a5 */ /* 0x000fc8000f8e003f */
[----:B------:R-:W-:-:S04]  /*0ef0*/  @UP0 USHF.R.U32.HI UR9, URZ, UR11, UR5 ;  /* 0x0000000b3f090299 */ /* 0x000fc80008011605 */
[----:B------:R-:W-:Y:S02]  /*0f00*/  UIMAD UR4, UR9, UR6, URZ ;  /* 0x00000006090472a4 */ /* 0x000fe4000f8e023f */
[----:B------:R-:W-:Y:S01]  /*0f10*/  IMAD.U32 R206, RZ, RZ, UR9 ;  /* 0x00000009ffce7e24 */ /* 0x000fe2000f8e00ff */
[----:B------:R-:W-:Y:S09]  /*0f20*/  BRA `(.L_x_889) ;  /* 0x0000000000207947 */ /* 0x000ff20003800000 */
.L_x_888:
[----:B------:R-:W-:Y:S01]  /*0f30*/  ULDC UR6, c[0x0][0xdc4] ;  /* 0x0003710000067ab9 */ /* 0x000fe20000000800 */
[----:B------:R-:W-:Y:S01]  /*0f40*/  UMOV UR9, UR7 ;  /* 0x0000000700097c82 */ /* 0x000fe20008000000 */
[----:B------:R-:W-:-:S11]  /*0f50*/  UISETP.NE.AND UP0, UPT, UR6, 0x1, UPT ;  /* 0x000000010600788c */ /* 0x000fd6000bf05270 */
[----:B------:R-:W-:Y:S02]  /*0f60*/  @UP0 ULDC.64 UR10, c[0x0][0xdc8] ;  /* 0x00037200000a0ab9 */ /* 0x000fe40000000a00 */
[----:B------:R-:W-:-:S04]  /*0f70*/  UIMAD.WIDE.U32 UR4, UR7, UR10, URZ ;  /* 0x0000000a070472a5 */ /* 0x000fc8000f8e003f */
[----:B------:R-:W-:-:S04]  /*0f80*/  @UP0 USHF.R.U32.HI UR9, URZ, UR11, UR5 ;  /* 0x0000000b3f090299 */ /* 0x000fc80008011605 */
[----:B------:R-:W-:Y:S02]  /*0f90*/  UIMAD UR4, UR9, UR6, URZ ;  /* 0x00000006090472a4 */ /* 0x000fe4000f8e023f */
[----:B------:R-:W-:-:S10]  /*0fa0*/  IMAD.U32 R206, RZ, RZ, UR9 ;  /* 0x00000009ffce7e24 */ /* 0x000fd4000f8e00ff */
.L_x_889:
[----:B------:R-:W-:Y:S01]  /*0fb0*/  R2UR UR5, R206 ;  /* 0x00000000ce0572ca */ /* 0x000fe200000e0000 */
[----:B------:R-:W-:Y:S01]  /*0fc0*/  UIADD3 UR6, UR7, -UR4, URZ ;  /* 0x8000000407067290 */ /* 0x000fe2000fffe03f */
[----:B------:R-:W-:Y:S01]  /*0fd0*/  ULDC UR43, c[0x0][0xdb8] ;  /* 0x00036e00002b7ab9 */ /* 0x000fe20000000800 */
[----:B------:R-:W-:Y:S01]  /*0fe0*/  ULDC.64 UR12, c[0x0][0x3f8] ;  /* 0x0000fe00000c7ab9 */ /* 0x000fe20000000a00 */
[----:B------:R-:W-:Y:S01]  /*0ff0*/  UISETP.NE.AND UP1, UPT, UR43, 0x1, UPT ;  /* 0x000000012b00788c */ /* 0x000fe2000bf25270 */
[----:B------:R-:W-:Y:S01]  /*1000*/  ULDC UR42, c[0x0][0xdac] ;  /* 0x00036b00002a7ab9 */ /* 0x000fe20000000800 */
[----:B------:R-:W-:Y:S01]  /*1010*/  UISETP.NE.U32.AND UP0, UPT, UR12, URZ, UPT ;  /* 0x0000003f0c00728c */ /* 0x000fe2000bf05070 */
[----:B------:R-:W-:Y:S01]  /*1020*/  ULDC UR11, c[0x0][0xdc4] ;  /* 0x00037100000b7ab9 */ /* 0x000fe20000000800 */
[----:B------:R-:W-:Y:S02]  /*1030*/  ULDC UR45, c[0x0][0x404] ;  /* 0x00010100002d7ab9 */ /* 0x000fe40000000800 */
[----:B------:R-:W-:-:S03]  /*1040*/  UISETP.NE.AND.EX UP0, UPT, UR13, URZ, UPT, UP0 ;  /* 0x0000003f0d00728c */ /* 0x000fc6000bf05300 */
[----:B------:R-:W-:Y:S01]  /*1050*/  ULOP3.LUT UR7, URZ, UR5, URZ, 0x33, !UPT ;  /* 0x000000053f077292 */ /* 0x000fe2000f8e333f */
[----:B------:R-:W-:Y:S02]  /*1060*/  ULDC UR9, c[0x0][0x288] ;  /* 0x0000a20000097ab9 */ /* 0x000fe40000000800 */
[----:B------:R-:W-:Y:S01]  /*1070*/  ULDC.64 UR4, c[0x0][0x9e0] ;  /* 0x0002780000047ab9 */ /* 0x000fe20000000a00 */
[----:B------:R-:W-:Y:S02]  /*1080*/  UIADD3 UR42, UR7, UR42, URZ ;  /* 0x0000002a072a7290 */ /* 0x000fe4000fffe03f */
[----:B------:R-:W-:Y:S02]  /*1090*/  UISETP.GE.AND UP2, UPT, UR5, 0x1, UPT ;  /* 0x000000010500788c */ /* 0x000fe4000bf46270 */
[----:B------:R-:W-:Y:S02]  /*10a0*/  USHF.L.U32 UR42, UR42, 0x7, URZ ;  /* 0x000000072a2a7899 */ /* 0x000fe4000800063f */
[----:B------:R-:W-:-:S02]  /*10b0*/  UIMAD UR8, UR8, UR11, UR6 ;  /* 0x0000000b080872a4 */ /* 0x000fc4000f8e0206 */
[----:B------:R-:W-:Y:S01]  /*10c0*/  USEL UR45, UR45, 0x1, UP0 ;  /* 0x000000012d2d7887 */ /* 0x000fe20008000000 */
[----:B------:R-:W-:Y:S01]  /*10d0*/  PLOP3.LUT P1, PT, PT, PT, UP2, 0x80, 0x0 ;  /* 0x000000000000781c */ /* 0x000fe20003f2f028 */
[----:B------:R-:W-:Y:S01]  /*10e0*/  @UP1 ULDC UR6, c[0x0][0xdbc] ;  /* 0x00036f0000061ab9 */ /* 0x000fe20000000800 */
[----:B------:R-:W-:Y:S01]  /*10f0*/  UIADD3 UR61, UR42, 0x80, -UR9 ;  /* 0x000000802a3d7890 */ /* 0x000fe2000fffe809 */
[----:B------:R-:W-:Y:S01]  /*1100*/  ULDC UR10, c[0x0][0x2e0] ;  /* 0x0000b800000a7ab9 */ /* 0x000fe20000000800 */
[----:B------:R-:W-:Y:S01]  /*1110*/  UIMAD.WIDE.U32 UR6, UR8, UR6, URZ ;  /* 0x00000006080672a5 */ /* 0x000fe2000f8e003f */
[----:B------:R-:W-:Y:S01]  /*1120*/  @UP1 ULDC UR11, c[0x0][0xdc0] ;  /* 0x00037000000b1ab9 */ /* 0x000fe20000000800 */
[----:B------:R-:W-:Y:S01]  /*1130*/  UIMAD UR61, UR45, UR10, UR61 ;  /* 0x0000000a2d3d72a4 */ /* 0x000fe2000f8e023d */
[----:B------:R-:W-:Y:S01]  /*1140*/  UMOV UR44, UR8 ;  /* 0x00000008002c7c82 */ /* 0x000fe20008000000 */
[----:B------:R-:W-:Y:S02]  /*1150*/  @UP1 USHF.R.U32.HI UR44, URZ, UR11, UR7 ;  /* 0x0000000b3f2c1299 */ /* 0x000fe40008011607 */
[----:B------:R-:W-:-:S02]  /*1160*/  UIADD3 UR4, UR61, UR4, URZ ;  /* 0x000000043d047290 */ /* 0x000fc4000fffe03f */
[----:B------:R-:W-:-:S04]  /*1170*/  UIADD3 UR6, -UR44, URZ, URZ ;  /* 0x0000003f2c067290 */ /* 0x000fc8000fffe13f */
[----:B------:R-:W-:Y:S01]  /*1180*/  UIMAD UR43, UR43, UR6, UR8 ;  /* 0x000000062b2b72a4 */ /* 0x000fe2000f8e0208 */
[----:B------:R-:W-:Y:S01]  /*1190*/  IMAD.U32 R0, RZ, RZ, UR4 ;  /* 0x00000004ff007e24 */ /* 0x000fe2000f8e00ff */
[----:B------:R-:W-:Y:S10]  /*11a0*/  @!P1 BRA `(.L_x_890) ;  /* 0x0000000000409947 */ /* 0x000ff40003800000 */
[----:B------:R-:W-:Y:S01]  /*11b0*/  ISETP.LT.AND P0, PT, RZ, UR61, PT ;  /* 0x0000003dff007c0c */ /* 0x000fe2000bf01270 */
[----:B------:R-:W-:-:S12]  /*11c0*/  UIADD3 UR4, UR61, -0x1, URZ ;  /* 0xffffffff3d047890 */ /* 0x000fd8000fffe03f */
[----:B------:R-:W-:Y:S05]  /*11d0*/  @P0 BRA `(.L_x_891) ;  /* 0x00000000001c0947 */ /* 0x000fea0003800000 */
[----:B------:R-:W-:Y:S02]  /*11e0*/  UISETP.NE.AND UP0, UPT, UR5, 0x1, UPT ;  /* 0x000000010500788c */ /* 0x000fe4000bf05270 */
[----:B------:R-:W-:-:S09]  /*11f0*/  UIADD3 UR4, -UR61, URZ, URZ ;  /* 0x0000003f3d047290 */ /* 0x000fd2000fffe13f */
[----:B------:R-:W-:Y:S02]  /*1200*/  @UP0 ULDC.64 UR12, c[0x0][0x9e8] ;  /* 0x00027a00000c0ab9 */ /* 0x000fe40000000a00 */
[----:B------:R-:W-:-:S04]  /*1210*/  UIMAD.WIDE.U32 UR6, UR4, UR12, URZ ;  /* 0x0000000c040672a5 */ /* 0x000fc8000f8e003f */
[----:B------:R-:W-:-:S04]  /*1220*/  @UP0 USHF.R.U32.HI UR4, URZ, UR13, UR7 ;  /* 0x0000000d3f040299 */ /* 0x000fc80008011607 */
[----:B------:R-:W-:Y:S01]  /*1230*/  ULOP3.LUT UR4, URZ, UR4, URZ, 0x33, !UPT ;  /* 0x000000043f047292 */ /* 0x000fe2000f8e333f */
[----:B------:R-:W-:Y:S11]  /*1240*/  BRA `(.L_x_892) ;  /* 0x0000000000107947 */ /* 0x000ff60003800000 */
.L_x_891:
[----:B------:R-:W-:-:S11]  /*1250*/  UISETP.NE.AND UP0, UPT, UR5, 0x1, UPT ;  /* 0x000000010500788c */ /* 0x000fd6000bf05270 */
[----:B------:R-:W-:Y:S02]  /*1260*/  @UP0 ULDC.64 UR12, c[0x0][0x9e8] ;  /* 0x00027a00000c0ab9 */ /* 0x000fe40000000a00 */
[----:B------:R-:W-:-:S04]  /*1270*/  UIMAD.WIDE.U32 UR6, UR4, UR12, URZ ;  /* 0x0000000c040672a5 */ /* 0x000fc8000f8e003f */
[----:B------:R-:W-:-:S12]  /*1280*/  @UP0 USHF.R.U32.HI UR4, URZ, UR13, UR7 ;  /* 0x0000000d3f040299 */ /* 0x000fd80008011607 */
.L_x_892:
[----:B------:R-:W-:-:S06]  /*1290*/  UIMAD UR4, UR4, UR5, UR5 ;  /* 0x00000005040472a4 */ /* 0x000fcc000f8e0205 */
[----:B------:R-:W-:-:S07]  /*12a0*/  VIMNMX R0, R0, UR4, PT ;  /* 0x0000000400007c48 */ /* 0x000fce000bfe0100 */
.L_x_890:
[----:B------:R-:W-:Y:S01]  /*12b0*/  UIMAD UR4, UR45, UR10, 0x3f ;  /* 0x0000003f2d0474a4 */ /* 0x000fe2000f8e020a */
[----:B------:R-:W-:Y:S01]  /*12c0*/  VIADD R0, R0, 0x3f ;  /* 0x0000003f00007836 */ /* 0x000fe20000000000 */
[----:B------:R-:W-:Y:S02]  /*12d0*/  UIADD3 UR7, UR42, -UR9, URZ ;  /* 0x800000092a077290 */ /* 0x000fe4000fffe03f */
[----:B------:R-:W-:Y:S02]  /*12e0*/  USHF.R.S32.HI UR6, URZ, 0x1f, UR4 ;  /* 0x0000001f3f067899 */ /* 0x000fe40008011404 */
[----:B------:R-:W-:Y:S01]  /*12f0*/  SHF.R.S32.HI R3, RZ, 0x1f, R0 ;  /* 0x0000001fff037819 */ /* 0x000fe20000011400 */
[----:B------:R-:W-:Y:S02]  /*1300*/  UIMAD UR7, UR45, UR10, UR7 ;  /* 0x0000000a2d0772a4 */ /* 0x000fe4000f8e0207 */
[----:B------:R-:W-:Y:S01]  /*1310*/  ULEA.HI UR6, UR6, UR4, URZ, 0x6 ;  /* 0x0000000406067291 */ /* 0x000fe2000f8f303f */
[----:B------:R-:W-:Y:S01]  /*1320*/  LEA.HI R3, R3, R0, RZ, 0x6 ;  /* 0x0000000003037211 */ /* 0x000fe200078f30ff */
[----:B------:R-:W-:-:S02]  /*1330*/  ULDC UR8, c[0x0][0x9dc] ;  /* 0x0002770000087ab9 */ /* 0x000fc40000000800 */
[----:B------:R-:W-:Y:S01]  /*1340*/  USHF.R.S32.HI UR6, URZ, 0x6, UR6 ;  /* 0x000000063f067899 */ /* 0x000fe20008011406 */
[----:B------:R-:W-:Y:S01]  /*1350*/  SHF.R.S32.HI R3, RZ, 0x6, R3 ;  /* 0x00000006ff037819 */ /* 0x000fe20000011403 */
[----:B------:R-:W-:-:S04]  /*1360*/  UIADD3 UR8, UR7, -UR8, URZ ;  /* 0x8000000807087290 */ /* 0x000fc8000fffe03f */
[----:B------:R-:W-:Y:S01]  /*1370*/  VIMNMX R103, R3, UR6, PT ;  /* 0x0000000603677c48 */ /* 0x000fe2000bfe0100 */
[----:B------:R-:W-:Y:S07]  /*1380*/  @!P1 BRA `(.L_x_893) ;  /* 0x0000000000489947 */ /* 0x000fee0003800000 */
[----:B------:R-:W-:Y:S02]  /*1390*/  UMOV UR4, UR7 ;  /* 0x0000000700047c82 */ /* 0x000fe40008000000 */
[----:B------:R-:W-:-:S06]  /*13a0*/  UISETP.GT.AND UP0, UPT, UR4, -0x1, UPT ;  /* 0xffffffff0400788c */ /* 0x000fcc000bf04270 */
[----:B------:R-:W-:-:S13]  /*13b0*/  PLOP3.LUT P0, PT, PT, PT, UP0, 0x80, 0x0 ;  /* 0x000000000000781c */ /* 0x000fda0003f0f008 */
[----:B------:R-:W-:Y:S05]  /*13c0*/  @P0 BRA `(.L_x_894) ;  /* 0x00000000001c0947 */ /* 0x000fea0003800000 */
[----:B------:R-:W-:Y:S02]  /*13d0*/  UISETP.NE.AND UP0, UPT, UR5, 0x1, UPT ;  /* 0x000000010500788c */ /* 0x000fe4000bf05270 */
[----:B------:R-:W-:-:S09]  /*13e0*/  ULOP3.LUT UR4, URZ, UR4, URZ, 0x33, !UPT ;  /* 0x000000043f047292 */ /* 0x000fd2000f8e333f */
[----:B------:R-:W-:Y:S02]  /*13f0*/  @UP0 ULDC.64 UR10, c[0x0][0x9e8] ;  /* 0x00027a00000a0ab9 */ /* 0x000fe40000000a00 */
[----:B------:R-:W-:-:S04]  /*1400*/  UIMAD.WIDE.U32 UR6, UR4, UR10, URZ ;  /* 0x0000000a040672a5 */ /* 0x000fc8000f8e003f */
[----:B------:R-:W-:-:S04]  /*1410*/  @UP0 USHF.R.U32.HI UR4, URZ, UR11, UR7 ;  /* 0x0000000b3f040299 */ /* 0x000fc80008011607 */
[----:B------:R-:W-:Y:S01]  /*1420*/  ULOP3.LUT UR4, URZ, UR4, URZ, 0x33, !UPT ;  /* 0x000000043f047292 */ /* 0x000fe2000f8e333f */
[----:B------:R-:W-:Y:S11]  /*1430*/  BRA `(.L_x_895) ;  /* 0x0000000000107947 */ /* 0x000ff60003800000 */
.L_x_894:
[----:B------:R-:W-:-:S11]  /*1440*/  UISETP.NE.AND UP0, UPT, UR5, 0x1, UPT ;  /* 0x000000010500788c */ /* 0x000fd6000bf05270 */
[----:B------:R-:W-:Y:S02]  /*1450*/  @UP0 ULDC.64 UR10, c[0x0][0x9e8] ;  /* 0x00027a00000a0ab9 */ /* 0x000fe40000000a00 */
[----:B------:R-:W-:-:S04]  /*1460*/  UIMAD.WIDE.U32 UR6, UR4, UR10, URZ ;  /* 0x0000000a040672a5 */ /* 0x000fc8000f8e003f */
[----:B------:R-:W-:-:S12]  /*1470*/  @UP0 USHF.R.U32.HI UR4, URZ, UR11, UR7 ;  /* 0x0000000b3f040299 */ /* 0x000fd80008011607 */
.L_x_895:
[----:B------:R-:W-:-:S04]  /*1480*/  UIMAD UR4, UR4, UR5, URZ ;  /* 0x00000005040472a4 */ /* 0x000fc8000f8e023f */
[----:B------:R-:W-:-:S04]  /*1490*/  UISETP.LT.AND UP0, UPT, UR8, UR4, UPT ;  /* 0x000000040800728c */ /* 0x000fc8000bf01270 */
[----:B------:R-:W-:-:S12]  /*14a0*/  USEL UR8, UR8, UR4, !UP0 ;  /* 0x0000000408087287 */ /* 0x000fd8000c000000 */
.L_x_893:
[----:B------:R-:W-:Y:S01]  /*14b0*/  USHF.R.S32.HI UR4, URZ, 0x1f, UR8 ;  /* 0x0000001f3f047899 */ /* 0x000fe20008011408 */
[----:B------:R-:W-:Y:S01]  /*14c0*/  PLOP3.LUT P0, PT, PT, PT, PT, 0x80, 0x0 ;  /* 0x000000000000781c */ /* 0x000fe20003f0f070 */
[----:B------:R-:W-:Y:S01]  /*14d0*/  IMAD.MOV.U32 R0, RZ, RZ, RZ ;  /* 0x000000ffff007224 */ /* 0x000fe200078e00ff */
[----:B------:R-:W-:Y:S01]  /*14e0*/  CS2R R2, SRZ ;  /* 0x0000000000027805 */ /* 0x000fe2000001ff00 */
[----:B------:R-:W-:Y:S01]  /*14f0*/  ULEA.HI UR4, UR4, UR8, URZ, 0x6 ;  /* 0x0000000804047291 */ /* 0x000fe2000f8f303f */
[----:B------:R-:W-:Y:S02]  /*1500*/  CS2R R150, SRZ ;  /* 0x0000000000967805 */ /* 0x000fe4000001ff00 */
[----:B------:R-:W-:Y:S02]  /*1510*/  CS2R R148, SRZ ;  /* 0x0000000000947805 */ /* 0x000fe4000001ff00 */
[----:B------:R-:W-:Y:S01]  /*1520*/  CS2R R146, SRZ ;  /* 0x0000000000927805 */ /* 0x000fe2000001ff00 */
[----:B------:R-:W-:Y:S01]  /*1530*/  USHF.R.S32.HI UR4, URZ, 0x6, UR4 ;  /* 0x000000063f047899 */ /* 0x000fe20008011404 */
[----:B------:R-:W-:-:S02]  /*1540*/  CS2R R144, SRZ ;  /* 0x0000000000907805 */ /* 0x000fc4000001ff00 */
[----:B------:R-:W-:Y:S02]  /*1550*/  CS2R R142, SRZ ;  /* 0x00000000008e7805 */ /* 0x000fe4000001ff00 */
[----:B------:R-:W-:Y:S01]  /*1560*/  CS2R R140, SRZ ;  /* 0x00000000008c7805 */ /* 0x000fe2000001ff00 */
[----:B------:R-:W-:Y:S01]  /*1570*/  UISETP.LT.AND UP0, UPT, URZ, UR4, UPT ;  /* 0x000000043f00728c */ /* 0x000fe2000bf01270 */
[----:B------:R-:W-:Y:S02]  /*1580*/  CS2R R138, SRZ ;  /* 0x00000000008a7805 */ /* 0x000fe4000001ff00 */
[----:B------:R-:W-:Y:S02]  /*1590*/  CS2R R136, SRZ ;  /* 0x0000000000887805 */ /* 0x000fe4000001ff00 */
[----:B------:R-:W-:Y:S01]  /*15a0*/  CS2R R134, SRZ ;  /* 0x0000000000867805 */ /* 0x000fe2000001ff00 */
[----:B------:R-:W-:Y:S01]  /*15b0*/  USEL UR60, URZ, UR4, !UP0 ;  /* 0x000000043f3c7287 */ /* 0x000fe2000c000000 */
[----:B------:R-:W-:-:S02]  /*15c0*/  CS2R R132, SRZ ;  /* 0x0000000000847805 */ /* 0x000fc4000001ff00 */
[----:B------:R-:W-:Y:S02]  /*15d0*/  CS2R R130, SRZ ;  /* 0x0000000000827805 */ /* 0x000fe4000001ff00 */
[----:B------:R-:W-:Y:S02]  /*15e0*/  CS2R R128, SRZ ;  /* 0x0000000000807805 */ /* 0x000fe4000001ff00 */
[----:B------:R-:W-:Y:S02]  /*15f0*/  CS2R R126, SRZ ;  /* 0x00000000007e7805 */ /* 0x000fe4000001ff00 */
[----:B------:R-:W-:Y:S02]  /*1600*/  CS2R R124, SRZ ;  /* 0x00000000007c7805 */ /* 0x000fe4000001ff00 */
[----:B------:R-:W-:Y:S02]  /*1610*/  ISETP.GT.AND P1, PT, R103, UR60, PT ;  /* 0x0000003c67007c0c */ /* 0x000fe4000bf24270 */
        /* <DEDUP_REMOVED lines=10> */
[----:B------:R-:W-:Y:S01]  /*16c0*/  IMAD.MOV.U32 R102, RZ, RZ, RZ ;  /* 0x000000ffff667224 */ /* 0x000fe200078e00ff */
        /* <DEDUP_REMOVED lines=36> */
[----:B------:R-:W-:Y:S02]  /*1910*/  MOV R160, RZ ;  /* 0x000000ff00a07202 */ /* 0x000fe40000000f00 */
[----:B------:R-:W-:Y:S01]  /*1920*/  CS2R R6, SRZ ;  /* 0x0000000000067805 */ /* 0x000fe2000001ff00 */
[----:B------:R-:W-:Y:S01]  /*1930*/  IMAD.MOV.U32 R29, RZ, RZ, RZ ;  /* 0x000000ffff1d7224 */ /* 0x000fe200078e00ff */
[----:B------:R-:W-:Y:S01]  /*1940*/  CS2R R56, SRZ ;  /* 0x0000000000387805 */ /* 0x000fe2000001ff00 */
[----:B------:R-:W-:Y:S01]  /*1950*/  IMAD.MOV.U32 R4, RZ, RZ, RZ ;  /* 0x000000ffff047224 */ /* 0x000fe200078e00ff */
[----:B------:R-:W-:Y:S06]  /*1960*/  @!P1 BRA `(.L_x_896) ;  /* 0x000000a800d89947 */ /* 0x000fec0003800000 */
[----:B------:R-:W1:Y:S01]  /*1970*/  SHFL.IDX PT, R0, R210, RZ, 0x1f ;  /* 0x00001fffd2007589 */ /* 0x000e6200000e0000 */
[----:B------:R-:W-:-:S04]  /*1980*/  UIADD3 UR6, UR38, 0x10400, URZ ;  /* 0x0001040026067890 */ /* 0x000fc8000fffe03f */
[----:B------:R-:W-:-:S06]  /*1990*/  ULOP3.LUT UP0, URZ, UR6, 0x3ff, URZ, 0xc0, !UPT ;  /* 0x000003ff063f7892 */ /* 0x000fcc000f80c03f */
[----:B------:R-:W-:Y:S02]  /*19a0*/  PLOP3.LUT P0, PT, PT, PT, UP0, 0x80, 0x0 ;  /* 0x000000000000781c */ /* 0x000fe40003f0f008 */
[----:B-1----:R-:W-:-:S13]  /*19b0*/  R2UR UR4, R0 ;  /* 0x00000000000472ca */ /* 0x002fda00000e0000 */
[----:B------:R-:W-:-:S04]  /*19c0*/  ULEA.HI UR5, UR4, UR4, URZ, 0x1 ;  /* 0x0000000404057291 */ /* 0x000fc8000f8f083f */
        /* <DEDUP_REMOVED lines=10> */
[----:B------:R1:W2:Y:S01]  /*1a70*/  LDC.64 R2, c[0x4][R0] ;  /* 0x0100000000027b82 */ /* 0x0002a20000000a00 */
[----:B------:R-:W-:Y:S01]  /*1a80*/  IMAD.U32 R5, RZ, RZ, UR5 ;  /* 0x00000005ff057e24 */ /* 0x000fe2000f8e00ff */
[----:B------:R-:W-:Y:S01]  /*1a90*/  ULDC.64 UR4, c[0x4][0xb0] ;  /* 0x01002c0000047ab9 */ /* 0x000fe20000000a00 */
[----:B------:R-:W-:Y:S01]  /*1aa0*/  IMAD.U32 R10, RZ, RZ, UR6 ;  /* 0x00000006ff0a7e24 */ /* 0x000fe2000f8e00ff */
[----:B------:R-:W-:Y:S01]  /*1ab0*/  MOV R8, 0x70 ;  /* 0x0000007000087802 */ /* 0x000fe20000000f00 */
[----:B------:R-:W-:Y:S02]  /*1ac0*/  IMAD.U32 R6, RZ, RZ, UR4 ;  /* 0x00000004ff067e24 */ /* 0x000fe4000f8e00ff */
[----:B------:R-:W-:-:S02]  /*1ad0*/  IMAD.U32 R7, RZ, RZ, UR5 ;  /* 0x00000005ff077e24 */ /* 0x000fc4000f8e00ff */
[----:B------:R-:W-:Y:S02]  /*1ae0*/  IMAD.U32 R11, RZ, RZ, UR7 ;  /* 0x00000007ff0b7e24 */ /* 0x000fe4000f8e00ff */
[----:B------:R-:W-:Y:S02]  /*1af0*/  IMAD.MOV.U32 R12, RZ, RZ, 0x1 ;  /* 0x00000001ff0c7424 */ /* 0x000fe400078e00ff */
[----:B-1----:R-:W-:-:S07]  /*1b00*/  IMAD.MOV.U32 R13, RZ, RZ, RZ ;  /* 0x000000ffff0d7224 */ /* 0x002fce00078e00ff */
[----:B------:R-:W-:-:S07]  /*1b10*/  LEPC R20, `(.L_x_897) ;  /* 0x000000001014794e */ /* 0x000fce0000000000 */
[----:B--2---:R-:W-:Y:S05]  /*1b20*/  CALL.ABS.NOINC R2 ;  /* 0x0000000002007343 */ /* 0x004fea0003c00000 */
.L_x_897:
[----:B------:R-:W-:Y:S02]  /*1b30*/  R2UR UR6, R207 ;  /* 0x00000000cf0672ca */ /* 0x000fe400000e0000 */
[----:B------:R-:W-:-:S11]  /*1b40*/  R2UR UR5, R212 ;  /* 0x00000000d40572ca */ /* 0x000fd600000e0000 */
[----:B------:R-:W-:Y:S02]  /*1b50*/  ULEA.HI UR4, UR6, UR6, URZ, 0x1 ;  /* 0x0000000606047291 */ /* 0x000fe4000f8f083f */
[----:B------:R-:W-:Y:S02]  /*1b60*/  IMAD.U32 R2, RZ, RZ, UR5 ;  /* 0x00000005ff027e24 */ /* 0x000fe4000f8e00ff */
[----:B------:R-:W-:-:S03]  /*1b70*/  ULOP3.LUT UR4, UR4, 0xfffffffe, URZ, 0xc0, !UPT ;  /* 0xfffffffe04047892 */ /* 0x000fc6000f8ec03f */
[----:B------:R-:W-:Y:S01]  /*1b80*/  ISETP.NE.AND P0, PT, R2, 0x3, PT ;  /* 0x000000030200780c */ /* 0x000fe20003f05270 */
[----:B------:R-:W-:-:S06]  /*1b90*/  UIADD3 UR4, UR6, -UR4, URZ ;  /* 0x8000000406047290 */ /* 0x000fcc000fffe03f */
[----:B------:R-:W-:-:S05]  /*1ba0*/  IMAD.U32 R0, RZ, RZ, UR4 ;  /* 0x00000004ff007e24 */ /* 0x000fca000f8e00ff */
[----:B------:R-:W-:-:S04]  /*1bb0*/  SHF.L.U32 R0, R0, 0x1f, RZ ;  /* 0x0000001f00007819 */ /* 0x000fc800000006ff */
[----:B------:R-:W1:Y:S02]  /*1bc0*/  SYNCS.PHASECHK.TRANS64.TRYWAIT P1, [UR38+0x30800], R0 ;  /* 0x03080000ff0075a7 */ /* 0x000e640008020166 */
[----:B-1----:R-:W-:Y:S05]  /*1bd0*/  @!P1 BRA `(.L_x_898) ;  /* 0x000000fc00089947 */ /* 0x002fea0003800000 */
.L_x_1045:
[----:B------:R-:W-:Y:S05]  /*1be0*/  @!P0 BRA `(.L_x_899) ;  /* 0x0000000000048947 */ /* 0x000fea0003800000 */
[----:B------:R-:W-:Y:S01]  /*1bf0*/  BPT.TRAP 0x1 ;  /* 0x000000040000795c */ /* 0x000fe20000300000 */
.L_x_899:
[----:B-1----:R-:W-:Y:S02]  /*1c00*/  IMAD.U32 R3, RZ, RZ, UR36 ;  /* 0x00000024ff037e24 */ /* 0x002fe4000f8e00ff */
[----:B------:R-:W-:-:S03]  /*1c10*/  IMAD.U32 R0, RZ, RZ, UR46 ;  /* 0x0000002eff007e24 */ /* 0x000fc6000f8e00ff */
[----:B------:R-:W-:Y:S02]  /*1c20*/  LEA R3, R3, UR38, 0x3 ;  /* 0x0000002603037c11 */ /* 0x000fe4000f8e18ff */
[----:B------:R-:W-:-:S04]  /*1c30*/  SHF.L.U32 R0, R0, 0x1f, RZ ;  /* 0x0000001f00007819 */ /* 0x000fc800000006ff */
[----:B------:R1:W2:Y:S01]  /*1c40*/  SYNCS.PHASECHK.TRANS64.TRYWAIT P2, [R3+URZ+0x30830], R0 ;  /* 0x03083000030075a7 */ /* 0x0002a2000804017f */
[----:B------:R-:W-:Y:S05]  /*1c50*/  @!P0 BRA `(.L_x_900) ;  /* 0x0000000000048947 */ /* 0x000fea0003800000 */
[----:B------:R-:W-:Y:S01]  /*1c60*/  BPT.TRAP 0x1 ;  /* 0x000000040000795c */ /* 0x000fe20000300000 */
.L_x_900:
[----:B------:R-:W3:Y:S02]  /*1c70*/  S2R R2, SR_TID.X ;  /* 0x0000000000027919 */ /* 0x000ee40000002100 */
[----:B---3--:R-:W-:Y:S01]  /*1c80*/  LOP3.LUT P1, RZ, R2, 0x7f, RZ, 0xc0, !PT ;  /* 0x0000007f02ff7812 */ /* 0x008fe2000782c0ff */
[----:B--2---:R-:W-:-:S12]  /*1c90*/  @P2 BRA `(.L_x_901) ;  /* 0x0000000000082947 */ /* 0x004fd80003800000 */
[----:B------:R-:W2:Y:S02]  /*1ca0*/  SYNCS.PHASECHK.TRANS64.TRYWAIT P2, [R3+URZ+0x30830], R0 ;  /* 0x03083000030075a7 */ /* 0x000ea4000804017f */
[----:B--2---:R-:W-:Y:S05]  /*1cb0*/  @!P2 BRA `(.L_x_902) ;  /* 0x000000f800e8a947 */ /* 0x004fea0003800000 */
.L_x_901:
[----:B------:R-:W-:Y:S05]  /*1cc0*/  WARPSYNC.ALL ;  /* 0x0000000000007948 */ /* 0x000fea0003800000 */
[----:B------:R-:W-:Y:S01]  /*1cd0*/  UIADD3 UR4, UR38, 0x20400, URZ ;  /* 0x0002040026047890 */ /* 0x000fe2000fffe03f */
[----:B------:R-:W-:Y:S01]  /*1ce0*/  WARPGROUP.ARRIVE ;  /* 0x00000000000079c5 */ /* 0x000fe20000000000 */
[----:B------:R-:W-:Y:S01]  /*1cf0*/  ULOP3.LUT UR40, UR40, 0x10000, URZ, 0xfc, !UPT ;  /* 0x0001000028287892 */ /* 0x000fe2000f8efc3f */
[----:B-12---:R-:W1:Y:S01]  /*1d00*/  LDC R0, c[0x0][0x2e0] ;  /* 0x0000b800ff007b82 */ /* 0x006e620000000800 */
[----:B------:R-:W-:Y:S01]  /*1d10*/  USHF.R.U32.HI UR4, URZ, 0x4, UR4 ;  /* 0x000000043f047899 */ /* 0x000fe20008011604 */
[----:B------:R-:W-:Y:S01]  /*1d20*/  IMAD.MOV.U32 R4, RZ, RZ, -0x40 ;  /* 0xffffffc0ff047424 */ /* 0x000fe200078e00ff */
[----:B------:R-:W-:Y:S01]  /*1d30*/  UMOV UR9, 0x40000040 ;  /* 0x4000004000097882 */ /* 0x000fe20000000000 */
[----:B------:R-:W-:Y:S01]  /*1d40*/  UMOV UR11, 0x40000040 ;  /* 0x40000040000b7882 */ /* 0x000fe20000000000 */
[----:B------:R-:W-:Y:S01]  /*1d50*/  ULOP3.LUT UR4, UR4, 0x3fff, URZ, 0xc0, !UPT ;  /* 0x00003fff04047892 */ /* 0x000fe2000f8ec03f */
[----:B------:R-:W-:Y:S01]  /*1d60*/  IMAD.U32 R19, RZ, RZ, UR9 ;  /* 0x00000009ff137e24 */ /* 0x000fe2000f8e00ff */
[----:B------:R-:W-:Y:S01]  /*1d70*/  UMOV UR8, UR40 ;  /* 0x0000002800087c82 */ /* 0x000fe20008000000 */
[----:B------:R-:W-:Y:S01]  /*1d80*/  UMOV UR7, 0x40000040 ;  /* 0x4000004000077882 */ /* 0x000fe20000000000 */
[----:B------:R-:W-:Y:S01]  /*1d90*/  ULOP3.LUT UR37, UR4, 0x10000, URZ, 0xfc, !UPT ;  /* 0x0001000004257892 */ /* 0x000fe2000f8efc3f */
[----:B------:R-:W-:Y:S01]  /*1da0*/  IMAD.U32 R18, RZ, RZ, UR8 ;  /* 0x00000008ff127e24 */ /* 0x000fe2000f8e00ff */
[----:B------:R-:W-:Y:S01]  /*1db0*/  UIADD3 UR4, UR40, 0x2, URZ ;  /* 0x0000000228047890 */ /* 0x000fe2000fffe03f */
[----:B------:R-:W2:Y:S01]  /*1dc0*/  LDC R21, c[0x0][0x288] ;  /* 0x0000a200ff157b82 */ /* 0x000ea20000000800 */
[----:B------:R-:W-:Y:S01]  /*1dd0*/  ULEA UR39, UR36, UR37, 0xb ;  /* 0x0000002524277291 */ /* 0x000fe2000f8e583f */
[----:B------:R-:W-:Y:S01]  /*1de0*/  IMAD R23, R103, R4, 0x40 ;  /* 0x0000004067177424 */ /* 0x000fe200078e0204 */
[----:B------:R-:W-:Y:S01]  /*1df0*/  UIADD3 UR12, UR40, 0x406, URZ ;  /* 0x00000406280c7890 */ /* 0x000fe2000fffe03f */
[----:B------:R-:W-:Y:S01]  /*1e00*/  @!P1 VIADD R2, R3, 0x30840 ;  /* 0x0003084003029836 */ /* 0x000fe20000000000 */
[----:B------:R-:W-:Y:S01]  /*1e10*/  UIADD3 UR5, UR39, 0x2, URZ ;  /* 0x0000000227057890 */ /* 0x000fe2000fffe03f */
[----:B------:R-:W-:Y:S01]  /*1e20*/  VIADD R6, R209, UR42 ;  /* 0x0000002ad1067c36 */ /* 0x000fe20008000000 */
[----:B------:R-:W-:Y:S01]  /*1e30*/  UIADD3 UR6, UR39, 0x202, URZ ;  /* 0x0000020227067890 */ /* 0x000fe2000fffe03f */
[----:B------:R-:W-:Y:S01]  /*1e40*/  LEA R7, R103, 0xffffffc0, 0x6 ;  /* 0xffffffc067077811 */ /* 0x000fe200078e30ff */
[----:B------:R-:W-:Y:S01]  /*1e50*/  UMOV UR10, UR39 ;  /* 0x00000027000a7c82 */ /* 0x000fe20008000000 */
[----:B------:R-:W-:Y:S01]  /*1e60*/  UIADD3 UR14, UR39, 0x206, URZ ;  /* 0x00000206270e7890 */ /* 0x000fe2000fffe03f */
[----:B------:R-:W-:Y:S01]  /*1e70*/  HGMMA.64x64x16.F32.BF16 R24, gdesc[UR8], RZ, !UPT, gsb0 ;  /* 0x00e00000081879f0 */ /* 0x000fe2000c0018ff */
[----:B------:R-:W-:Y:S01]  /*1e80*/  UMOV UR8, UR4 ;  /* 0x0000000400087c82 */ /* 0x000fe20008000000 */
[----:B------:R-:W-:Y:S01]  /*1e90*/  UMOV UR9, 0x40000040 ;  /* 0x4000004000097882 */ /* 0x000fe20000000000 */
[----:B------:R-:W-:Y:S01]  /*1ea0*/  UMOV UR10, UR5 ;  /* 0x00000005000a7c82 */ /* 0x000fe20008000000 */
[----:B------:R-:W-:Y:S01]  /*1eb0*/  UMOV UR11, 0x40000040 ;  /* 0x40000040000b7882 */ /* 0x000fe20000000000 */
[----:B------:R-:W-:Y:S01]  /*1ec0*/  UIADD3 UR4, UR40, 0x4, URZ ;  /* 0x0000000428047890 */ /* 0x000fe2000fffe03f */
[----:B------:R-:W-:Y:S01]  /*1ed0*/  MOV R16, UR8 ;  /* 0x0000000800107c02 */ /* 0x000fe20008000f00 */
[----:B------:R-:W-:Y:S01]  /*1ee0*/  UIADD3 UR5, UR39, 0x4, URZ ;  /* 0x0000000427057890 */ /* 0x000fe2000fffe03f */
[----:B------:R-:W-:Y:S01]  /*1ef0*/  IMAD.U32 R17, RZ, RZ, UR9 ;  /* 0x00000009ff117e24 */ /* 0x000fe2000f8e00ff */
[----:B------:R-:W-:Y:S01]  /*1f00*/  UMOV UR13, 0x40000040 ;  /* 0x40000040000d7882 */ /* 0x000fe20000000000 */
[----:B------:R-:W-:Y:S01]  /*1f10*/  UMOV UR15, 0x40000040 ;  /* 0x40000040000f7882 */ /* 0x000fe20000000000 */
[----:B------:R-:W-:Y:S01]  /*1f20*/  UIADD3 UR16, UR40, 0x800, URZ ;  /* 0x0000080028107890 */ /* 0x000fe2000fffe03f */
[----:B-1----:R-:W-:Y:S01]  /*1f30*/  IMAD R3, R0, UR45, R23 ;  /* 0x0000002d00037c24 */ /* 0x002fe2000f8e0217 */
[----:B------:R-:W-:Y:S01]  /*1f40*/  UIADD3 UR18, UR39, 0x400, URZ ;  /* 0x0000040027127890 */ /* 0x000fe2000fffe03f */
[----:B------:R-:W-:Y:S01]  /*1f50*/  @!P1 PRMT R2, RZ, 0x654, R2 ;  /* 0x00000654ff029816 */ /* 0x000fe20000000002 */
[----:B------:R-:W-:Y:S01]  /*1f60*/  UMOV UR17, 0x40000040 ;  /* 0x4000004000117882 */ /* 0x000fe20000000000 */
[----:B------:R-:W-:Y:S01]  /*1f70*/  UMOV UR19, 0x40000040 ;  /* 0x4000004000137882 */ /* 0x000fe20000000000 */
[----:B------:R-:W-:Y:S01]  /*1f80*/  UIADD3 UR20, UR40, 0x802, URZ ;  /* 0x0000080228147890 */ /* 0x000fe2000fffe03f */
[----:B--2---:R-:W-:Y:S01]  /*1f90*/  IADD3 R5, R3, 0x1, -R21 ;  /* 0x0000000103057810 */ /* 0x004fe20007ffe815 */
[----:B------:R-:W-:Y:S01]  /*1fa0*/  UIADD3 UR22, UR39, 0x402, URZ ;  /* 0x0000040227167890 */ /* 0x000fe2000fffe03f */
[C---:B------:R-:W-:Y:S01]  /*1fb0*/  IMAD R20, R22.reuse, -0x2, R3 ;  /* 0xfffffffe16147824 */ /* 0x040fe200078e0203 */
[----:B------:R-:W-:Y:S01]  /*1fc0*/  UMOV UR21, 0x40000040 ;  /* 0x4000004000157882 */ /* 0x000fe20000000000 */
[----:B------:R-:W-:Y:S01]  /*1fd0*/  UMOV UR23, 0x40000040 ;  /* 0x4000004000177882 */ /* 0x000fe20000000000 */
[----:B------:R-:W-:Y:S01]  /*1fe0*/  UIADD3 UR24, UR40, 0x804, URZ ;  /* 0x0000080428187890 */ /* 0x000fe2000fffe03f */
[----:B------:R-:W-:Y:S01]  /*1ff0*/  IMAD R5, R22, -0x2, R5 ;  /* 0xfffffffe16057824 */ /* 0x000fe200078e0205 */
[----:B------:R-:W-:Y:S01]  /*2000*/  UIADD3 UR26, UR39, 0x404, URZ ;  /* 0x00000404271a7890 */ /* 0x000fe2000fffe03f */
[----:B------:R-:W-:Y:S01]  /*2010*/  UMOV UR25, 0x40000040 ;  /* 0x4000004000197882 */ /* 0x000fe20000000000 */
[----:B------:R-:W-:Y:S01]  /*2020*/  UMOV UR27, 0x40000040 ;  /* 0x40000040001b7882 */ /* 0x000fe20000000000 */
[----:B------:R-:W-:-:S02]  /*2030*/  UIADD3 UR28, UR40, 0x806, URZ ;  /* 0x00000806281c7890 */ /* 0x000fc4000fffe03f */
[----:B------:R-:W-:Y:S01]  /*2040*/  UIADD3 UR30, UR39, 0x406, URZ ;  /* 0x00000406271e7890 */ /* 0x000fe2000fffe03f */
[----:B------:R-:W-:Y:S01]  /*2050*/  UMOV UR29, 0x40000040 ;  /* 0x40000040001d7882 */ /* 0x000fe20000000000 */
[----:B------:R-:W-:Y:S01]  /*2060*/  UMOV UR31, 0x40000040 ;  /* 0x40000040001f7882 */ /* 0x000fe20000000000 */
[----:B------:R-:W-:Y:S02]  /*2070*/  UIADD3 UR32, UR40, 0xc00, URZ ;  /* 0x00000c0028207890 */ /* 0x000fe4000fffe03f */
[----:B------:R-:W-:Y:S01]  /*2080*/  UIADD3 UR34, UR39, 0x600, URZ ;  /* 0x0000060027227890 */ /* 0x000fe2000fffe03f */
[----:B------:R-:W-:Y:S01]  /*2090*/  UMOV UR33, 0x40000040 ;  /* 0x4000004000217882 */ /* 0x000fe20000000000 */
[----:B------:R-:W-:Y:S01]  /*20a0*/  UMOV UR35, 0x40000040 ;  /* 0x4000004000237882 */ /* 0x000fe20000000000 */
[----:B------:R-:W-:Y:S02]  /*20b0*/  UIADD3 UR48, UR40, 0xc02, URZ ;  /* 0x00000c0228307890 */ /* 0x000fe4000fffe03f */
[----:B------:R-:W-:Y:S01]  /*20c0*/  UIADD3 UR50, UR39, 0x602, URZ ;  /* 0x0000060227327890 */ /* 0x000fe2000fffe03f */
[----:B------:R-:W-:Y:S01]  /*20d0*/  UMOV UR49, 0x40000040 ;  /* 0x4000004000317882 */ /* 0x000fe20000000000 */
[----:B------:R-:W-:Y:S01]  /*20e0*/  UMOV UR51, 0x40000040 ;  /* 0x4000004000337882 */ /* 0x000fe20000000000 */
[----:B------:R-:W-:-:S02]  /*20f0*/  UIADD3 UR52, UR40, 0xc04, URZ ;  /* 0x00000c0428347890 */ /* 0x000fc4000fffe03f */
[----:B------:R-:W-:Y:S01]  /*2100*/  UIADD3 UR54, UR39, 0x604, URZ ;  /* 0x0000060427367890 */ /* 0x000fe2000fffe03f */
[----:B------:R-:W-:Y:S01]  /*2110*/  UMOV UR53, 0x40000040 ;  /* 0x4000004000357882 */ /* 0x000fe20000000000 */
[----:B------:R-:W-:Y:S01]  /*2120*/  UMOV UR55, 0x40000040 ;  /* 0x4000004000377882 */ /* 0x000fe20000000000 */
[----:B------:R-:W-:Y:S01]  /*2130*/  UMOV UR57, 0x40000040 ;  /* 0x4000004000397882 */ /* 0x000fe20000000000 */
[----:B------:R-:W-:Y:S01]  /*2140*/  UMOV UR59, 0x40000040 ;  /* 0x40000040003b7882 */ /* 0x000fe20000000000 */
[----:B------:R-:W-:Y:S01]  /*2150*/  MOV R9, UR57 ;  /* 0x0000003900097c02 */ /* 0x000fe20008000f00 */
[----:B------:R-:W-:Y:S02]  /*2160*/  WARPGROUP.DEPBAR.LE gsb0, 0x0 ;  /* 0x00008000000079c5 */ /* 0x000fe40000010000 */
[----:B------:R-:W-:-:S06]  /*2170*/  WARPGROUP.ARRIVE ;  /* 0x00000000000079c5 */ /* 0x000fcc0000000000 */
[----:B------:R-:W-:Y:S01]  /*2180*/  HGMMA.64x64x16.F32.BF16 R24, gdesc[UR8], R24, gsb0 ;  /* 0x00e00000081879f0 */ /* 0x000fe20008001818 */
        /* <DEDUP_REMOVED lines=28> */
[----:B------:R-:W-:Y:S01]  /*2350*/  UMOV UR5, 0x40000040 ;  /* 0x4000004000057882 */ /* 0x000fe20000000000 */
[----:B------:R-:W-:Y:S01]  /*2360*/  IMAD.U32 R11, RZ, RZ, UR9 ;  /* 0x00000009ff0b7e24 */ /* 0x000fe2000f8e00ff */
[----:B------:R-:W-:Y:S02]  /*2370*/  WARPGROUP.DEPBAR.LE gsb0, 0x0 ;  /* 0x00008000000079c5 */ /* 0x000fe40000010000 */
[----:B------:R-:W-:-:S06]  /*2380*/  WARPGROUP.ARRIVE ;  /* 0x00000000000079c5 */ /* 0x000fcc0000000000 */
[----:B------:R-:W-:Y:S01]  /*2390*/  HGMMA.64x64x16.F32.BF16 R24, gdesc[UR8], R24, gsb0 ;  /* 0x00e00000081879f0 */ /* 0x000fe20008001818 */
[----:B------:R-:W-:Y:S02]  /*23a0*/  UIADD3 UR8, UR40, 0x404, URZ ;  /* 0x0000040428087890 */ /* 0x000fe4000fffe03f */
[----:B------:R-:W-:Y:S01]  /*23b0*/  UIADD3 UR10, UR39, 0x204, URZ ;  /* 0x00000204270a7890 */ /* 0x000fe2000fffe03f */
[----:B------:R-:W-:Y:S01]  /*23c0*/  UMOV UR9, 0x40000040 ;  /* 0x4000004000097882 */ /* 0x000fe20000000000 */
[----:B------:R-:W-:Y:S01]  /*23d0*/  UMOV UR11, 0x40000040 ;  /* 0x40000040000b7882 */ /* 0x000fe20000000000 */
[----:B------:R-:W-:-:S07]  /*23e0*/  UIADD3 UR39, UR39, 0x606, URZ ;  /* 0x0000060627277890 */ /* 0x000fce000fffe03f */
[----:B------:R-:W-:Y:S01]  /*23f0*/  UMOV UR58, UR39 ;  /* 0x00000027003a7c82 */ /* 0x000fe20008000000 */
[----:B------:R-:W-:Y:S02]  /*2400*/  WARPGROUP.DEPBAR.LE gsb0, 0x0 ;  /* 0x00008000000079c5 */ /* 0x000fe40000010000 */
[----:B------:R-:W-:-:S06]  /*2410*/  WARPGROUP.ARRIVE ;  /* 0x00000000000079c5 */ /* 0x000fcc0000000000 */
[----:B------:R-:W-:Y:S01]  /*2420*/  HGMMA.64x64x16.F32.BF16 R24, gdesc[UR4], R24, gsb0 ;  /* 0x00e00000041879f0 */ /* 0x000fe20008001818 */
[----:B------:R-:W-:-:S07]  /*2430*/  UIADD3 UR6, UR40, 0xc06, URZ ;  /* 0x00000c0628067890 */ /* 0x000fce000fffe03f */
[----:B------:R-:W-:Y:S02]  /*2440*/  UMOV UR56, UR6 ;  /* 0x0000000600387c82 */ /* 0x000fe40008000000 */
[----:B------:R-:W-:Y:S01]  /*2450*/  IMAD.U32 R8, RZ, RZ, UR56 ;  /* 0x00000038ff087e24 */ /* 0x000fe2000f8e00ff */
[----:B------:R-:W-:Y:S02]  /*2460*/  WARPGROUP.DEPBAR.LE gsb0, 0x0 ;  /* 0x00008000000079c5 */ /* 0x000fe40000010000 */
[----:B------:R-:W-:-:S06]  /*2470*/  WARPGROUP.ARRIVE ;  /* 0x00000000000079c5 */ /* 0x000fcc0000000000 */
[----:B------:R-:W-:Y:S01]  /*2480*/  HGMMA.64x64x16.F32.BF16 R24, gdesc[UR8], R24, gsb0 ;  /* 0x00e00000081879f0 */ /* 0x000fe20008001818 */
[----:B------:R-:W-:Y:S02]  /*2490*/  ULDC.64 UR10, c[0x0][0x9e0] ;  /* 0x00027800000a7ab9 */ /* 0x000fe40000000a00 */
[----:B------:R-:W-:Y:S01]  /*24a0*/  UISETP.GE.AND UP0, UPT, UR11, 0x1, UPT ;  /* 0x000000010b00788c */ /* 0x000fe2000bf06270 */
[----:B------:R-:W-:-:S05]  /*24b0*/  VIADD R57, R5, UR10 ;  /* 0x0000000a05397c36 */ /* 0x000fca0008000000 */
[----:B------:R-:W-:Y:S01]  /*24c0*/  PLOP3.LUT P2, PT, PT, PT, UP0, 0x40, 0x0 ;  /* 0x000000000000781c */ /* 0x000fe20003f4e808 */
[----:B------:R-:W-:Y:S02]  /*24d0*/  WARPGROUP.DEPBAR.LE gsb0, 0x0 ;  /* 0x00008000000079c5 */ /* 0x000fe40000010000 */
[----:B------:R-:W-:-:S06]  /*24e0*/  WARPGROUP.ARRIVE ;  /* 0x00000000000079c5 */ /* 0x000fcc0000000000 */
[----:B------:R-:W-:Y:S03]  /*24f0*/  HGMMA.64x64x16.F32.BF16 R24, gdesc[UR12], R24, gsb0 ;  /* 0x00e000000c1879f0 */ /* 0x000fe60008001818 */
[----:B------:R-:W-:Y:S02]  /*2500*/  WARPGROUP.DEPBAR.LE gsb0, 0x0 ;  /* 0x00008000000079c5 */ /* 0x000fe40000010000 */
[----:B------:R-:W-:-:S06]  /*2510*/  WARPGROUP.ARRIVE ;  /* 0x00000000000079c5 */ /* 0x000fcc0000000000 */
[----:B------:R-:W-:Y:S03]  /*2520*/  HGMMA.64x64x16.F32.BF16 R24, gdesc[UR16], R24, gsb0 ;  /* 0x00e00000101879f0 */ /* 0x000fe60008001818 */
[----:B------:R-:W-:Y:S02]  /*2530*/  WARPGROUP.DEPBAR.LE gsb0, 0x0 ;  /* 0x00008000000079c5 */ /* 0x000fe40000010000 */
[----:B------:R-:W-:-:S06]  /*2540*/  WARPGROUP.ARRIVE ;  /* 0x00000000000079c5 */ /* 0x000fcc0000000000 */
[----:B------:R-:W-:Y:S01]  /*2550*/  HGMMA.64x64x16.F32.BF16 R24, gdesc[UR20], R24, gsb0 ;  /* 0x00e00000141879f0 */ /* 0x000fe20008001818 */
[----:B------:R-:W-:Y:S02]  /*2560*/  ULDC UR22, c[0x0][0x9dc] ;  /* 0x0002770000167ab9 */ /* 0x000fe40000000800 */
[----:B------:R-:W-:-:S06]  /*2570*/  ULOP3.LUT UR6, URZ, UR22, URZ, 0x33, !UPT ;  /* 0x000000163f067292 */ /* 0x000fcc000f8e333f */
[----:B------:R-:W-:-:S04]  /*2580*/  VIADD R56, R5, UR6 ;  /* 0x0000000605387c36 */ /* 0x000fc80008000000 */
[----:B------:R-:W-:Y:S01]  /*2590*/  IMAD.IADD R3, R56, 0x1, R6 ;  /* 0x0000000138037824 */ /* 0x000fe200078e0206 */
        /* <DEDUP_REMOVED lines=19> */
[----:B------:R1:W-:Y:S02]  /*26d0*/  @!P1 SYNCS.ARRIVE.TRANS64.RED.A1T0 RZ, [R2+URZ], RZ ;  /* 0x000000ff02ff99a7 */ /* 0x0003e4000810043f */
[----:B-1----:R-:W-:Y:S01]  /*26e0*/  VIADDMNMX R2, R6, R57, R20, PT ;  /* 0x0000003906027246 */ /* 0x002fe20003800114 */
[----:B------:R-:W-:Y:S06]  /*26f0*/  @P2 BRA `(.L_x_903) ;  /* 0x00000000005c2947 */ /* 0x000fec0003800000 */
[----:B------:R-:W-:Y:S01]  /*2700*/  IMAD R4, R0, UR45, R6 ;  /* 0x0000002d00047c24 */ /* 0x000fe2000f8e0206 */
[----:B------:R-:W-:Y:S03]  /*2710*/  BSSY B0, `(.L_x_904) ;  /* 0x0000011000007945 */ /* 0x000fe60003800000 */
[----:B------:R-:W-:-:S05]  /*2720*/  IMAD.IADD R4, R4, 0x1, -R21 ;  /* 0x0000000104047824 */ /* 0x000fca00078e0a15 */
[----:B------:R-:W-:-:S13]  /*2730*/  ISETP.GT.AND P2, PT, R4, -0x1, PT ;  /* 0xffffffff0400780c */ /* 0x000fda0003f44270 */
[----:B------:R-:W-:Y:S05]  /*2740*/  @P2 BRA `(.L_x_905) ;  /* 0x0000000000202947 */ /* 0x000fea0003800000 */
[----:B------:R-:W-:Y:S01]  /*2750*/  UISETP.NE.AND UP1, UPT, UR11, 0x1, UPT ;  /* 0x000000010b00788c */ /* 0x000fe2000bf25270 */
[----:B------:R-:W-:-:S05]  /*2760*/  LOP3.LUT R4, RZ, R4, RZ, 0x33, !PT ;  /* 0x00000004ff047212 */ /* 0x000fca00078e33ff */
[----:B------:R-:W-:-:S05]  /*2770*/  PLOP3.LUT P2, PT, PT, PT, UP1, 0x80, 0x0 ;  /* 0x000000000000781c */ /* 0x000fca0003f4f018 */
[----:B------:R-:W-:-:S08]  /*2780*/  @UP1 ULDC.64 UR6, c[0x0][0x9e8] ;  /* 0x00027a0000061ab9 */ /* 0x000fd00000000a00 */
[----:B------:R-:W-:-:S05]  /*2790*/  @P2 IMAD.HI.U32 R5, R4, UR6, RZ ;  /* 0x0000000604052c27 */ /* 0x000fca000f8e00ff */
[----:B------:R-:W-:-:S04]  /*27a0*/  @P2 SHF.R.U32.HI R4, RZ, UR7, R5 ;  /* 0x00000007ff042c19 */ /* 0x000fc80008011605 */
[----:B------:R-:W-:Y:S01]  /*27b0*/  LOP3.LUT R4, RZ, R4, RZ, 0x33, !PT ;  /* 0x00000004ff047212 */ /* 0x000fe200078e33ff */
[----:B------:R-:W-:Y:S06]  /*27c0*/  BRA `(.L_x_906) ;  /* 0x0000000000147947 */ /* 0x000fec0003800000 */
.L_x_905:
[----:B------:R-:W-:-:S06]  /*27d0*/  UISETP.NE.AND UP1, UPT, UR11, 0x1, UPT ;  /* 0x000000010b00788c */ /* 0x000fcc000bf25270 */
[----:B------:R-:W-:-:S05]  /*27e0*/  PLOP3.LUT P2, PT, PT, PT, UP1, 0x80, 0x0 ;  /* 0x000000000000781c */ /* 0x000fca0003f4f018 */
[----:B------:R-:W-:-:S08]  /*27f0*/  @UP1 ULDC.64 UR6, c[0x0][0x9e8] ;  /* 0x00027a0000061ab9 */ /* 0x000fd00000000a00 */
[----:B------:R-:W-:-:S05]  /*2800*/  @P2 IMAD.HI.U32 R5, R4, UR6, RZ ;  /* 0x0000000604052c27 */ /* 0x000fca000f8e00ff */
[----:B------:R-:W-:-:S07]  /*2810*/  @P2 SHF.R.U32.HI R4, RZ, UR7, R5 ;  /* 0x00000007ff042c19 */ /* 0x000fce0008011605 */
.L_x_906:
[----:B------:R-:W-:Y:S05]  /*2820*/  BSYNC B0 ;  /* 0x0000000000007941 */ /* 0x000fea0003800000 */
.L_x_904:
[----:B------:R-:W-:-:S04]  /*2830*/  IMAD R5, R4, UR11, -R7 ;  /* 0x0000000b04057c24 */ /* 0x000fc8000f8e0a07 */
[----:B------:R-:W-:-:S05]  /*2840*/  IMAD R5, R22, -0x2, R5 ;  /* 0xfffffffe16057824 */ /* 0x000fca00078e0205 */
[----:B------:R-:W-:Y:S02]  /*2850*/  VIMNMX R3, R3, R5, !PT ;  /* 0x0000000503037248 */ /* 0x000fe40007fe0100 */
[----:B------:R-:W-:-:S07]  /*2860*/  VIADDMNMX R2, R5, UR11, R2, PT ;  /* 0x0000000b05027c46 */ /* 0x000fce000b800102 */
.L_x_903:
[C---:B------:R-:W-:Y:S01]  /*2870*/  ISETP.GE.AND P2, PT, R23.reuse, 0x2, PT ;  /* 0x000000021700780c */ /* 0x040fe20003f46270 */
[----:B------:R-:W-:Y:S01]  /*2880*/  VIADD R5, R6, 0x8 ;  /* 0x0000000806057836 */ /* 0x000fe20000000000 */
[----:B------:R-:W-:Y:S02]  /*2890*/  ISETP.GE.AND P6, PT, R23, 0xa, PT ;  /* 0x0000000a1700780c */ /* 0x000fe40003fc6270 */
[----:B------:R-:W-:Y:S02]  /*28a0*/  ISETP.GT.AND P4, PT, R3, 0x1, !P2 ;  /* 0x000000010300780c */ /* 0x000fe40005784270 */
[----:B------:R-:W-:Y:S02]  /*28b0*/  ISETP.GE.AND P3, PT, R23, 0x9, PT ;  /* 0x000000091700780c */ /* 0x000fe40003f66270 */
[----:B------:R-:W-:Y:S02]  /*28c0*/  ISETP.LT.OR P4, PT, R2, 0x2, P4 ;  /* 0x000000020200780c */ /* 0x000fe40002781670 */
[----:B------:R-:W-:-:S02]  /*28d0*/  P2R R59, PR, RZ, 0x40 ;  /* 0x00000040ff3b7803 */ /* 0x000fc40000000000 */
[----:B------:R-:W-:Y:S02]  /*28e0*/  FSEL R58, R25, -INF , !P4 ;  /* 0xff800000193a7808 */ /* 0x000fe40006000000 */
[C---:B------:R-:W-:Y:S02]  /*28f0*/  ISETP.GT.AND P4, PT, R3.reuse, 0x9, !P6 ;  /* 0x000000090300780c */ /* 0x040fe40007784270 */
[----:B------:R-:W-:Y:S02]  /*2900*/  ISETP.GT.AND P5, PT, R3, 0x8, !P3 ;  /* 0x000000080300780c */ /* 0x000fe40005fa4270 */
[----:B------:R-:W-:Y:S02]  /*2910*/  ISETP.LT.OR P4, PT, R2, 0xa, P4 ;  /* 0x0000000a0200780c */ /* 0x000fe40002781670 */
[----:B------:R-:W-:Y:S02]  /*2920*/  ISETP.GE.AND P6, PT, R23, 0x11, PT ;  /* 0x000000111700780c */ /* 0x000fe40003fc6270 */
[----:B------:R-:W-:-:S02]  /*2930*/  FSEL R62, R29, -INF , !P4 ;  /* 0xff8000001d3e7808 */ /* 0x000fc40006000000 */
[----:B------:R-:W-:Y:S02]  /*2940*/  ISETP.LT.OR P5, PT, R2, 0x9, P5 ;  /* 0x000000090200780c */ /* 0x000fe40002fa1670 */
[----:B------:R-:W-:Y:S02]  /*2950*/  ISETP.GT.AND P4, PT, R3, 0x10, !P6 ;  /* 0x000000100300780c */ /* 0x000fe40007784270 */
[----:B------:R-:W-:Y:S02]  /*2960*/  FSEL R60, R28, -INF , !P5 ;  /* 0xff8000001c3c7808 */ /* 0x000fe40006800000 */
[----:B------:R-:W-:Y:S02]  /*2970*/  ISETP.LT.OR P4, PT, R2, 0x11, P4 ;  /* 0x000000110200780c */ /* 0x000fe40002781670 */
[----:B------:R-:W-:Y:S02]  /*2980*/  ISETP.GE.AND P5, PT, R23, 0x12, PT ;  /* 0x000000121700780c */ /* 0x000fe40003fa6270 */
[----:B------:R-:W-:-:S02]  /*2990*/  FSEL R32, R32, -INF , !P4 ;  /* 0xff80000020207808 */ /* 0x000fc40006000000 */
[----:B------:R-:W-:Y:S02]  /*29a0*/  ISETP.GT.AND P4, PT, R3, 0x11, !P5 ;  /* 0x000000110300780c */ /* 0x000fe40006f84270 */
[----:B------:R-:W-:Y:S02]  /*29b0*/  P2R R61, PR, RZ, 0x20 ;  /* 0x00000020ff3d7803 */ /* 0x000fe40000000000 */
[----:B------:R-:W-:Y:S02]  /*29c0*/  ISETP.LT.OR P4, PT, R2, 0x12, P4 ;  /* 0x000000120200780c */ /* 0x000fe40002781670 */
[----:B------:R-:W-:Y:S02]  /*29d0*/  ISETP.GE.AND P5, PT, R23, 0x19, PT ;  /* 0x000000191700780c */ /* 0x000fe40003fa6270 */
[----:B------:R-:W-:Y:S02]  /*29e0*/  FSEL R64, R33, -INF , !P4 ;  /* 0xff80000021407808 */ /* 0x000fe40006000000 */
[----:B------:R-:W-:-:S02]  /*29f0*/  ISETP.GT.AND P4, PT, R3, 0x18, !P5 ;  /* 0x000000180300780c */ /* 0x000fc40006f84270 */
[----:B------:R-:W-:Y:S02]  /*2a00*/  P2R R33, PR, RZ, 0x20 ;  /* 0x00000020ff217803 */ /* 0x000fe40000000000 */
[----:B------:R-:W-:Y:S02]  /*2a10*/  ISETP.LT.OR P4, PT, R2, 0x19, P4 ;  /* 0x000000190200780c */ /* 0x000fe40002781670 */
[----:B------:R-:W-:Y:S02]  /*2a20*/  ISETP.GE.AND P5, PT, R23, 0x1a, PT ;  /* 0x0000001a1700780c */ /* 0x000fe40003fa6270 */
[----:B------:R-:W-:Y:S02]  /*2a30*/  FSEL R36, R36, -INF , !P4 ;  /* 0xff80000024247808 */ /* 0x000fe40006000000 */
[----:B------:R-:W-:Y:S02]  /*2a40*/  ISETP.GT.AND P4, PT, R3, 0x19, !P5 ;  /* 0x000000190300780c */ /* 0x000fe40006f84270 */
[----:B------:R-:W-:-:S02]  /*2a50*/  P2R R63, PR, RZ, 0x20 ;  /* 0x00000020ff3f7803 */ /* 0x000fc40000000000 */
[C---:B------:R-:W-:Y:S02]  /*2a60*/  ISETP.LT.OR P4, PT, R2.reuse, 0x1a, P4 ;  /* 0x0000001a0200780c */ /* 0x040fe40002781670 */
[----:B------:R-:W-:Y:S02]  /*2a70*/  ISETP.GE.AND P5, PT, R23, 0x21, PT ;  /* 0x000000211700780c */ /* 0x000fe40003fa6270 */
[----:B------:R-:W-:Y:S02]  /*2a80*/  FSEL R66, R37, -INF , !P4 ;  /* 0xff80000025427808 */ /* 0x000fe40006000000 */
[----:B------:R-:W-:Y:S02]  /*2a90*/  ISETP.GT.AND P4, PT, R3, 0x20, !P5 ;  /* 0x000000200300780c */ /* 0x000fe40006f84270 */
[----:B------:R-:W-:Y:S02]  /*2aa0*/  P2R R37, PR, RZ, 0x20 ;  /* 0x00000020ff257803 */ /* 0x000fe40000000000 */
[----:B------:R-:W-:-:S02]  /*2ab0*/  ISETP.LT.OR P4, PT, R2, 0x21, P4 ;  /* 0x000000210200780c */ /* 0x000fc40002781670 */
[----:B------:R-:W-:Y:S02]  /*2ac0*/  ISETP.GE.AND P5, PT, R23, 0x22, PT ;  /* 0x000000221700780c */ /* 0x000fe40003fa6270 */
[----:B------:R-:W-:Y:S02]  /*2ad0*/  FSEL R40, R40, -INF , !P4 ;  /* 0xff80000028287808 */ /* 0x000fe40006000000 */
[----:B------:R-:W-:Y:S02]  /*2ae0*/  ISETP.GT.AND P4, PT, R3, 0x21, !P5 ;  /* 0x000000210300780c */ /* 0x000fe40006f84270 */
[----:B------:R-:W-:Y:S02]  /*2af0*/  P2R R65, PR, RZ, 0x20 ;  /* 0x00000020ff417803 */ /* 0x000fe40000000000 */
[----:B------:R-:W-:Y:S02]  /*2b00*/  ISETP.LT.OR P4, PT, R2, 0x22, P4 ;  /* 0x000000220200780c */ /* 0x000fe40002781670 */
[----:B------:R-:W-:-:S02]  /*2b10*/  ISETP.GE.AND P5, PT, R23, 0x29, PT ;  /* 0x000000291700780c */ /* 0x000fc40003fa6270 */
[----:B------:R-:W-:Y:S02]  /*2b20*/  FSEL R68, R41, -INF , !P4 ;  /* 0xff80000029447808 */ /* 0x000fe40006000000 */
[----:B------:R-:W-:Y:S02]  /*2b30*/  ISETP.GT.AND P4, PT, R3, 0x28, !P5 ;  /* 0x000000280300780c */ /* 0x000fe40006f84270 */
[----:B------:R-:W-:Y:S02]  /*2b40*/  P2R R41, PR, RZ, 0x20 ;  /* 0x00000020ff297803 */ /* 0x000fe40000000000 */
        /* <DEDUP_REMOVED lines=11> */
[----:B------:R-:W-:Y:S02]  /*2c00*/  P2R R29, PR, RZ, 0x40 ;  /* 0x00000040ff1d7803 */ /* 0x000fe40000000000 */
[----:B------:R-:W-:Y:S02]  /*2c10*/  FSEL R48, R48, -INF , !P4 ;  /* 0xff80000030307808 */ /* 0x000fe40006000000 */
[----:B------:R-:W-:-:S04]  /*2c20*/  ISETP.GE.AND P4, PT, R23, 0x32, PT ;  /* 0x000000321700780c */ /* 0x000fc80003f86270 */
[----:B------:R-:W-:-:S04]  /*2c30*/  ISETP.GT.AND P5, PT, R3, 0x31, !P4 ;  /* 0x000000310300780c */ /* 0x000fc800067a4270 */
[----:B------:R-:W-:-:S04]  /*2c40*/  ISETP.LT.OR P5, PT, R2, 0x32, P5 ;  /* 0x000000320200780c */ /* 0x000fc80002fa1670 */
[----:B------:R-:W-:Y:S02]  /*2c50*/  FSEL R72, R49, -INF , !P5 ;  /* 0xff80000031487808 */ /* 0x000fe40006800000 */
[----:B------:R-:W-:-:S04]  /*2c60*/  ISETP.GE.AND P5, PT, R23, 0x39, PT ;  /* 0x000000391700780c */ /* 0x000fc80003fa6270 */
[----:B------:R-:W-:-:S04]  /*2c70*/  ISETP.GT.AND P6, PT, R3, 0x38, !P5 ;  /* 0x000000380300780c */ /* 0x000fc80006fc4270 */
[----:B------:R-:W-:-:S04]  /*2c80*/  ISETP.LT.OR P6, PT, R2, 0x39, P6 ;  /* 0x000000390200780c */ /* 0x000fc800037c1670 */
[----:B------:R-:W-:Y:S02]  /*2c90*/  FSEL R52, R52, -INF , !P6 ;  /* 0xff80000034347808 */ /* 0x000fe40007000000 */
[----:B------:R-:W-:-:S04]  /*2ca0*/  ISETP.GE.AND P6, PT, R23, 0x1, PT ;  /* 0x000000011700780c */ /* 0x000fc80003fc6270 */
[----:B------:R-:W-:Y:S02]  /*2cb0*/  P2R R25, PR, RZ, 0x40 ;  /* 0x00000040ff197803 */ /* 0x000fe40000000000 */
[----:B------:R-:W-:-:S04]  /*2cc0*/  ISETP.GT.AND P6, PT, R3, RZ, !P6 ;  /* 0x000000ff0300720c */ /* 0x000fc800077c4270 */
[----:B------:R-:W-:-:S04]  /*2cd0*/  ISETP.LT.OR P6, PT, R2, 0x1, P6 ;  /* 0x000000010200780c */ /* 0x000fc800037c1670 */
[----:B------:R-:W-:Y:S02]  /*2ce0*/  FSEL R28, R24, -INF , !P6 ;  /* 0xff800000181c7808 */ /* 0x000fe40007000000 */
[----:B------:R-:W-:-:S04]  /*2cf0*/  ISETP.GE.AND P6, PT, R23, 0x3a, PT ;  /* 0x0000003a1700780c */ /* 0x000fc80003fc6270 */
[----:B------:R-:W-:Y:S02]  /*2d00*/  P2R R23, PR, RZ, 0x40 ;  /* 0x00000040ff177803 */ /* 0x000fe40000000000 */
[----:B------:R-:W-:Y:S02]  /*2d10*/  ISETP.GT.AND P6, PT, R3, 0x39, !P6 ;  /* 0x000000390300780c */ /* 0x000fe400077c4270 */
[----:B------:R-:W-:Y:S02]  /*2d20*/  IADD3 R3, R56, R5, RZ ;  /* 0x0000000538037210 */ /* 0x000fe40007ffe0ff */
[----:B------:R-:W-:Y:S02]  /*2d30*/  ISETP.LT.OR P6, PT, R2, 0x3a, P6 ;  /* 0x0000003a0200780c */ /* 0x000fe400037c1670 */
[----:B------:R-:W-:Y:S02]  /*2d40*/  VIADDMNMX R2, R5, R57, R20, PT ;  /* 0x0000003905027246 */ /* 0x000fe40003800114 */
[----:B------:R-:W-:-:S02]  /*2d50*/  FSEL R74, R53, -INF , !P6 ;  /* 0xff800000354a7808 */ /* 0x000fc40007000000 */
[----:B------:R-:W-:-:S13]  /*2d60*/  PLOP3.LUT P6, PT, PT, PT, UP0, 0x40, 0x0 ;  /* 0x000000000000781c */ /* 0x000fda0003fce808 */
[----:B------:R-:W-:Y:S05]  /*2d70*/  @P6 BRA `(.L_x_907) ;  /* 0x0000000000646947 */ /* 0x000fea0003800000 */
        /* <DEDUP_REMOVED lines=9> */
[----:B------:R-:W-:Y:S01]  /*2e10*/  @P6 IMAD.HI.U32 R20, R4, UR6, RZ ;  /* 0x0000000604146c27 */ /* 0x000fe2000f8e00ff */
[----:B------:R-:W-:-:S13]  /*2e20*/  PLOP3.LUT P6, PT, PT, PT, UP1, 0x80, 0x0 ;  /* 0x000000000000781c */ /* 0x000fda0003fcf018 */
[----:B------:R-:W-:-:S04]  /*2e30*/  @P6 SHF.R.U32.HI R4, RZ, UR7, R20 ;  /* 0x00000007ff046c19 */ /* 0x000fc80008011614 */
[----:B------:R-:W-:Y:S01]  /*2e40*/  LOP3.LUT R4, RZ, R4, RZ, 0x33, !PT ;  /* 0x00000004ff047212 */ /* 0x000fe200078e33ff */
[----:B------:R-:W-:Y:S06]  /*2e50*/  BRA `(.L_x_910) ;  /* 0x0000000000187947 */ /* 0x000fec0003800000 */
.L_x_909:
[----:B------:R-:W-:-:S06]  /*2e60*/  UISETP.NE.AND UP1, UPT, UR11, 0x1, UPT ;  /* 0x000000010b00788c */ /* 0x000fcc000bf25270 */
[----:B------:R-:W-:-:S05]  /*2e70*/  PLOP3.LUT P6, PT, PT, PT, UP1, 0x80, 0x0 ;  /* 0x000000000000781c */ /* 0x000fca0003fcf018 */
[----:B------:R-:W-:-:S08]  /*2e80*/  @UP1 ULDC.64 UR6, c[0x0][0x9e8] ;  /* 0x00027a0000061ab9 */ /* 0x000fd00000000a00 */
[----:B------:R-:W-:Y:S01]  /*2e90*/  @P6 IMAD.HI.U32 R20, R4, UR6, RZ ;  /* 0x0000000604146c27 */ /* 0x000fe2000f8e00ff */
[----:B------:R-:W-:-:S13]  /*2ea0*/  PLOP3.LUT P6, PT, PT, PT, UP1, 0x80, 0x0 ;  /* 0x000000000000781c */ /* 0x000fda0003fcf018 */
[----:B------:R-:W-:-:S07]  /*2eb0*/  @P6 SHF.R.U32.HI R4, RZ, UR7, R20 ;  /* 0x00000007ff046c19 */ /* 0x000fce0008011614 */
.L_x_910:
[----:B------:R-:W-:Y:S05]  /*2ec0*/  BSYNC B0 ;  /* 0x0000000000007941 */ /* 0x000fea0003800000 */
.L_x_908:
[----:B------:R-:W-:-:S04]  /*2ed0*/  IMAD R7, R4, UR11, -R7 ;  /* 0x0000000b04077c24 */ /* 0x000fc8000f8e0a07 */
[----:B------:R-:W-:-:S05]  /*2ee0*/  IMAD R7, R22, -0x2, R7 ;  /* 0xfffffffe16077824 */ /* 0x000fca00078e0207 */
[----:B------:R-:W-:Y:S02]  /*2ef0*/  VIMNMX R3, R3, R7, !PT ;  /* 0x0000000703037248 */ /* 0x000fe40007fe0100 */
[----:B------:R-:W-:-:S07]  /*2f00*/  VIADDMNMX R2, R7, UR11, R2, PT ;  /* 0x0000000b07027c46 */ /* 0x000fce000b800102 */
.L_x_907:
[----:B------:R-:W-:Y:S01]  /*2f10*/  ISETP.GT.AND P2, PT, R3, 0x1, !P2 ;  /* 0x000000010300780c */ /* 0x000fe20005744270 */
[----:B------:R-:W-:Y:S01]  /*2f20*/  ULDC UR6, c[0x0][0x988] ;  /* 0x0002620000067ab9 */ /* 0x000fe20000000800 */
[----:B------:R-:W-:Y:S01]  /*2f30*/  FMNMX.FTZ R4, R28, R58, !PT ;  /* 0x0000003a1c047209 */ /* 0x000fe20007810000 */
[----:B------:R-:W-:Y:S01]  /*2f40*/  IMAD R21, R0, UR45, -R21 ;  /* 0x0000002d00157c24 */ /* 0x000fe2000f8e0a15 */
[----:B------:R-:W-:Y:S02]  /*2f50*/  ISETP.LT.OR P2, PT, R2, 0x2, P2 ;  /* 0x000000020200780c */ /* 0x000fe40001741670 */
[----:B------:R-:W-:Y:S02]  /*2f60*/  FMNMX.FTZ R4, R60, R4, !PT ;  /* 0x000000043c047209 */ /* 0x000fe40007810000 */
[----:B------:R-:W-:Y:S02]  /*2f70*/  FSEL R27, R27, -INF , !P2 ;  /* 0xff8000001b1b7808 */ /* 0x000fe40005000000 */
[----:B------:R-:W-:-:S02]  /*2f80*/  ISETP.NE.AND P2, PT, R59, RZ, PT ;  /* 0x000000ff3b00720c */ /* 0x000fc40003f45270 */
[----:B------:R-:W-:Y:S02]  /*2f90*/  FMNMX.FTZ R4, R62, R4, !PT ;  /* 0x000000043e047209 */ /* 0x000fe40007810000 */
[----:B------:R-:W-:Y:S02]  /*2fa0*/  ISETP.GT.AND P2, PT, R3, 0x9, !P2 ;  /* 0x000000090300780c */ /* 0x000fe40005744270 */
[----:B------:R-:W-:Y:S02]  /*2fb0*/  FMNMX.FTZ R4, R32, R4, !PT ;  /* 0x0000000420047209 */ /* 0x000fe40007810000 */
[----:B------:R-:W-:Y:S02]  /*2fc0*/  ISETP.LT.OR P2, PT, R2, 0xa, P2 ;  /* 0x0000000a0200780c */ /* 0x000fe40001741670 */
[----:B------:R-:W-:Y:S02]  /*2fd0*/  FMNMX.FTZ R4, R64, R4, !PT ;  /* 0x0000000440047209 */ /* 0x000fe40007810000 */
[----:B------:R-:W-:-:S02]  /*2fe0*/  FSEL R31, R31, -INF , !P2 ;  /* 0xff8000001f1f7808 */ /* 0x000fc40005000000 */
[----:B------:R-:W-:Y:S02]  /*2ff0*/  ISETP.NE.AND P2, PT, R29, RZ, PT ;  /* 0x000000ff1d00720c */ /* 0x000fe40003f45270 */
[----:B------:R-:W-:Y:S02]  /*3000*/  FMNMX.FTZ R4, R36, R4, !PT ;  /* 0x0000000424047209 */ /* 0x000fe40007810000 */
[----:B------:R-:W-:Y:S02]  /*3010*/  ISETP.GT.AND P2, PT, R3, 0x10, !P2 ;  /* 0x000000100300780c */ /* 0x000fe40005744270 */
[----:B------:R-:W-:Y:S02]  /*3020*/  FMNMX.FTZ R4, R66, R4, !PT ;  /* 0x0000000442047209 */ /* 0x000fe40007810000 */
[----:B------:R-:W-:Y:S02]  /*3030*/  ISETP.LT.OR P2, PT, R2, 0x11, P2 ;  /* 0x000000110200780c */ /* 0x000fe40001741670 */
[----:B------:R-:W-:-:S02]  /*3040*/  FMNMX.FTZ R4, R40, R4, !PT ;  /* 0x0000000428047209 */ /* 0x000fc40007810000 */
[----:B------:R-:W-:Y:S02]  /*3050*/  FSEL R34, R34, -INF , !P2 ;  /* 0xff80000022227808 */ /* 0x000fe40005000000 */
[----:B------:R-:W-:Y:S02]  /*3060*/  ISETP.NE.AND P2, PT, R61, RZ, PT ;  /* 0x000000ff3d00720c */ /* 0x000fe40003f45270 */
[----:B------:R-:W-:Y:S02]  /*3070*/  FMNMX.FTZ R4, R68, R4, !PT ;  /* 0x0000000444047209 */ /* 0x000fe40007810000 */
[----:B------:R-:W-:Y:S02]  /*3080*/  ISETP.GT.AND P2, PT, R3, 0x11, !P2 ;  /* 0x000000110300780c */ /* 0x000fe40005744270 */
[----:B------:R-:W-:Y:S02]  /*3090*/  FMNMX.FTZ R4, R44, R4, !PT ;  /* 0x000000042c047209 */ /* 0x000fe40007810000 */
[----:B------:R-:W-:-:S02]  /*30a0*/  ISETP.LT.OR P2, PT, R2, 0x12, P2 ;  /* 0x000000120200780c */ /* 0x000fc40001741670 */
[----:B------:R-:W-:Y:S02]  /*30b0*/  FMNMX.FTZ R4, R70, R4, !PT ;  /* 0x0000000446047209 */ /* 0x000fe40007810000 */
[----:B------:R-:W-:Y:S02]  /*30c0*/  FSEL R35, R35, -INF , !P2 ;  /* 0xff80000023237808 */ /* 0x000fe40005000000 */
[----:B------:R-:W-:Y:S02]  /*30d0*/  ISETP.NE.AND P2, PT, R33, RZ, PT ;  /* 0x000000ff2100720c */ /* 0x000fe40003f45270 */
[----:B------:R-:W-:Y:S02]  /*30e0*/  FMNMX.FTZ R4, R48, R4, !PT ;  /* 0x0000000430047209 */ /* 0x000fe40007810000 */
[----:B------:R-:W-:Y:S02]  /*30f0*/  ISETP.GT.AND P2, PT, R3, 0x18, !P2 ;  /* 0x000000180300780c */ /* 0x000fe40005744270 */
[----:B------:R-:W-:-:S02]  /*3100*/  FMNMX.FTZ R4, R72, R4, !PT ;  /* 0x0000000448047209 */ /* 0x000fc40007810000 */
[----:B------:R-:W-:Y:S02]  /*3110*/  ISETP.LT.OR P2, PT, R2, 0x19, P2 ;  /* 0x000000190200780c */ /* 0x000fe40001741670 */
[----:B------:R-:W-:Y:S02]  /*3120*/  ISETP.GT.AND P3, PT, R3, 0x8, !P3 ;  /* 0x000000080300780c */ /* 0x000fe40005f64270 */
[----:B------:R-:W-:Y:S02]  /*3130*/  FSEL R38, R38, -INF , !P2 ;  /* 0xff80000026267808 */ /* 0x000fe40005000000 */
[----:B------:R-:W-:Y:S02]  /*3140*/  ISETP.NE.AND P2, PT, R63, RZ, PT ;  /* 0x000000ff3f00720c */ /* 0x000fe40003f45270 */
[----:B------:R-:W-:Y:S02]  /*3150*/  FMNMX.FTZ R4, R52, R4, !PT ;  /* 0x0000000434047209 */ /* 0x000fe40007810000 */
[----:B------:R-:W-:-:S02]  /*3160*/  ISETP.GT.AND P2, PT, R3, 0x19, !P2 ;  /* 0x000000190300780c */ /* 0x000fc40005744270 */
[C---:B------:R-:W-:Y:S02]  /*3170*/  ISETP.LT.OR P3, PT, R2.reuse, 0x9, P3 ;  /* 0x000000090200780c */ /* 0x040fe40001f61670 */
[----:B------:R-:W-:Y:S02]  /*3180*/  ISETP.LT.OR P2, PT, R2, 0x1a, P2 ;  /* 0x0000001a0200780c */ /* 0x000fe40001741670 */
[----:B------:R-:W-:Y:S02]  /*3190*/  FMNMX.FTZ R20, R74, R4, !PT ;  /* 0x000000044a147209 */ /* 0x000fe40007810000 */
[----:B------:R-:W-:Y:S02]  /*31a0*/  FSEL R39, R39, -INF , !P2 ;  /* 0xff80000027277808 */ /* 0x000fe40005000000 */
[----:B------:R-:W-:Y:S01]  /*31b0*/  ISETP.NE.AND P2, PT, R37, RZ, PT ;  /* 0x000000ff2500720c */ /* 0x000fe20003f45270 */
[----:B------:R-:W1:Y:S01]  /*31c0*/  SHFL.BFLY PT, R7, R20, 0x2, 0x1f ;  /* 0x0c401f0014077f89 */ /* 0x000e6200000e0000 */
[----:B------:R-:W-:-:S02]  /*31d0*/  FSEL R30, R30, -INF , !P3 ;  /* 0xff8000001e1e7808 */ /* 0x000fc40005800000 */
[----:B------:R-:W-:Y:S02]  /*31e0*/  ISETP.GT.AND P2, PT, R3, 0x20, !P2 ;  /* 0x000000200300780c */ /* 0x000fe40005744270 */
[----:B------:R-:W-:Y:S02]  /*31f0*/  ISETP.NE.AND P3, PT, R41, RZ, PT ;  /* 0x000000ff2900720c */ /* 0x000fe40003f65270 */
[----:B------:R-:W-:Y:S02]  /*3200*/  ISETP.LT.OR P2, PT, R2, 0x21, P2 ;  /* 0x000000210200780c */ /* 0x000fe40001741670 */
[----:B------:R-:W-:Y:S02]  /*3210*/  ISETP.NE.AND P6, PT, R25, RZ, PT ;  /* 0x000000ff1900720c */ /* 0x000fe40003fc5270 */
[----:B------:R-:W-:Y:S02]  /*3220*/  FSEL R42, R42, -INF , !P2 ;  /* 0xff8000002a2a7808 */ /* 0x000fe40005000000 */
[----:B------:R-:W-:-:S02]  /*3230*/  ISETP.NE.AND P2, PT, R65, RZ, PT ;  /* 0x000000ff4100720c */ /* 0x000fc40003f45270 */
[C---:B------:R-:W-:Y:S02]  /*3240*/  ISETP.GT.AND P4, PT, R3.reuse, 0x31, !P4 ;  /* 0x000000310300780c */ /* 0x040fe40006784270 */
[C---:B------:R-:W-:Y:S02]  /*3250*/  ISETP.GT.AND P2, PT, R3.reuse, 0x21, !P2 ;  /* 0x000000210300780c */ /* 0x040fe40005744270 */
[----:B------:R-:W-:Y:S02]  /*3260*/  ISETP.GT.AND P5, PT, R3, 0x38, !P5 ;  /* 0x000000380300780c */ /* 0x000fe40006fa4270 */
[C---:B------:R-:W-:Y:S02]  /*3270*/  ISETP.LT.OR P2, PT, R2.reuse, 0x22, P2 ;  /* 0x000000220200780c */ /* 0x040fe40001741670 */
[----:B------:R-:W-:Y:S02]  /*3280*/  ISETP.LT.OR P4, PT, R2, 0x32, P4 ;  /* 0x000000320200780c */ /* 0x000fe40002781670 */
[----:B------:R-:W-:-:S02]  /*3290*/  FSEL R43, R43, -INF , !P2 ;  /* 0xff8000002b2b7808 */ /* 0x000fc40005000000 */
[----:B------:R-:W-:Y:S02]  /*32a0*/  ISETP.GT.AND P2, PT, R3, 0x28, !P3 ;  /* 0x000000280300780c */ /* 0x000fe40005f44270 */
[----:B------:R-:W-:Y:S02]  /*32b0*/  ISETP.NE.AND P3, PT, R45, RZ, PT ;  /* 0x000000ff2d00720c */ /* 0x000fe40003f65270 */
[----:B------:R-:W-:Y:S02]  /*32c0*/  ISETP.LT.OR P2, PT, R2, 0x29, P2 ;  /* 0x000000290200780c */ /* 0x000fe40001741670 */
[C---:B------:R-:W-:Y:S02]  /*32d0*/  ISETP.GT.AND P3, PT, R3.reuse, 0x30, !P3 ;  /* 0x000000300300780c */ /* 0x040fe40005f64270 */
[----:B------:R-:W-:Y:S02]  /*32e0*/  FSEL R46, R46, -INF , !P2 ;  /* 0xff8000002e2e7808 */ /* 0x000fe40005000000 */
[----:B------:R-:W-:-:S02]  /*32f0*/  ISETP.GT.AND P2, PT, R3, RZ, !P6 ;  /* 0x000000ff0300720c */ /* 0x000fc40007744270 */
[----:B------:R-:W-:Y:S02]  /*3300*/  ISETP.NE.AND P6, PT, R23, RZ, PT ;  /* 0x000000ff1700720c */ /* 0x000fe40003fc5270 */
[----:B------:R-:W-:Y:S02]  /*3310*/  ISETP.LT.OR P2, PT, R2, 0x1, P2 ;  /* 0x000000010200780c */ /* 0x000fe40001741670 */
[----:B-1----:R-:W-:Y:S02]  /*3320*/  FMNMX.FTZ R23, R20, R7, !PT ;  /* 0x0000000714177209 */ /* 0x002fe40007810000 */
[----:B------:R-:W-:Y:S02]  /*3330*/  FSEL R26, R26, -INF , !P2 ;  /* 0xff8000001a1a7808 */ /* 0x000fe40005000000 */
[----:B------:R-:W-:Y:S01]  /*3340*/  ISETP.NE.AND P2, PT, R67, RZ, PT ;  /* 0x000000ff4300720c */ /* 0x000fe20003f45270 */
[----:B------:R-:W1:Y:S01]  /*3350*/  SHFL.BFLY PT, R24, R23, 0x1, 0x1f ;  /* 0x0c201f0017187f89 */ /* 0x000e6200000e0000 */
[----:B------:R-:W-:-:S02]  /*3360*/  FMNMX.FTZ R7, R26, R27, !PT ;  /* 0x0000001b1a077209 */ /* 0x000fc40007810000 */
[----:B------:R-:W-:Y:S02]  /*3370*/  ISETP.GT.AND P2, PT, R3, 0x29, !P2 ;  /* 0x000000290300780c */ /* 0x000fe40005744270 */
[----:B------:R-:W-:Y:S02]  /*3380*/  FMNMX.FTZ R4, R30, R7, !PT ;  /* 0x000000071e047209 */ /* 0x000fe40007810000 */
[----:B------:R-:W-:Y:S02]  /*3390*/  ISETP.LT.OR P2, PT, R2, 0x2a, P2 ;  /* 0x0000002a0200780c */ /* 0x000fe40001741670 */
[----:B------:R-:W-:Y:S02]  /*33a0*/  FMNMX.FTZ R7, R31, R4, !PT ;  /* 0x000000041f077209 */ /* 0x000fe40007810000 */
[----:B------:R-:W-:Y:S02]  /*33b0*/  FSEL R47, R47, -INF , !P2 ;  /* 0xff8000002f2f7808 */ /* 0x000fe40005000000 */
[----:B------:R-:W-:-:S02]  /*33c0*/  FMNMX.FTZ R4, R34, R7, !PT ;  /* 0x0000000722047209 */ /* 0x000fc40007810000 */
[----:B------:R-:W-:Y:S02]  /*33d0*/  ISETP.LT.OR P3, PT, R2, 0x31, P3 ;  /* 0x000000310200780c */ /* 0x000fe40001f61670 */
[----:B------:R-:W-:Y:S02]  /*33e0*/  FMNMX.FTZ R7, R35, R4, !PT ;  /* 0x0000000423077209 */ /* 0x000fe40007810000 */
[----:B------:R-:W-:Y:S02]  /*33f0*/  FSEL R50, R50, -INF , !P3 ;  /* 0xff80000032327808 */ /* 0x000fe40005800000 */
[----:B------:R-:W-:Y:S02]  /*3400*/  FMNMX.FTZ R20, R38, R7, !PT ;  /* 0x0000000726147209 */ /* 0x000fe40007810000 */
[----:B------:R-:W-:Y:S02]  /*3410*/  ISETP.LT.OR P5, PT, R2, 0x39, P5 ;  /* 0x000000390200780c */ /* 0x000fe40002fa1670 */
[----:B------:R-:W-:-:S02]  /*3420*/  FMNMX.FTZ R7, R39, R20, !PT ;  /* 0x0000001427077209 */ /* 0x000fc40007810000 */
[----:B-1----:R-:W-:Y:S02]  /*3430*/  FMNMX.FTZ R4, R23, R24, !PT ;  /* 0x0000001817047209 */ /* 0x002fe40007810000 */
[----:B------:R-:W-:Y:S02]  /*3440*/  FMNMX.FTZ R20, R42, R7, !PT ;  /* 0x000000072a147209 */ /* 0x000fe40007810000 */
[C---:B------:R-:W-:Y:S01]  /*3450*/  FSETP.NEU.FTZ.AND P2, PT, R4.reuse, -INF , PT ;  /* 0xff8000000400780b */ /* 0x040fe20003f5d000 */
[----:B------:R-:W-:Y:S01]  /*3460*/  FMUL.FTZ R23, R4, UR6 ;  /* 0x0000000604177c20 */ /* 0x000fe20008410000 */
[----:B------:R-:W-:Y:S02]  /*3470*/  FMNMX.FTZ R7, R43, R20, !PT ;  /* 0x000000142b077209 */ /* 0x000fe40007810000 */
[----:B------:R-:W-:Y:S02]  /*3480*/  FSEL R51, R51, -INF , !P4 ;  /* 0xff80000033337808 */ /* 0x000fe40006000000 */
[----:B------:R-:W-:-:S02]  /*3490*/  FMNMX.FTZ R20, R46, R7, !PT ;  /* 0x000000072e147209 */ /* 0x000fc40007810000 */
[----:B------:R-:W-:Y:S02]  /*34a0*/  FSEL R23, R23, RZ, P2 ;  /* 0x000000ff17177208 */ /* 0x000fe40001000000 */
[----:B------:R-:W-:Y:S02]  /*34b0*/  ISETP.GT.AND P2, PT, R3, 0x39, !P6 ;  /* 0x000000390300780c */ /* 0x000fe40007744270 */
[----:B------:R-:W-:Y:S01]  /*34c0*/  FMNMX.FTZ R3, R47, R20, !PT ;  /* 0x000000142f037209 */ /* 0x000fe20007810000 */
[--C-:B------:R-:W-:Y:S01]  /*34d0*/  FFMA.FTZ R7, R58, UR6, -R23.reuse ;  /* 0x000000063a077c23 */ /* 0x100fe20008010817 */
[----:B------:R-:W-:Y:S01]  /*34e0*/  ISETP.LT.OR P2, PT, R2, 0x3a, P2 ;  /* 0x0000003a0200780c */ /* 0x000fe20001741670 */
[--C-:B------:R-:W-:Y:S01]  /*34f0*/  FFMA.FTZ R24, R28, UR6, -R23.reuse ;  /* 0x000000061c187c23 */ /* 0x100fe20008010817 */
[----:B------:R-:W-:Y:S01]  /*3500*/  FMNMX.FTZ R20, R50, R3, !PT ;  /* 0x0000000332147209 */ /* 0x000fe20007810000 */
[----:B------:R-:W-:Y:S01]  /*3510*/  MUFU.EX2 R25, R7 ;  /* 0x0000000700197308 */ /* 0x000fe20000000800 */
[----:B------:R-:W-:Y:S01]  /*3520*/  FSEL R54, R54, -INF , !P5 ;  /* 0xff80000036367808 */ /* 0x000fe20006800000 */
[--C-:B------:R-:W-:Y:S01]  /*3530*/  FFMA.FTZ R28, R62, UR6, -R23.reuse ;  /* 0x000000063e1c7c23 */ /* 0x100fe20008010817 */
[----:B------:R-:W-:Y:S01]  /*3540*/  FMNMX.FTZ R3, R51, R20, !PT ;  /* 0x0000001433037209 */ /* 0x000fe20007810000 */
[--C-:B------:R-:W-:Y:S01]  /*3550*/  FFMA.FTZ R20, R60, UR6, -R23.reuse ;  /* 0x000000063c147c23 */ /* 0x100fe20008010817 */
[----:B------:R-:W-:Y:S01]  /*3560*/  FSEL R55, R55, -INF , !P2 ;  /* 0xff80000037377808 */ /* 0x000fe20005000000 */
        /* <DEDUP_REMOVED lines=9> */
[--C-:B------:R-:W-:Y:S01]  /*3600*/  FFMA.FTZ R45, R70, UR6, -R23.reuse ;  /* 0x00000006462d7c23 */ /* 0x100fe20008010817 */
[----:B------:R-:W2:Y:S01]  /*3610*/  SHFL.BFLY PT, R3, R2, 0x2, 0x1f ;  /* 0x0c401f0002037f89 */ /* 0x000ea200000e0000 */
[----:B------:R-:W-:Y:S01]  /*3620*/  MUFU.EX2 R20, R20 ;  /* 0x0000001400147308 */ /* 0x000fe20000000800 */
[--C-:B------:R-:W-:Y:S01]  /*3630*/  FFMA.FTZ R48, R48, UR6, -R23.reuse ;  /* 0x0000000630307c23 */ /* 0x100fe20008010817 */
[----:B------:R-:W-:Y:S01]  /*3640*/  FFMA.FTZ R49, R72, UR6, -R23 ;  /* 0x0000000648317c23 */ /* 0x000fe20008010817 */
[----:B------:R-:W-:-:S05]  /*3650*/  R2UR UR14, R21 ;  /* 0x00000000150e72ca */ /* 0x000fca00000e0000 */
[----:B------:R3:W4:Y:S01]  /*3660*/  MUFU.EX2 R29, R28 ;  /* 0x0000001c001d7308 */ /* 0x0007220000000800 */
[----:B-1----:R-:W-:Y:S01]  /*3670*/  FADD.FTZ R53, R24, R25 ;  /* 0x0000001918357221 */ /* 0x002fe20000010000 */
[----:B------:R-:W-:-:S06]  /*3680*/  F2FP.BF16.F32.PACK_AB R196, R25, R24 ;  /* 0x0000001819c4723e */ /* 0x000fcc00000010ff */
[----:B------:R-:W-:Y:S01]  /*3690*/  MUFU.EX2 R32, R32 ;  /* 0x0000002000207308 */ /* 0x000fe20000000800 */
[----:B---3--:R-:W-:Y:S01]  /*36a0*/  FFMA.FTZ R28, R68, UR6, -R23 ;  /* 0x00000006441c7c23 */ /* 0x008fe20008010817 */
[----:B------:R-:W-:-:S04]  /*36b0*/  UIADD3 UR14, UR42, UR14, URZ ;  /* 0x0000000e2a0e7290 */ /* 0x000fc8000fffe03f */
[----:B------:R-:W-:Y:S01]  /*36c0*/  UIADD3 UR10, UR14, UR10, URZ ;  /* 0x0000000a0e0a7290 */ /* 0x000fe2000fffe03f */
[----:B--2---:R-:W-:Y:S01]  /*36d0*/  FMNMX.FTZ R7, R2, R3, !PT ;  /* 0x0000000302077209 */ /* 0x004fe20007810000 */
[----:B------:R-:W1:Y:S01]  /*36e0*/  MUFU.EX2 R33, R33 ;  /* 0x0000002100217308 */ /* 0x000e620000000800 */
[----:B----4-:R-:W-:-:S03]  /*36f0*/  F2FP.BF16.F32.PACK_AB R198, R29, R20 ;  /* 0x000000141dc6723e */ /* 0x010fc600000010ff */
[----:B------:R-:W2:Y:S04]  /*3700*/  SHFL.BFLY PT, R2, R7, 0x1, 0x1f ;  /* 0x0c201f0007027f89 */ /* 0x000ea800000e0000 */
[----:B------:R3:W-:Y:S08]  /*3710*/  MUFU.EX2 R41, R28 ;  /* 0x0000001c00297308 */ /* 0x0007f00000000800 */
[----:B------:R-:W4:Y:S01]  /*3720*/  MUFU.EX2 R36, R36 ;  /* 0x0000002400247308 */ /* 0x000f220000000800 */
[----:B---3--:R-:W-:Y:S01]  /*3730*/  FADD.FTZ R28, R20, R53 ;  /* 0x00000035141c7221 */ /* 0x008fe20000010000 */
[----:B-1----:R-:W-:-:S03]  /*3740*/  F2FP.BF16.F32.PACK_AB R192, R33, R32 ;  /* 0x0000002021c0723e */ /* 0x002fc600000010ff */
[----:B------:R-:W-:-:S03]  /*3750*/  FADD.FTZ R53, R29, R28 ;  /* 0x0000001c1d357221 */ /* 0x000fc60000010000 */
[----:B------:R-:W1:Y:S01]  /*3760*/  MUFU.EX2 R37, R37 ;  /* 0x0000002500257308 */ /* 0x000e620000000800 */
[----:B------:R-:W-:Y:S01]  /*3770*/  FADD.FTZ R28, R32, R53 ;  /* 0x00000035201c7221 */ /* 0x000fe20000010000 */
[----:B--2---:R-:W-:-:S03]  /*3780*/  FMNMX.FTZ R3, R7, R2, !PT ;  /* 0x0000000207037209 */ /* 0x004fc60007810000 */
[----:B------:R-:W-:Y:S01]  /*3790*/  FADD.FTZ R57, R33, R28 ;  /* 0x0000001c21397221 */ /* 0x000fe20000010000 */
[--C-:B------:R-:W-:Y:S01]  /*37a0*/  FFMA.FTZ R2, R52, UR6, -R23.reuse ;  /* 0x0000000634027c23 */ /* 0x100fe20008010817 */
[----:B------:R-:W-:Y:S01]  /*37b0*/  FFMA.FTZ R23, R74, UR6, -R23 ;  /* 0x000000064a177c23 */ /* 0x000fe20008010817 */
[C---:B------:R-:W-:Y:S01]  /*37c0*/  FSETP.NEU.FTZ.AND P2, PT, R3.reuse, -INF , PT ;  /* 0xff8000000300780b */ /* 0x040fe20003f5d000 */
[----:B------:R-:W-:Y:S01]  /*37d0*/  FMUL.FTZ R7, R3, UR6 ;  /* 0x0000000603077c20 */ /* 0x000fe20008410000 */
[----:B------:R-:W2:Y:S01]  /*37e0*/  MUFU.EX2 R40, R40 ;  /* 0x0000002800287308 */ /* 0x000ea20000000800 */
[----:B----4-:R-:W-:-:S03]  /*37f0*/  FADD.FTZ R52, R36, R57 ;  /* 0x0000003924347221 */ /* 0x010fc60000010000 */
[----:B------:R-:W-:Y:S02]  /*3800*/  FSEL R7, R7, RZ, P2 ;  /* 0x000000ff07077208 */ /* 0x000fe40001000000 */
[----:B------:R-:W-:Y:S01]  /*3810*/  PLOP3.LUT P2, PT, PT, PT, UP0, 0x40, 0x0 ;  /* 0x000000000000781c */ /* 0x000fe20003f4e808 */
[----:B-1----:R-:W-:Y:S01]  /*3820*/  FADD.FTZ R57, R37, R52 ;  /* 0x0000003425397221 */ /* 0x002fe20000010000 */
[----:B------:R-:W-:Y:S01]  /*3830*/  MUFU.EX2 R44, R44 ;  /* 0x0000002c002c7308 */ /* 0x000fe20000000800 */
[--C-:B------:R-:W-:Y:S01]  /*3840*/  FFMA.FTZ R26, R26, UR6, -R7.reuse ;  /* 0x000000061a1a7c23 */ /* 0x100fe20008010807 */
        /* <DEDUP_REMOVED lines=14> */
[----:B------:R-:W1:Y:S01]  /*3930*/  MUFU.EX2 R27, R27 ;  /* 0x0000001b001b7308 */ /* 0x000e620000000800 */
[--C-:B------:R-:W-:Y:S01]  /*3940*/  FFMA.FTZ R54, R54, UR6, -R7.reuse ;  /* 0x0000000636367c23 */ /* 0x100fe20008010807 */
[----:B------:R-:W-:Y:S01]  /*3950*/  FFMA.FTZ R7, R55, UR6, -R7 ;  /* 0x0000000637077c23 */ /* 0x000fe20008010807 */
[----:B------:R-:W-:-:S02]  /*3960*/  F2FP.BF16.F32.PACK_AB R194, R37, R36 ;  /* 0x0000002425c2723e */ /* 0x000fc400000010ff */
[----:B--2---:R-:W-:-:S03]  /*3970*/  F2FP.BF16.F32.PACK_AB R188, R41, R40 ;  /* 0x0000002829bc723e */ /* 0x004fc600000010ff */
[----:B------:R-:W2:Y:S08]  /*3980*/  MUFU.EX2 R30, R30 ;  /* 0x0000001e001e7308 */ /* 0x000eb00000000800 */
[----:B------:R-:W3:Y:S01]  /*3990*/  MUFU.EX2 R31, R31 ;  /* 0x0000001f001f7308 */ /* 0x000ee20000000800 */
[----:B-1----:R-:W-:Y:S01]  /*39a0*/  FADD.FTZ R53, R26, R27 ;  /* 0x0000001b1a357221 */ /* 0x002fe20000010000 */
[----:B------:R-:W-:-:S06]  /*39b0*/  F2FP.BF16.F32.PACK_AB R197, R27, R26 ;  /* 0x0000001a1bc5723e */ /* 0x000fcc00000010ff */
[----:B------:R-:W1:Y:S01]  /*39c0*/  MUFU.EX2 R34, R34 ;  /* 0x0000002200227308 */ /* 0x000e620000000800 */
[----:B--2---:R-:W-:-:S07]  /*39d0*/  FADD.FTZ R28, R30, R53 ;  /* 0x000000351e1c7221 */ /* 0x004fce0000010000 */
[----:B------:R-:W2:Y:S01]  /*39e0*/  MUFU.EX2 R35, R35 ;  /* 0x0000002300237308 */ /* 0x000ea20000000800 */
[C---:B---3--:R-:W-:Y:S01]  /*39f0*/  FADD.FTZ R53, R31.reuse, R28 ;  /* 0x0000001c1f357221 */ /* 0x048fe20000010000 */
[----:B------:R-:W-:Y:S01]  /*3a00*/  FADD.FTZ R28, R40, R57 ;  /* 0x00000039281c7221 */ /* 0x000fe20000010000 */
[----:B------:R-:W-:-:S03]  /*3a10*/  F2FP.BF16.F32.PACK_AB R199, R31, R30 ;  /* 0x0000001e1fc7723e */ /* 0x000fc600000010ff */
[----:B------:R-:W-:Y:S02]  /*3a20*/  FADD.FTZ R57, R41, R28 ;  /* 0x0000001c29397221 */ /* 0x000fe40000010000 */
[----:B------:R-:W3:Y:S01]  /*3a30*/  MUFU.EX2 R38, R38 ;  /* 0x0000002600267308 */ /* 0x000ee20000000800 */
[----:B-1----:R-:W-:Y:S01]  /*3a40*/  FADD.FTZ R0, R34, R53 ;  /* 0x0000003522007221 */ /* 0x002fe20000010000 */
[----:B------:R-:W-:-:S06]  /*3a50*/  FADD.FTZ R24, R44, R57 ;  /* 0x000000392c187221 */ /* 0x000fcc0000010000 */
[----:B------:R-:W1:Y:S01]  /*3a60*/  MUFU.EX2 R39, R39 ;  /* 0x0000002700277308 */ /* 0x000e620000000800 */
[C---:B--2---:R-:W-:Y:S01]  /*3a70*/  FADD.FTZ R53, R35.reuse, R0 ;  /* 0x0000000023357221 */ /* 0x044fe20000010000 */
[----:B------:R-:W-:-:S06]  /*3a80*/  F2FP.BF16.F32.PACK_AB R193, R35, R34 ;  /* 0x0000002223c1723e */ /* 0x000fcc00000010ff */
[----:B------:R-:W2:Y:S01]  /*3a90*/  MUFU.EX2 R42, R42 ;  /* 0x0000002a002a7308 */ /* 0x000ea20000000800 */
[----:B---3--:R-:W-:-:S07]  /*3aa0*/  FADD.FTZ R0, R38, R53 ;  /* 0x0000003526007221 */ /* 0x008fce0000010000 */
[----:B------:R-:W3:Y:S01]  /*3ab0*/  MUFU.EX2 R45, R45 ;  /* 0x0000002d002d7308 */ /* 0x000ee20000000800 */
[C---:B-1----:R-:W-:Y:S01]  /*3ac0*/  FADD.FTZ R25, R39.reuse, R0 ;  /* 0x0000000027197221 */ /* 0x042fe20000010000 */
[----:B------:R-:W-:-:S06]  /*3ad0*/  F2FP.BF16.F32.PACK_AB R195, R39, R38 ;  /* 0x0000002627c3723e */ /* 0x000fcc00000010ff */
[----:B------:R-:W1:Y:S01]  /*3ae0*/  MUFU.EX2 R43, R43 ;  /* 0x0000002b002b7308 */ /* 0x000e620000000800 */
[----:B--2---:R-:W-:-:S07]  /*3af0*/  FADD.FTZ R0, R42, R25 ;  /* 0x000000192a007221 */ /* 0x004fce0000010000 */
[----:B------:R-:W2:Y:S01]  /*3b00*/  MUFU.EX2 R48, R48 ;  /* 0x0000003000307308 */ /* 0x000ea20000000800 */
[C---:B---3--:R-:W-:Y:S01]  /*3b10*/  FADD.FTZ R29, R45.reuse, R24 ;  /* 0x000000182d1d7221 */ /* 0x048fe20000010000 */
[----:B------:R-:W-:-:S06]  /*3b20*/  F2FP.BF16.F32.PACK_AB R190, R45, R44 ;  /* 0x0000002c2dbe723e */ /* 0x000fcc00000010ff */
[----:B------:R-:W3:Y:S01]  /*3b30*/  MUFU.EX2 R46, R46 ;  /* 0x0000002e002e7308 */ /* 0x000ee20000000800 */
[C---:B-1----:R-:W-:Y:S01]  /*3b40*/  FADD.FTZ R25, R43.reuse, R0 ;  /* 0x000000002b197221 */ /* 0x042fe20000010000 */
[----:B------:R-:W-:-:S06]  /*3b50*/  F2FP.BF16.F32.PACK_AB R189, R43, R42 ;  /* 0x0000002a2bbd723e */ /* 0x000fcc00000010ff */
[----:B------:R-:W1:Y:S01]  /*3b60*/  MUFU.EX2 R49, R49 ;  /* 0x0000003100317308 */ /* 0x000e620000000800 */
[----:B--2---:R-:W-:-:S07]  /*3b70*/  FADD.FTZ R20, R48, R29 ;  /* 0x0000001d30147221 */ /* 0x004fce0000010000 */
[----:B------:R-:W2:Y:S01]  /*3b80*/  MUFU.EX2 R47, R47 ;  /* 0x0000002f002f7308 */ /* 0x000ea20000000800 */
[----:B---3--:R-:W-:-:S07]  /*3b90*/  FADD.FTZ R0, R46, R25 ;  /* 0x000000192e007221 */ /* 0x008fce0000010000 */
[----:B------:R-:W3:Y:S01]  /*3ba0*/  MUFU.EX2 R2, R2 ;  /* 0x0000000200027308 */ /* 0x000ee20000000800 */
[C---:B-1----:R-:W-:Y:S01]  /*3bb0*/  FADD.FTZ R29, R49.reuse, R20 ;  /* 0x00000014311d7221 */ /* 0x042fe20000010000 */
[----:B------:R-:W-:-:S06]  /*3bc0*/  F2FP.BF16.F32.PACK_AB R184, R49, R48 ;  /* 0x0000003031b8723e */ /* 0x000fcc00000010ff */
[----:B------:R-:W1:Y:S01]  /*3bd0*/  MUFU.EX2 R50, R50 ;  /* 0x0000003200327308 */ /* 0x000e620000000800 */
[C---:B--2---:R-:W-:Y:S01]  /*3be0*/  FADD.FTZ R25, R47.reuse, R0 ;  /* 0x000000002f197221 */ /* 0x044fe20000010000 */
[----:B------:R-:W-:-:S06]  /*3bf0*/  F2FP.BF16.F32.PACK_AB R191, R47, R46 ;  /* 0x0000002e2fbf723e */ /* 0x000fcc00000010ff */
[----:B------:R-:W2:Y:S01]  /*3c00*/  MUFU.EX2 R23, R23 ;  /* 0x0000001700177308 */ /* 0x000ea20000000800 */
[----:B---3--:R-:W-:-:S07]  /*3c10*/  FADD.FTZ R20, R2, R29 ;  /* 0x0000001d02147221 */ /* 0x008fce0000010000 */
[----:B------:R-:W3:Y:S01]  /*3c20*/  MUFU.EX2 R51, R51 ;  /* 0x0000003300337308 */ /* 0x000ee20000000800 */
[----:B-1----:R-:W-:-:S07]  /*3c30*/  FADD.FTZ R0, R50, R25 ;  /* 0x0000001932007221 */ /* 0x002fce0000010000 */
[----:B------:R-:W1:Y:S01]  /*3c40*/  MUFU.EX2 R54, R54 ;  /* 0x0000003600367308 */ /* 0x000e620000000800 */
[C---:B--2---:R-:W-:Y:S01]  /*3c50*/  FADD.FTZ R20, R23.reuse, R20 ;  /* 0x0000001417147221 */ /* 0x044fe20000010000 */
[----:B------:R-:W-:-:S06]  /*3c60*/  F2FP.BF16.F32.PACK_AB R186, R23, R2 ;  /* 0x0000000217ba723e */ /* 0x000fcc00000010ff */
[----:B------:R-:W2:Y:S01]  /*3c70*/  MUFU.EX2 R187, R7 ;  /* 0x0000000700bb7308 */ /* 0x000ea20000000800 */
[C---:B---3--:R-:W-:Y:S01]  /*3c80*/  FADD.FTZ R23, R51.reuse, R0 ;  /* 0x0000000033177221 */ /* 0x048fe20000010000 */
[----:B------:R-:W-:-:S03]  /*3c90*/  F2FP.BF16.F32.PACK_AB R185, R51, R50 ;  /* 0x0000003233b9723e */ /* 0x000fc600000010ff */
[----:B-1----:R-:W-:Y:S01]  /*3ca0*/  FADD.FTZ R0, R54, R23 ;  /* 0x0000001736007221 */ /* 0x002fe20000010000 */
[----:B------:R-:W-:-:S03]  /*3cb0*/  VIADD R23, R103, 0xfffffffe ;  /* 0xfffffffe67177836 */ /* 0x000fc60000000000 */
[C---:B--2---:R-:W-:Y:S01]  /*3cc0*/  FADD.FTZ R7, R187.reuse, R0 ;  /* 0x00000000bb077221 */ /* 0x044fe20000010000 */
[----:B------:R-:W-:Y:S01]  /*3cd0*/  F2FP.BF16.F32.PACK_AB R187, R187, R54 ;  /* 0x00000036bbbb723e */ /* 0x000fe200000010ff */
[----:B------:R-:W-:Y:S06]  /*3ce0*/  @P2 BRA `(.L_x_911) ;  /* 0x0000000000442947 */ /* 0x000fec0003800000 */
        /* <DEDUP_REMOVED lines=10> */
.L_x_912:
[----:B------:R-:W-:-:S11]  /*3d90*/  UISETP.NE.AND UP1, UPT, UR11, 0x1, UPT ;  /* 0x000000010b00788c */ /* 0x000fd6000bf25270 */
[----:B------:R-:W-:Y:S02]  /*3da0*/  @UP1 ULDC.64 UR14, c[0x0][0x9e8] ;  /* 0x00027a00000e1ab9 */ /* 0x000fe40000000a00 */
[----:B------:R-:W-:-:S04]  /*3db0*/  UIMAD.WIDE.U32 UR18, UR7, UR14, URZ ;  /* 0x0000000e071272a5 */ /* 0x000fc8000f8e003f */
[----:B------:R-:W-:-:S12]  /*3dc0*/  @UP1 USHF.R.U32.HI UR7, URZ, UR15, UR19 ;  /* 0x0000000f3f071299 */ /* 0x000fd80008011613 */
.L_x_913:
[----:B------:R-:W-:-:S04]  /*3dd0*/  UIMAD UR7, UR7, UR11, UR11 ;  /* 0x0000000b070772a4 */ /* 0x000fc8000f8e020b */
[----:B------:R-:W-:-:S04]  /*3de0*/  UISETP.LT.AND UP1, UPT, UR10, UR7, UPT ;  /* 0x000000070a00728c */ /* 0x000fc8000bf21270 */
[----:B------:R-:W-:-:S12]  /*3df0*/  USEL UR10, UR10, UR7, UP1 ;  /* 0x000000070a0a7287 */ /* 0x000fd80008800000 */
.L_x_911:
[----:B------:R-:W-:Y:S01]  /*3e00*/  USHF.R.S32.HI UR7, URZ, 0x1f, UR10 ;  /* 0x0000001f3f077899 */ /* 0x000fe2000801140a */
[----:B------:R-:W-:Y:S01]  /*3e10*/  IMAD.MOV.U32 R2, RZ, RZ, 0x3f800000 ;  /* 0x3f800000ff027424 */ /* 0x000fe200078e00ff */
[----:B------:R-:W-:Y:S01]  /*3e20*/  CS2R R150, SRZ ;  /* 0x0000000000967805 */ /* 0x000fe2000001ff00 */
[----:B------:R-:W-:Y:S01]  /*3e30*/  IMAD.MOV.U32 R0, RZ, RZ, 0x3f800000 ;  /* 0x3f800000ff007424 */ /* 0x000fe200078e00ff */
        /* <DEDUP_REMOVED lines=8> */
[----:B------:R-:W-:Y:S01]  /*3ec0*/  UISETP.LT.AND UP1, UPT, UR60, UR7, UPT ;  /* 0x000000073c00728c */ /* 0x000fe2000bf21270 */
[----:B------:R-:W-:Y:S02]  /*3ed0*/  CS2R R136, SRZ ;  /* 0x0000000000887805 */ /* 0x000fe4000001ff00 */
[----:B------:R-:W-:Y:S02]  /*3ee0*/  CS2R R134, SRZ ;  /* 0x0000000000867805 */ /* 0x000fe4000001ff00 */
[----:B------:R-:W-:Y:S01]  /*3ef0*/  CS2R R132, SRZ ;  /* 0x0000000000847805 */ /* 0x000fe2000001ff00 */
[----:B------:R-:W-:Y:S01]  /*3f00*/  USEL UR41, UR60, UR7, !UP1 ;  /* 0x000000073c297287 */ /* 0x000fe2000c800000 */
[----:B------:R-:W-:-:S02]  /*3f10*/  CS2R R130, SRZ ;  /* 0x0000000000827805 */ /* 0x000fc4000001ff00 */
[----:B------:R-:W-:Y:S02]  /*3f20*/  CS2R R128, SRZ ;  /* 0x0000000000807805 */ /* 0x000fe4000001ff00 */
[----:B------:R-:W-:Y:S02]  /*3f30*/  CS2R R126, SRZ ;  /* 0x00000000007e7805 */ /* 0x000fe4000001ff00 */
[----:B------:R-:W-:Y:S02]  /*3f40*/  CS2R R124, SRZ ;  /* 0x00000000007c7805 */ /* 0x000fe4000001ff00 */
[----:B------:R-:W-:Y:S02]  /*3f50*/  CS2R R122, SRZ ;  /* 0x00000000007a7805 */ /* 0x000fe4000001ff00 */
[----:B------:R-:W-:Y:S02]  /*3f60*/  ISETP.GE.AND P2, PT, R23, UR41, PT ;  /* 0x0000002917007c0c */ /* 0x000fe4000bf46270 */
        /* <DEDUP_REMOVED lines=48> */
[----:B------:R-:W-:Y:S01]  /*4270*/  CS2R R24, SRZ ;  /* 0x0000000000187805 */ /* 0x000fe2000001ff00 */
[----:B------:R-:W-:Y:S06]  /*4280*/  @!P2 BRA `(.L_x_914) ;  /* 0x0000002400d8a947 */ /* 0x000fec0003800000 */
[----:B------:R-:W-:Y:S01]  /*4290*/  IMAD.IADD R214, R6, 0x1, R21 ;  /* 0x0000000106d67824 */ /* 0x000fe200078e0215 */
[----:B------:R-:W-:Y:S01]  /*42a0*/  ULDC UR47, c[0x0][0x9e4] ;  /* 0x00027900002f7ab9 */ /* 0x000fe20000000800 */
[----:B------:R-:W-:Y:S02]  /*42b0*/  IMAD.MOV.U32 R2, RZ, RZ, 0x3f800000 ;  /* 0x3f800000ff027424 */ /* 0x000fe400078e00ff */
[----:B------:R-:W-:-:S07]  /*42c0*/  IMAD.MOV.U32 R151, RZ, RZ, RZ ;  /* 0x000000ffff977224 */ /* 0x000fce00078e00ff */
.L_x_931:
[----:B------:R-:W-:-:S04]  /*42d0*/  UIADD3 UR7, UR36, 0x1, URZ ;  /* 0x0000000124077890 */ /* 0x000fc8000fffe03f */
[----:B------:R-:W-:-:S04]  /*42e0*/  UISETP.NE.AND UP1, UPT, UR7, 0x2, UPT ;  /* 0x000000020700788c */ /* 0x000fc8000bf25270 */
[----:B------:R-:W-:Y:S02]  /*42f0*/  USEL UR40, URZ, 0x1, UP1 ;  /* 0x000000013f287887 */ /* 0x000fe40008800000 */
[----:B------:R-:W-:Y:S02]  /*4300*/  USEL UR7, UR7, URZ, UP1 ;  /* 0x0000003f07077287 */ /* 0x000fe40008800000 */
[----:B------:R-:W-:Y:S01]  /*4310*/  ULOP3.LUT UR40, UR46, UR40, URZ, 0x3c, !UPT ;  /* 0x000000282e287292 */ /* 0x000fe2000f8e3c3f */
[----:B------:R-:W-:Y:S11]  /*4320*/  @!P0 BRA `(.L_x_915) ;  /* 0x0000000000048947 */ /* 0x000ff60003800000 */
[----:B------:R-:W-:Y:S01]  /*4330*/  BPT.TRAP 0x1 ;  /* 0x000000040000795c */ /* 0x000fe20000300000 */
.L_x_915:
[----:B------:R-:W-:Y:S01]  /*4340*/  ULEA UR39, UR7, UR38, 0x3 ;  /* 0x0000002607277291 */ /* 0x000fe2000f8e183f */
[----:B------:R-:W-:-:S05]  /*4350*/  IMAD.U32 R152, RZ, RZ, UR40 ;  /* 0x00000028ff987e24 */ /* 0x000fca000f8e00ff */
[----:B------:R-:W-:-:S04]  /*4360*/  SHF.L.U32 R152, R152, 0x1f, RZ ;  /* 0x0000001f98987819 */ /* 0x000fc800000006ff */
[----:B------:R1:W2:Y:S01]  /*4370*/  SYNCS.PHASECHK.TRANS64.TRYWAIT P2, [UR39+0x30830], R152 ;  /* 0x03083098ff0075a7 */ /* 0x0002a20008040167 */
[----:B------:R-:W-:Y:S05]  /*4380*/  @!P0 BRA `(.L_x_916) ;  /* 0x0000000000048947 */ /* 0x000fea0003800000 */
[----:B------:R-:W-:Y:S01]  /*4390*/  BPT.TRAP 0x1 ;  /* 0x000000040000795c */ /* 0x000fe20000300000 */
.L_x_916:
[----:B--2---:R-:W-:Y:S05]  /*43a0*/  @P2 BRA `(.L_x_917) ;  /* 0x0000000000082947 */ /* 0x004fea0003800000 */
[----:B------:R-:W2:Y:S02]  /*43b0*/  SYNCS.PHASECHK.TRANS64.TRYWAIT P2, [UR39+0x30830], R152 ;  /* 0x03083098ff0075a7 */ /* 0x000ea40008040167 */
[----:B--2---:R-:W-:Y:S05]  /*43c0*/  @!P2 BRA `(.L_x_918) ;  /* 0x000000d40038a947 */ /* 0x004fea0003800000 */
.L_x_917:
[----:B------:R-:W-:Y:S01]  /*43d0*/  R2UR UR56, R18 ;  /* 0x00000000123872ca */ /* 0x000fe200000e0000 */
[----:B------:R-:W-:Y:S01]  /*43e0*/  ULEA UR6, UR7, UR37, 0xb ;  /* 0x0000002507067291 */ /* 0x000fe2000f8e583f */
[----:B------:R-:W-:Y:S01]  /*43f0*/  R2UR UR57, R19 ;  /* 0x00000000133972ca */ /* 0x000fe200000e0000 */
[----:B-12---:R-:W-:Y:S01]  /*4400*/  WARPGROUP.ARRIVE ;  /* 0x00000000000079c5 */ /* 0x006fe20000000000 */
[----:B------:R-:W-:Y:S01]  /*4410*/  UMOV UR59, 0x40000040 ;  /* 0x40000040003b7882 */ /* 0x000fe20000000000 */
[----:B------:R-:W-:Y:S01]  /*4420*/  UIADD3 UR10, UR6, 0x204, URZ ;  /* 0x00000204060a7890 */ /* 0x000fe2000fffe03f */
[-C--:B------:R-:W-:Y:S01]  /*4430*/  FMUL.FTZ R24, R24, R0.reuse ;  /* 0x0000000018187220 */ /* 0x080fe20000410000 */
[----:B------:R-:W-:Y:S01]  /*4440*/  UMOV UR11, 0x40000040 ;  /* 0x40000040000b7882 */ /* 0x000fe20000000000 */
[----:B------:R-:W-:Y:S01]  /*4450*/  UMOV UR58, UR6 ;  /* 0x00000006003a7c82 */ /* 0x000fe20008000000 */
[----:B------:R-:W-:Y:S01]  /*4460*/  UIADD3 UR14, UR6, 0x206, URZ ;  /* 0x00000206060e7890 */ /* 0x000fe2000fffe03f */
[-C--:B------:R-:W-:Y:S01]  /*4470*/  FMUL.FTZ R25, R25, R0.reuse ;  /* 0x0000000019197220 */ /* 0x080fe20000410000 */
[----:B------:R-:W-:Y:S01]  /*4480*/  UMOV UR15, 0x40000040 ;  /* 0x40000040000f7882 */ /* 0x000fe20000000000 */
[----:B------:R-:W-:Y:S01]  /*4490*/  UIADD3 UR18, UR6, 0x400, URZ ;  /* 0x0000040006127890 */ /* 0x000fe2000fffe03f */
[-C--:B------:R-:W-:Y:S01]  /*44a0*/  FMUL.FTZ R28, R28, R0.reuse ;  /* 0x000000001c1c7220 */ /* 0x080fe20000410000 */
[----:B------:R-:W-:Y:S01]  /*44b0*/  UMOV UR19, 0x40000040 ;  /* 0x4000004000137882 */ /* 0x000fe20000000000 */
[----:B------:R-:W-:Y:S01]  /*44c0*/  HGMMA.64x64x16.F32.BF16 R152, gdesc[UR56], RZ, !UPT, gsb0 ;  /* 0x00e00000389879f0 */ /* 0x000fe2000c0018ff */
[----:B------:R-:W-:Y:S01]  /*44d0*/  R2UR UR56, R16 ;  /* 0x00000000103872ca */ /* 0x000fe200000e0000 */
[----:B------:R-:W-:Y:S01]  /*44e0*/  UIADD3 UR58, UR6, 0x2, URZ ;  /* 0x00000002063a7890 */ /* 0x000fe2000fffe03f */
[----:B------:R-:W-:Y:S01]  /*44f0*/  R2UR UR57, R17 ;  /* 0x00000000113972ca */ /* 0x000fe200000e0000 */
        /* <DEDUP_REMOVED lines=75> */
[----:B------:R-:W-:Y:S01]  /*49b0*/  FMUL.FTZ R149, R149, R0 ;  /* 0x0000000095957220 */ /* 0x000fe20000410000 */
[-C--:B------:R-:W-:Y:S01]  /*49c0*/  FMUL.FTZ R26, R26, R2.reuse ;  /* 0x000000021a1a7220 */ /* 0x080fe20000410000 */
[-C--:B------:R-:W-:Y:S01]  /*49d0*/  FMUL.FTZ R27, R27, R2.reuse ;  /* 0x000000021b1b7220 */ /* 0x080fe20000410000 */
[-C--:B------:R-:W-:Y:S01]  /*49e0*/  FMUL.FTZ R30, R30, R2.reuse ;  /* 0x000000021e1e7220 */ /* 0x080fe20000410000 */
[----:B------:R-:W-:Y:S01]  /*49f0*/  HGMMA.64x64x16.F32.BF16 R152, gdesc[UR56], R152, gsb0 ;  /* 0x00e00000389879f0 */ /* 0x000fe20008001898 */
[----:B------:R-:W-:Y:S01]  /*4a00*/  R2UR UR56, R14 ;  /* 0x000000000e3872ca */ /* 0x000fe200000e0000 */
[----:B------:R-:W-:Y:S01]  /*4a10*/  UIADD3 UR58, UR6, 0x4, URZ ;  /* 0x00000004063a7890 */ /* 0x000fe2000fffe03f */
[----:B------:R-:W-:Y:S01]  /*4a20*/  R2UR UR57, R15 ;  /* 0x000000000f3972ca */ /* 0x000fe200000e0000 */
        /* <DEDUP_REMOVED lines=64> */
[----:B------:R-:W-:Y:S01]  /*4e30*/  HGMMA.64x64x16.F32.BF16 R152, gdesc[UR56], R152, gsb0 ;  /* 0x00e00000389879f0 */ /* 0x000fe20008001898 */
[----:B------:R-:W-:Y:S01]  /*4e40*/  R2UR UR56, R12 ;  /* 0x000000000c3872ca */ /* 0x000fe200000e0000 */
[----:B------:R-:W-:Y:S01]  /*4e50*/  UIADD3 UR58, UR6, 0x6, URZ ;  /* 0x00000006063a7890 */ /* 0x000fe2000fffe03f */
[----:B------:R-:W-:Y:S01]  /*4e60*/  R2UR UR57, R13 ;  /* 0x000000000d3972ca */ /* 0x000fe200000e0000 */
[----:B------:R-:W-:Y:S01]  /*4e70*/  UMOV UR59, 0x40000040 ;  /* 0x40000040003b7882 */ /* 0x000fe20000000000 */
[----:B------:R-:W-:Y:S02]  /*4e80*/  WARPGROUP.DEPBAR.LE gsb0, 0x0 ;  /* 0x00008000000079c5 */ /* 0x000fe40000010000 */
[----:B------:R-:W-:-:S09]  /*4e90*/  WARPGROUP.ARRIVE ;  /* 0x00000000000079c5 */ /* 0x000fd20000000000 */
        /* <DEDUP_REMOVED lines=8> */
[----:B------:R-:W-:Y:S01]  /*4f20*/  UIADD3 UR58, UR6, 0x202, URZ ;  /* 0x00000202063a7890 */ /* 0x000fe2000fffe03f */
[----:B------:R-:W-:Y:S01]  /*4f30*/  UMOV UR59, 0x40000040 ;  /* 0x40000040003b7882 */ /* 0x000fe20000000000 */
[----:B------:R-:W-:Y:S01]  /*4f40*/  UMOV UR56, UR4 ;  /* 0x0000000400387c82 */ /* 0x000fe20008000000 */
[----:B------:R-:W-:Y:S01]  /*4f50*/  UMOV UR57, UR5 ;  /* 0x0000000500397c82 */ /* 0x000fe20008000000 */
[----:B------:R-:W-:Y:S02]  /*4f60*/  WARPGROUP.DEPBAR.LE gsb0, 0x0 ;  /* 0x00008000000079c5 */ /* 0x000fe40000010000 */
[----:B------:R-:W-:-:S06]  /*4f70*/  WARPGROUP.ARRIVE ;  /* 0x00000000000079c5 */ /* 0x000fcc0000000000 */
[----:B------:R-:W-:Y:S01]  /*4f80*/  HGMMA.64x64x16.F32.BF16 R152, gdesc[UR56], R152, gsb0 ;  /* 0x00e00000389879f0 */ /* 0x000fe20008001898 */
[----:B------:R-:W-:Y:S01]  /*4f90*/  R2UR UR56, R8 ;  /* 0x00000000083872ca */ /* 0x000fe200000e0000 */
[----:B------:R-:W-:Y:S01]  /*4fa0*/  UIADD3 UR58, UR6, 0x606, URZ ;  /* 0x00000606063a7890 */ /* 0x000fe2000fffe03f */
[----:B------:R-:W-:Y:S01]  /*4fb0*/  R2UR UR57, R9 ;  /* 0x00000000093972ca */ /* 0x000fe200000e0000 */
[----:B------:R-:W-:Y:S01]  /*4fc0*/  UMOV UR59, 0x40000040 ;  /* 0x40000040003b7882 */ /* 0x000fe20000000000 */
        /* <DEDUP_REMOVED lines=31> */
[----:B------:R-:W-:Y:S05]  /*51c0*/  @!P0 BRA `(.L_x_919) ;  /* 0x0000000000048947 */ /* 0x000fea0003800000 */
[----:B------:R-:W-:Y:S01]  /*51d0*/  BPT.TRAP 0x1 ;  /* 0x000000040000795c */ /* 0x000fe20000300000 */
.L_x_919:
[----:B------:R-:W-:Y:S01]  /*51e0*/  ULEA UR10, UR36, UR38, 0x3 ;  /* 0x00000026240a7291 */ /* 0x000fe2000f8e183f */
[----:B------:R-:W-:-:S04]  /*51f0*/  MOV R0, UR46 ;  /* 0x0000002e00007c02 */ /* 0x000fc80008000f00 */
[----:B------:R-:W-:-:S04]  /*5200*/  SHF.L.U32 R0, R0, 0x1f, RZ ;  /* 0x0000001f00007819 */ /* 0x000fc800000006ff */
[----:B------:R1:W2:Y:S01]  /*5210*/  SYNCS.PHASECHK.TRANS64.TRYWAIT P2, [UR10+0x30850], R0 ;  /* 0x03085000ff0075a7 */ /* 0x0002a2000804014a */
[----:B------:R-:W-:Y:S05]  /*5220*/  @!P0 BRA `(.L_x_920) ;  /* 0x0000000000048947 */ /* 0x000fea0003800000 */
[----:B------:R-:W-:Y:S01]  /*5230*/  BPT.TRAP 0x1 ;  /* 0x000000040000795c */ /* 0x000fe20000300000 */
.L_x_920:
[----:B--2---:R-:W-:Y:S05]  /*5240*/  @P2 BRA `(.L_x_921) ;  /* 0x0000000000082947 */ /* 0x004fea0003800000 */
[----:B------:R-:W2:Y:S02]  /*5250*/  SYNCS.PHASECHK.TRANS64.TRYWAIT P2, [UR10+0x30850], R0 ;  /* 0x03085000ff0075a7 */ /* 0x000ea4000804014a */
[----:B--2---:R-:W-:Y:S05]  /*5260*/  @!P2 BRA `(.L_x_922) ;  /* 0x000000c400a8a947 */ /* 0x004fea0003800000 */
.L_x_921:
[----:B------:R-:W-:Y:S01]  /*5270*/  UIADD3 UR6, UR38, 0x400, URZ ;  /* 0x0000040026067890 */ /* 0x000fe2000fffe03f */
[----:B------:R-:W-:Y:S01]  /*5280*/  WARPGROUP.ARRIVE ;  /* 0x00000000000079c5 */ /* 0x000fe20000000000 */
[----:B------:R-:W-:Y:S01]  /*5290*/  UMOV UR15, 0x40000040 ;  /* 0x40000040000f7882 */ /* 0x000fe20000000000 */
[----:B-12---:R-:W-:Y:S01]  /*52a0*/  IMAD.SHL.U32 R0, R23, 0x40, RZ ;  /* 0x0000004017007824 */ /* 0x006fe200078e00ff */
[----:B------:R-:W-:Y:S01]  /*52b0*/  USHF.R.U32.HI UR6, URZ, 0x4, UR6 ;  /* 0x000000043f067899 */ /* 0x000fe20008011606 */
[----:B------:R-:W-:Y:S01]  /*52c0*/  IMAD.U32 R2, RZ, RZ, UR39 ;  /* 0x00000027ff027e24 */ /* 0x000fe2000f8e00ff */
[----:B------:R-:W-:Y:S01]  /*52d0*/  PLOP3.LUT P2, PT, PT, PT, UP0, 0x40, 0x0 ;  /* 0x000000000000781c */ /* 0x000fe20003f4e808 */
[----:B------:R-:W-:Y:S01]  /*52e0*/  ULDC UR22, c[0x0][0x9dc] ;  /* 0x0002770000167ab9 */ /* 0x000fe20000000800 */
[----:B------:R-:W-:Y:S01]  /*52f0*/  ULOP3.LUT UR6, UR6, 0x3fff, URZ, 0xc0, !UPT ;  /* 0x00003fff06067892 */ /* 0x000fe2000f8ec03f */
[----:B------:R-:W-:Y:S01]  /*5300*/  @!P1 VIADD R2, R2, 0x30840 ;  /* 0x0003084002029836 */ /* 0x000fe20000000000 */
[----:B------:R-:W-:-:S02]  /*5310*/  ULDC UR11, c[0x0][0x9e0] ;  /* 0x00027800000b7ab9 */ /* 0x000fc40000000800 */
[----:B------:R-:W-:Y:S02]  /*5320*/  ULOP3.LUT UR6, UR6, 0x2000000, URZ, 0xfc, !UPT ;  /* 0x0200000006067892 */ /* 0x000fe4000f8efc3f */
[----:B------:R-:W-:Y:S02]  /*5330*/  @!P1 PRMT R2, RZ, 0x654, R2 ;  /* 0x00000654ff029816 */ /* 0x000fe40000000002 */
[----:B------:R-:W-:-:S07]  /*5340*/  ULEA UR6, UR36, UR6, 0xb ;  /* 0x0000000624067291 */ /* 0x000fce000f8e583f */
        /* <DEDUP_REMOVED lines=15> */
[----:B------:R-:W-:Y:S02]  /*5440*/  UMOV UR15, 0x40000040 ;  /* 0x40000040000f7882 */ /* 0x000fe40000000000 */
[----:B------:R-:W-:Y:S01]  /*5450*/  ULDC UR6, c[0x0][0x288] ;  /* 0x0000a20000067ab9 */ /* 0x000fe20000000800 */
[----:B------:R-:W-:Y:S02]  /*5460*/  WARPGROUP.DEPBAR.LE gsb0, 0x0 ;  /* 0x00008000000079c5 */ /* 0x000fe40000010000 */
[----:B------:R-:W-:-:S15]  /*5470*/  WARPGROUP.ARRIVE ;  /* 0x00000000000079c5 */ /* 0x000fde0000000000 */
[----:B------:R-:W-:-:S06]  /*5480*/  NOP ;  /* 0x0000000000007918 */ /* 0x000fcc0000000000 */
[----:B------:R-:W-:Y:S03]  /*5490*/  HGMMA.64x256x16.F32.BF16 R24, R184, gdesc[UR12].tnspB, R24, gsb0 ;  /* 0x43e0000cb8187df0 */ /* 0x000fe60008001818 */
[----:B------:R-:W-:Y:S02]  /*54a0*/  WARPGROUP.DEPBAR.LE gsb0, 0x0 ;  /* 0x00008000000079c5 */ /* 0x000fe40000010000 */
[----:B------:R-:W1:Y:S01]  /*54b0*/  LDC R185, c[0x0][0x2e0] ;  /* 0x0000b800ffb97b82 */ /* 0x000e620000000800 */
[----:B------:R-:W-:Y:S01]  /*54c0*/  IADD3 R184, -R0, 0x1, RZ ;  /* 0x0000000100b87810 */ /* 0x000fe20007ffe1ff */
[----:B------:R2:W-:Y:S04]  /*54d0*/  @!P1 SYNCS.ARRIVE.TRANS64.RED.A1T0 RZ, [R2+URZ], RZ ;  /* 0x000000ff02ff99a7 */ /* 0x0005e8000810043f */
[----:B-1----:R-:W-:-:S04]  /*54e0*/  IMAD R184, R185, UR45, R184 ;  /* 0x0000002db9b87c24 */ /* 0x002fc8000f8e02b8 */
[----:B------:R-:W-:Y:S01]  /*54f0*/  VIADD R185, R184, -UR6 ;  /* 0x80000006b8b97c36 */ /* 0x000fe20008000000 */
[----:B------:R-:W-:-:S03]  /*5500*/  ULOP3.LUT UR6, URZ, UR22, URZ, 0x33, !UPT ;  /* 0x000000163f067292 */ /* 0x000fc6000f8e333f */
[----:B------:R-:W-:-:S04]  /*5510*/  IMAD R185, R22, -0x2, R185 ;  /* 0xfffffffe16b97824 */ /* 0x000fc800078e02b9 */
[C---:B------:R-:W-:Y:S02]  /*5520*/  VIADD R188, R185.reuse, UR11 ;  /* 0x0000000bb9bc7c36 */ /* 0x040fe40008000000 */
[----:B------:R-:W-:Y:S02]  /*5530*/  VIADD R190, R185, UR6 ;  /* 0x00000006b9be7c36 */ /* 0x000fe40008000000 */
[C---:B------:R-:W-:Y:S02]  /*5540*/  IMAD.IADD R186, R6.reuse, 0x1, R188 ;  /* 0x0000000106ba7824 */ /* 0x040fe400078e02bc */
[----:B------:R-:W-:Y:S01]  /*5550*/  IMAD.IADD R187, R6, 0x1, R190 ;  /* 0x0000000106bb7824 */ /* 0x000fe200078e02be */
[----:B--2---:R-:W-:Y:S06]  /*5560*/  @P2 BRA `(.L_x_923) ;  /* 0x00000000005c2947 */ /* 0x004fec0003800000 */
[----:B------:R-:W-:Y:S01]  /*5570*/  ISETP.GT.AND P2, PT, R214, -0x1, PT ;  /* 0xffffffffd600780c */ /* 0x000fe20003f44270 */
[----:B------:R-:W-:-:S12]  /*5580*/  BSSY B0, `(.L_x_924) ;  /* 0x0000011000007945 */ /* 0x000fd80003800000 */
[----:B------:R-:W-:Y:S05]  /*5590*/  @P2 BRA `(.L_x_925) ;  /* 0x0000000000202947 */ /* 0x000fea0003800000 */
[----:B------:R-:W-:Y:S02]  /*55a0*/  MOV R2, UR47 ;  /* 0x0000002f00027c02 */ /* 0x000fe40008000f00 */
[----:B------:R-:W-:Y:S02]  /*55b0*/  LOP3.LUT R189, RZ, R214, RZ, 0x33, !PT ;  /* 0x000000d6ffbd7212 */ /* 0x000fe400078e33ff */
[----:B------:R-:W-:-:S13]  /*55c0*/  ISETP.NE.AND P2, PT, R2, 0x1, PT ;  /* 0x000000010200780c */ /* 0x000fda0003f45270 */
[----:B------:R-:W1:Y:S02]  /*55d0*/  @P2 LDC.64 R184, c[0x0][0x9e8] ;  /* 0x00027a00ffb82b82 */ /* 0x000e640000000a00 */
[----:B-1----:R-:W-:-:S05]  /*55e0*/  @P2 IMAD.HI.U32 R184, R189, R184, RZ ;  /* 0x000000b8bdb82227 */ /* 0x002fca00078e00ff */
[----:B------:R-:W-:-:S04]  /*55f0*/  @P2 SHF.R.U32.HI R189, RZ, R185, R184 ;  /* 0x000000b9ffbd2219 */ /* 0x000fc800000116b8 */
[----:B------:R-:W-:Y:S01]  /*5600*/  LOP3.LUT R189, RZ, R189, RZ, 0x33, !PT ;  /* 0x000000bdffbd7212 */ /* 0x000fe200078e33ff */
[----:B------:R-:W-:Y:S06]  /*5610*/  BRA `(.L_x_926) ;  /* 0x00000000001c7947 */ /* 0x000fec0003800000 */
.L_x_925:
[----:B------:R-:W-:-:S05]  /*5620*/  IMAD.U32 R2, RZ, RZ, UR47 ;  /* 0x0000002fff027e24 */ /* 0x000fca000f8e00ff */
[----:B------:R-:W-:-:S13]  /*5630*/  ISETP.NE.AND P2, PT, R2, 0x1, PT ;  /* 0x000000010200780c */ /* 0x000fda0003f45270 */
[----:B------:R-:W1:Y:S01]  /*5640*/  @P2 LDC.64 R184, c[0x0][0x9e8] ;  /* 0x00027a00ffb82b82 */ /* 0x000e620000000a00 */
[----:B------:R-:W-:-:S04]  /*5650*/  @P2 IMAD.IADD R189, R6, 0x1, R21 ;  /* 0x0000000106bd2824 */ /* 0x000fc800078e0215 */
[----:B-1----:R-:W-:-:S04]  /*5660*/  @P2 IMAD.HI.U32 R184, R189, R184, RZ ;  /* 0x000000b8bdb82227 */ /* 0x002fc800078e00ff */
[----:B------:R-:W-:Y:S01]  /*5670*/  IMAD.MOV.U32 R189, RZ, RZ, R214 ;  /* 0x000000ffffbd7224 */ /* 0x000fe200078e00d6 */
[----:B------:R-:W-:-:S07]  /*5680*/  @P2 SHF.R.U32.HI R189, RZ, R185, R184 ;  /* 0x000000b9ffbd2219 */ /* 0x000fce00000116b8 */
.L_x_926:
[----:B------:R-:W-:Y:S05]  /*5690*/  BSYNC B0 ;  /* 0x0000000000007941 */ /* 0x000fea0003800000 */
.L_x_924:
[----:B------:R-:W-:-:S04]  /*56a0*/  IMAD R185, R189, R2, -R0 ;  /* 0x00000002bdb97224 */ /* 0x000fc800078e0a00 */
[----:B------:R-:W-:-:S05]  /*56b0*/  IMAD R185, R22, -0x2, R185 ;  /* 0xfffffffe16b97824 */ /* 0x000fca00078e02b9 */
[----:B------:R-:W-:Y:S02]  /*56c0*/  VIADDMNMX R186, R185, R2, R186, PT ;  /* 0x00000002b9ba7246 */ /* 0x000fe400038001ba */
[----:B------:R-:W-:-:S07]  /*56d0*/  VIMNMX R187, R187, R185, !PT ;  /* 0x000000b9bbbb7248 */ /* 0x000fce0007fe0100 */
.L_x_923:
[----:B------:R-:W-:Y:S01]  /*56e0*/  ISETP.GT.AND P2, PT, R23, -0x1, PT ;  /* 0xffffffff1700780c */ /* 0x000fe20003f44270 */
[----:B------:R-:W-:-:S03]  /*56f0*/  IMAD.IADD R184, R5, 0x1, R188 ;  /* 0x0000000105b87824 */ /* 0x000fc600078e02bc */
[C---:B------:R-:W-:Y:S02]  /*5700*/  ISETP.GT.AND P5, PT, R187.reuse, RZ, P2 ;  /* 0x000000ffbb00720c */ /* 0x040fe400017a4270 */
[C---:B------:R-:W-:Y:S02]  /*5710*/  ISETP.GT.AND P4, PT, R187.reuse, 0x1, P2 ;  /* 0x00000001bb00780c */ /* 0x040fe40001784270 */
[----:B------:R-:W-:Y:S02]  /*5720*/  ISETP.LT.OR P5, PT, R186, 0x1, P5 ;  /* 0x00000001ba00780c */ /* 0x000fe40002fa1670 */
[C---:B------:R-:W-:Y:S02]  /*5730*/  ISETP.GT.AND P6, PT, R187.reuse, 0x8, P2 ;  /* 0x00000008bb00780c */ /* 0x040fe400017c4270 */
[----:B------:R-:W-:Y:S02]  /*5740*/  FSEL R185, R152, -INF , !P5 ;  /* 0xff80000098b97808 */ /* 0x000fe40006800000 */
[----:B------:R-:W-:-:S02]  /*5750*/  ISETP.GT.AND P5, PT, R187, 0x10, P2 ;  /* 0x00000010bb00780c */ /* 0x000fc400017a4270 */
[C---:B------:R-:W-:Y:S02]  /*5760*/  ISETP.GT.AND P3, PT, R187.reuse, 0x9, P2 ;  /* 0x00000009bb00780c */ /* 0x040fe40001764270 */
[C---:B------:R-:W-:Y:S02]  /*5770*/  ISETP.LT.OR P5, PT, R186.reuse, 0x11, P5 ;  /* 0x00000011ba00780c */ /* 0x040fe40002fa1670 */
[----:B------:R-:W-:Y:S02]  /*5780*/  ISETP.LT.OR P4, PT, R186, 0x2, P4 ;  /* 0x00000002ba00780c */ /* 0x000fe40002781670 */
[----:B------:R-:W-:Y:S02]  /*5790*/  FSEL R160, R160, -INF , !P5 ;  /* 0xff800000a0a07808 */ /* 0x000fe40006800000 */
[----:B------:R-:W-:Y:S02]  /*57a0*/  ISETP.GT.AND P5, PT, R187, 0x20, P2 ;  /* 0x00000020bb00780c */ /* 0x000fe400017a4270 */
[----:B------:R-:W-:-:S02]  /*57b0*/  ISETP.LT.OR P6, PT, R186, 0x9, P6 ;  /* 0x00000009ba00780c */ /* 0x000fc400037c1670 */
[C---:B------:R-:W-:Y:S02]  /*57c0*/  ISETP.LT.OR P3, PT, R186.reuse, 0xa, P3 ;  /* 0x0000000aba00780c */ /* 0x040fe40001f61670 */
[----:B------:R-:W-:Y:S02]  /*57d0*/  ISETP.LT.OR P5, PT, R186, 0x21, P5 ;  /* 0x00000021ba00780c */ /* 0x000fe40002fa1670 */
[----:B------:R-:W-:Y:S02]  /*57e0*/  FSEL R2, R153, -INF , !P4 ;  /* 0xff80000099027808 */ /* 0x000fe40006000000 */
[----:B------:R-:W-:Y:S02]  /*57f0*/  FSEL R156, R156, -INF , !P6 ;  /* 0xff8000009c9c7808 */ /* 0x000fe40007000000 */
[----:B------:R-:W-:Y:S02]  /*5800*/  FSEL R157, R157, -INF , !P3 ;  /* 0xff8000009d9d7808 */ /* 0x000fe40005800000 */
[----:B------:R-:W-:-:S02]  /*5810*/  ISETP.GT.AND P4, PT, R187, 0x11, P2 ;  /* 0x00000011bb00780c */ /* 0x000fc40001784270 */
[C---:B------:R-:W-:Y:S02]  /*5820*/  ISETP.GT.AND P6, PT, R187.reuse, 0x18, P2 ;  /* 0x00000018bb00780c */ /* 0x040fe400017c4270 */
[C---:B------:R-:W-:Y:S02]  /*5830*/  ISETP.GT.AND P3, PT, R187.reuse, 0x19, P2 ;  /* 0x00000019bb00780c */ /* 0x040fe40001764270 */
[----:B------:R-:W-:Y:S02]  /*5840*/  FSEL R168, R168, -INF , !P5 ;  /* 0xff800000a8a87808 */ /* 0x000fe40006800000 */
[----:B------:R-:W-:Y:S02]  /*5850*/  ISETP.GT.AND P5, PT, R187, 0x30, P2 ;  /* 0x00000030bb00780c */ /* 0x000fe400017a4270 */
[C---:B------:R-:W-:Y:S02]  /*5860*/  ISETP.LT.OR P4, PT, R186.reuse, 0x12, P4 ;  /* 0x00000012ba00780c */ /* 0x040fe40002781670 */
        /* <DEDUP_REMOVED lines=8> */
[----:B------:R-:W-:Y:S02]  /*58f0*/  ISETP.GT.AND P3, PT, R187, 0x29, P2 ;  /* 0x00000029bb00780c */ /* 0x000fe40001764270 */
[----:B------:R-:W-:Y:S02]  /*5900*/  FSEL R176, R176, -INF , !P5 ;  /* 0xff800000b0b07808 */ /* 0x000fe40006800000 */
[----:B------:R-:W-:Y:S02]  /*5910*/  PLOP3.LUT P5, PT, PT, PT, UP0, 0x40, 0x0 ;  /* 0x000000000000781c */ /* 0x000fe40003fae808 */
[C---:B------:R-:W-:Y:S02]  /*5920*/  ISETP.LT.OR P4, PT, R186.reuse, 0x22, P4 ;  /* 0x00000022ba00780c */ /* 0x040fe40002781670 */
[----:B------:R-:W-:-:S02]  /*5930*/  ISETP.LT.OR P6, PT, R186, 0x29, P6 ;  /* 0x00000029ba00780c */ /* 0x000fc400037c1670 */
[----:B------:R-:W-:Y:S02]  /*5940*/  ISETP.LT.OR P3, PT, R186, 0x2a, P3 ;  /* 0x0000002aba00780c */ /* 0x000fe40001f61670 */
[----:B------:R-:W-:Y:S02]  /*5950*/  FSEL R169, R169, -INF , !P4 ;  /* 0xff800000a9a97808 */ /* 0x000fe40006000000 */
[----:B------:R-:W-:Y:S02]  /*5960*/  FSEL R172, R172, -INF , !P6 ;  /* 0xff800000acac7808 */ /* 0x000fe40007000000 */
[----:B------:R-:W-:Y:S02]  /*5970*/  FSEL R173, R173, -INF , !P3 ;  /* 0xff800000adad7808 */ /* 0x000fe40005800000 */
[C---:B------:R-:W-:Y:S02]  /*5980*/  ISETP.GT.AND P4, PT, R187.reuse, 0x31, P2 ;  /* 0x00000031bb00780c */ /* 0x040fe40001784270 */
[----:B------:R-:W-:-:S02]  /*5990*/  ISETP.GT.AND P6, PT, R187, 0x38, P2 ;  /* 0x00000038bb00780c */ /* 0x000fc400017c4270 */
[----:B------:R-:W-:Y:S02]  /*59a0*/  ISETP.GT.AND P3, PT, R187, 0x39, P2 ;  /* 0x00000039bb00780c */ /* 0x000fe40001764270 */
[C---:B------:R-:W-:Y:S02]  /*59b0*/  ISETP.LT.OR P4, PT, R186.reuse, 0x32, P4 ;  /* 0x00000032ba00780c */ /* 0x040fe40002781670 */
[C---:B------:R-:W-:Y:S02]  /*59c0*/  ISETP.LT.OR P6, PT, R186.reuse, 0x39, P6 ;  /* 0x00000039ba00780c */ /* 0x040fe400037c1670 */
[----:B------:R-:W-:Y:S01]  /*59d0*/  ISETP.LT.OR P3, PT, R186, 0x3a, P3 ;  /* 0x0000003aba00780c */ /* 0x000fe20001f61670 */
[----:B------:R-:W-:Y:S01]  /*59e0*/  IMAD.IADD R186, R5, 0x1, R190 ;  /* 0x0000000105ba7824 */ /* 0x000fe200078e02be */
[----:B------:R-:W-:Y:S02]  /*59f0*/  FSEL R177, R177, -INF , !P4 ;  /* 0xff800000b1b17808 */ /* 0x000fe40006000000 */
[----:B------:R-:W-:-:S02]  /*5a00*/  FSEL R180, R180, -INF , !P6 ;  /* 0xff800000b4b47808 */ /* 0x000fc40007000000 */
[----:B------:R-:W-:Y:S01]  /*5a10*/  FSEL R181, R181, -INF , !P3 ;  /* 0xff800000b5b57808 */ /* 0x000fe20005800000 */
[----:B------:R-:W-:Y:S06]  /*5a20*/  @P5 BRA `(.L_x_927) ;  /* 0x0000000000585947 */ /* 0x000fec0003800000 */
[----:B------:R-:W-:Y:S01]  /*5a30*/  IMAD.IADD R187, R5, 0x1, R21 ;  /* 0x0000000105bb7824 */ /* 0x000fe200078e0215 */
[----:B------:R-:W-:Y:S04]  /*5a40*/  BSSY B0, `(.L_x_928) ;  /* 0x0000010000007945 */ /* 0x000fe80003800000 */
[----:B------:R-:W-:-:S13]  /*5a50*/  ISETP.GT.AND P3, PT, R187, -0x1, PT ;  /* 0xffffffffbb00780c */ /* 0x000fda0003f64270 */
[----:B------:R-:W-:Y:S05]  /*5a60*/  @P3 BRA `(.L_x_929) ;  /* 0x0000000000203947 */ /* 0x000fea0003800000 */
[----:B------:R-:W-:Y:S01]  /*5a70*/  IMAD.U32 R188, RZ, RZ, UR47 ;  /* 0x0000002fffbc7e24 */ /* 0x000fe2000f8e00ff */
[----:B------:R-:W-:-:S04]  /*5a80*/  LOP3.LUT R187, RZ, R187, RZ, 0x33, !PT ;  /* 0x000000bbffbb7212 */ /* 0x000fc800078e33ff */
[----:B------:R-:W-:-:S13]  /*5a90*/  ISETP.NE.AND P3, PT, R188, 0x1, PT ;  /* 0x00000001bc00780c */ /* 0x000fda0003f65270 */
[----:B------:R-:W1:Y:S02]  /*5aa0*/  @P3 LDC.64 R152, c[0x0][0x9e8] ;  /* 0x00027a00ff983b82 */ /* 0x000e640000000a00 */
[----:B-1----:R-:W-:-:S05]  /*5ab0*/  @P3 IMAD.HI.U32 R152, R187, R152, RZ ;  /* 0x00000098bb983227 */ /* 0x002fca00078e00ff */
[----:B------:R-:W-:-:S04]  /*5ac0*/  @P3 SHF.R.U32.HI R187, RZ, R153, R152 ;  /* 0x00000099ffbb3219 */ /* 0x000fc80000011698 */
[----:B------:R-:W-:Y:S01]  /*5ad0*/  LOP3.LUT R187, RZ, R187, RZ, 0x33, !PT ;  /* 0x000000bbffbb7212 */ /* 0x000fe200078e33ff */
[----:B------:R-:W-:Y:S06]  /*5ae0*/  BRA `(.L_x_930) ;  /* 0x0000000000147947 */ /* 0x000fec0003800000 */
.L_x_929:
[----:B------:R-:W-:-:S05]  /*5af0*/  IMAD.U32 R188, RZ, RZ, UR47 ;  /* 0x0000002fffbc7e24 */ /* 0x000fca000f8e00ff */
[----:B------:R-:W-:-:S13]  /*5b00*/  ISETP.NE.AND P3, PT, R188, 0x1, PT ;  /* 0x00000001bc00780c */ /* 0x000fda0003f65270 */
[----:B------:R-:W1:Y:S02]  /*5b10*/  @P3 LDC.64 R152, c[0x0][0x9e8] ;  /* 0x00027a00ff983b82 */ /* 0x000e640000000a00 */
[----:B-1----:R-:W-:-:S05]  /*5b20*/  @P3 IMAD.HI.U32 R152, R187, R152, RZ ;  /* 0x00000098bb983227 */ /* 0x002fca00078e00ff */
[----:B------:R-:W-:-:S07]  /*5b30*/  @P3 SHF.R.U32.HI R187, RZ, R153, R152 ;  /* 0x00000099ffbb3219 */ /* 0x000fce0000011698 */
.L_x_930:
[----:B------:R-:W-:Y:S05]  /*5b40*/  BSYNC B0 ;  /* 0x0000000000007941 */ /* 0x000fea0003800000 */
.L_x_928:
[----:B------:R-:W-:-:S04]  /*5b50*/  IMAD R187, R187, R188, -R0 ;  /* 0x000000bcbbbb7224 */ /* 0x000fc800078e0a00 */
[----:B------:R-:W-:-:S05]  /*5b60*/  IMAD R187, R22, -0x2, R187 ;  /* 0xfffffffe16bb7824 */ /* 0x000fca00078e02bb */
[----:B------:R-:W-:Y:S02]  /*5b70*/  VIADDMNMX R184, R187, R188, R184, PT ;  /* 0x000000bcbbb87246 */ /* 0x000fe400038001b8 */
[----:B------:R-:W-:-:S07]  /*5b80*/  VIMNMX R186, R186, R187, !PT ;  /* 0x000000bbbaba7248 */ /* 0x000fce0007fe0100 */
.L_x_927:
[----:B------:R-:W-:Y:S01]  /*5b90*/  FMNMX.FTZ R153, R185, R4, !PT ;  /* 0x00000004b9997209 */ /* 0x000fe20007810000 */
[----:B------:R-:W-:Y:S01]  /*5ba0*/  ULDC UR6, c[0x0][0x988] ;  /* 0x0002620000067ab9 */ /* 0x000fe20000000800 */
[----:B------:R-:W-:Y:S01]  /*5bb0*/  ISETP.GT.AND P4, PT, R186, RZ, P2 ;  /* 0x000000ffba00720c */ /* 0x000fe20001784270 */
[----:B------:R-:W-:Y:S01]  /*5bc0*/  UMOV UR46, UR40 ;  /* 0x00000028002e7c82 */ /* 0x000fe20008000000 */
[----:B------:R-:W-:Y:S01]  /*5bd0*/  FMNMX.FTZ R153, R2, R153, !PT ;  /* 0x0000009902997209 */ /* 0x000fe20007810000 */
[----:B------:R-:W-:Y:S01]  /*5be0*/  UMOV UR36, UR7 ;  /* 0x0000000700247c82 */ /* 0x000fe20008000000 */
[----:B------:R-:W-:Y:S02]  /*5bf0*/  ISETP.GT.AND P3, PT, R186, 0x1, P2 ;  /* 0x00000001ba00780c */ /* 0x000fe40001764270 */
[----:B------:R-:W-:Y:S02]  /*5c00*/  FMNMX.FTZ R0, R156, R153, !PT ;  /* 0x000000999c007209 */ /* 0x000fe40007810000 */
[----:B------:R-:W-:-:S02]  /*5c10*/  ISETP.LT.OR P4, PT, R184, 0x1, P4 ;  /* 0x00000001b800780c */ /* 0x000fc40002781670 */
[----:B------:R-:W-:Y:S02]  /*5c20*/  FMNMX.FTZ R153, R157, R0, !PT ;  /* 0x000000009d997209 */ /* 0x000fe40007810000 */
[----:B------:R-:W-:Y:S02]  /*5c30*/  ISETP.GT.AND P5, PT, R186, 0x8, P2 ;  /* 0x00000008ba00780c */ /* 0x000fe400017a4270 */
[----:B------:R-:W-:Y:S02]  /*5c40*/  FMNMX.FTZ R0, R160, R153, !PT ;  /* 0x00000099a0007209 */ /* 0x000fe40007810000 */
[----:B------:R-:W-:Y:S02]  /*5c50*/  ISETP.LT.OR P3, PT, R184, 0x2, P3 ;  /* 0x00000002b800780c */ /* 0x000fe40001f61670 */
[----:B------:R-:W-:Y:S02]  /*5c60*/  FMNMX.FTZ R153, R161, R0, !PT ;  /* 0x00000000a1997209 */ /* 0x000fe40007810000 */
[----:B------:R-:W-:-:S02]  /*5c70*/  FSEL R154, R154, -INF , !P4 ;  /* 0xff8000009a9a7808 */ /* 0x000fc40006000000 */
        /* <DEDUP_REMOVED lines=15> */
[----:B------:R-:W-:Y:S02]  /*5d70*/  FSEL R159, R159, -INF , !P6 ;  /* 0xff8000009f9f7808 */ /* 0x000fe40007000000 */
[----:B------:R-:W-:Y:S02]  /*5d80*/  FMNMX.FTZ R0, R180, R153, !PT ;  /* 0x00000099b4007209 */ /* 0x000fe40007810000 */
[----:B------:R-:W-:-:S02]  /*5d90*/  ISETP.LT.OR P3, PT, R184, 0x11, P3 ;  /* 0x00000011b800780c */ /* 0x000fc40001f61670 */
[----:B------:R-:W-:Y:S02]  /*5da0*/  FMNMX.FTZ R0, R181, R0, !PT ;  /* 0x00000000b5007209 */ /* 0x000fe40007810000 */
[C---:B------:R-:W-:Y:S02]  /*5db0*/  ISETP.GT.AND P4, PT, R186.reuse, 0x19, P2 ;  /* 0x00000019ba00780c */ /* 0x040fe40001784270 */
[----:B------:R-:W-:Y:S01]  /*5dc0*/  ISETP.GT.AND P6, PT, R186, 0x18, P2 ;  /* 0x00000018ba00780c */ /* 0x000fe200017c4270 */
[----:B------:R-:W1:Y:S01]  /*5dd0*/  SHFL.BFLY PT, R153, R0, 0x2, 0x1f ;  /* 0x0c401f0000997f89 */ /* 0x000e6200000e0000 */
[----:B------:R-:W-:Y:S02]  /*5de0*/  ISETP.LT.OR P5, PT, R184, 0x12, P5 ;  /* 0x00000012b800780c */ /* 0x000fe40002fa1670 */
[----:B------:R-:W-:Y:S02]  /*5df0*/  FSEL R162, R162, -INF , !P3 ;  /* 0xff800000a2a27808 */ /* 0x000fe40005800000 */
[----:B------:R-:W-:-:S02]  /*5e00*/  ISETP.LT.OR P4, PT, R184, 0x1a, P4 ;  /* 0x0000001ab800780c */ /* 0x000fc40002781670 */
[----:B------:R-:W-:Y:S02]  /*5e10*/  ISETP.LT.OR P6, PT, R184, 0x19, P6 ;  /* 0x00000019b800780c */ /* 0x000fe400037c1670 */
[----:B------:R-:W-:Y:S02]  /*5e20*/  FSEL R163, R163, -INF , !P5 ;  /* 0xff800000a3a37808 */ /* 0x000fe40006800000 */
[----:B------:R-:W-:Y:S02]  /*5e30*/  FSEL R167, R167, -INF , !P4 ;  /* 0xff800000a7a77808 */ /* 0x000fe40006000000 */
[----:B------:R-:W-:Y:S02]  /*5e40*/  ISETP.GT.AND P3, PT, R186, 0x20, P2 ;  /* 0x00000020ba00780c */ /* 0x000fe40001764270 */
[----:B------:R-:W-:Y:S02]  /*5e50*/  FSEL R166, R166, -INF , !P6 ;  /* 0xff800000a6a67808 */ /* 0x000fe40007000000 */
[----:B------:R-:W-:-:S02]  /*5e60*/  ISETP.GT.AND P5, PT, R186, 0x21, P2 ;  /* 0x00000021ba00780c */ /* 0x000fc400017a4270 */
[----:B------:R-:W-:Y:S02]  /*5e70*/  ISETP.LT.OR P3, PT, R184, 0x21, P3 ;  /* 0x00000021b800780c */ /* 0x000fe40001f61670 */
[----:B------:R-:W-:Y:S02]  /*5e80*/  ISETP.GT.AND P6, PT, R186, 0x28, P2 ;  /* 0x00000028ba00780c */ /* 0x000fe400017c4270 */
[----:B------:R-:W-:Y:S02]  /*5e90*/  ISETP.LT.OR P5, PT, R184, 0x22, P5 ;  /* 0x00000022b800780c */ /* 0x000fe40002fa1670 */
[----:B-1----:R-:W-:Y:S02]  /*5ea0*/  FMNMX.FTZ R153, R0, R153, !PT ;  /* 0x0000009900997209 */ /* 0x002fe40007810000 */
[----:B------:R-:W-:Y:S02]  /*5eb0*/  FMNMX.FTZ R0, R154, R3, !PT ;  /* 0x000000039a007209 */ /* 0x000fe40007810000 */
[----:B------:R-:W-:Y:S01]  /*5ec0*/  FSEL R170, R170, -INF , !P3 ;  /* 0xff800000aaaa7808 */ /* 0x000fe20005800000 */
[----:B------:R-:W1:Y:S01]  /*5ed0*/  SHFL.BFLY PT, R152, R153, 0x1, 0x1f ;  /* 0x0c201f0099987f89 */ /* 0x000e6200000e0000 */
[----:B------:R-:W-:-:S02]  /*5ee0*/  ISETP.GT.AND P3, PT, R186, 0x29, P2 ;  /* 0x00000029ba00780c */ /* 0x000fc40001764270 */
[----:B------:R-:W-:Y:S02]  /*5ef0*/  FSEL R171, R171, -INF , !P5 ;  /* 0xff800000abab7808 */ /* 0x000fe40006800000 */
[----:B------:R-:W-:Y:S02]  /*5f00*/  ISETP.LT.OR P6, PT, R184, 0x29, P6 ;  /* 0x00000029b800780c */ /* 0x000fe400037c1670 */
[----:B------:R-:W-:Y:S02]  /*5f10*/  ISETP.GT.AND P5, PT, R186, 0x30, P2 ;  /* 0x00000030ba00780c */ /* 0x000fe400017a4270 */
[----:B------:R-:W-:Y:S02]  /*5f20*/  ISETP.LT.OR P3, PT, R184, 0x2a, P3 ;  /* 0x0000002ab800780c */ /* 0x000fe40001f61670 */
[----:B------:R-:W-:Y:S02]  /*5f30*/  FSEL R174, R174, -INF , !P6 ;  /* 0xff800000aeae7808 */ /* 0x000fe40007000000 */
[----:B------:R-:W-:-:S02]  /*5f40*/  ISETP.GT.AND P6, PT, R186, 0x31, P2 ;  /* 0x00000031ba00780c */ /* 0x000fc400017c4270 */
[----:B------:R-:W-:Y:S02]  /*5f50*/  FSEL R175, R175, -INF , !P3 ;  /* 0xff800000afaf7808 */ /* 0x000fe40005800000 */
[----:B------:R-:W-:Y:S02]  /*5f60*/  ISETP.LT.OR P5, PT, R184, 0x31, P5 ;  /* 0x00000031b800780c */ /* 0x000fe40002fa1670 */
[----:B------:R-:W-:Y:S02]  /*5f70*/  ISETP.GT.AND P3, PT, R186, 0x38, P2 ;  /* 0x00000038ba00780c */ /* 0x000fe40001764270 */
[----:B------:R-:W-:Y:S02]  /*5f80*/  ISETP.LT.OR P6, PT, R184, 0x32, P6 ;  /* 0x00000032b800780c */ /* 0x000fe400037c1670 */
[----:B------:R-:W-:Y:S02]  /*5f90*/  FSEL R178, R178, -INF , !P5 ;  /* 0xff800000b2b27808 */ /* 0x000fe40006800000 */
[----:B-1----:R-:W-:-:S02]  /*5fa0*/  FMNMX.FTZ R152, R153, R152, !PT ;  /* 0x0000009899987209 */ /* 0x002fc40007810000 */
[----:B------:R-:W-:Y:S02]  /*5fb0*/  FMNMX.FTZ R153, R155, R0, !PT ;  /* 0x000000009b997209 */ /* 0x000fe40007810000 */
[C---:B------:R-:W-:Y:S01]  /*5fc0*/  FSETP.NEU.FTZ.AND P4, PT, R152.reuse, -INF , PT ;  /* 0xff8000009800780b */ /* 0x040fe20003f9d000 */
[----:B------:R-:W-:Y:S01]  /*5fd0*/  FMUL.FTZ R187, R152, UR6 ;  /* 0x0000000698bb7c20 */ /* 0x000fe20008410000 */
[----:B------:R-:W-:Y:S02]  /*5fe0*/  FMNMX.FTZ R0, R158, R153, !PT ;  /* 0x000000999e007209 */ /* 0x000fe40007810000 */
[----:B------:R-:W-:Y:S02]  /*5ff0*/  ISETP.GT.AND P2, PT, R186, 0x39, P2 ;  /* 0x00000039ba00780c */ /* 0x000fe40001744270 */
[----:B------:R-:W-:Y:S02]  /*6000*/  FMNMX.FTZ R153, R159, R0, !PT ;  /* 0x000000009f997209 */ /* 0x000fe40007810000 */
[----:B------:R-:W-:-:S02]  /*6010*/  ISETP.LT.OR P3, PT, R184, 0x39, P3 ;  /* 0x00000039b800780c */ /* 0x000fc40001f61670 */
[----:B------:R-:W-:Y:S02]  /*6020*/  FMNMX.FTZ R0, R162, R153, !PT ;  /* 0x00000099a2007209 */ /* 0x000fe40007810000 */
[----:B------:R-:W-:Y:S02]  /*6030*/  FSEL R179, R179, -INF , !P6 ;  /* 0xff800000b3b37808 */ /* 0x000fe40007000000 */
[----:B------:R-:W-:Y:S02]  /*6040*/  FMNMX.FTZ R153, R163, R0, !PT ;  /* 0x00000000a3997209 */ /* 0x000fe40007810000 */
[----:B------:R-:W-:Y:S02]  /*6050*/  FSEL R0, R187, RZ, P4 ;  /* 0x000000ffbb007208 */ /* 0x000fe40002000000 */
[----:B------:R-:W-:Y:S02]  /*6060*/  FMNMX.FTZ R188, R166, R153, !PT ;  /* 0x00000099a6bc7209 */ /* 0x000fe40007810000 */
[----:B------:R-:W-:Y:S01]  /*6070*/  ISETP.LT.OR P2, PT, R184, 0x3a, P2 ;  /* 0x0000003ab800780c */ /* 0x000fe20001741670 */
[--C-:B------:R-:W-:Y:S01]  /*6080*/  FFMA.FTZ R153, R185, UR6, -R0.reuse ;  /* 0x00000006b9997c23 */ /* 0x100fe20008010800 */
[----:B------:R-:W-:Y:S01]  /*6090*/  FMNMX.FTZ R185, R167, R188, !PT ;  /* 0x000000bca7b97209 */ /* 0x000fe20007810000 */
[--C-:B------:R-:W-:Y:S01]  /*60a0*/  FFMA.FTZ R196, R2, UR6, -R0.reuse ;  /* 0x0000000602c47c23 */ /* 0x100fe20008010800 */
[----:B------:R-:W-:Y:S01]  /*60b0*/  FSEL R182, R182, -INF , !P3 ;  /* 0xff800000b6b67808 */ /* 0x000fe20005800000 */
[--C-:B------:R-:W-:Y:S01]  /*60c0*/  FFMA.FTZ R198, R156, UR6, -R0.reuse ;  /* 0x000000069cc67c23 */ /* 0x100fe20008010800 */
[----:B------:R-:W-:Y:S01]  /*60d0*/  FMNMX.FTZ R188, R170, R185, !PT ;  /* 0x000000b9aabc7209 */ /* 0x000fe20007810000 */
[--C-:B------:R-:W-:Y:S01]  /*60e0*/  FFMA.FTZ R192, R160, UR6, -R0.reuse ;  /* 0x00000006a0c07c23 */ /* 0x100fe20008010800 */
[----:B------:R-:W-:Y:S01]  /*60f0*/  FSEL R183, R183, -INF , !P2 ;  /* 0xff800000b7b77808 */ /* 0x000fe20005000000 */
[--C-:B------:R-:W-:Y:S01]  /*6100*/  FFMA.FTZ R157, R157, UR6, -R0.reuse ;  /* 0x000000069d9d7c23 */ /* 0x100fe20008010800 */
[----:B------:R-:W-:Y:S01]  /*6110*/  FMNMX.FTZ R185, R171, R188, !PT ;  /* 0x000000bcabb97209 */ /* 0x000fe20007810000 */
[--C-:B------:R-:W-:Y:S01]  /*6120*/  FFMA.FTZ R161, R161, UR6, -R0.reuse ;  /* 0x00000006a1a17c23 */ /* 0x100fe20008010800 */
[----:B------:R-:W-:Y:S01]  /*6130*/  FSEL R187, R152, RZ, P4 ;  /* 0x000000ff98bb7208 */ /* 0x000fe20002000000 */
[--C-:B------:R-:W-:Y:S01]  /*6140*/  FFMA.FTZ R194, R164, UR6, -R0.reuse ;  /* 0x00000006a4c27c23 */ /* 0x100fe20008010800 */
[----:B------:R-:W-:Y:S01]  /*6150*/  FMNMX.FTZ R2, R174, R185, !PT ;  /* 0x000000b9ae027209 */ /* 0x000fe20007810000 */
[--C-:B------:R-:W-:Y:S01]  /*6160*/  FFMA.FTZ R165, R165, UR6, -R0.reuse ;  /* 0x00000006a5a57c23 */ /* 0x100fe20008010800 */
[----:B------:R-:W-:Y:S01]  /*6170*/  FFMA.FTZ R188, R168, UR6, -R0 ;  /* 0x00000006a8bc7c23 */ /* 0x000fe20008010800 */
[----:B------:R-:W-:Y:S01]  /*6180*/  FADD.FTZ R187, -R187, R4 ;  /* 0x00000004bbbb7221 */ /* 0x000fe20000010100 */
[----:B------:R-:W-:Y:S01]  /*6190*/  FMNMX.FTZ R185, R175, R2, !PT ;  /* 0x00000002afb97209 */ /* 0x000fe20007810000 */
[--C-:B------:R-:W-:Y:S01]  /*61a0*/  FFMA.FTZ R169, R169, UR6, -R0.reuse ;  /* 0x00000006a9a97c23 */ /* 0x100fe20008010800 */
[--C-:B------:R-:W-:Y:S01]  /*61b0*/  FFMA.FTZ R190, R172, UR6, -R0.reuse ;  /* 0x00000006acbe7c23 */ /* 0x100fe20008010800 */
[----:B------:R-:W-:Y:S01]  /*61c0*/  FMUL.FTZ R187, R187, UR6 ;  /* 0x00000006bbbb7c20 */ /* 0x000fe20008410000 */
[----:B------:R-:W-:Y:S01]  /*61d0*/  FMNMX.FTZ R2, R178, R185, !PT ;  /* 0x000000b9b2027209 */ /* 0x000fe20007810000 */
[--C-:B------:R-:W-:Y:S01]  /*61e0*/  FFMA.FTZ R173, R173, UR6, -R0.reuse ;  /* 0x00000006adad7c23 */ /* 0x100fe20008010800 */
[--C-:B------:R-:W-:Y:S01]  /*61f0*/  FFMA.FTZ R184, R176, UR6, -R0.reuse ;  /* 0x00000006b0b87c23 */ /* 0x100fe20008010800 */
[--C-:B------:R-:W-:Y:S01]  /*6200*/  FFMA.FTZ R177, R177, UR6, -R0.reuse ;  /* 0x00000006b1b17c23 */ /* 0x100fe20008010800 */
[----:B------:R-:W-:Y:S01]  /*6210*/  FMNMX.FTZ R185, R179, R2, !PT ;  /* 0x00000002b3b97209 */ /* 0x000fe20007810000 */
[--C-:B------:R-:W-:Y:S01]  /*6220*/  FFMA.FTZ R186, R180, UR6, -R0.reuse ;  /* 0x00000006b4ba7c23 */ /* 0x100fe20008010800 */
[----:B------:R-:W-:Y:S01]  /*6230*/  FFMA.FTZ R181, R181, UR6, -R0 ;  /* 0x00000006b5b57c23 */ /* 0x000fe20008010800 */
[----:B------:R-:W-:Y:S01]  /*6240*/  MUFU.EX2 R153, R153 ;  /* 0x0000009900997308 */ /* 0x000fe20000000800 */
[----:B------:R-:W-:-:S04]  /*6250*/  FMNMX.FTZ R2, R182, R185, !PT ;  /* 0x000000b9b6027209 */ /* 0x000fc80007810000 */
[----:B------:R-:W-:-:S03]  /*6260*/  FMNMX.FTZ R2, R183, R2, !PT ;  /* 0x00000002b7027209 */ /* 0x000fc60007810000 */
[----:B------:R-:W1:Y:S02]  /*6270*/  MUFU.EX2 R0, R187 ;  /* 0x000000bb00007308 */ /* 0x000e640000000800 */
[----:B------:R-:W2:Y:S06]  /*6280*/  SHFL.BFLY PT, R185, R2, 0x2, 0x1f ;  /* 0x0c401f0002b97f89 */ /* 0x000eac00000e0000 */
[----:B------:R-:W3:Y:S08]  /*6290*/  MUFU.EX2 R196, R196 ;  /* 0x000000c400c47308 */ /* 0x000ef00000000800 */
[----:B------:R-:W4:Y:S08]  /*62a0*/  MUFU.EX2 R198, R198 ;  /* 0x000000c600c67308 */ /* 0x000f300000000800 */
[----:B------:R-:W5:Y:S01]  /*62b0*/  MUFU.EX2 R157, R157 ;  /* 0x0000009d009d7308 */ /* 0x000f620000000800 */
[----:B--2---:R-:W-:-:S05]  /*62c0*/  FMNMX.FTZ R185, R2, R185, !PT ;  /* 0x000000b902b97209 */ /* 0x004fca0007810000 */
[----:B------:R-:W2:Y:S02]  /*62d0*/  SHFL.BFLY PT, R156, R185, 0x1, 0x1f ;  /* 0x0c201f00b99c7f89 */ /* 0x000ea400000e0000 */
[----:B------:R-:W5:Y:S08]  /*62e0*/  MUFU.EX2 R192, R192 ;  /* 0x000000c000c07308 */ /* 0x000f700000000800 */
[----:B------:R-:W5:Y:S08]  /*62f0*/  MUFU.EX2 R161, R161 ;  /* 0x000000a100a17308 */ /* 0x000f700000000800 */
[----:B------:R-:W-:Y:S01]  /*6300*/  MUFU.EX2 R194, R194 ;  /* 0x000000c200c27308 */ /* 0x000fe20000000800 */
[----:B--2---:R-:W-:-:S07]  /*6310*/  FMNMX.FTZ R156, R185, R156, !PT ;  /* 0x0000009cb99c7209 */ /* 0x004fce0007810000 */
[----:B------:R-:W-:Y:S01]  /*6320*/  MUFU.EX2 R165, R165 ;  /* 0x000000a500a57308 */ /* 0x000fe20000000800 */
[C---:B------:R-:W-:Y:S01]  /*6330*/  FSETP.NEU.FTZ.AND P2, PT, R156.reuse, -INF , PT ;  /* 0xff8000009c00780b */ /* 0x040fe20003f5d000 */
[----:B------:R-:W-:-:S03]  /*6340*/  FMUL.FTZ R160, R156, UR6 ;  /* 0x000000069ca07c20 */ /* 0x000fc60008410000 */
[----:B------:R-:W-:-:S03]  /*6350*/  FSEL R2, R156, RZ, P2 ;  /* 0x000000ff9c027208 */ /* 0x000fc60001000000 */
[----:B------:R-:W-:Y:S01]  /*6360*/  MUFU.EX2 R188, R188 ;  /* 0x000000bc00bc7308 */ /* 0x000fe20000000800 */
[----:B------:R-:W-:Y:S02]  /*6370*/  FSEL R160, R160, RZ, P2 ;  /* 0x000000ffa0a07208 */ /* 0x000fe40001000000 */
[----:B------:R-:W-:Y:S01]  /*6380*/  ISETP.GT.AND P2, PT, R23, UR41, PT ;  /* 0x0000002917007c0c */ /* 0x000fe2000bf44270 */
[----:B------:R-:W-:Y:S01]  /*6390*/  FADD.FTZ R2, -R2, R3 ;  /* 0x0000000302027221 */ /* 0x000fe20000010100 */
[----:B-1----:R-:W-:Y:S01]  /*63a0*/  FFMA.FTZ R3, R0, R20, R153 ;  /* 0x0000001400037223 */ /* 0x002fe20000010099 */
[--C-:B------:R-:W-:Y:S01]  /*63b0*/  FFMA.FTZ R197, R154, UR6, -R160.reuse ;  /* 0x000000069ac57c23 */ /* 0x100fe200080108a0 */
[--C-:B------:R-:W-:Y:S01]  /*63c0*/  FFMA.FTZ R4, R155, UR6, -R160.reuse ;  /* 0x000000069b047c23 */ /* 0x100fe200080108a0 */
[----:B------:R-:W-:Y:S01]  /*63d0*/  FMUL.FTZ R2, R2, UR6 ;  /* 0x0000000602027c20 */ /* 0x000fe20008410000 */
[--C-:B------:R-:W-:Y:S01]  /*63e0*/  FFMA.FTZ R199, R158, UR6, -R160.reuse ;  /* 0x000000069ec77c23 */ /* 0x100fe200080108a0 */
[--C-:B------:R-:W-:Y:S01]  /*63f0*/  FFMA.FTZ R154, R159, UR6, -R160.reuse ;  /* 0x000000069f9a7c23 */ /* 0x100fe200080108a0 */
[--C-:B------:R-:W-:Y:S01]  /*6400*/  FFMA.FTZ R193, R162, UR6, -R160.reuse ;  /* 0x00000006a2c17c23 */ /* 0x100fe200080108a0 */
[----:B------:R-:W-:Y:S01]  /*6410*/  MUFU.EX2 R197, R197 ;  /* 0x000000c500c57308 */ /* 0x000fe20000000800 */
[----:B---3--:R-:W-:Y:S01]  /*6420*/  FADD.FTZ R3, R196, R3 ;  /* 0x00000003c4037221 */ /* 0x008fe20000010000 */
[--C-:B------:R-:W-:Y:S01]  /*6430*/  FFMA.FTZ R158, R163, UR6, -R160.reuse ;  /* 0x00000006a39e7c23 */ /* 0x100fe200080108a0 */
[--C-:B------:R-:W-:Y:S01]  /*6440*/  FFMA.FTZ R195, R166, UR6, -R160.reuse ;  /* 0x00000006a6c37c23 */ /* 0x100fe200080108a0 */
[--C-:B------:R-:W-:Y:S01]  /*6450*/  FFMA.FTZ R162, R167, UR6, -R160.reuse ;  /* 0x00000006a7a27c23 */ /* 0x100fe200080108a0 */
[----:B----4-:R-:W-:Y:S01]  /*6460*/  FADD.FTZ R20, R198, R3 ;  /* 0x00000003c6147221 */ /* 0x010fe20000010000 */
[--C-:B------:R-:W-:Y:S01]  /*6470*/  FFMA.FTZ R189, R170, UR6, -R160.reuse ;  /* 0x00000006aabd7c23 */ /* 0x100fe200080108a0 */
[----:B------:R-:W-:Y:S01]  /*6480*/  FFMA.FTZ R164, R171, UR6, -R160 ;  /* 0x00000006aba47c23 */ /* 0x000fe200080108a0 */
[----:B------:R-:W1:Y:S01]  /*6490*/  MUFU.EX2 R2, R2 ;  /* 0x0000000200027308 */ /* 0x000e620000000800 */
[----:B-----5:R-:W-:Y:S01]  /*64a0*/  FADD.FTZ R3, R157, R20 ;  /* 0x000000149d037221 */ /* 0x020fe20000010000 */
[--C-:B------:R-:W-:Y:S01]  /*64b0*/  FFMA.FTZ R191, R174, UR6, -R160.reuse ;  /* 0x00000006aebf7c23 */ /* 0x100fe200080108a0 */
[--C-:B------:R-:W-:Y:S01]  /*64c0*/  FFMA.FTZ R185, R178, UR6, -R160.reuse ;  /* 0x00000006b2b97c23 */ /* 0x100fe200080108a0 */
[--C-:B------:R-:W-:Y:S01]  /*64d0*/  FFMA.FTZ R179, R179, UR6, -R160.reuse ;  /* 0x00000006b3b37c23 */ /* 0x100fe200080108a0 */
[----:B------:R-:W-:Y:S01]  /*64e0*/  FADD.FTZ R166, R192, R3 ;  /* 0x00000003c0a67221 */ /* 0x000fe20000010000 */
[----:B------:R-:W-:Y:S01]  /*64f0*/  FFMA.FTZ R182, R182, UR6, -R160 ;  /* 0x00000006b6b67c23 */ /* 0x000fe200080108a0 */
[----:B------:R-:W-:Y:S01]  /*6500*/  MOV R155, UR10 ;  /* 0x0000000a009b7c02 */ /* 0x000fe20008000f00 */
[----:B------:R-:W2:Y:S01]  /*6510*/  MUFU.EX2 R4, R4 ;  /* 0x0000000400047308 */ /* 0x000ea20000000800 */
[----:B------:R-:W-:Y:S01]  /*6520*/  F2FP.BF16.F32.PACK_AB R196, R196, R153 ;  /* 0x00000099c4c4723e */ /* 0x000fe200000010ff */
[----:B------:R-:W-:Y:S01]  /*6530*/  VIADD R23, R23, 0xffffffff ;  /* 0xffffffff17177836 */ /* 0x000fe20000000000 */
[----:B------:R-:W-:Y:S01]  /*6540*/  F2FP.BF16.F32.PACK_AB R198, R157, R198 ;  /* 0x000000c69dc6723e */ /* 0x000fe200000010ff */
[----:B------:R-:W-:Y:S01]  /*6550*/  @!P1 VIADD R155, R155, 0x30860 ;  /* 0x000308609b9b9836 */ /* 0x000fe20000000000 */
[----:B------:R-:W-:-:S03]  /*6560*/  F2FP.BF16.F32.PACK_AB R192, R161, R192 ;  /* 0x000000c0a1c0723e */ /* 0x000fc600000010ff */
[----:B------:R-:W3:Y:S01]  /*6570*/  MUFU.EX2 R199, R199 ;  /* 0x000000c700c77308 */ /* 0x000ee20000000800 */
[----:B-1----:R-:W-:Y:S01]  /*6580*/  FFMA.FTZ R7, R2, R7, R197 ;  /* 0x0000000702077223 */ /* 0x002fe200000100c5 */
[----:B------:R-:W-:-:S04]  /*6590*/  @!P1 PRMT R155, RZ, 0x654, R155 ;  /* 0x00000654ff9b9816 */ /* 0x000fc8000000009b */
[----:B------:R1:W-:Y:S02]  /*65a0*/  @!P1 SYNCS.ARRIVE.TRANS64.RED.A1T0 RZ, [R155+URZ], RZ ;  /* 0x000000ff9bff99a7 */ /* 0x0003e4000810043f */
[----:B------:R-:W4:Y:S01]  /*65b0*/  MUFU.EX2 R154, R154 ;  /* 0x0000009a009a7308 */ /* 0x000f220000000800 */
[C---:B--2---:R-:W-:Y:S01]  /*65c0*/  FADD.FTZ R20, R4.reuse, R7 ;  /* 0x0000000704147221 */ /* 0x044fe20000010000 */
[----:B------:R-:W-:Y:S01]  /*65d0*/  FADD.FTZ R7, R161, R166 ;  /* 0x000000a6a1077221 */ /* 0x000fe20000010000 */
[--C-:B------:R-:W-:Y:S01]  /*65e0*/  FFMA.FTZ R166, R175, UR6, -R160.reuse ;  /* 0x00000006afa67c23 */ /* 0x100fe200080108a0 */
[----:B------:R-:W-:Y:S01]  /*65f0*/  FFMA.FTZ R160, R183, UR6, -R160 ;  /* 0x00000006b7a07c23 */ /* 0x000fe200080108a0 */
[----:B------:R-:W-:Y:S01]  /*6600*/  F2FP.BF16.F32.PACK_AB R197, R4, R197 ;  /* 0x000000c504c5723e */ /* 0x000fe200000010ff */
[----:B------:R-:W-:Y:S01]  /*6610*/  FADD.FTZ R168, R194, R7 ;  /* 0x00000007c2a87221 */ /* 0x000fe20000010000 */
[----:B------:R-:W-:Y:S01]  /*6620*/  F2FP.BF16.F32.PACK_AB R194, R165, R194 ;  /* 0x000000c2a5c2723e */ /* 0x000fe200000010ff */
[----:B------:R-:W2:Y:S01]  /*6630*/  MUFU.EX2 R193, R193 ;  /* 0x000000c100c17308 */ /* 0x000ea20000000800 */
[----:B---3--:R-:W-:Y:S01]  /*6640*/  FADD.FTZ R3, R199, R20 ;  /* 0x00000014c7037221 */ /* 0x008fe20000010000 */
[----:B------:R-:W-:Y:S01]  /*6650*/  FADD.FTZ R7, R165, R168 ;  /* 0x000000a8a5077221 */ /* 0x000fe20000010000 */
[----:B------:R-:W-:-:S03]  /*6660*/  IMAD.MOV.U32 R4, RZ, RZ, R152 ;  /* 0x000000ffff047224 */ /* 0x000fc600078e0098 */
[----:B------:R-:W-:Y:S02]  /*6670*/  FADD.FTZ R168, R188, R7 ;  /* 0x00000007bca87221 */ /* 0x000fe40000010000 */
[----:B------:R-:W3:Y:S01]  /*6680*/  MUFU.EX2 R158, R158 ;  /* 0x0000009e009e7308 */ /* 0x000ee20000000800 */
[C---:B----4-:R-:W-:Y:S01]  /*6690*/  FADD.FTZ R20, R154.reuse, R3 ;  /* 0x000000039a147221 */ /* 0x050fe20000010000 */
[----:B------:R-:W-:-:S06]  /*66a0*/  F2FP.BF16.F32.PACK_AB R199, R154, R199 ;  /* 0x000000c79ac7723e */ /* 0x000fcc00000010ff */
[----:B------:R-:W4:Y:S01]  /*66b0*/  MUFU.EX2 R195, R195 ;  /* 0x000000c300c37308 */ /* 0x000f220000000800 */
[----:B--2---:R-:W-:-:S07]  /*66c0*/  FADD.FTZ R3, R193, R20 ;  /* 0x00000014c1037221 */ /* 0x004fce0000010000 */
[----:B------:R-:W2:Y:S01]  /*66d0*/  MUFU.EX2 R169, R169 ;  /* 0x000000a900a97308 */ /* 0x000ea20000000800 */
[C---:B---3--:R-:W-:Y:S01]  /*66e0*/  FADD.FTZ R20, R158.reuse, R3 ;  /* 0x000000039e147221 */ /* 0x048fe20000010000 */
[----:B------:R-:W-:-:S06]  /*66f0*/  F2FP.BF16.F32.PACK_AB R193, R158, R193 ;  /* 0x000000c19ec1723e */ /* 0x000fcc00000010ff */
[----:B------:R-:W3:Y:S01]  /*6700*/  MUFU.EX2 R162, R162 ;  /* 0x000000a200a27308 */ /* 0x000ee20000000800 */
[----:B----4-:R-:W-:-:S07]  /*6710*/  FADD.FTZ R3, R195, R20 ;  /* 0x00000014c3037221 */ /* 0x010fce0000010000 */
[----:B------:R-:W4:Y:S01]  /*6720*/  MUFU.EX2 R190, R190 ;  /* 0x000000be00be7308 */ /* 0x000f220000000800 */
[C---:B--2---:R-:W-:Y:S01]  /*6730*/  FADD.FTZ R7, R169.reuse, R168 ;  /* 0x000000a8a9077221 */ /* 0x044fe20000010000 */
[----:B------:R-:W-:-:S06]  /*6740*/  F2FP.BF16.F32.PACK_AB R188, R169, R188 ;  /* 0x000000bca9bc723e */ /* 0x000fcc00000010ff */
[----:B------:R-:W2:Y:S01]  /*6750*/  MUFU.EX2 R189, R189 ;  /* 0x000000bd00bd7308 */ /* 0x000ea20000000800 */
[C---:B---3--:R-:W-:Y:S01]  /*6760*/  FADD.FTZ R20, R162.reuse, R3 ;  /* 0x00000003a2147221 */ /* 0x048fe20000010000 */
[----:B------:R-:W-:-:S06]  /*6770*/  F2FP.BF16.F32.PACK_AB R195, R162, R195 ;  /* 0x000000c3a2c3723e */ /* 0x000fcc00000010ff */
[----:B------:R-:W3:Y:S01]  /*6780*/  MUFU.EX2 R173, R173 ;  /* 0x000000ad00ad7308 */ /* 0x000ee20000000800 */
[----:B----4-:R-:W-:-:S07]  /*6790*/  FADD.FTZ R168, R190, R7 ;  /* 0x00000007bea87221 */ /* 0x010fce0000010000 */
[----:B------:R-:W4:Y:S01]  /*67a0*/  MUFU.EX2 R164, R164 ;  /* 0x000000a400a47308 */ /* 0x000f220000000800 */
[----:B--2---:R-:W-:-:S07]  /*67b0*/  FADD.FTZ R3, R189, R20 ;  /* 0x00000014bd037221 */ /* 0x004fce0000010000 */
[----:B------:R-:W2:Y:S01]  /*67c0*/  MUFU.EX2 R184, R184 ;  /* 0x000000b800b87308 */ /* 0x000ea20000000800 */
[C---:B---3--:R-:W-:Y:S01]  /*67d0*/  FADD.FTZ R7, R173.reuse, R168 ;  /* 0x000000a8ad077221 */ /* 0x048fe20000010000 */
[----:B------:R-:W-:-:S06]  /*67e0*/  F2FP.BF16.F32.PACK_AB R190, R173, R190 ;  /* 0x000000beadbe723e */ /* 0x000fcc00000010ff */
[----:B------:R-:W3:Y:S01]  /*67f0*/  MUFU.EX2 R191, R191 ;  /* 0x000000bf00bf7308 */ /* 0x000ee20000000800 */
[C---:B----4-:R-:W-:Y:S01]  /*6800*/  FADD.FTZ R20, R164.reuse, R3 ;  /* 0x00000003a4147221 */ /* 0x050fe20000010000 */
[----:B------:R-:W-:-:S06]  /*6810*/  F2FP.BF16.F32.PACK_AB R189, R164, R189 ;  /* 0x000000bda4bd723e */ /* 0x000fcc00000010ff */
[----:B------:R-:W4:Y:S01]  /*6820*/  MUFU.EX2 R177, R177 ;  /* 0x000000b100b17308 */ /* 0x000f220000000800 */
[----:B--2---:R-:W-:-:S07]  /*6830*/  FADD.FTZ R168, R184, R7 ;  /* 0x00000007b8a87221 */ /* 0x004fce0000010000 */
[----:B------:R-:W2:Y:S01]  /*6840*/  MUFU.EX2 R166, R166 ;  /* 0x000000a600a67308 */ /* 0x000ea20000000800 */
[----:B---3--:R-:W-:-:S07]  /*6850*/  FADD.FTZ R3, R191, R20 ;  /* 0x00000014bf037221 */ /* 0x008fce0000010000 */
[----:B------:R-:W3:Y:S01]  /*6860*/  MUFU.EX2 R185, R185 ;  /* 0x000000b900b97308 */ /* 0x000ee20000000800 */
[C---:B----4-:R-:W-:Y:S01]  /*6870*/  FADD.FTZ R7, R177.reuse, R168 ;  /* 0x000000a8b1077221 */ /* 0x050fe20000010000 */
[----:B------:R-:W-:-:S06]  /*6880*/  F2FP.BF16.F32.PACK_AB R184, R177, R184 ;  /* 0x000000b8b1b8723e */ /* 0x000fcc00000010ff */
[----:B------:R-:W4:Y:S01]  /*6890*/  MUFU.EX2 R179, R179 ;  /* 0x000000b300b37308 */ /* 0x000f220000000800 */
[C---:B--2---:R-:W-:Y:S01]  /*68a0*/  FADD.FTZ R168, R166.reuse, R3 ;  /* 0x00000003a6a87221 */ /* 0x044fe20000010000 */
[----:B------:R-:W-:Y:S01]  /*68b0*/  F2FP.BF16.F32.PACK_AB R191, R166, R191 ;  /* 0x000000bfa6bf723e */ /* 0x000fe200000010ff */
[----:B------:R-:W-:-:S05]  /*68c0*/  IMAD.MOV.U32 R3, RZ, RZ, R156 ;  /* 0x000000ffff037224 */ /* 0x000fca00078e009c */
[----:B------:R-:W2:Y:S01]  /*68d0*/  MUFU.EX2 R186, R186 ;  /* 0x000000ba00ba7308 */ /* 0x000ea20000000800 */
[----:B---3--:R-:W-:-:S07]  /*68e0*/  FADD.FTZ R168, R185, R168 ;  /* 0x000000a8b9a87221 */ /* 0x008fce0000010000 */
[----:B------:R-:W3:Y:S01]  /*68f0*/  MUFU.EX2 R187, R182 ;  /* 0x000000b600bb7308 */ /* 0x000ee20000000800 */
[C---:B----4-:R-:W-:Y:S01]  /*6900*/  FADD.FTZ R168, R179.reuse, R168 ;  /* 0x000000a8b3a87221 */ /* 0x050fe20000010000 */
[----:B------:R-:W-:-:S06]  /*6910*/  F2FP.BF16.F32.PACK_AB R185, R179, R185 ;  /* 0x000000b9b3b9723e */ /* 0x000fcc00000010ff */
[----:B------:R-:W4:Y:S01]  /*6920*/  MUFU.EX2 R181, R181 ;  /* 0x000000b500b57308 */ /* 0x000f220000000800 */
[----:B--2---:R-:W-:-:S07]  /*6930*/  FADD.FTZ R20, R186, R7 ;  /* 0x00000007ba147221 */ /* 0x004fce0000010000 */
[----:B------:R-:W2:Y:S01]  /*6940*/  MUFU.EX2 R160, R160 ;  /* 0x000000a000a07308 */ /* 0x000ea20000000800 */
[----:B---3--:R-:W-:Y:S01]  /*6950*/  FADD.FTZ R168, R187, R168 ;  /* 0x000000a8bba87221 */ /* 0x008fe20000010000 */
[C---:B----4-:R-:W-:Y:S01]  /*6960*/  FADD.FTZ R20, R181.reuse, R20 ;  /* 0x00000014b5147221 */ /* 0x050fe20000010000 */
[----:B------:R-:W-:Y:S02]  /*6970*/  F2FP.BF16.F32.PACK_AB R186, R181, R186 ;  /* 0x000000bab5ba723e */ /* 0x000fe400000010ff */
[C---:B--2---:R-:W-:Y:S01]  /*6980*/  FADD.FTZ R7, R160.reuse, R168 ;  /* 0x000000a8a0077221 */ /* 0x044fe20000010000 */
[----:B------:R-:W-:Y:S01]  /*6990*/  F2FP.BF16.F32.PACK_AB R187, R160, R187 ;  /* 0x000000bba0bb723e */ /* 0x000fe200000010ff */
[----:B-1----:R-:W-:Y:S06]  /*69a0*/  @P2 BRA `(.L_x_931) ;  /* 0xffffffd800482947 */ /* 0x002fec000383ffff */
[----:B------:R-:W-:Y:S01]  /*69b0*/  IMAD.MOV.U32 R3, RZ, RZ, R156 ;  /* 0x000000ffff037224 */ /* 0x000fe200078e009c */
[----:B------:R-:W-:Y:S01]  /*69c0*/  UMOV UR36, UR7 ;  /* 0x0000000700247c82 */ /* 0x000fe20008000000 */
[----:B------:R-:W-:Y:S01]  /*69d0*/  IMAD.MOV.U32 R4, RZ, RZ, R152 ;  /* 0x000000ffff047224 */ /* 0x000fe200078e0098 */
[----:B------:R-:W-:-:S06]  /*69e0*/  UMOV UR46, UR40 ;  /* 0x00000028002e7c82 */ /* 0x000fcc0008000000 */
.L_x_914:
[----:B------:R-:W-:Y:S01]  /*69f0*/  ULDC UR7, c[0x0][0x9e4] ;  /* 0x0002790000077ab9 */ /* 0x000fe20000000800 */
[----:B------:R-:W-:Y:S02]  /*6a00*/  UIADD3 UR22, UR61, -UR22, URZ ;  /* 0x800000163d167290 */ /* 0x000fe4000fffe03f */
[----:B------:R-:W-:-:S06]  /*6a10*/  UISETP.GE.AND UP0, UPT, UR7, 0x1, UPT ;  /* 0x000000010700788c */ /* 0x000fcc000bf06270 */
[----:B------:R-:W-:-:S13]  /*6a20*/  PLOP3.LUT P6, PT, PT, PT, UP0, 0x80, 0x0 ;  /* 0x000000000000781c */ /* 0x000fda0003fcf008 */
[----:B------:R-:W-:Y:S05]  /*6a30*/  @!P6 BRA `(.L_x_932) ;  /* 0x000000000044e947 */ /* 0x000fea0003800000 */
        /* <DEDUP_REMOVED lines=10> */
.L_x_933:
[----:B------:R-:W-:-:S11]  /*6ae0*/  UISETP.NE.AND UP0, UPT, UR7, 0x1, UPT ;  /* 0x000000010700788c */ /* 0x000fd6000bf05270 */
[----:B------:R-:W-:Y:S02]  /*6af0*/  @UP0 ULDC.64 UR10, c[0x0][0x9e8] ;  /* 0x00027a00000a0ab9 */ /* 0x000fe40000000a00 */
[----:B------:R-:W-:-:S04]  /*6b00*/  UIMAD.WIDE.U32 UR14, UR61, UR10, URZ ;  /* 0x0000000a3d0e72a5 */ /* 0x000fc8000f8e003f */
[----:B------:R-:W-:-:S12]  /*6b10*/  @UP0 USHF.R.U32.HI UR61, URZ, UR11, UR15 ;  /* 0x0000000b3f3d0299 */ /* 0x000fd8000801160f */
.L_x_934:
[----:B------:R-:W-:-:S04]  /*6b20*/  UIMAD UR7, UR61, UR7, URZ ;  /* 0x000000073d0772a4 */ /* 0x000fc8000f8e023f */
[----:B------:R-:W-:-:S04]  /*6b30*/  UISETP.LT.AND UP0, UPT, UR22, UR7, UPT ;  /* 0x000000071600728c */ /* 0x000fc8000bf01270 */
[----:B------:R-:W-:-:S12]  /*6b40*/  USEL UR22, UR22, UR7, !UP0 ;  /* 0x0000000716167287 */ /* 0x000fd8000c000000 */
.L_x_932:
[----:B------:R-:W-:-:S04]  /*6b50*/  UIADD3 UR22, UR22, 0x3f, URZ ;  /* 0x0000003f16167890 */ /* 0x000fc8000fffe03f */
[----:B------:R-:W-:-:S04]  /*6b60*/  USHF.R.S32.HI UR7, URZ, 0x1f, UR22 ;  /* 0x0000001f3f077899 */ /* 0x000fc80008011416 */
[----:B------:R-:W-:-:S04]  /*6b70*/  ULEA.HI UR7, UR7, UR22, URZ, 0x6 ;  /* 0x0000001607077291 */ /* 0x000fc8000f8f303f */
[----:B------:R-:W-:-:S04]  /*6b80*/  USHF.R.S32.HI UR7, URZ, 0x6, UR7 ;  /* 0x000000063f077899 */ /* 0x000fc80008011407 */
[----:B------:R-:W-:-:S04]  /*6b90*/  UISETP.LT.AND UP0, UPT, UR60, UR7, UPT ;  /* 0x000000073c00728c */ /* 0x000fc8000bf01270 */
[----:B------:R-:W-:-:S06]  /*6ba0*/  USEL UR40, UR60, UR7, !UP0 ;  /* 0x000000073c287287 */ /* 0x000fcc000c000000 */
[----:B------:R-:W-:-:S13]  /*6bb0*/  ISETP.GE.AND P2, PT, R23, UR40, PT ;  /* 0x0000002817007c0c */ /* 0x000fda000bf46270 */
[----:B------:R-:W-:Y:S05]  /*6bc0*/  @!P2 BRA `(.L_x_935) ;  /* 0x0000001c002ca947 */ /* 0x000fea0003800000 */
[----:B------:R-:W-:Y:S01]  /*6bd0*/  IMAD.MOV.U32 R214, RZ, RZ, R3 ;  /* 0x000000ffffd67224 */ /* 0x000fe200078e0003 */
[----:B------:R-:W-:Y:S01]  /*6be0*/  UMOV UR39, UR46 ;  /* 0x0000002e00277c82 */ /* 0x000fe20008000000 */
[----:B------:R-:W-:Y:S01]  /*6bf0*/  IMAD.MOV.U32 R215, RZ, RZ, R4 ;  /* 0x000000ffffd77224 */ /* 0x000fe200078e0004 */
[----:B------:R-:W-:Y:S01]  /*6c00*/  UMOV UR7, UR36 ;  /* 0x0000002400077c82 */ /* 0x000fe20008000000 */
[----:B------:R-:W-:-:S05]  /*6c10*/  ULDC UR41, c[0x0][0x988] ;  /* 0x0002620000297ab9 */ /* 0x000fca0000000800 */
.L_x_944:
[----:B------:R-:W-:-:S04]  /*6c20*/  UIADD3 UR36, UR7, 0x1, URZ ;  /* 0x0000000107247890 */ /* 0x000fc8000fffe03f */
[----:B------:R-:W-:-:S04]  /*6c30*/  UISETP.NE.AND UP0, UPT, UR36, 0x2, UPT ;  /* 0x000000022400788c */ /* 0x000fc8000bf05270 */
[----:B------:R-:W-:Y:S02]  /*6c40*/  USEL UR46, URZ, 0x1, UP0 ;  /* 0x000000013f2e7887 */ /* 0x000fe40008000000 */
[----:B------:R-:W-:Y:S02]  /*6c50*/  USEL UR36, UR36, URZ, UP0 ;  /* 0x0000003f24247287 */ /* 0x000fe40008000000 */
[----:B------:R-:W-:Y:S01]  /*6c60*/  ULOP3.LUT UR46, UR39, UR46, URZ, 0x3c, !UPT ;  /* 0x0000002e272e7292 */ /* 0x000fe2000f8e3c3f */
[----:B------:R-:W-:Y:S11]  /*6c70*/  @!P0 BRA `(.L_x_936) ;  /* 0x0000000000048947 */ /* 0x000ff60003800000 */
[----:B------:R-:W-:Y:S01]  /*6c80*/  BPT.TRAP 0x1 ;  /* 0x000000040000795c */ /* 0x000fe20000300000 */
.L_x_936:
[----:B------:R-:W-:Y:S01]  /*6c90*/  ULEA UR6, UR36, UR38, 0x3 ;  /* 0x0000002624067291 */ /* 0x000fe2000f8e183f */
[----:B------:R-:W-:-:S04]  /*6ca0*/  MOV R3, UR46 ;  /* 0x0000002e00037c02 */ /* 0x000fc80008000f00 */
[----:B------:R-:W-:-:S04]  /*6cb0*/  SHF.L.U32 R3, R3, 0x1f, RZ ;  /* 0x0000001f03037819 */ /* 0x000fc800000006ff */
[----:B------:R1:W2:Y:S01]  /*6cc0*/  SYNCS.PHASECHK.TRANS64.TRYWAIT P2, [UR6+0x30830], R3 ;  /* 0x03083003ff0075a7 */ /* 0x0002a20008040146 */
[----:B------:R-:W-:Y:S05]  /*6cd0*/  @!P0 BRA `(.L_x_937) ;  /* 0x0000000000048947 */ /* 0x000fea0003800000 */
[----:B------:R-:W-:Y:S01]  /*6ce0*/  BPT.TRAP 0x1 ;  /* 0x000000040000795c */ /* 0x000fe20000300000 */
.L_x_937:
[----:B--2---:R-:W-:Y:S05]  /*6cf0*/  @P2 BRA `(.L_x_938) ;  /* 0x0000000000082947 */ /* 0x004fea0003800000 */
[----:B------:R-:W2:Y:S02]  /*6d00*/  SYNCS.PHASECHK.TRANS64.TRYWAIT P2, [UR6+0x30830], R3 ;  /* 0x03083003ff0075a7 */ /* 0x000ea40008040146 */
[----:B--2---:R-:W-:Y:S05]  /*6d10*/  @!P2 BRA `(.L_x_939) ;  /* 0x000000ac0014a947 */ /* 0x004fea0003800000 */
.L_x_938:
[----:B------:R-:W-:Y:S01]  /*6d20*/  R2UR UR56, R18 ;  /* 0x00000000123872ca */ /* 0x000fe200000e0000 */
[----:B------:R-:W-:Y:S01]  /*6d30*/  ULEA UR6, UR36, UR37, 0xb ;  /* 0x0000002524067291 */ /* 0x000fe2000f8e583f */
[----:B------:R-:W-:Y:S01]  /*6d40*/  R2UR UR57, R19 ;  /* 0x00000000133972ca */ /* 0x000fe200000e0000 */
[----:B------:R-:W-:Y:S01]  /*6d50*/  WARPGROUP.ARRIVE ;  /* 0x00000000000079c5 */ /* 0x000fe20000000000 */
        /* <DEDUP_REMOVED lines=178> */
[----:B------:R-:W-:Y:S01]  /*7880*/  UMOV UR56, UR4 ;  /* 0x0000000400387c82 */ /* 0x000fe20008000000 */
[----:B------:R-:W-:Y:S01]  /*7890*/  UMOV UR57, UR5 ;  /* 0x0000000500397c82 */ /* 0x000fe20008000000 */
[----:B------:R-:W-:Y:S01]  /*78a0*/  UMOV UR59, 0x40000040 ;  /* 0x40000040003b7882 */ /* 0x000fe20000000000 */
        /* <DEDUP_REMOVED lines=40> */
.L_x_940:
[----:B------:R-:W-:Y:S01]  /*7b30*/  ULEA UR14, UR7, UR38, 0x3 ;  /* 0x00000026070e7291 */ /* 0x000fe2000f8e183f */
[----:B------:R-:W-:-:S05]  /*7b40*/  IMAD.U32 R0, RZ, RZ, UR39 ;  /* 0x00000027ff007e24 */ /* 0x000fca000f8e00ff */
[----:B------:R-:W-:-:S04]  /*7b50*/  SHF.L.U32 R0, R0, 0x1f, RZ ;  /* 0x0000001f00007819 */ /* 0x000fc800000006ff */
[----:B------:R3:W4:Y:S01]  /*7b60*/  SYNCS.PHASECHK.TRANS64.TRYWAIT P2, [UR14+0x30850], R0 ;  /* 0x03085000ff0075a7 */ /* 0x000722000804014e */
[----:B------:R-:W-:Y:S05]  /*7b70*/  @!P0 BRA `(.L_x_941) ;  /* 0x0000000000048947 */ /* 0x000fea0003800000 */
[----:B------:R-:W-:Y:S01]  /*7b80*/  BPT.TRAP 0x1 ;  /* 0x000000040000795c */ /* 0x000fe20000300000 */
.L_x_941:
[----:B----4-:R-:W-:Y:S05]  /*7b90*/  @P2 BRA `(.L_x_942) ;  /* 0x0000000000082947 */ /* 0x010fea0003800000 */
[----:B------:R-:W4:Y:S02]  /*7ba0*/  SYNCS.PHASECHK.TRANS64.TRYWAIT P2, [UR14+0x30850], R0 ;  /* 0x03085000ff0075a7 */ /* 0x000f24000804014e */
[----:B----4-:R-:W-:Y:S05]  /*7bb0*/  @!P2 BRA `(.L_x_943) ;  /* 0x0000009c0084a947 */ /* 0x010fea0003800000 */
.L_x_942:
[----:B------:R-:W-:Y:S01]  /*7bc0*/  UIADD3 UR6, UR38, 0x400, URZ ;  /* 0x0000040026067890 */ /* 0x000fe2000fffe03f */
[----:B------:R-:W-:Y:S01]  /*7bd0*/  WARPGROUP.ARRIVE ;  /* 0x00000000000079c5 */ /* 0x000fe20000000000 */
[----:B-1-3--:R-:W-:Y:S01]  /*7be0*/  FMNMX.FTZ R0, R152, R215, !PT ;  /* 0x000000d798007209 */ /* 0x00afe20007810000 */
[----:B------:R-:W-:Y:S01]  /*7bf0*/  UMOV UR11, 0x40000040 ;  /* 0x40000040000b7882 */ /* 0x000fe20000000000 */
[----:B------:R-:W-:Y:S01]  /*7c00*/  USHF.R.U32.HI UR6, URZ, 0x4, UR6 ;  /* 0x000000043f067899 */ /* 0x000fe20008011606 */
[----:B------:R-:W-:Y:S01]  /*7c10*/  ISETP.GT.AND P2, PT, R23, UR40, PT ;  /* 0x0000002817007c0c */ /* 0x000fe2000bf44270 */
[----:B------:R-:W-:Y:S01]  /*7c20*/  UMOV UR39, UR46 ;  /* 0x0000002e00277c82 */ /* 0x000fe20008000000 */
[----:B--2---:R-:W-:Y:S01]  /*7c30*/  FMNMX.FTZ R3, R153, R0, !PT ;  /* 0x0000000099037209 */ /* 0x004fe20007810000 */
[----:B------:R-:W-:Y:S01]  /*7c40*/  ULOP3.LUT UR6, UR6, 0x3fff, URZ, 0xc0, !UPT ;  /* 0x00003fff06067892 */ /* 0x000fe2000f8ec03f */
[----:B------:R-:W-:Y:S02]  /*7c50*/  VIADD R23, R23, 0xffffffff ;  /* 0xffffffff17177836 */ /* 0x000fe40000000000 */
[----:B------:R-:W-:Y:S01]  /*7c60*/  FMNMX.FTZ R0, R156, R3, !PT ;  /* 0x000000039c007209 */ /* 0x000fe20007810000 */
[----:B------:R-:W-:-:S03]  /*7c70*/  ULOP3.LUT UR6, UR6, 0x2000000, URZ, 0xfc, !UPT ;  /* 0x0200000006067892 */ /* 0x000fc6000f8efc3f */
[----:B------:R-:W-:Y:S01]  /*7c80*/  FMNMX.FTZ R3, R157, R0, !PT ;  /* 0x000000009d037209 */ /* 0x000fe20007810000 */
[----:B------:R-:W-:-:S03]  /*7c90*/  ULEA UR10, UR7, UR6, 0xb ;  /* 0x00000006070a7291 */ /* 0x000fc6000f8e583f */
[----:B------:R-:W-:Y:S01]  /*7ca0*/  UMOV UR7, 0x40000040 ;  /* 0x4000004000077882 */ /* 0x000fe20000000000 */
[----:B------:R-:W-:-:S03]  /*7cb0*/  FMNMX.FTZ R0, R160, R3, !PT ;  /* 0x00000003a0007209 */ /* 0x000fc60007810000 */
[----:B------:R-:W-:Y:S01]  /*7cc0*/  UMOV UR6, UR10 ;  /* 0x0000000a00067c82 */ /* 0x000fe20008000000 */
[----:B------:R-:W-:Y:S01]  /*7cd0*/  FMNMX.FTZ R3, R161, R0, !PT ;  /* 0x00000000a1037209 */ /* 0x000fe20007810000 */
[----:B------:R-:W-:Y:S01]  /*7ce0*/  HGMMA.64x256x16.F32.BF16 R24, R196, gdesc[UR4].tnspB, R24, gsb0 ;  /* 0x43e00004c4187df0 */ /* 0x000fe20008001818 */
[----:B------:R-:W-:Y:S01]  /*7cf0*/  UIADD3 UR6, UR10, 0x80, URZ ;  /* 0x000000800a067890 */ /* 0x000fe2000fffe03f */
[----:B------:R-:W-:Y:S01]  /*7d00*/  UMOV UR7, 0x40000040 ;  /* 0x4000004000077882 */ /* 0x000fe20000000000 */
        /* <DEDUP_REMOVED lines=11> */
[----:B------:R-:W1:Y:S01]  /*7dc0*/  SHFL.BFLY PT, R3, R2, 0x2, 0x1f ;  /* 0x0c401f0002037f89 */ /* 0x000e6200000e0000 */
[----:B------:R-:W-:Y:S02]  /*7dd0*/  WARPGROUP.DEPBAR.LE gsb0, 0x0 ;  /* 0x00008000000079c5 */ /* 0x000fe40000010000 */
[----:B------:R-:W-:-:S06]  /*7de0*/  WARPGROUP.ARRIVE ;  /* 0x00000000000079c5 */ /* 0x000fcc0000000000 */
        /* <DEDUP_REMOVED lines=9> */
[----:B------:R-:W-:Y:S01]  /*7e80*/  UMOV UR7, UR36 ;  /* 0x0000002400077c82 */ /* 0x000fe20008000000 */
[----:B------:R-:W-:Y:S02]  /*7e90*/  WARPGROUP.DEPBAR.LE gsb0, 0x0 ;  /* 0x00008000000079c5 */ /* 0x000fe40000010000 */
[----:B------:R-:W-:Y:S01]  /*7ea0*/  WARPGROUP.ARRIVE ;  /* 0x00000000000079c5 */ /* 0x000fe20000000000 */
[----:B-1----:R-:W-:Y:S02]  /*7eb0*/  FMNMX.FTZ R188, R2, R3, !PT ;  /* 0x0000000302bc7209 */ /* 0x002fe40007810000 */
[----:B------:R-:W-:-:S15]  /*7ec0*/  FMNMX.FTZ R3, R155, R0, !PT ;  /* 0x000000009b037209 */ /* 0x000fde0007810000 */
[----:B------:R-:W-:-:S05]  /*7ed0*/  NOP ;  /* 0x0000000000007918 */ /* 0x000fca0000000000 */
[----:B------:R-:W-:Y:S01]  /*7ee0*/  HGMMA.64x256x16.F32.BF16 R24, R184, gdesc[UR8].tnspB, R24, gsb0 ;  /* 0x43e00008b8187df0 */ /* 0x000fe20008001818 */
[----:B------:R-:W1:Y:S01]  /*7ef0*/  SHFL.BFLY PT, R189, R188, 0x1, 0x1f ;  /* 0x0c201f00bcbd7f89 */ /* 0x000e6200000e0000 */
[----:B------:R-:W-:-:S04]  /*7f00*/  FMNMX.FTZ R0, R158, R3, !PT ;  /* 0x000000039e007209 */ /* 0x000fc80007810000 */
[----:B------:R-:W-:-:S04]  /*7f10*/  FMNMX.FTZ R3, R159, R0, !PT ;  /* 0x000000009f037209 */ /* 0x000fc80007810000 */
[----:B------:R-:W-:-:S04]  /*7f20*/  FMNMX.FTZ R0, R162, R3, !PT ;  /* 0x00000003a2007209 */ /* 0x000fc80007810000 */
[----:B------:R-:W-:Y:S02]  /*7f30*/  FMNMX.FTZ R3, R163, R0, !PT ;  /* 0x00000000a3037209 */ /* 0x000fe40007810000 */
[----:B-1----:R-:W-:Y:S02]  /*7f40*/  FMNMX.FTZ R4, R188, R189, !PT ;  /* 0x000000bdbc047209 */ /* 0x002fe40007810000 */
[----:B------:R-:W-:-:S03]  /*7f50*/  FMNMX.FTZ R188, R166, R3, !PT ;  /* 0x00000003a6bc7209 */ /* 0x000fc60007810000 */
[C---:B------:R-:W-:Y:S01]  /*7f60*/  FADD.FTZ R189, -R4.reuse, R215 ;  /* 0x000000d704bd7221 */ /* 0x040fe20000010100 */
[----:B------:R-:W-:Y:S01]  /*7f70*/  FMUL.FTZ R2, R4, UR6 ;  /* 0x0000000604027c20 */ /* 0x000fe20008410000 */
[----:B------:R-:W-:Y:S01]  /*7f80*/  FMNMX.FTZ R3, R167, R188, !PT ;  /* 0x000000bca7037209 */ /* 0x000fe20007810000 */
[----:B------:R-:W-:Y:S02]  /*7f90*/  IMAD.MOV.U32 R215, RZ, RZ, R4 ;  /* 0x000000ffffd77224 */ /* 0x000fe400078e0004 */
[----:B------:R-:W-:Y:S01]  /*7fa0*/  FMUL.FTZ R0, R189, UR6 ;  /* 0x00000006bd007c20 */ /* 0x000fe20008410000 */
[--C-:B------:R-:W-:Y:S01]  /*7fb0*/  FFMA.FTZ R189, R152, UR6, -R2.reuse ;  /* 0x0000000698bd7c23 */ /* 0x100fe20008010802 */
[----:B------:R-:W-:Y:S01]  /*7fc0*/  FMNMX.FTZ R152, R170, R3, !PT ;  /* 0x00000003aa987209 */ /* 0x000fe20007810000 */
[--C-:B------:R-:W-:Y:S01]  /*7fd0*/  FFMA.FTZ R196, R153, UR6, -R2.reuse ;  /* 0x0000000699c47c23 */ /* 0x100fe20008010802 */
[--C-:B------:R-:W-:Y:S01]  /*7fe0*/  FFMA.FTZ R153, R157, UR6, -R2.reuse ;  /* 0x000000069d997c23 */ /* 0x100fe20008010802 */
        /* <DEDUP_REMOVED lines=14> */
[----:B------:R-:W-:Y:S01]  /*80d0*/  FFMA.FTZ R177, R181, UR6, -R2 ;  /* 0x00000006b5b17c23 */ /* 0x000fe20008010802 */
[----:B------:R-:W-:Y:S02]  /*80e0*/  MUFU.EX2 R0, R0 ;  /* 0x0000000000007308 */ /* 0x000fe40000000800 */
[----:B------:R-:W-:-:S04]  /*80f0*/  FMNMX.FTZ R3, R179, R152, !PT ;  /* 0x00000098b3037209 */ /* 0x000fc80007810000 */
[----:B------:R-:W-:Y:S02]  /*8100*/  FMNMX.FTZ R152, R182, R3, !PT ;  /* 0x00000003b6987209 */ /* 0x000fe40007810000 */
[----:B------:R-:W1:Y:S02]  /*8110*/  MUFU.EX2 R189, R189 ;  /* 0x000000bd00bd7308 */ /* 0x000e640000000800 */
[----:B------:R-:W-:-:S05]  /*8120*/  FMNMX.FTZ R152, R183, R152, !PT ;  /* 0x00000098b7987209 */ /* 0x000fca0007810000 */
[----:B------:R-:W2:Y:S01]  /*8130*/  SHFL.BFLY PT, R3, R152, 0x2, 0x1f ;  /* 0x0c401f0098037f89 */ /* 0x000ea200000e0000 */
[----:B------:R-:W3:Y:S08]  /*8140*/  MUFU.EX2 R196, R196 ;  /* 0x000000c400c47308 */ /* 0x000ef00000000800 */
[----:B------:R-:W-:Y:S08]  /*8150*/  MUFU.EX2 R198, R198 ;  /* 0x000000c600c67308 */ /* 0x000ff00000000800 */
[----:B------:R-:W-:Y:S01]  /*8160*/  MUFU.EX2 R153, R153 ;  /* 0x0000009900997308 */ /* 0x000fe20000000800 */
[----:B--2---:R-:W-:-:S07]  /*8170*/  FMNMX.FTZ R3, R152, R3, !PT ;  /* 0x0000000398037209 */ /* 0x004fce0007810000 */
[----:B------:R-:W-:Y:S01]  /*8180*/  MUFU.EX2 R192, R192 ;  /* 0x000000c000c07308 */ /* 0x000fe20000000800 */
[----:B------:R-:W2:Y:S07]  /*8190*/  SHFL.BFLY PT, R152, R3, 0x1, 0x1f ;  /* 0x0c201f0003987f89 */ /* 0x000eae00000e0000 */
[----:B------:R-:W-:Y:S08]  /*81a0*/  MUFU.EX2 R157, R157 ;  /* 0x0000009d009d7308 */ /* 0x000ff00000000800 */
[----:B------:R-:W-:Y:S08]  /*81b0*/  MUFU.EX2 R194, R194 ;  /* 0x000000c200c27308 */ /* 0x000ff00000000800 */
[----:B------:R-:W-:Y:S01]  /*81c0*/  MUFU.EX2 R161, R161 ;  /* 0x000000a100a17308 */ /* 0x000fe20000000800 */
[----:B--2---:R-:W-:-:S07]  /*81d0*/  FMNMX.FTZ R3, R3, R152, !PT ;  /* 0x0000009803037209 */ /* 0x004fce0007810000 */
[----:B------:R-:W-:Y:S01]  /*81e0*/  MUFU.EX2 R188, R188 ;  /* 0x000000bc00bc7308 */ /* 0x000fe20000000800 */
[----:B------:R-:W-:-:S04]  /*81f0*/  FMUL.FTZ R152, R3, UR6 ;  /* 0x0000000603987c20 */ /* 0x000fc80008410000 */
[--C-:B------:R-:W-:Y:S01]  /*8200*/  FFMA.FTZ R197, R154, UR6, -R152.reuse ;  /* 0x000000069ac57c23 */ /* 0x100fe20008010898 */
[--C-:B------:R-:W-:Y:S01]  /*8210*/  FFMA.FTZ R156, R159, UR6, -R152.reuse ;  /* 0x000000069f9c7c23 */ /* 0x100fe20008010898 */
[----:B------:R-:W-:Y:S02]  /*8220*/  IMAD.U32 R159, RZ, RZ, UR36 ;  /* 0x00000024ff9f7e24 */ /* 0x000fe4000f8e00ff */
[--C-:B------:R-:W-:Y:S01]  /*8230*/  FFMA.FTZ R154, R155, UR6, -R152.reuse ;  /* 0x000000069b9a7c23 */ /* 0x100fe20008010898 */
[--C-:B------:R-:W-:Y:S01]  /*8240*/  FFMA.FTZ R199, R158, UR6, -R152.reuse ;  /* 0x000000069ec77c23 */ /* 0x100fe20008010898 */
[--C-:B------:R-:W-:Y:S01]  /*8250*/  FFMA.FTZ R193, R162, UR6, -R152.reuse ;  /* 0x00000006a2c17c23 */ /* 0x100fe20008010898 */
[----:B------:R-:W-:Y:S01]  /*8260*/  MUFU.EX2 R197, R197 ;  /* 0x000000c500c57308 */ /* 0x000fe20000000800 */
[----:B------:R-:W-:Y:S01]  /*8270*/  @!P1 LEA R159, R159, UR38, 0x3 ;  /* 0x000000269f9f9c11 */ /* 0x000fe2000f8e18ff */
[--C-:B------:R-:W-:Y:S01]  /*8280*/  FFMA.FTZ R158, R163, UR6, -R152.reuse ;  /* 0x00000006a39e7c23 */ /* 0x100fe20008010898 */
[--C-:B------:R-:W-:Y:S01]  /*8290*/  FFMA.FTZ R195, R166, UR6, -R152.reuse ;  /* 0x00000006a6c37c23 */ /* 0x100fe20008010898 */
[--C-:B------:R-:W-:Y:S01]  /*82a0*/  FFMA.FTZ R160, R167, UR6, -R152.reuse ;  /* 0x00000006a7a07c23 */ /* 0x100fe20008010898 */
[----:B------:R-:W-:Y:S01]  /*82b0*/  FFMA.FTZ R155, R170, UR6, -R152 ;  /* 0x00000006aa9b7c23 */ /* 0x000fe20008010898 */
[----:B------:R-:W-:-:S02]  /*82c0*/  @!P1 VIADD R159, R159, 0x30840 ;  /* 0x000308409f9f9836 */ /* 0x000fc40000000000 */
[--C-:B------:R-:W-:Y:S01]  /*82d0*/  FFMA.FTZ R162, R171, UR6, -R152.reuse ;  /* 0x00000006aba27c23 */ /* 0x100fe20008010898 */
[----:B------:R-:W-:Y:S01]  /*82e0*/  MUFU.EX2 R154, R154 ;  /* 0x0000009a009a7308 */ /* 0x000fe20000000800 */
[--C-:B------:R-:W-:Y:S01]  /*82f0*/  FFMA.FTZ R191, R174, UR6, -R152.reuse ;  /* 0x00000006aebf7c23 */ /* 0x100fe20008010898 */
[--C-:B------:R-:W-:Y:S01]  /*8300*/  FFMA.FTZ R175, R175, UR6, -R152.reuse ;  /* 0x00000006afaf7c23 */ /* 0x100fe20008010898 */
[----:B------:R-:W-:Y:S01]  /*8310*/  @!P1 PRMT R159, RZ, 0x654, R159 ;  /* 0x00000654ff9f9816 */ /* 0x000fe2000000009f */
[--C-:B------:R-:W-:Y:S01]  /*8320*/  FFMA.FTZ R178, R178, UR6, -R152.reuse ;  /* 0x00000006b2b27c23 */ /* 0x100fe20008010898 */
[--C-:B------:R-:W-:Y:S01]  /*8330*/  FFMA.FTZ R179, R179, UR6, -R152.reuse ;  /* 0x00000006b3b37c23 */ /* 0x100fe20008010898 */
[--C-:B------:R-:W-:Y:S01]  /*8340*/  FFMA.FTZ R182, R182, UR6, -R152.reuse ;  /* 0x00000006b6b67c23 */ /* 0x100fe20008010898 */
[----:B------:R-:W-:Y:S01]  /*8350*/  FFMA.FTZ R152, R183, UR6, -R152 ;  /* 0x00000006b7987c23 */ /* 0x000fe20008010898 */
[----:B------:R-:W-:Y:S01]  /*8360*/  MUFU.EX2 R199, R199 ;  /* 0x000000c700c77308 */ /* 0x000fe20000000800 */
[----:B------:R-:W-:-:S04]  /*8370*/  IMAD.U32 R163, RZ, RZ, UR14 ;  /* 0x0000000effa37e24 */ /* 0x000fc8000f8e00ff */
[----:B------:R-:W-:-:S03]  /*8380*/  @!P1 VIADD R163, R163, 0x30860 ;  /* 0x00030860a3a39836 */ /* 0x000fc60000000000 */
[----:B------:R-:W-:Y:S02]  /*8390*/  MUFU.EX2 R156, R156 ;  /* 0x0000009c009c7308 */ /* 0x000fe40000000800 */
[----:B------:R-:W-:-:S06]  /*83a0*/  @!P1 PRMT R163, RZ, 0x654, R163 ;  /* 0x00000654ffa39816 */ /* 0x000fcc00000000a3 */
[----:B------:R-:W-:Y:S08]  /*83b0*/  MUFU.EX2 R193, R193 ;  /* 0x000000c100c17308 */ /* 0x000ff00000000800 */
[----:B------:R-:W-:Y:S08]  /*83c0*/  MUFU.EX2 R158, R158 ;  /* 0x0000009e009e7308 */ /* 0x000ff00000000800 */
[----:B------:R-:W-:Y:S08]  /*83d0*/  MUFU.EX2 R195, R195 ;  /* 0x000000c300c37308 */ /* 0x000ff00000000800 */
[----:B------:R-:W-:Y:S08]  /*83e0*/  MUFU.EX2 R160, R160 ;  /* 0x000000a000a07308 */ /* 0x000ff00000000800 */
[----:B------:R-:W-:Y:S08]  /*83f0*/  MUFU.EX2 R155, R155 ;  /* 0x0000009b009b7308 */ /* 0x000ff00000000800 */
[----:B------:R-:W-:Y:S08]  /*8400*/  MUFU.EX2 R165, R165 ;  /* 0x000000a500a57308 */ /* 0x000ff00000000800 */
[----:B------:R-:W2:Y:S08]  /*8410*/  MUFU.EX2 R162, R162 ;  /* 0x000000a200a27308 */ /* 0x000eb00000000800 */
[----:B------:R-:W-:Y:S08]  /*8420*/  MUFU.EX2 R190, R190 ;  /* 0x000000be00be7308 */ /* 0x000ff00000000800 */
[----:B------:R-:W-:Y:S08]  /*8430*/  MUFU.EX2 R191, R191 ;  /* 0x000000bf00bf7308 */ /* 0x000ff00000000800 */
[----:B------:R-:W-:Y:S08]  /*8440*/  MUFU.EX2 R169, R169 ;  /* 0x000000a900a97308 */ /* 0x000ff00000000800 */
[----:B------:R-:W-:Y:S08]  /*8450*/  MUFU.EX2 R175, R175 ;  /* 0x000000af00af7308 */ /* 0x000ff00000000800 */
[----:B------:R-:W-:Y:S08]  /*8460*/  MUFU.EX2 R173, R173 ;  /* 0x000000ad00ad7308 */ /* 0x000ff00000000800 */
[----:B------:R-:W-:Y:S01]  /*8470*/  MUFU.EX2 R179, R179 ;  /* 0x000000b300b37308 */ /* 0x000fe20000000800 */
[----:B------:R-:W-:-:S02]  /*8480*/  WARPGROUP.DEPBAR.LE gsb0, 0x0 ;  /* 0x00008000000079c5 */ /* 0x000fc40000010000 */
[--C-:B------:R-:W-:Y:S01]  /*8490*/  FFMA.FTZ R184, R176, UR6, -R2.reuse ;  /* 0x00000006b0b87c23 */ /* 0x100fe20008010802 */
[----:B------:R-:W-:Y:S01]  /*84a0*/  FFMA.FTZ R186, R180, UR6, -R2 ;  /* 0x00000006b4ba7c23 */ /* 0x000fe20008010802 */
[----:B------:R-:W-:Y:S01]  /*84b0*/  FADD.FTZ R2, -R3, R214 ;  /* 0x000000d603027221 */ /* 0x000fe20000010100 */
[----:B------:R1:W-:Y:S02]  /*84c0*/  @!P1 SYNCS.ARRIVE.TRANS64.RED.A1T0 RZ, [R159+URZ], RZ ;  /* 0x000000ff9fff99a7 */ /* 0x0003e4000810043f */
[----:B------:R-:W-:Y:S01]  /*84d0*/  MUFU.EX2 R185, R178 ;  /* 0x000000b200b97308 */ /* 0x000fe20000000800 */
[----:B------:R-:W-:Y:S02]  /*84e0*/  IMAD.MOV.U32 R214, RZ, RZ, R3 ;  /* 0x000000ffffd67224 */ /* 0x000fe400078e0003 */
[----:B------:R-:W-:Y:S01]  /*84f0*/  FMUL.FTZ R2, R2, UR6 ;  /* 0x0000000602027c20 */ /* 0x000fe20008410000 */
[----:B-1----:R-:W-:-:S05]  /*8500*/  FFMA.FTZ R159, R0, R20, R189 ;  /* 0x00000014009f7223 */ /* 0x002fca00000100bd */
[----:B------:R-:W1:Y:S01]  /*8510*/  MUFU.EX2 R2, R2 ;  /* 0x0000000200027308 */ /* 0x000e620000000800 */
[----:B------:R4:W-:Y:S01]  /*8520*/  @!P1 SYNCS.ARRIVE.TRANS64.RED.A1T0 RZ, [R163+URZ], RZ ;  /* 0x000000ffa3ff99a7 */ /* 0x0009e2000810043f */
[C---:B---3--:R-:W-:Y:S01]  /*8530*/  FADD.FTZ R159, R196.reuse, R159 ;  /* 0x0000009fc49f7221 */ /* 0x048fe20000010000 */
[----:B------:R-:W-:Y:S02]  /*8540*/  F2FP.BF16.F32.PACK_AB R196, R196, R189 ;  /* 0x000000bdc4c4723e */ /* 0x000fe400000010ff */
[----:B--2---:R-:W-:Y:S01]  /*8550*/  F2FP.BF16.F32.PACK_AB R189, R162, R155 ;  /* 0x0000009ba2bd723e */ /* 0x004fe200000010ff */
[----:B------:R-:W-:Y:S01]  /*8560*/  FADD.FTZ R164, R198, R159 ;  /* 0x0000009fc6a47221 */ /* 0x000fe20000010000 */
[C---:B------:R-:W-:Y:S01]  /*8570*/  F2FP.BF16.F32.PACK_AB R198, R153.reuse, R198 ;  /* 0x000000c699c6723e */ /* 0x040fe200000010ff */
[----:B------:R-:W2:Y:S02]  /*8580*/  MUFU.EX2 R184, R184 ;  /* 0x000000b800b87308 */ /* 0x000ea40000000800 */
[----:B------:R-:W-:-:S04]  /*8590*/  FADD.FTZ R159, R153, R164 ;  /* 0x000000a4999f7221 */ /* 0x000fc80000010000 */
[----:B------:R-:W-:Y:S01]  /*85a0*/  FADD.FTZ R164, R192, R159 ;  /* 0x0000009fc0a47221 */ /* 0x000fe20000010000 */
[C---:B------:R-:W-:Y:S01]  /*85b0*/  F2FP.BF16.F32.PACK_AB R192, R157.reuse, R192 ;  /* 0x000000c09dc0723e */ /* 0x040fe200000010ff */
[----:B-1----:R-:W-:Y:S01]  /*85c0*/  FFMA.FTZ R7, R2, R7, R197 ;  /* 0x0000000702077223 */ /* 0x002fe200000100c5 */
[C---:B------:R-:W-:Y:S01]  /*85d0*/  F2FP.BF16.F32.PACK_AB R197, R154.reuse, R197 ;  /* 0x000000c59ac5723e */ /* 0x040fe200000010ff */
[----:B------:R-:W-:Y:S01]  /*85e0*/  FADD.FTZ R159, R157, R164 ;  /* 0x000000a49d9f7221 */ /* 0x000fe20000010000 */
[----:B------:R-:W1:Y:S01]  /*85f0*/  MUFU.EX2 R186, R186 ;  /* 0x000000ba00ba7308 */ /* 0x000e620000000800 */
[----:B------:R-:W-:Y:S02]  /*8600*/  FADD.FTZ R20, R154, R7 ;  /* 0x000000079a147221 */ /* 0x000fe40000010000 */
[----:B------:R-:W-:Y:S01]  /*8610*/  FADD.FTZ R164, R194, R159 ;  /* 0x0000009fc2a47221 */ /* 0x000fe20000010000 */
[----:B------:R-:W-:Y:S01]  /*8620*/  F2FP.BF16.F32.PACK_AB R194, R161, R194 ;  /* 0x000000c2a1c2723e */ /* 0x000fe200000010ff */
[----:B------:R-:W-:Y:S01]  /*8630*/  FADD.FTZ R7, R199, R20 ;  /* 0x00000014c7077221 */ /* 0x000fe20000010000 */
[C---:B------:R-:W-:Y:S01]  /*8640*/  F2FP.BF16.F32.PACK_AB R199, R156.reuse, R199 ;  /* 0x000000c79cc7723e */ /* 0x040fe200000010ff */
[----:B------:R-:W-:Y:S01]  /*8650*/  FADD.FTZ R153, R161, R164 ;  /* 0x000000a4a1997221 */ /* 0x000fe20000010000 */
[----:B------:R-:W-:Y:S01]  /*8660*/  MUFU.EX2 R187, R182 ;  /* 0x000000b600bb7308 */ /* 0x000fe20000000800 */
[----:B------:R-:W-:-:S02]  /*8670*/  FADD.FTZ R20, R156, R7 ;  /* 0x000000079c147221 */ /* 0x000fc40000010000 */
[----:B------:R-:W-:Y:S01]  /*8680*/  FADD.FTZ R154, R188, R153 ;  /* 0x00000099bc9a7221 */ /* 0x000fe20000010000 */
[----:B------:R-:W-:Y:S01]  /*8690*/  F2FP.BF16.F32.PACK_AB R188, R165, R188 ;  /* 0x000000bca5bc723e */ /* 0x000fe200000010ff */
[----:B------:R-:W-:Y:S01]  /*86a0*/  FADD.FTZ R7, R193, R20 ;  /* 0x00000014c1077221 */ /* 0x000fe20000010000 */
[C---:B------:R-:W-:Y:S01]  /*86b0*/  F2FP.BF16.F32.PACK_AB R193, R158.reuse, R193 ;  /* 0x000000c19ec1723e */ /* 0x040fe200000010ff */
[----:B------:R-:W-:Y:S01]  /*86c0*/  FADD.FTZ R153, R165, R154 ;  /* 0x0000009aa5997221 */ /* 0x000fe20000010000 */
[----:B------:R-:W3:Y:S01]  /*86d0*/  MUFU.EX2 R177, R177 ;  /* 0x000000b100b17308 */ /* 0x000ee20000000800 */
[----:B------:R-:W-:Y:S02]  /*86e0*/  FADD.FTZ R20, R158, R7 ;  /* 0x000000079e147221 */ /* 0x000fe40000010000 */
[----:B------:R-:W-:Y:S01]  /*86f0*/  FADD.FTZ R154, R190, R153 ;  /* 0x00000099be9a7221 */ /* 0x000fe20000010000 */
[----:B------:R-:W-:Y:S01]  /*8700*/  F2FP.BF16.F32.PACK_AB R190, R169, R190 ;  /* 0x000000bea9be723e */ /* 0x000fe200000010ff */
[----:B------:R-:W-:Y:S01]  /*8710*/  FADD.FTZ R7, R195, R20 ;  /* 0x00000014c3077221 */ /* 0x000fe20000010000 */
[----:B------:R-:W-:-:S02]  /*8720*/  F2FP.BF16.F32.PACK_AB R195, R160, R195 ;  /* 0x000000c3a0c3723e */ /* 0x000fc400000010ff */
[----:B------:R1:W5:Y:S01]  /*8730*/  MUFU.EX2 R156, R152 ;  /* 0x00000098009c7308 */ /* 0x0003620000000800 */
[----:B------:R-:W-:-:S04]  /*8740*/  FADD.FTZ R20, R160, R7 ;  /* 0x00000007a0147221 */ /* 0x000fc80000010000 */
[----:B------:R-:W-:-:S04]  /*8750*/  FADD.FTZ R7, R155, R20 ;  /* 0x000000149b077221 */ /* 0x000fc80000010000 */
[----:B------:R-:W-:Y:S01]  /*8760*/  FADD.FTZ R20, R162, R7 ;  /* 0x00000007a2147221 */ /* 0x000fe20000010000 */
[----:B------:R-:W-:-:S03]  /*8770*/  FADD.FTZ R7, R169, R154 ;  /* 0x0000009aa9077221 */ /* 0x000fc60000010000 */
        /* <DEDUP_REMOVED lines=8> */
[----:B------:R-:W-:-:S02]  /*8800*/  F2FP.BF16.F32.PACK_AB R185, R179, R185 ;  /* 0x000000b9b3b9723e */ /* 0x000fc400000010ff */
[----:B------:R-:W-:Y:S01]  /*8810*/  FADD.FTZ R20, R179, R20 ;  /* 0x00000014b3147221 */ /* 0x000fe20000010000 */
[----:B---3--:R-:W-:-:S03]  /*8820*/  F2FP.BF16.F32.PACK_AB R186, R177, R186 ;  /* 0x000000bab1ba723e */ /* 0x008fc600000010ff */
[----:B------:R-:W-:Y:S01]  /*8830*/  FADD.FTZ R7, R187, R20 ;  /* 0x00000014bb077221 */ /* 0x000fe20000010000 */
[----:B------:R-:W-:Y:S01]  /*8840*/  FADD.FTZ R20, R177, R152 ;  /* 0x00000098b1147221 */ /* 0x000fe20000010000 */
[C---:B-----5:R-:W-:Y:S02]  /*8850*/  F2FP.BF16.F32.PACK_AB R187, R156.reuse, R187 ;  /* 0x000000bb9cbb723e */ /* 0x060fe400000010ff */
[----:B------:R-:W-:Y:S01]  /*8860*/  FADD.FTZ R7, R156, R7 ;  /* 0x000000079c077221 */ /* 0x000fe20000010000 */
[----:B----4-:R-:W-:Y:S06]  /*8870*/  @P2 BRA `(.L_x_944) ;  /* 0xffffffe000e82947 */ /* 0x010fec000383ffff */
.L_x_935:
[----:B------:R-:W-:-:S13]  /*8880*/  ISETP.GE.AND P2, PT, R23, UR60, PT ;  /* 0x0000003c17007c0c */ /* 0x000fda000bf46270 */
[----:B------:R-:W-:Y:S05]  /*8890*/  @!P2 BRA `(.L_x_945) ;  /* 0x0000002400c8a947 */ /* 0x000fea0003800000 */
[----:B------:R-:W-:Y:S01]  /*88a0*/  MOV R216, R3 ;  /* 0x0000000300d87202 */ /* 0x000fe20000000f00 */
[----:B------:R-:W-:Y:S01]  /*88b0*/  IMAD.MOV.U32 R215, RZ, RZ, R4 ;  /* 0x000000ffffd77224 */ /* 0x000fe200078e0004 */
[----:B------:R-:W-:Y:S01]  /*88c0*/  UMOV UR39, UR46 ;  /* 0x0000002e00277c82 */ /* 0x000fe20008000000 */
[----:B------:R-:W-:Y:S01]  /*88d0*/  IMAD.IADD R214, R6, 0x1, R21 ;  /* 0x0000000106d67824 */ /* 0x000fe200078e0215 */
[----:B------:R-:W-:Y:S01]  /*88e0*/  UMOV UR7, UR36 ;  /* 0x0000002400077c82 */ /* 0x000fe20008000000 */
[----:B------:R-:W-:Y:S01]  /*88f0*/  ULDC UR40, c[0x0][0x9e4] ;  /* 0x0002790000287ab9 */ /* 0x000fe20000000800 */
[----:B------:R-:W-:Y:S01]  /*8900*/  ULDC UR41, c[0x0][0x9dc] ;  /* 0x0002770000297ab9 */ /* 0x000fe20000000800 */
[----:B------:R-:W-:-:S05]  /*8910*/  ULDC UR47, c[0x0][0x288] ;  /* 0x0000a200002f7ab9 */ /* 0x000fca0000000800 */
.L_x_962:
[----:B------:R-:W-:-:S04]  /*8920*/  UIADD3 UR36, UR7, 0x1, URZ ;  /* 0x0000000107247890 */ /* 0x000fc8000fffe03f */
[----:B------:R-:W-:-:S04]  /*8930*/  UISETP.NE.AND UP0, UPT, UR36, 0x2, UPT ;  /* 0x000000022400788c */ /* 0x000fc8000bf05270 */
[----:B------:R-:W-:Y:S02]  /*8940*/  USEL UR46, URZ, 0x1, UP0 ;  /* 0x000000013f2e7887 */ /* 0x000fe40008000000 */
[----:B------:R-:W-:Y:S02]  /*8950*/  USEL UR36, UR36, URZ, UP0 ;  /* 0x0000003f24247287 */ /* 0x000fe40008000000 */
[----:B------:R-:W-:Y:S01]  /*8960*/  ULOP3.LUT UR46, UR39, UR46, URZ, 0x3c, !UPT ;  /* 0x0000002e272e7292 */ /* 0x000fe2000f8e3c3f */
[----:B------:R-:W-:Y:S11]  /*8970*/  @!P0 BRA `(.L_x_946) ;  /* 0x0000000000048947 */ /* 0x000ff60003800000 */
[----:B------:R-:W-:Y:S01]  /*8980*/  BPT.TRAP 0x1 ;  /* 0x000000040000795c */ /* 0x000fe20000300000 */
.L_x_946:
[----:B------:R-:W-:Y:S01]  /*8990*/  ULEA UR6, UR36, UR38, 0x3 ;  /* 0x0000002624067291 */ /* 0x000fe2000f8e183f */
[----:B------:R-:W-:-:S05]  /*89a0*/  IMAD.U32 R3, RZ, RZ, UR46 ;  /* 0x0000002eff037e24 */ /* 0x000fca000f8e00ff */
[----:B------:R-:W-:-:S04]  /*89b0*/  SHF.L.U32 R3, R3, 0x1f, RZ ;  /* 0x0000001f03037819 */ /* 0x000fc800000006ff */
[----:B------:R1:W2:Y:S01]  /*89c0*/  SYNCS.PHASECHK.TRANS64.TRYWAIT P2, [UR6+0x30830], R3 ;  /* 0x03083003ff0075a7 */ /* 0x0002a20008040146 */
[----:B------:R-:W-:Y:S05]  /*89d0*/  @!P0 BRA `(.L_x_947) ;  /* 0x0000000000048947 */ /* 0x000fea0003800000 */
[----:B------:R-:W-:Y:S01]  /*89e0*/  BPT.TRAP 0x1 ;  /* 0x000000040000795c */ /* 0x000fe20000300000 */
.L_x_947:
[----:B--2---:R-:W-:Y:S05]  /*89f0*/  @P2 BRA `(.L_x_948) ;  /* 0x0000000000082947 */ /* 0x004fea0003800000 */
[----:B------:R-:W2:Y:S02]  /*8a00*/  SYNCS.PHASECHK.TRANS64.TRYWAIT P2, [UR6+0x30830], R3 ;  /* 0x03083003ff0075a7 */ /* 0x000ea40008040146 */
[----:B--2---:R-:W-:Y:S05]  /*8a10*/  @!P2 BRA `(.L_x_949) ;  /* 0x000000900004a947 */ /* 0x004fea0003800000 */
.L_x_948:
        /* <DEDUP_REMOVED lines=225> */
.L_x_950:
[----:B------:R-:W-:Y:S01]  /*9830*/  ULEA UR10, UR7, UR38, 0x3 ;  /* 0x00000026070a7291 */ /* 0x000fe2000f8e183f */
[----:B------:R-:W-:-:S05]  /*9840*/  IMAD.U32 R0, RZ, RZ, UR39 ;  /* 0x00000027ff007e24 */ /* 0x000fca000f8e00ff */
[----:B------:R-:W-:-:S04]  /*9850*/  SHF.L.U32 R0, R0, 0x1f, RZ ;  /* 0x0000001f00007819 */ /* 0x000fc800000006ff */
[----:B------:R3:W4:Y:S01]  /*9860*/  SYNCS.PHASECHK.TRANS64.TRYWAIT P2, [UR10+0x30850], R0 ;  /* 0x03085000ff0075a7 */ /* 0x000722000804014a */
[----:B------:R-:W-:Y:S05]  /*9870*/  @!P0 BRA `(.L_x_951) ;  /* 0x0000000000048947 */ /* 0x000fea0003800000 */
[----:B------:R-:W-:Y:S01]  /*9880*/  BPT.TRAP 0x1 ;  /* 0x000000040000795c */ /* 0x000fe20000300000 */
.L_x_951:
[----:B----4-:R-:W-:Y:S05]  /*9890*/  @P2 BRA `(.L_x_952) ;  /* 0x0000000000082947 */ /* 0x010fea0003800000 */
[----:B------:R-:W4:Y:S02]  /*98a0*/  SYNCS.PHASECHK.TRANS64.TRYWAIT P2, [UR10+0x30850], R0 ;  /* 0x03085000ff0075a7 */ /* 0x000f24000804014a */
[----:B----4-:R-:W-:Y:S05]  /*98b0*/  @!P2 BRA `(.L_x_953) ;  /* 0x000000800074a947 */ /* 0x010fea0003800000 */
.L_x_952:
[----:B------:R-:W-:Y:S01]  /*98c0*/  UIADD3 UR6, UR38, 0x400, URZ ;  /* 0x0000040026067890 */ /* 0x000fe2000fffe03f */
[----:B------:R-:W-:Y:S01]  /*98d0*/  WARPGROUP.ARRIVE ;  /* 0x00000000000079c5 */ /* 0x000fe20000000000 */
[----:B--2---:R-:W2:Y:S01]  /*98e0*/  LDC R4, c[0x0][0x2e0] ;  /* 0x0000b800ff047b82 */ /* 0x004ea20000000800 */
[----:B-1-3--:R-:W-:Y:S01]  /*98f0*/  IMAD.SHL.U32 R0, R23, 0x40, RZ ;  /* 0x0000004017007824 */ /* 0x00afe200078e00ff */
[----:B------:R-:W-:Y:S01]  /*9900*/  USHF.R.U32.HI UR6, URZ, 0x4, UR6 ;  /* 0x000000043f067899 */ /* 0x000fe20008011606 */
[----:B------:R-:W-:-:S03]  /*9910*/  IMAD.U32 R2, RZ, RZ, UR36 ;  /* 0x00000024ff027e24 */ /* 0x000fc6000f8e00ff */
[----:B------:R-:W-:Y:S01]  /*9920*/  ULOP3.LUT UR6, UR6, 0x3fff, URZ, 0xc0, !UPT ;  /* 0x00003fff06067892 */ /* 0x000fe2000f8ec03f */
[----:B------:R-:W-:Y:S02]  /*9930*/  IADD3 R3, -R0, 0x1, RZ ;  /* 0x0000000100037810 */ /* 0x000fe40007ffe1ff */
[----:B------:R-:W-:Y:S01]  /*9940*/  @!P1 LEA R2, R2, UR38, 0x3 ;  /* 0x0000002602029c11 */ /* 0x000fe2000f8e18ff */
[----:B------:R-:W-:-:S04]  /*9950*/  ULOP3.LUT UR6, UR6, 0x2000000, URZ, 0xfc, !UPT ;  /* 0x0200000006067892 */ /* 0x000fc8000f8efc3f */
[----:B------:R-:W-:Y:S01]  /*9960*/  ULEA UR11, UR7, UR6, 0xb ;  /* 0x00000006070b7291 */ /* 0x000fe2000f8e583f */
[----:B------:R-:W-:Y:S02]  /*9970*/  @!P1 VIADD R2, R2, 0x30840 ;  /* 0x0003084002029836 */ /* 0x000fe40000000000 */
[----:B------:R-:W-:-:S03]  /*9980*/  UMOV UR7, 0x40000040 ;  /* 0x4000004000077882 */ /* 0x000fc60000000000 */
[----:B------:R-:W-:Y:S01]  /*9990*/  @!P1 PRMT R2, RZ, 0x654, R2 ;  /* 0x00000654ff029816 */ /* 0x000fe20000000002 */
[----:B------:R-:W-:Y:S02]  /*99a0*/  UMOV UR6, UR11 ;  /* 0x0000000b00067c82 */ /* 0x000fe40008000000 */
[----:B------:R-:W-:Y:S01]  /*99b0*/  HGMMA.64x256x16.F32.BF16 R24, R196, gdesc[UR4].tnspB, R24, gsb0 ;  /* 0x43e00004c4187df0 */ /* 0x000fe20008001818 */
[----:B------:R-:W-:Y:S01]  /*99c0*/  UIADD3 UR6, UR11, 0x80, URZ ;  /* 0x000000800b067890 */ /* 0x000fe2000fffe03f */
[----:B--2---:R-:W-:Y:S01]  /*99d0*/  IMAD R3, R4, UR45, R3 ;  /* 0x0000002d04037c24 */ /* 0x004fe2000f8e0203 */
[----:B------:R-:W-:-:S03]  /*99e0*/  UMOV UR7, 0x40000040 ;  /* 0x4000004000077882 */ /* 0x000fc60000000000 */
[----:B------:R-:W-:-:S04]  /*99f0*/  VIADD R3, R3, -UR47 ;  /* 0x8000002f03037c36 */ /* 0x000fc80008000000 */
[----:B------:R-:W-:Y:S01]  /*9a00*/  IMAD R3, R22, -0x2, R3 ;  /* 0xfffffffe16037824 */ /* 0x000fe200078e0203 */
[----:B------:R-:W-:Y:S02]  /*9a10*/  WARPGROUP.DEPBAR.LE gsb0, 0x0 ;  /* 0x00008000000079c5 */ /* 0x000fe40000010000 */
[----:B------:R-:W-:-:S15]  /*9a20*/  WARPGROUP.ARRIVE ;  /* 0x00000000000079c5 */ /* 0x000fde0000000000 */
        /* <DEDUP_REMOVED lines=13> */
[----:B------:R-:W-:Y:S01]  /*9b00*/  ULOP3.LUT UR6, URZ, UR41, URZ, 0x33, !UPT ;  /* 0x000000293f067292 */ /* 0x000fe2000f8e333f */
[----:B------:R-:W-:-:S05]  /*9b10*/  ULDC UR7, c[0x0][0x9e0] ;  /* 0x0002780000077ab9 */ /* 0x000fca0000000800 */
[C---:B------:R-:W-:Y:S01]  /*9b20*/  VIADD R188, R3.reuse, UR6 ;  /* 0x0000000603bc7c36 */ /* 0x040fe20008000000 */
[----:B------:R-:W-:Y:S02]  /*9b30*/  WARPGROUP.DEPBAR.LE gsb0, 0x0 ;  /* 0x00008000000079c5 */ /* 0x000fe40000010000 */
[----:B------:R-:W-:Y:S01]  /*9b40*/  IADD3 R186, R3, UR7, RZ ;  /* 0x0000000703ba7c10 */ /* 0x000fe2000fffe0ff */
[----:B------:R1:W-:Y:S01]  /*9b50*/  @!P1 SYNCS.ARRIVE.TRANS64.RED.A1T0 RZ, [R2+URZ], RZ ;  /* 0x000000ff02ff99a7 */ /* 0x0003e2000810043f */
[----:B------:R-:W-:-:S03]  /*9b60*/  IMAD.IADD R185, R6, 0x1, R188 ;  /* 0x0000000106b97824 */ /* 0x000fc600078e02bc */
[----:B------:R-:W-:Y:S01]  /*9b70*/  IMAD.IADD R4, R6, 0x1, R186 ;  /* 0x0000000106047824 */ /* 0x000fe200078e02ba */
[----:B------:R-:W-:Y:S06]  /*9b80*/  @!P6 BRA `(.L_x_954) ;  /* 0x00000000005ce947 */ /* 0x000fec0003800000 */
[----:B------:R-:W-:Y:S01]  /*9b90*/  ISETP.GT.AND P2, PT, R214, -0x1, PT ;  /* 0xffffffffd600780c */ /* 0x000fe20003f44270 */
[----:B------:R-:W-:-:S12]  /*9ba0*/  BSSY B0, `(.L_x_955) ;  /* 0x0000011000007945 */ /* 0x000fd80003800000 */
[----:B------:R-:W-:Y:S05]  /*9bb0*/  @P2 BRA `(.L_x_956) ;  /* 0x0000000000202947 */ /* 0x000fea0003800000 */
[----:B------:R-:W-:Y:S01]  /*9bc0*/  IMAD.U32 R184, RZ, RZ, UR40 ;  /* 0x00000028ffb87e24 */ /* 0x000fe2000f8e00ff */
[----:B------:R-:W-:-:S04]  /*9bd0*/  LOP3.LUT R187, RZ, R214, RZ, 0x33, !PT ;  /* 0x000000d6ffbb7212 */ /* 0x000fc800078e33ff */
[----:B------:R-:W-:-:S13]  /*9be0*/  ISETP.NE.AND P2, PT, R184, 0x1, PT ;  /* 0x00000001b800780c */ /* 0x000fda0003f45270 */
[----:B-1----:R-:W1:Y:S02]  /*9bf0*/  @P2 LDC.64 R2, c[0x0][0x9e8] ;  /* 0x00027a00ff022b82 */ /* 0x002e640000000a00 */
[----:B-1----:R-:W-:-:S05]  /*9c00*/  @P2 IMAD.HI.U32 R2, R187, R2, RZ ;  /* 0x00000002bb022227 */ /* 0x002fca00078e00ff */
[----:B------:R-:W-:-:S04]  /*9c10*/  @P2 SHF.R.U32.HI R187, RZ, R3, R2 ;  /* 0x00000003ffbb2219 */ /* 0x000fc80000011602 */
[----:B------:R-:W-:Y:S01]  /*9c20*/  LOP3.LUT R187, RZ, R187, RZ, 0x33, !PT ;  /* 0x000000bbffbb7212 */ /* 0x000fe200078e33ff */
[----:B------:R-:W-:Y:S06]  /*9c30*/  BRA `(.L_x_957) ;  /* 0x00000000001c7947 */ /* 0x000fec0003800000 */
.L_x_956:
[----:B------:R-:W-:-:S05]  /*9c40*/  IMAD.U32 R184, RZ, RZ, UR40 ;  /* 0x00000028ffb87e24 */ /* 0x000fca000f8e00ff */
[----:B------:R-:W-:-:S13]  /*9c50*/  ISETP.NE.AND P2, PT, R184, 0x1, PT ;  /* 0x00000001b800780c */ /* 0x000fda0003f45270 */
[----:B-1----:R-:W1:Y:S01]  /*9c60*/  @P2 LDC.64 R2, c[0x0][0x9e8] ;  /* 0x00027a00ff022b82 */ /* 0x002e620000000a00 */
[----:B------:R-:W-:-:S04]  /*9c70*/  @P2 IMAD.IADD R187, R6, 0x1, R21 ;  /* 0x0000000106bb2824 */ /* 0x000fc800078e0215 */
[----:B-1----:R-:W-:-:S04]  /*9c80*/  @P2 IMAD.HI.U32 R2, R187, R2, RZ ;  /* 0x00000002bb022227 */ /* 0x002fc800078e00ff */
[----:B------:R-:W-:Y:S01]  /*9c90*/  IMAD.MOV.U32 R187, RZ, RZ, R214 ;  /* 0x000000ffffbb7224 */ /* 0x000fe200078e00d6 */
[----:B------:R-:W-:-:S07]  /*9ca0*/  @P2 SHF.R.U32.HI R187, RZ, R3, R2 ;  /* 0x00000003ffbb2219 */ /* 0x000fce0000011602 */
.L_x_957:
[----:B------:R-:W-:Y:S05]  /*9cb0*/  BSYNC B0 ;  /* 0x0000000000007941 */ /* 0x000fea0003800000 */
.L_x_955:
[----:B------:R-:W-:-:S04]  /*9cc0*/  IMAD R3, R187, R184, -R0 ;  /* 0x000000b8bb037224 */ /* 0x000fc800078e0a00 */
[----:B------:R-:W-:-:S05]  /*9cd0*/  IMAD R3, R22, -0x2, R3 ;  /* 0xfffffffe16037824 */ /* 0x000fca00078e0203 */
[----:B------:R-:W-:Y:S02]  /*9ce0*/  VIADDMNMX R4, R3, R184, R4, PT ;  /* 0x000000b803047246 */ /* 0x000fe40003800104 */
[----:B------:R-:W-:-:S07]  /*9cf0*/  VIMNMX R185, R185, R3, !PT ;  /* 0x00000003b9b97248 */ /* 0x000fce0007fe0100 */
.L_x_954:
[----:B------:R-:W-:-:S04]  /*9d00*/  ISETP.GT.AND P2, PT, R23, -0x1, PT ;  /* 0xffffffff1700780c */ /* 0x000fc80003f44270 */
[C---:B------:R-:W-:Y:S02]  /*9d10*/  ISETP.GT.AND P3, PT, R185.reuse, RZ, P2 ;  /* 0x000000ffb900720c */ /* 0x040fe40001764270 */
[C---:B------:R-:W-:Y:S02]  /*9d20*/  ISETP.GT.AND P5, PT, R185.reuse, 0x1, P2 ;  /* 0x00000001b900780c */ /* 0x040fe400017a4270 */
[----:B------:R-:W-:Y:S02]  /*9d30*/  ISETP.LT.OR P4, PT, R4, 0x1, P3 ;  /* 0x000000010400780c */ /* 0x000fe40001f81670 */
[C---:B------:R-:W-:Y:S02]  /*9d40*/  ISETP.GT.AND P3, PT, R185.reuse, 0x8, P2 ;  /* 0x00000008b900780c */ /* 0x040fe40001764270 */
[----:B------:R-:W-:Y:S02]  /*9d50*/  FSEL R184, R152, -INF , !P4 ;  /* 0xff80000098b87808 */ /* 0x000fe40006000000 */
[----:B------:R-:W-:-:S02]  /*9d60*/  ISETP.GT.AND P4, PT, R185, 0x9, P2 ;  /* 0x00000009b900780c */ /* 0x000fc40001784270 */
[C---:B------:R-:W-:Y:S02]  /*9d70*/  ISETP.LT.OR P5, PT, R4.reuse, 0x2, P5 ;  /* 0x000000020400780c */ /* 0x040fe40002fa1670 */
[C---:B------:R-:W-:Y:S02]  /*9d80*/  ISETP.LT.OR P3, PT, R4.reuse, 0x9, P3 ;  /* 0x000000090400780c */ /* 0x040fe40001f61670 */
[----:B------:R-:W-:Y:S02]  /*9d90*/  ISETP.LT.OR P4, PT, R4, 0xa, P4 ;  /* 0x0000000a0400780c */ /* 0x000fe40002781670 */
[----:B------:R-:W-:Y:S02]  /*9da0*/  FSEL R152, R153, -INF , !P5 ;  /* 0xff80000099987808 */ /* 0x000fe40006800000 */
[----:B------:R-:W-:Y:S02]  /*9db0*/  FSEL R156, R156, -INF , !P3 ;  /* 0xff8000009c9c7808 */ /* 0x000fe40005800000 */
[----:B------:R-:W-:-:S02]  /*9dc0*/  FSEL R157, R157, -INF , !P4 ;  /* 0xff8000009d9d7808 */ /* 0x000fc40006000000 */
[C---:B------:R-:W-:Y:S02]  /*9dd0*/  ISETP.GT.AND P5, PT, R185.reuse, 0x10, P2 ;  /* 0x00000010b900780c */ /* 0x040fe400017a4270 */
[C---:B------:R-:W-:Y:S02]  /*9de0*/  ISETP.GT.AND P3, PT, R185.reuse, 0x11, P2 ;  /* 0x00000011b900780c */ /* 0x040fe40001764270 */
[----:B------:R-:W-:Y:S02]  /*9df0*/  ISETP.GT.AND P4, PT, R185, 0x18, P2 ;  /* 0x00000018b900780c */ /* 0x000fe40001784270 */
[C---:B------:R-:W-:Y:S02]  /*9e00*/  ISETP.LT.OR P5, PT, R4.reuse, 0x11, P5 ;  /* 0x000000110400780c */ /* 0x040fe40002fa1670 */
[C---:B------:R-:W-:Y:S02]  /*9e10*/  ISETP.LT.OR P3, PT, R4.reuse, 0x12, P3 ;  /* 0x000000120400780c */ /* 0x040fe40001f61670 */
[----:B------:R-:W-:-:S02]  /*9e20*/  ISETP.LT.OR P4, PT, R4, 0x19, P4 ;  /* 0x000000190400780c */ /* 0x000fc40002781670 */
[----:B------:R-:W-:Y:S02]  /*9e30*/  FSEL R160, R160, -INF , !P5 ;  /* 0xff800000a0a07808 */ /* 0x000fe40006800000 */
[----:B------:R-:W-:Y:S02]  /*9e40*/  FSEL R161, R161, -INF , !P3 ;  /* 0xff800000a1a17808 */ /* 0x000fe40005800000 */
[----:B------:R-:W-:Y:S02]  /*9e50*/  FSEL R164, R164, -INF , !P4 ;  /* 0xff800000a4a47808 */ /* 0x000fe40006000000 */
[C---:B------:R-:W-:Y:S02]  /*9e60*/  ISETP.GT.AND P5, PT, R185.reuse, 0x19, P2 ;  /* 0x00000019b900780c */ /* 0x040fe400017a4270 */
[C---:B------:R-:W-:Y:S02]  /*9e70*/  ISETP.GT.AND P3, PT, R185.reuse, 0x20, P2 ;  /* 0x00000020b900780c */ /* 0x040fe40001764270 */
        /* <DEDUP_REMOVED lines=18> */
[----:B------:R-:W-:Y:S01]  /*9fa0*/  ISETP.GT.AND P4, PT, R185, 0x39, P2 ;  /* 0x00000039b900780c */ /* 0x000fe20001784270 */
[----:B------:R-:W-:Y:S01]  /*9fb0*/  IMAD.IADD R185, R5, 0x1, R186 ;  /* 0x0000000105b97824 */ /* 0x000fe200078e02ba */
[----:B------:R-:W-:-:S02]  /*9fc0*/  ISETP.LT.OR P5, PT, R4, 0x32, P5 ;  /* 0x000000320400780c */ /* 0x000fc40002fa1670 */
[C---:B------:R-:W-:Y:S02]  /*9fd0*/  ISETP.LT.OR P3, PT, R4.reuse, 0x39, P3 ;  /* 0x000000390400780c */ /* 0x040fe40001f61670 */
[----:B------:R-:W-:Y:S02]  /*9fe0*/  ISETP.LT.OR P4, PT, R4, 0x3a, P4 ;  /* 0x0000003a0400780c */ /* 0x000fe40002781670 */
[----:B------:R-:W-:Y:S02]  /*9ff0*/  IADD3 R186, R5, R188, RZ ;  /* 0x000000bc05ba7210 */ /* 0x000fe40007ffe0ff */
[----:B------:R-:W-:Y:S02]  /*a000*/  FSEL R177, R177, -INF , !P5 ;  /* 0xff800000b1b17808 */ /* 0x000fe40006800000 */
[----:B------:R-:W-:Y:S02]  /*a010*/  FSEL R180, R180, -INF , !P3 ;  /* 0xff800000b4b47808 */ /* 0x000fe40005800000 */
[----:B------:R-:W-:Y:S01]  /*a020*/  FSEL R181, R181, -INF , !P4 ;  /* 0xff800000b5b57808 */ /* 0x000fe20006000000 */
[----:B------:R-:W-:Y:S06]  /*a030*/  @!P6 BRA `(.L_x_958) ;  /* 0x000000000058e947 */ /* 0x000fec0003800000 */
[----:B------:R-:W-:Y:S01]  /*a040*/  IMAD.IADD R153, R5, 0x1, R21 ;  /* 0x0000000105997824 */ /* 0x000fe200078e0215 */
[----:B------:R-:W-:Y:S04]  /*a050*/  BSSY B0, `(.L_x_959) ;  /* 0x0000010000007945 */ /* 0x000fe80003800000 */
[----:B------:R-:W-:-:S13]  /*a060*/  ISETP.GT.AND P3, PT, R153, -0x1, PT ;  /* 0xffffffff9900780c */ /* 0x000fda0003f64270 */
        /* <DEDUP_REMOVED lines=9> */
.L_x_960:
[----:B------:R-:W-:-:S05]  /*a100*/  IMAD.U32 R4, RZ, RZ, UR40 ;  /* 0x00000028ff047e24 */ /* 0x000fca000f8e00ff */
[----:B------:R-:W-:-:S13]  /*a110*/  ISETP.NE.AND P3, PT, R4, 0x1, PT ;  /* 0x000000010400780c */ /* 0x000fda0003f65270 */
[----:B-1----:R-:W1:Y:S02]  /*a120*/  @P3 LDC.64 R2, c[0x0][0x9e8] ;  /* 0x00027a00ff023b82 */ /* 0x002e640000000a00 */
[----:B-1----:R-:W-:-:S05]  /*a130*/  @P3 IMAD.HI.U32 R2, R153, R2, RZ ;  /* 0x0000000299023227 */ /* 0x002fca00078e00ff */
[----:B------:R-:W-:-:S07]  /*a140*/  @P3 SHF.R.U32.HI R153, RZ, R3, R2 ;  /* 0x00000003ff993219 */ /* 0x000fce0000011602 */
.L_x_961:
[----:B------:R-:W-:Y:S05]  /*a150*/  BSYNC B0 ;  /* 0x0000000000007941 */ /* 0x000fea0003800000 */
.L_x_959:
[----:B------:R-:W-:-:S04]  /*a160*/  IMAD R153, R153, R4, -R0 ;  /* 0x0000000499997224 */ /* 0x000fc800078e0a00 */
[----:B------:R-:W-:-:S05]  /*a170*/  IMAD R153, R22, -0x2, R153 ;  /* 0xfffffffe16997824 */ /* 0x000fca00078e0299 */
[----:B------:R-:W-:Y:S02]  /*a180*/  VIADDMNMX R185, R153, R4, R185, PT ;  /* 0x0000000499b97246 */ /* 0x000fe400038001b9 */
[----:B------:R-:W-:-:S07]  /*a190*/  VIMNMX R186, R186, R153, !PT ;  /* 0x00000099baba7248 */ /* 0x000fce0007fe0100 */
.L_x_958:
[----:B------:R-:W-:Y:S01]  /*a1a0*/  FMNMX.FTZ R3, R184, R215, !PT ;  /* 0x000000d7b8037209 */ /* 0x000fe20007810000 */
[----:B------:R-:W-:Y:S01]  /*a1b0*/  ULDC UR6, c[0x0][0x988] ;  /* 0x0002620000067ab9 */ /* 0x000fe20000000800 */
[----:B------:R-:W-:Y:S01]  /*a1c0*/  ISETP.GT.AND P3, PT, R186, 0x1, P2 ;  /* 0x00000001ba00780c */ /* 0x000fe20001764270 */
[----:B------:R-:W-:Y:S01]  /*a1d0*/  UMOV UR39, UR46 ;  /* 0x0000002e00277c82 */ /* 0x000fe20008000000 */
[----:B------:R-:W-:Y:S01]  /*a1e0*/  FMNMX.FTZ R3, R152, R3, !PT ;  /* 0x0000000398037209 */ /* 0x000fe20007810000 */
[----:B------:R-:W-:Y:S01]  /*a1f0*/  UMOV UR7, UR36 ;  /* 0x0000002400077c82 */ /* 0x000fe20008000000 */
[----:B------:R-:W-:Y:S02]  /*a200*/  ISETP.LT.OR P3, PT, R185, 0x2, P3 ;  /* 0x00000002b900780c */ /* 0x000fe40001f61670 */
[----:B------:R-:W-:Y:S02]  /*a210*/  FMNMX.FTZ R0, R156, R3, !PT ;  /* 0x000000039c007209 */ /* 0x000fe40007810000 */
[----:B------:R-:W-:-:S02]  /*a220*/  FSEL R155, R155, -INF , !P3 ;  /* 0xff8000009b9b7808 */ /* 0x000fc40005800000 */
[----:B------:R-:W-:Y:S02]  /*a230*/  FMNMX.FTZ R3, R157, R0, !PT ;  /* 0x000000009d037209 */ /* 0x000fe40007810000 */
[----:B------:R-:W-:Y:S02]  /*a240*/  ISETP.GT.AND P3, PT, R186, RZ, P2 ;  /* 0x000000ffba00720c */ /* 0x000fe40001764270 */
[----:B------:R-:W-:Y:S02]  /*a250*/  FMNMX.FTZ R0, R160, R3, !PT ;  /* 0x00000003a0007209 */ /* 0x000fe40007810000 */
[----:B------:R-:W-:Y:S02]  /*a260*/  ISETP.LT.OR P3, PT, R185, 0x1, P3 ;  /* 0x00000001b900780c */ /* 0x000fe40001f61670 */
[----:B------:R-:W-:Y:S02]  /*a270*/  FMNMX.FTZ R3, R161, R0, !PT ;  /* 0x00000000a1037209 */ /* 0x000fe40007810000 */
[----:B------:R-:W-:-:S02]  /*a280*/  ISETP.GT.AND P4, PT, R186, 0x8, P2 ;  /* 0x00000008ba00780c */ /* 0x000fc40001784270 */
[----:B------:R-:W-:Y:S02]  /*a290*/  FMNMX.FTZ R0, R164, R3, !PT ;  /* 0x00000003a4007209 */ /* 0x000fe40007810000 */
[----:B------:R-:W-:Y:S02]  /*a2a0*/  FSEL R187, R154, -INF , !P3 ;  /* 0xff8000009abb7808 */ /* 0x000fe40005800000 */
        /* <DEDUP_REMOVED lines=18> */
[C---:B------:R-:W-:Y:S01]  /*a3d0*/  ISETP.GT.AND P3, PT, R186.reuse, 0x18, P2 ;  /* 0x00000018ba00780c */ /* 0x040fe20001764270 */
[----:B------:R-:W2:Y:S01]  /*a3e0*/  SHFL.BFLY PT, R3, R0, 0x2, 0x1f ;  /* 0x0c401f0000037f89 */ /* 0x000ea200000e0000 */
[C---:B------:R-:W-:Y:S02]  /*a3f0*/  ISETP.LT.OR P5, PT, R185.reuse, 0x12, P5 ;  /* 0x00000012b900780c */ /* 0x040fe40002fa1670 */
[----:B------:R-:W-:Y:S02]  /*a400*/  ISETP.GT.AND P4, PT, R186, 0x19, P2 ;  /* 0x00000019ba00780c */ /* 0x000fe40001784270 */
[----:B------:R-:W-:-:S02]  /*a410*/  ISETP.LT.OR P3, PT, R185, 0x19, P3 ;  /* 0x00000019b900780c */ /* 0x000fc40001f61670 */
[----:B------:R-:W-:Y:S02]  /*a420*/  FSEL R163, R163, -INF , !P5 ;  /* 0xff800000a3a37808 */ /* 0x000fe40006800000 */
[----:B------:R-:W-:Y:S02]  /*a430*/  ISETP.GT.AND P5, PT, R186, 0x20, P2 ;  /* 0x00000020ba00780c */ /* 0x000fe400017a4270 */
[C---:B------:R-:W-:Y:S02]  /*a440*/  ISETP.LT.OR P4, PT, R185.reuse, 0x1a, P4 ;  /* 0x0000001ab900780c */ /* 0x040fe40002781670 */
[----:B------:R-:W-:Y:S02]  /*a450*/  FSEL R166, R166, -INF , !P3 ;  /* 0xff800000a6a67808 */ /* 0x000fe40005800000 */
[----:B------:R-:W-:Y:S02]  /*a460*/  ISETP.GT.AND P3, PT, R186, 0x21, P2 ;  /* 0x00000021ba00780c */ /* 0x000fe40001764270 */
[----:B------:R-:W-:-:S02]  /*a470*/  ISETP.LT.OR P5, PT, R185, 0x21, P5 ;  /* 0x00000021b900780c */ /* 0x000fc40002fa1670 */
[----:B------:R-:W-:Y:S02]  /*a480*/  FSEL R167, R167, -INF , !P4 ;  /* 0xff800000a7a77808 */ /* 0x000fe40006000000 */
[----:B------:R-:W-:Y:S02]  /*a490*/  ISETP.GT.AND P4, PT, R186, 0x28, P2 ;  /* 0x00000028ba00780c */ /* 0x000fe40001784270 */
[----:B------:R-:W-:Y:S02]  /*a4a0*/  ISETP.LT.OR P3, PT, R185, 0x22, P3 ;  /* 0x00000022b900780c */ /* 0x000fe40001f61670 */
[----:B--2---:R-:W-:Y:S02]  /*a4b0*/  FMNMX.FTZ R3, R0, R3, !PT ;  /* 0x0000000300037209 */ /* 0x004fe40007810000 */
[----:B------:R-:W-:Y:S02]  /*a4c0*/  FMNMX.FTZ R0, R187, R216, !PT ;  /* 0x000000d8bb007209 */ /* 0x000fe40007810000 */
[----:B------:R-:W-:Y:S01]  /*a4d0*/  FSEL R170, R170, -INF , !P5 ;  /* 0xff800000aaaa7808 */ /* 0x000fe20006800000 */
[----:B------:R-:W2:Y:S01]  /*a4e0*/  SHFL.BFLY PT, R4, R3, 0x1, 0x1f ;  /* 0x0c201f0003047f89 */ /* 0x000ea200000e0000 */
[----:B------:R-:W-:-:S02]  /*a4f0*/  ISETP.LT.OR P4, PT, R185, 0x29, P4 ;  /* 0x00000029b900780c */ /* 0x000fc40002781670 */
[----:B------:R-:W-:Y:S02]  /*a500*/  FSEL R171, R171, -INF , !P3 ;  /* 0xff800000abab7808 */ /* 0x000fe40005800000 */
[----:B------:R-:W-:Y:S02]  /*a510*/  ISETP.GT.AND P3, PT, R186, 0x29, P2 ;  /* 0x00000029ba00780c */ /* 0x000fe40001764270 */
[----:B------:R-:W-:Y:S02]  /*a520*/  FSEL R174, R174, -INF , !P4 ;  /* 0xff800000aeae7808 */ /* 0x000fe40006000000 */
[----:B------:R-:W-:Y:S02]  /*a530*/  ISETP.GT.AND P4, PT, R186, 0x30, P2 ;  /* 0x00000030ba00780c */ /* 0x000fe40001784270 */
[C---:B------:R-:W-:Y:S02]  /*a540*/  ISETP.LT.OR P3, PT, R185.reuse, 0x2a, P3 ;  /* 0x0000002ab900780c */ /* 0x040fe40001f61670 */
[----:B------:R-:W-:-:S02]  /*a550*/  ISETP.LT.OR P4, PT, R185, 0x31, P4 ;  /* 0x00000031b900780c */ /* 0x000fc40002781670 */
[----:B------:R-:W-:Y:S02]  /*a560*/  FSEL R175, R175, -INF , !P3 ;  /* 0xff800000afaf7808 */ /* 0x000fe40005800000 */
[----:B------:R-:W-:Y:S02]  /*a570*/  ISETP.GT.AND P3, PT, R186, 0x31, P2 ;  /* 0x00000031ba00780c */ /* 0x000fe40001764270 */
[----:B------:R-:W-:Y:S02]  /*a580*/  FSEL R178, R178, -INF , !P4 ;  /* 0xff800000b2b27808 */ /* 0x000fe40006000000 */
[----:B------:R-:W-:Y:S02]  /*a590*/  ISETP.GT.AND P4, PT, R186, 0x38, P2 ;  /* 0x00000038ba00780c */ /* 0x000fe40001784270 */
[----:B------:R-:W-:Y:S02]  /*a5a0*/  ISETP.LT.OR P3, PT, R185, 0x32, P3 ;  /* 0x00000032b900780c */ /* 0x000fe40001f61670 */
[----:B--2---:R-:W-:-:S02]  /*a5b0*/  FMNMX.FTZ R4, R3, R4, !PT ;  /* 0x0000000403047209 */ /* 0x004fc40007810000 */
[----:B------:R-:W-:Y:S02]  /*a5c0*/  FMNMX.FTZ R3, R155, R0, !PT ;  /* 0x000000009b037209 */ /* 0x000fe40007810000 */
[----:B------:R-:W-:Y:S02]  /*a5d0*/  ISETP.GT.AND P2, PT, R186, 0x39, P2 ;  /* 0x00000039ba00780c */ /* 0x000fe40001744270 */
[----:B------:R-:W-:Y:S02]  /*a5e0*/  FMNMX.FTZ R0, R158, R3, !PT ;  /* 0x000000039e007209 */ /* 0x000fe40007810000 */
[----:B------:R-:W-:Y:S02]  /*a5f0*/  ISETP.LT.OR P4, PT, R185, 0x39, P4 ;  /* 0x00000039b900780c */ /* 0x000fe40002781670 */
[----:B------:R-:W-:Y:S02]  /*a600*/  FMNMX.FTZ R3, R159, R0, !PT ;  /* 0x000000009f037209 */ /* 0x000fe40007810000 */
[----:B------:R-:W-:-:S02]  /*a610*/  FSEL R179, R179, -INF , !P3 ;  /* 0xff800000b3b37808 */ /* 0x000fc40005800000 */
[----:B------:R-:W-:Y:S01]  /*a620*/  FMNMX.FTZ R0, R162, R3, !PT ;  /* 0x00000003a2007209 */ /* 0x000fe20007810000 */
[----:B------:R-:W-:Y:S01]  /*a630*/  FMUL.FTZ R3, R4, UR6 ;  /* 0x0000000604037c20 */ /* 0x000fe20008410000 */
[----:B------:R-:W-:Y:S02]  /*a640*/  ISETP.LT.OR P2, PT, R185, 0x3a, P2 ;  /* 0x0000003ab900780c */ /* 0x000fe40001741670 */
[----:B------:R-:W-:Y:S02]  /*a650*/  FMNMX.FTZ R153, R163, R0, !PT ;  /* 0x00000000a3997209 */ /* 0x000fe40007810000 */
[----:B------:R-:W-:Y:S02]  /*a660*/  FSEL R182, R182, -INF , !P4 ;  /* 0xff800000b6b67808 */ /* 0x000fe40006000000 */
[----:B------:R-:W-:Y:S02]  /*a670*/  FMNMX.FTZ R0, R166, R153, !PT ;  /* 0x00000099a6007209 */ /* 0x000fe40007810000 */
[----:B------:R-:W-:-:S02]  /*a680*/  FSEL R183, R183, -INF , !P2 ;  /* 0xff800000b7b77808 */ /* 0x000fc40005000000 */
[----:B------:R-:W-:Y:S02]  /*a690*/  FMNMX.FTZ R189, R167, R0, !PT ;  /* 0x00000000a7bd7209 */ /* 0x000fe40007810000 */
[----:B------:R-:W-:Y:S02]  /*a6a0*/  FSETP.NEU.FTZ.AND P5, PT, R4, -INF , PT ;  /* 0xff8000000400780b */ /* 0x000fe40003fbd000 */
[----:B------:R-:W-:Y:S02]  /*a6b0*/  FMNMX.FTZ R0, R170, R189, !PT ;  /* 0x000000bdaa007209 */ /* 0x000fe40007810000 */
[----:B------:R-:W-:Y:S02]  /*a6c0*/  FSEL R3, R3, RZ, P5 ;  /* 0x000000ff03037208 */ /* 0x000fe40002800000 */
[----:B------:R-:W-:Y:S02]  /*a6d0*/  FMNMX.FTZ R189, R171, R0, !PT ;  /* 0x00000000abbd7209 */ /* 0x000fe40007810000 */
[----:B-1----:R-:W-:Y:S01]  /*a6e0*/  FSEL R2, R4, RZ, P5 ;  /* 0x000000ff04027208 */ /* 0x002fe20002800000 */
        /* <DEDUP_REMOVED lines=20> */
[----:B------:R-:W-:Y:S01]  /*a830*/  FFMA.FTZ R181, R181, UR6, -R3 ;  /* 0x00000006b5b57c23 */ /* 0x000fe20008010803 */
[----:B------:R-:W-:Y:S01]  /*a840*/  FMNMX.FTZ R0, R183, R0, !PT ;  /* 0x00000000b7007209 */ /* 0x000fe20007810000 */
[----:B------:R-:W-:Y:S01]  /*a850*/  FADD.FTZ R2, -R2, R215 ;  /* 0x000000d702027221 */ /* 0x000fe20000010100 */
[----:B------:R-:W-:Y:S01]  /*a860*/  MUFU.EX2 R153, R153 ;  /* 0x0000009900997308 */ /* 0x000fe20000000800 */
[----:B------:R-:W-:-:S02]  /*a870*/  IMAD.MOV.U32 R215, RZ, RZ, R4 ;  /* 0x000000ffffd77224 */ /* 0x000fc400078e0004 */
[----:B------:R-:W1:Y:S01]  /*a880*/  SHFL.BFLY PT, R185, R0, 0x2, 0x1f ;  /* 0x0c401f0000b97f89 */ /* 0x000e6200000e0000 */
[----:B------:R-:W-:-:S04]  /*a890*/  FMUL.FTZ R2, R2, UR6 ;  /* 0x0000000602027c20 */ /* 0x000fc80008410000 */
[----:B------:R-:W-:Y:S08]  /*a8a0*/  MUFU.EX2 R196, R196 ;  /* 0x000000c400c47308 */ /* 0x000ff00000000800 */
[----:B------:R-:W-:Y:S08]  /*a8b0*/  MUFU.EX2 R198, R198 ;  /* 0x000000c600c67308 */ /* 0x000ff00000000800 */
[----:B------:R-:W-:Y:S01]  /*a8c0*/  MUFU.EX2 R157, R157 ;  /* 0x0000009d009d7308 */ /* 0x000fe20000000800 */
[----:B-1----:R-:W-:-:S05]  /*a8d0*/  FMNMX.FTZ R185, R0, R185, !PT ;  /* 0x000000b900b97209 */ /* 0x002fca0007810000 */
[----:B------:R-:W1:Y:S02]  /*a8e0*/  SHFL.BFLY PT, R0, R185, 0x1, 0x1f ;  /* 0x0c201f00b9007f89 */ /* 0x000e6400000e0000 */
[----:B------:R-:W-:Y:S08]  /*a8f0*/  MUFU.EX2 R192, R192 ;  /* 0x000000c000c07308 */ /* 0x000ff00000000800 */
[----:B------:R-:W-:Y:S08]  /*a900*/  MUFU.EX2 R161, R161 ;  /* 0x000000a100a17308 */ /* 0x000ff00000000800 */
[----:B------:R-:W-:Y:S01]  /*a910*/  MUFU.EX2 R194, R194 ;  /* 0x000000c200c27308 */ /* 0x000fe20000000800 */
[----:B-1----:R-:W-:-:S07]  /*a920*/  FMNMX.FTZ R3, R185, R0, !PT ;  /* 0x00000000b9037209 */ /* 0x002fce0007810000 */
[----:B------:R-:W-:Y:S01]  /*a930*/  MUFU.EX2 R165, R165 ;  /* 0x000000a500a57308 */ /* 0x000fe20000000800 */
[C---:B------:R-:W-:Y:S01]  /*a940*/  FSETP.NEU.FTZ.AND P2, PT, R3.reuse, -INF , PT ;  /* 0xff8000000300780b */ /* 0x040fe20003f5d000 */
[----:B------:R-:W-:-:S06]  /*a950*/  FMUL.FTZ R156, R3, UR6 ;  /* 0x00000006039c7c20 */ /* 0x000fcc0008410000 */
[----:B------:R-:W1:Y:S01]  /*a960*/  MUFU.EX2 R0, R2 ;  /* 0x0000000200007308 */ /* 0x000e620000000800 */
[----:B------:R-:W-:-:S05]  /*a970*/  FSEL R156, R156, RZ, P2 ;  /* 0x000000ff9c9c7208 */ /* 0x000fca0001000000 */
[--C-:B------:R-:W-:Y:S01]  /*a980*/  FFMA.FTZ R152, R155, UR6, -R156.reuse ;  /* 0x000000069b987c23 */ /* 0x100fe2000801089c */
[----:B------:R-:W-:Y:S01]  /*a990*/  FSEL R155, R3, RZ, P2 ;  /* 0x000000ff039b7208 */ /* 0x000fe20001000000 */
[--C-:B------:R-:W-:Y:S01]  /*a9a0*/  FFMA.FTZ R197, R187, UR6, -R156.reuse ;  /* 0x00000006bbc57c23 */ /* 0x100fe2000801089c */
[--C-:B------:R-:W-:Y:S01]  /*a9b0*/  FFMA.FTZ R199, R158, UR6, -R156.reuse ;  /* 0x000000069ec77c23 */ /* 0x100fe2000801089c */
[--C-:B------:R-:W-:Y:S01]  /*a9c0*/  FFMA.FTZ R154, R159, UR6, -R156.reuse ;  /* 0x000000069f9a7c23 */ /* 0x100fe2000801089c */
[----:B------:R-:W-:Y:S01]  /*a9d0*/  FFMA.FTZ R193, R162, UR6, -R156 ;  /* 0x00000006a2c17c23 */ /* 0x000fe2000801089c */
[----:B------:R-:W-:Y:S01]  /*a9e0*/  FADD.FTZ R155, -R155, R216 ;  /* 0x000000d89b9b7221 */ /* 0x000fe20000010100 */
[----:B------:R-:W-:Y:S01]  /*a9f0*/  MUFU.EX2 R152, R152 ;  /* 0x0000009800987308 */ /* 0x000fe20000000800 */
[--C-:B------:R-:W-:Y:S01]  /*aa00*/  FFMA.FTZ R158, R163, UR6, -R156.reuse ;  /* 0x00000006a39e7c23 */ /* 0x100fe2000801089c */
[--C-:B------:R-:W-:Y:S01]  /*aa10*/  FFMA.FTZ R195, R166, UR6, -R156.reuse ;  /* 0x00000006a6c37c23 */ /* 0x100fe2000801089c */
[----:B------:R-:W-:Y:S01]  /*aa20*/  FMUL.FTZ R155, R155, UR6 ;  /* 0x000000069b9b7c20 */ /* 0x000fe20008410000 */
[----:B-1----:R-:W-:Y:S01]  /*aa30*/  FFMA.FTZ R159, R0, R20, R153 ;  /* 0x00000014009f7223 */ /* 0x002fe20000010099 */
[--C-:B------:R-:W-:Y:S01]  /*aa40*/  FFMA.FTZ R160, R167, UR6, -R156.reuse ;  /* 0x00000006a7a07c23 */ /* 0x100fe2000801089c */
[--C-:B------:R-:W-:Y:S01]  /*aa50*/  FFMA.FTZ R189, R170, UR6, -R156.reuse ;  /* 0x00000006aabd7c23 */ /* 0x100fe2000801089c */
[--C-:B------:R-:W-:Y:S01]  /*aa60*/  FFMA.FTZ R162, R171, UR6, -R156.reuse ;  /* 0x00000006aba27c23 */ /* 0x100fe2000801089c */
[----:B------:R-:W-:Y:S01]  /*aa70*/  MUFU.EX2 R197, R197 ;  /* 0x000000c500c57308 */ /* 0x000fe20000000800 */
[----:B------:R-:W-:Y:S01]  /*aa80*/  FADD.FTZ R159, R196, R159 ;  /* 0x0000009fc49f7221 */ /* 0x000fe20000010000 */
[--C-:B------:R-:W-:Y:S01]  /*aa90*/  FFMA.FTZ R191, R174, UR6, -R156.reuse ;  /* 0x00000006aebf7c23 */ /* 0x100fe2000801089c */
[--C-:B------:R-:W-:Y:S01]  /*aaa0*/  FFMA.FTZ R185, R178, UR6, -R156.reuse ;  /* 0x00000006b2b97c23 */ /* 0x100fe2000801089c */
[--C-:B------:R-:W-:Y:S01]  /*aab0*/  FFMA.FTZ R179, R179, UR6, -R156.reuse ;  /* 0x00000006b3b37c23 */ /* 0x100fe2000801089c */
[----:B------:R-:W-:Y:S01]  /*aac0*/  FADD.FTZ R20, R198, R159 ;  /* 0x0000009fc6147221 */ /* 0x000fe20000010000 */
[----:B------:R-:W-:Y:S01]  /*aad0*/  F2FP.BF16.F32.PACK_AB R196, R196, R153 ;  /* 0x00000099c4c4723e */ /* 0x000fe200000010ff */
[----:B------:R-:W-:Y:S01]  /*aae0*/  FFMA.FTZ R182, R182, UR6, -R156 ;  /* 0x00000006b6b67c23 */ /* 0x000fe2000801089c */
[----:B------:R1:W2:Y:S01]  /*aaf0*/  MUFU.EX2 R2, R155 ;  /* 0x0000009b00027308 */ /* 0x0002a20000000800 */
[----:B------:R-:W-:Y:S01]  /*ab00*/  FADD.FTZ R159, R157, R20 ;  /* 0x000000149d9f7221 */ /* 0x000fe20000010000 */
[C---:B------:R-:W-:Y:S01]  /*ab10*/  ISETP.GT.AND P2, PT, R23.reuse, UR60, PT ;  /* 0x0000003c17007c0c */ /* 0x040fe2000bf44270 */
[----:B------:R-:W-:Y:S01]  /*ab20*/  VIADD R23, R23, 0xffffffff ;  /* 0xffffffff17177836 */ /* 0x000fe20000000000 */
[----:B------:R-:W-:Y:S01]  /*ab30*/  F2FP.BF16.F32.PACK_AB R198, R157, R198 ;  /* 0x000000c69dc6723e */ /* 0x000fe200000010ff */
[----:B------:R-:W-:Y:S01]  /*ab40*/  FADD.FTZ R164, R192, R159 ;  /* 0x0000009fc0a47221 */ /* 0x000fe20000010000 */
[----:B------:R-:W-:Y:S01]  /*ab50*/  IMAD.U32 R159, RZ, RZ, UR10 ;  /* 0x0000000aff9f7e24 */ /* 0x000fe2000f8e00ff */
[C---:B------:R-:W-:Y:S01]  /*ab60*/  F2FP.BF16.F32.PACK_AB R192, R161.reuse, R192 ;  /* 0x000000c0a1c0723e */ /* 0x040fe200000010ff */
[----:B------:R-:W3:Y:S01]  /*ab70*/  MUFU.EX2 R199, R199 ;  /* 0x000000c700c77308 */ /* 0x000ee20000000800 */
[----:B-1----:R-:W-:Y:S01]  /*ab80*/  FADD.FTZ R155, R161, R164 ;  /* 0x000000a4a19b7221 */ /* 0x002fe20000010000 */
[--C-:B------:R-:W-:Y:S01]  /*ab90*/  FFMA.FTZ R164, R175, UR6, -R156.reuse ;  /* 0x00000006afa47c23 */ /* 0x100fe2000801089c */
[----:B------:R-:W-:Y:S01]  /*aba0*/  FFMA.FTZ R156, R183, UR6, -R156 ;  /* 0x00000006b79c7c23 */ /* 0x000fe2000801089c */
[----:B------:R-:W-:-:S02]  /*abb0*/  @!P1 VIADD R159, R159, 0x30860 ;  /* 0x000308609f9f9836 */ /* 0x000fc40000000000 */
[----:B------:R-:W-:Y:S01]  /*abc0*/  FADD.FTZ R166, R194, R155 ;  /* 0x0000009bc2a67221 */ /* 0x000fe20000010000 */
[C---:B------:R-:W-:Y:S01]  /*abd0*/  F2FP.BF16.F32.PACK_AB R194, R165.reuse, R194 ;  /* 0x000000c2a5c2723e */ /* 0x040fe200000010ff */
[----:B------:R-:W-:Y:S01]  /*abe0*/  IMAD.MOV.U32 R216, RZ, RZ, R3 ;  /* 0x000000ffffd87224 */ /* 0x000fe200078e0003 */
[----:B------:R-:W1:Y:S01]  /*abf0*/  MUFU.EX2 R154, R154 ;  /* 0x0000009a009a7308 */ /* 0x000e620000000800 */
[----:B--2---:R-:W-:Y:S01]  /*ac00*/  FFMA.FTZ R7, R2, R7, R197 ;  /* 0x0000000702077223 */ /* 0x004fe200000100c5 */
[----:B------:R-:W-:Y:S01]  /*ac10*/  FADD.FTZ R155, R165, R166 ;  /* 0x000000a6a59b7221 */ /* 0x000fe20000010000 */
[----:B------:R-:W-:Y:S02]  /*ac20*/  @!P1 PRMT R159, RZ, 0x654, R159 ;  /* 0x00000654ff9f9816 */ /* 0x000fe4000000009f */
[C---:B------:R-:W-:Y:S01]  /*ac30*/  FADD.FTZ R20, R152.reuse, R7 ;  /* 0x0000000798147221 */ /* 0x040fe20000010000 */
[----:B------:R-:W-:Y:S01]  /*ac40*/  F2FP.BF16.F32.PACK_AB R197, R152, R197 ;  /* 0x000000c598c5723e */ /* 0x000fe200000010ff */
[----:B------:R2:W-:Y:S01]  /*ac50*/  @!P1 SYNCS.ARRIVE.TRANS64.RED.A1T0 RZ, [R159+URZ], RZ ;  /* 0x000000ff9fff99a7 */ /* 0x0005e2000810043f */
[----:B------:R-:W4:Y:S01]  /*ac60*/  MUFU.EX2 R193, R193 ;  /* 0x000000c100c17308 */ /* 0x000f220000000800 */
[----:B---3--:R-:W-:-:S07]  /*ac70*/  FADD.FTZ R7, R199, R20 ;  /* 0x00000014c7077221 */ /* 0x008fce0000010000 */
[----:B------:R-:W3:Y:S01]  /*ac80*/  MUFU.EX2 R158, R158 ;  /* 0x0000009e009e7308 */ /* 0x000ee20000000800 */
[C---:B-1----:R-:W-:Y:S01]  /*ac90*/  FADD.FTZ R20, R154.reuse, R7 ;  /* 0x000000079a147221 */ /* 0x042fe20000010000 */
[----:B------:R-:W-:-:S06]  /*aca0*/  F2FP.BF16.F32.PACK_AB R199, R154, R199 ;  /* 0x000000c79ac7723e */ /* 0x000fcc00000010ff */
[----:B------:R-:W1:Y:S01]  /*acb0*/  MUFU.EX2 R188, R188 ;  /* 0x000000bc00bc7308 */ /* 0x000e620000000800 */
[----:B----4-:R-:W-:-:S07]  /*acc0*/  FADD.FTZ R7, R193, R20 ;  /* 0x00000014c1077221 */ /* 0x010fce0000010000 */
[----:B------:R-:W4:Y:S01]  /*acd0*/  MUFU.EX2 R195, R195 ;  /* 0x000000c300c37308 */ /* 0x000f220000000800 */
[C---:B---3--:R-:W-:Y:S01]  /*ace0*/  FADD.FTZ R20, R158.reuse, R7 ;  /* 0x000000079e147221 */ /* 0x048fe20000010000 */
[----:B------:R-:W-:-:S06]  /*acf0*/  F2FP.BF16.F32.PACK_AB R193, R158, R193 ;  /* 0x000000c19ec1723e */ /* 0x000fcc00000010ff */
[----:B------:R-:W3:Y:S01]  /*ad00*/  MUFU.EX2 R169, R169 ;  /* 0x000000a900a97308 */ /* 0x000ee20000000800 */
[----:B-1----:R-:W-:-:S07]  /*ad10*/  FADD.FTZ R166, R188, R155 ;  /* 0x0000009bbca67221 */ /* 0x002fce0000010000 */
[----:B------:R-:W1:Y:S01]  /*ad20*/  MUFU.EX2 R160, R160 ;  /* 0x000000a000a07308 */ /* 0x000e620000000800 */
[----:B----4-:R-:W-:-:S07]  /*ad30*/  FADD.FTZ R7, R195, R20 ;  /* 0x00000014c3077221 */ /* 0x010fce0000010000 */
[----:B------:R-:W4:Y:S01]  /*ad40*/  MUFU.EX2 R190, R190 ;  /* 0x000000be00be7308 */ /* 0x000f220000000800 */
[C---:B---3--:R-:W-:Y:S01]  /*ad50*/  FADD.FTZ R155, R169.reuse, R166 ;  /* 0x000000a6a99b7221 */ /* 0x048fe20000010000 */
[----:B------:R-:W-:-:S06]  /*ad60*/  F2FP.BF16.F32.PACK_AB R188, R169, R188 ;  /* 0x000000bca9bc723e */ /* 0x000fcc00000010ff */
[----:B------:R-:W3:Y:S01]  /*ad70*/  MUFU.EX2 R189, R189 ;  /* 0x000000bd00bd7308 */ /* 0x000ee20000000800 */
[C---:B-1----:R-:W-:Y:S01]  /*ad80*/  FADD.FTZ R20, R160.reuse, R7 ;  /* 0x00000007a0147221 */ /* 0x042fe20000010000 */
[----:B------:R-:W-:-:S06]  /*ad90*/  F2FP.BF16.F32.PACK_AB R195, R160, R195 ;  /* 0x000000c3a0c3723e */ /* 0x000fcc00000010ff */
[----:B------:R-:W1:Y:S01]  /*ada0*/  MUFU.EX2 R173, R173 ;  /* 0x000000ad00ad7308 */ /* 0x000e620000000800 */
[----:B----4-:R-:W-:-:S07]  /*adb0*/  FADD.FTZ R166, R190, R155 ;  /* 0x0000009bbea67221 */ /* 0x010fce0000010000 */
[----:B------:R-:W4:Y:S01]  /*adc0*/  MUFU.EX2 R162, R162 ;  /* 0x000000a200a27308 */ /* 0x000f220000000800 */
[----:B---3--:R-:W-:-:S07]  /*add0*/  FADD.FTZ R7, R189, R20 ;  /* 0x00000014bd077221 */ /* 0x008fce0000010000 */
[----:B------:R-:W3:Y:S01]  /*ade0*/  MUFU.EX2 R184, R184 ;  /* 0x000000b800b87308 */ /* 0x000ee20000000800 */
[C---:B-1----:R-:W-:Y:S01]  /*adf0*/  FADD.FTZ R153, R173.reuse, R166 ;  /* 0x000000a6ad997221 */ /* 0x042fe20000010000 */
[----:B------:R-:W-:-:S06]  /*ae00*/  F2FP.BF16.F32.PACK_AB R190, R173, R190 ;  /* 0x000000beadbe723e */ /* 0x000fcc00000010ff */
[----:B------:R-:W1:Y:S01]  /*ae10*/  MUFU.EX2 R191, R191 ;  /* 0x000000bf00bf7308 */ /* 0x000e620000000800 */
[C---:B----4-:R-:W-:Y:S01]  /*ae20*/  FADD.FTZ R20, R162.reuse, R7 ;  /* 0x00000007a2147221 */ /* 0x050fe20000010000 */
[----:B------:R-:W-:-:S06]  /*ae30*/  F2FP.BF16.F32.PACK_AB R189, R162, R189 ;  /* 0x000000bda2bd723e */ /* 0x000fcc00000010ff */
[----:B------:R-:W4:Y:S01]  /*ae40*/  MUFU.EX2 R177, R177 ;  /* 0x000000b100b17308 */ /* 0x000f220000000800 */
[----:B---3--:R-:W-:-:S07]  /*ae50*/  FADD.FTZ R166, R184, R153 ;  /* 0x00000099b8a67221 */ /* 0x008fce0000010000 */
[----:B------:R-:W3:Y:S01]  /*ae60*/  MUFU.EX2 R164, R164 ;  /* 0x000000a400a47308 */ /* 0x000ee20000000800 */
[----:B-1----:R-:W-:-:S07]  /*ae70*/  FADD.FTZ R7, R191, R20 ;  /* 0x00000014bf077221 */ /* 0x002fce0000010000 */
[----:B------:R-:W1:Y:S01]  /*ae80*/  MUFU.EX2 R185, R185 ;  /* 0x000000b900b97308 */ /* 0x000e620000000800 */
[C---:B----4-:R-:W-:Y:S01]  /*ae90*/  FADD.FTZ R153, R177.reuse, R166 ;  /* 0x000000a6b1997221 */ /* 0x050fe20000010000 */
[----:B------:R-:W-:-:S06]  /*aea0*/  F2FP.BF16.F32.PACK_AB R184, R177, R184 ;  /* 0x000000b8b1b8723e */ /* 0x000fcc00000010ff */
[----:B------:R-:W4:Y:S01]  /*aeb0*/  MUFU.EX2 R179, R179 ;  /* 0x000000b300b37308 */ /* 0x000f220000000800 */
[C---:B---3--:R-:W-:Y:S01]  /*aec0*/  FADD.FTZ R166, R164.reuse, R7 ;  /* 0x00000007a4a67221 */ /* 0x048fe20000010000 */
[----:B------:R-:W-:-:S06]  /*aed0*/  F2FP.BF16.F32.PACK_AB R191, R164, R191 ;  /* 0x000000bfa4bf723e */ /* 0x000fcc00000010ff */
[----:B------:R-:W3:Y:S01]  /*aee0*/  MUFU.EX2 R186, R186 ;  /* 0x000000ba00ba7308 */ /* 0x000ee20000000800 */
[----:B-1----:R-:W-:-:S07]  /*aef0*/  FADD.FTZ R166, R185, R166 ;  /* 0x000000a6b9a67221 */ /* 0x002fce0000010000 */
[----:B------:R-:W1:Y:S01]  /*af00*/  MUFU.EX2 R187, R182 ;  /* 0x000000b600bb7308 */ /* 0x000e620000000800 */
[C---:B----4-:R-:W-:Y:S01]  /*af10*/  FADD.FTZ R166, R179.reuse, R166 ;  /* 0x000000a6b3a67221 */ /* 0x050fe20000010000 */
[----:B------:R-:W-:-:S06]  /*af20*/  F2FP.BF16.F32.PACK_AB R185, R179, R185 ;  /* 0x000000b9b3b9723e */ /* 0x000fcc00000010ff */
[----:B------:R-:W4:Y:S01]  /*af30*/  MUFU.EX2 R181, R181 ;  /* 0x000000b500b57308 */ /* 0x000f220000000800 */
[----:B---3--:R-:W-:-:S07]  /*af40*/  FADD.FTZ R20, R186, R153 ;  /* 0x00000099ba147221 */ /* 0x008fce0000010000 */
[----:B------:R-:W3:Y:S01]  /*af50*/  MUFU.EX2 R156, R156 ;  /* 0x0000009c009c7308 */ /* 0x000ee20000000800 */
[----:B-1----:R-:W-:Y:S01]  /*af60*/  FADD.FTZ R166, R187, R166 ;  /* 0x000000a6bba67221 */ /* 0x002fe20000010000 */
[C---:B----4-:R-:W-:Y:S01]  /*af70*/  FADD.FTZ R20, R181.reuse, R20 ;  /* 0x00000014b5147221 */ /* 0x050fe20000010000 */
[----:B------:R-:W-:Y:S02]  /*af80*/  F2FP.BF16.F32.PACK_AB R186, R181, R186 ;  /* 0x000000bab5ba723e */ /* 0x000fe400000010ff */
[C---:B---3--:R-:W-:Y:S01]  /*af90*/  FADD.FTZ R7, R156.reuse, R166 ;  /* 0x000000a69c077221 */ /* 0x048fe20000010000 */
[----:B------:R-:W-:Y:S01]  /*afa0*/  F2FP.BF16.F32.PACK_AB R187, R156, R187 ;  /* 0x000000bb9cbb723e */ /* 0x000fe200000010ff */
[----:B--2---:R-:W-:Y:S06]  /*afb0*/  @P2 BRA `(.L_x_962) ;  /* 0xffffffd800582947 */ /* 0x004fec000383ffff */
.L_x_945:
        /* <DEDUP_REMOVED lines=131> */
.L_x_963:
[----:B------:R-:W-:Y:S01]  /*b7f0*/  ULEA UR5, UR36, UR38, 0x3 ;  /* 0x0000002624057291 */ /* 0x000fe2000f8e183f */
[----:B------:R-:W-:-:S04]  /*b800*/  MOV R0, UR46 ;  /* 0x0000002e00007c02 */ /* 0x000fc80008000f00 */
[----:B------:R-:W-:-:S04]  /*b810*/  SHF.L.U32 R0, R0, 0x1f, RZ ;  /* 0x0000001f00007819 */ /* 0x000fc800000006ff */
[----:B------:R1:W2:Y:S01]  /*b820*/  SYNCS.PHASECHK.TRANS64.TRYWAIT P2, [UR5+0x30850], R0 ;  /* 0x03085000ff0075a7 */ /* 0x0002a20008040145 */
[----:B------:R-:W-:Y:S05]  /*b830*/  @!P0 BRA `(.L_x_964) ;  /* 0x0000000000048947 */ /* 0x000fea0003800000 */
[----:B------:R-:W-:Y:S01]  /*b840*/  BPT.TRAP 0x1 ;  /* 0x000000040000795c */ /* 0x000fe20000300000 */
.L_x_964:
[----:B--2---:R-:W-:Y:S05]  /*b850*/  @P2 BRA `(.L_x_965) ;  /* 0x0000000000082947 */ /* 0x004fea0003800000 */
[----:B------:R-:W2:Y:S02]  /*b860*/  SYNCS.PHASECHK.TRANS64.TRYWAIT P0, [UR5+0x30850], R0 ;  /* 0x03085000ff0075a7 */ /* 0x000ea40008000145 */
[----:B--2---:R-:W-:Y:S05]  /*b870*/  @!P0 BRA `(.L_x_966) ;  /* 0x00000060009c8947 */ /* 0x004fea0003800000 */
.L_x_965:
[----:B------:R-:W-:Y:S01]  /*b880*/  UIADD3 UR38, UR38, 0x400, URZ ;  /* 0x0000040026267890 */ /* 0x000fe2000fffe03f */
[----:B------:R-:W-:Y:S01]  /*b890*/  WARPGROUP.ARRIVE ;  /* 0x00000000000079c5 */ /* 0x000fe20000000000 */
[----:B------:R-:W-:Y:S01]  /*b8a0*/  UMOV UR11, 0x40000040 ;  /* 0x40000040000b7882 */ /* 0x000fe20000000000 */
[----:B------:R-:W3:Y:S01]  /*b8b0*/  SHFL.BFLY PT, R2, R7, 0x2, 0x1f ;  /* 0x0c401f0007027f89 */ /* 0x000ee200000e0000 */
[----:B------:R-:W-:Y:S01]  /*b8c0*/  USHF.R.U32.HI UR38, URZ, 0x4, UR38 ;  /* 0x000000043f267899 */ /* 0x000fe20008011626 */
[----:B------:R-:W-:Y:S01]  /*b8d0*/  IMAD.MOV.U32 R21, RZ, RZ, RZ ;  /* 0x000000ffff157224 */ /* 0x000fe200078e00ff */
[----:B------:R-:W-:Y:S01]  /*b8e0*/  R2UR UR7, R207 ;  /* 0x00000000cf0772ca */ /* 0x000fe200000e0000 */
[----:B--2---:R-:W1:Y:S01]  /*b8f0*/  SHFL.BFLY PT, R5, R20, 0x2, 0x1f ;  /* 0x0c401f0014057f89 */ /* 0x004e6200000e0000 */
[----:B------:R-:W-:Y:S01]  /*b900*/  ULOP3.LUT UR38, UR38, 0x3fff, URZ, 0xc0, !UPT ;  /* 0x00003fff26267892 */ /* 0x000fe2000f8ec03f */
[----:B------:R-:W-:Y:S02]  /*b910*/  IMAD.U32 R12, RZ, RZ, UR5 ;  /* 0x00000005ff0c7e24 */ /* 0x000fe4000f8e00ff */
[----:B------:R-:W-:Y:S01]  /*b920*/  IMAD.U32 R11, RZ, RZ, UR6 ;  /* 0x00000006ff0b7e24 */ /* 0x000fe2000f8e00ff */
[----:B------:R-:W-:-:S04]  /*b930*/  ULOP3.LUT UR4, UR38, 0x2000000, URZ, 0xfc, !UPT ;  /* 0x0200000026047892 */ /* 0x000fc8000f8efc3f */
[----:B------:R-:W-:Y:S02]  /*b940*/  ULEA UR4, UR36, UR4, 0xb ;  /* 0x0000000424047291 */ /* 0x000fe4000f8e583f */
[----:B------:R-:W-:Y:S02]  /*b950*/  UIADD3 UR36, UR36, 0x1, URZ ;  /* 0x0000000124247890 */ /* 0x000fe4000fffe03f */
[----:B------:R-:W-:Y:S02]  /*b960*/  UIADD3 UR8, UR4, 0x80, URZ ;  /* 0x0000008004087890 */ /* 0x000fe4000fffe03f */
[----:B------:R-:W-:Y:S01]  /*b970*/  UIADD3 UR7, UR7, 0x1, URZ ;  /* 0x0000000107077890 */ /* 0x000fe2000fffe03f */
[----:B------:R-:W-:Y:S01]  /*b980*/  UMOV UR10, UR4 ;  /* 0x00000004000a7c82 */ /* 0x000fe20008000000 */
[----:B------:R-:W-:-:S05]  /*b990*/  UISETP.NE.AND UP0, UPT, UR36, 0x2, UPT ;  /* 0x000000022400788c */ /* 0x000fca000bf05270 */
[----:B------:R-:W-:Y:S01]  /*b9a0*/  HGMMA.64x256x16.F32.BF16 R24, R196, gdesc[UR8].tnspB, R24, gsb0 ;  /* 0x43e00008c4187df0 */ /* 0x000fe20008001818 */
[----:B------:R-:W-:Y:S01]  /*b9b0*/  UMOV UR10, UR8 ;  /* 0x00000008000a7c82 */ /* 0x000fe20008000000 */
[----:B------:R-:W-:Y:S01]  /*b9c0*/  UMOV UR11, 0x40000040 ;  /* 0x40000040000b7882 */ /* 0x000fe20000000000 */
[----:B------:R-:W-:Y:S01]  /*b9d0*/  UIADD3 UR8, UR4, 0x100, URZ ;  /* 0x0000010004087890 */ /* 0x000fe2000fffe03f */
[----:B---3--:R-:W-:Y:S01]  /*b9e0*/  FADD.FTZ R2, R2, R7 ;  /* 0x0000000702027221 */ /* 0x008fe20000010000 */
[----:B------:R-:W-:Y:S01]  /*b9f0*/  UIADD3 UR4, UR4, 0x180, URZ ;  /* 0x0000018004047890 */ /* 0x000fe2000fffe03f */
[----:B-1----:R-:W-:Y:S01]  /*ba00*/  FADD.FTZ R0, R5, R20 ;  /* 0x0000001405007221 */ /* 0x002fe20000010000 */
[----:B------:R-:W-:Y:S01]  /*ba10*/  IMAD.U32 R7, RZ, RZ, UR6 ;  /* 0x00000006ff077e24 */ /* 0x000fe2000f8e00ff */
[----:B------:R-:W-:Y:S01]  /*ba20*/  MOV R207, UR7 ;  /* 0x0000000700cf7c02 */ /* 0x000fe20008000f00 */
[----:B------:R-:W1:Y:S01]  /*ba30*/  SHFL.BFLY PT, R9, R2, 0x1, 0x1f ;  /* 0x0c201f0002097f89 */ /* 0x000e6200000e0000 */
[----:B------:R-:W-:-:S03]  /*ba40*/  USEL UR36, UR36, URZ, UP0 ;  /* 0x0000003f24247287 */ /* 0x000fc60008000000 */
[----:B------:R-:W2:Y:S01]  /*ba50*/  SHFL.BFLY PT, R5, R0, 0x1, 0x1f ;  /* 0x0c201f0000057f89 */ /* 0x000ea200000e0000 */
[----:B-1----:R-:W-:Y:S01]  /*ba60*/  FADD.FTZ R9, R2, R9 ;  /* 0x0000000902097221 */ /* 0x002fe20000010000 */
[----:B------:R-:W-:Y:S02]  /*ba70*/  IMAD.MOV.U32 R2, RZ, RZ, -0x800000 ;  /* 0xff800000ff027424 */ /* 0x000fe400078e00ff */
[----:B--2---:R-:W-:Y:S02]  /*ba80*/  FADD.FTZ R10, R0, R5 ;  /* 0x00000005000a7221 */ /* 0x004fe40000010000 */
[----:B------:R-:W-:Y:S01]  /*ba90*/  FSETP.NE.FTZ.AND P2, PT, R9, RZ, PT ;  /* 0x000000ff0900720b */ /* 0x000fe20003f55000 */
[----:B------:R-:W-:Y:S02]  /*baa0*/  IMAD.MOV.U32 R5, RZ, RZ, RZ ;  /* 0x000000ffff057224 */ /* 0x000fe400078e00ff */
[----:B------:R-:W-:Y:S01]  /*bab0*/  IMAD.MOV.U32 R0, RZ, RZ, -0x800000 ;  /* 0xff800000ff007424 */ /* 0x000fe200078e00ff */
[----:B------:R-:W-:-:S09]  /*bac0*/  FSETP.NE.FTZ.AND P0, PT, R10, RZ, PT ;  /* 0x000000ff0a00720b */ /* 0x000fd20003f15000 */
[----:B------:R-:W-:Y:S01]  /*bad0*/  @P2 MUFU.RCP R5, R9 ;  /* 0x0000000900052308 */ /* 0x000fe20000001000 */
[----:B------:R-:W-:-:S03]  /*bae0*/  @P2 FMUL.FTZ R11, R11, 0.69314718246459960938 ;  /* 0x3f3172180b0b2820 */ /* 0x000fc60000410000 */
[----:B------:R-:W-:-:S04]  /*baf0*/  @P0 FMUL.FTZ R7, R7, 0.69314718246459960938 ;  /* 0x3f31721807070820 */ /* 0x000fc80000410000 */
[----:B------:R-:W1:Y:S08]  /*bb00*/  @P0 MUFU.LG2 R6, R10 ;  /* 0x0000000a00060308 */ /* 0x000e700000000c00 */
[----:B------:R2:W3:Y:S08]  /*bb10*/  @P2 MUFU.LG2 R8, R9 ;  /* 0x0000000900082308 */ /* 0x0004f00000000c00 */
[----:B------:R-:W4:Y:S01]  /*bb20*/  @P0 MUFU.RCP R21, R10 ;  /* 0x0000000a00150308 */ /* 0x000f220000001000 */
[----:B-1----:R-:W-:Y:S01]  /*bb30*/  @P0 FMUL.FTZ R6, R6, 0.69314718246459960938 ;  /* 0x3f31721806060820 */ /* 0x002fe20000410000 */
[----:B--2---:R-:W-:-:S03]  /*bb40*/  @!P1 VIADD R9, R12, 0x30860 ;  /* 0x000308600c099836 */ /* 0x004fc60000000000 */
[----:B------:R-:W-:Y:S01]  /*bb50*/  @P0 FFMA.FTZ R2, R7, R4, R6 ;  /* 0x0000000407020223 */ /* 0x000fe20000010006 */
[----:B------:R-:W-:Y:S02]  /*bb60*/  PLOP3.LUT P0, PT, PT, PT, PT, 0x8, 0x0 ;  /* 0x000000000000781c */ /* 0x000fe40003f0e170 */
[----:B------:R-:W-:Y:S01]  /*bb70*/  @!P1 PRMT R7, RZ, 0x654, R9 ;  /* 0x00000654ff079816 */ /* 0x000fe20000000009 */
[----:B---3--:R-:W-:-:S04]  /*bb80*/  @P2 FMUL.FTZ R8, R8, 0.69314718246459960938 ;  /* 0x3f31721808082820 */ /* 0x008fc80000410000 */
[----:B------:R-:W-:Y:S01]  /*bb90*/  @P2 FFMA.FTZ R0, R11, R3, R8 ;  /* 0x000000030b002223 */ /* 0x000fe20000010008 */
[----:B------:R-:W-:Y:S02]  /*bba0*/  WARPGROUP.DEPBAR.LE gsb0, 0x0 ;  /* 0x00008000000079c5 */ /* 0x000fe40000010000 */
[----:B------:R-:W-:-:S06]  /*bbb0*/  WARPGROUP.ARRIVE ;  /* 0x00000000000079c5 */ /* 0x000fcc0000000000 */
        /* <DEDUP_REMOVED lines=9> */
[----:B------:R-:W-:-:S04]  /*bc50*/  USEL UR4, URZ, 0x1, UP0 ;  /* 0x000000013f047887 */ /* 0x000fc80008000000 */
[----:B------:R-:W-:Y:S01]  /*bc60*/  ULOP3.LUT UR46, UR46, UR4, URZ, 0x3c, !UPT ;  /* 0x000000042e2e7292 */ /* 0x000fe2000f8e3c3f */
[----:B------:R-:W-:Y:S02]  /*bc70*/  WARPGROUP.DEPBAR.LE gsb0, 0x0 ;  /* 0x00008000000079c5 */ /* 0x000fe40000010000 */
[----:B------:R-:W-:-:S15]  /*bc80*/  WARPGROUP.ARRIVE ;  /* 0x00000000000079c5 */ /* 0x000fde0000000000 */
[----:B------:R-:W-:-:S03]  /*bc90*/  NOP ;  /* 0x0000000000007918 */ /* 0x000fc60000000000 */
[----:B------:R-:W-:Y:S03]  /*bca0*/  HGMMA.64x256x16.F32.BF16 R24, R184, gdesc[UR8].tnspB, R24, gsb0 ;  /* 0x43e00008b8187df0 */ /* 0x000fe60008001818 */
[----:B------:R-:W-:Y:S02]  /*bcb0*/  WARPGROUP.DEPBAR.LE gsb0, 0x0 ;  /* 0x00008000000079c5 */ /* 0x000fe40000010000 */
        /* <DEDUP_REMOVED lines=9> */
[----:B----4-:R-:W-:Y:S01]  /*bd50*/  FMUL.FTZ R4, R24, R21 ;  /* 0x0000001518047220 */ /* 0x010fe20000410000 */
[----:B------:R-:W-:Y:S01]  /*bd60*/  FMUL.FTZ R95, R99, R5 ;  /* 0x00000005635f7220 */ /* 0x000fe20000410000 */
[-C--:B------:R-:W-:Y:S01]  /*bd70*/  FMUL.FTZ R17, R56, R21.reuse ;  /* 0x0000001538117220 */ /* 0x080fe20000410000 */
[-C--:B------:R-:W-:Y:S01]  /*bd80*/  FMUL.FTZ R16, R57, R21.reuse ;  /* 0x0000001539107220 */ /* 0x080fe20000410000 */
[-C--:B------:R-:W-:Y:S01]  /*bd90*/  FMUL.FTZ R19, R60, R21.reuse ;  /* 0x000000153c137220 */ /* 0x080fe20000410000 */
[-C--:B------:R-:W-:Y:S01]  /*bda0*/  FMUL.FTZ R18, R61, R21.reuse ;  /* 0x000000153d127220 */ /* 0x080fe20000410000 */
[-C--:B------:R-:W-:Y:S01]  /*bdb0*/  FMUL.FTZ R3, R64, R21.reuse ;  /* 0x0000001540037220 */ /* 0x080fe20000410000 */
[----:B------:R-:W-:Y:S01]  /*bdc0*/  FMUL.FTZ R24, R65, R21 ;  /* 0x0000001541187220 */ /* 0x000fe20000410000 */
[----:B------:R1:W-:Y:S01]  /*bdd0*/  @!P1 SYNCS.ARRIVE.TRANS64.RED.A1T0 RZ, [R7+URZ], RZ ;  /* 0x000000ff07ff99a7 */ /* 0x0003e2000810043f */
        /* <DEDUP_REMOVED lines=111> */
.L_x_896:
[----:B------:R-:W1:Y:S08]  /*c4d0*/  S2UR UR4, SR_CgaCtaId ;  /* 0x00000000000479c3 */ /* 0x000e700000008800 */
[----:B------:R-:W-:Y:S06]  /*c4e0*/  BAR.SYNC.DEFER_BLOCKING 0x5, 0x120 ;  /* 0x0144800000007b1d */ /* 0x000fec0000010000 */
[----:B------:R-:W-:-:S02]  /*c4f0*/  UMOV UR38, 0x400 ;  /* 0x0000040000267882 */ /* 0x000fc40000000000 */
[----:B-1----:R-:W-:-:S09]  /*c500*/  ULEA UR38, UR4, UR38, 0x18 ;  /* 0x0000002604267291 */ /* 0x002fd2000f8ec03f */
[----:B------:R-:W1:Y:S02]  /*c510*/  LDS R5, [UR38+0x308d0] ;  /* 0x0308d026ff057984 */ /* 0x000e640008000800 */
[----:B-1----:R-:W-:Y:S01]  /*c520*/  R2UR UR4, R5 ;  /* 0x00000000050472ca */ /* 0x002fe200000e0000 */
[----:B------:R-:W-:Y:S06]  /*c530*/  BAR.ARV 0x4, 0x120 ;  /* 0x0104800000007b1d */ /* 0x000fec0000002000 */
[----:B------:R-:W-:Y:S08]  /*c540*/  @P0 BRA `(.L_x_967) ;  /* 0x0000000c00e00947 */ /* 0x000ff00003800000 */
[C---:B------:R-:W-:Y:S01]  /*c550*/  IADD3 R21, P6, R200.reuse, 0x20, RZ ;  /* 0x00000020c8157810 */ /* 0x040fe20007fde0ff */
[----:B------:R-:W-:Y:S01]  /*c560*/  VIADD R103, R209, UR42 ;  /* 0x0000002ad1677c36 */ /* 0x000fe20008000000 */
[----:B------:R-:W-:Y:S01]  /*c570*/  IADD3 R27, P5, R200, 0x40, RZ ;  /* 0x00000040c81b7810 */ /* 0x000fe20007fbe0ff */
[----:B------:R-:W-:Y:S01]  /*c580*/  ULDC UR10, c[0x0][0xa88] ;  /* 0x0002a200000a7ab9 */ /* 0x000fe20000000800 */
[----:B------:R-:W-:Y:S01]  /*c590*/  LOP3.LUT R20, R21, 0x380, RZ, 0xc0, !PT ;  /* 0x0000038015147812 */ /* 0x000fe200078ec0ff */
[----:B------:R-:W-:Y:S01]  /*c5a0*/  VIADD R5, R103, 0x8 ;  /* 0x0000000867057836 */ /* 0x000fe20000000000 */
[----:B------:R-:W-:Y:S01]  /*c5b0*/  LOP3.LUT R26, R27, 0x380, RZ, 0xc0, !PT ;  /* 0x000003801b1a7812 */ /* 0x000fe200078ec0ff */
[----:B------:R-:W-:Y:S01]  /*c5c0*/  USHF.R.S32.HI UR5, URZ, 0x1f, UR43 ;  /* 0x0000001f3f057899 */ /* 0x000fe2000801142b */
[----:B------:R-:W-:Y:S01]  /*c5d0*/  SHF.R.U64 R20, R20, 0x3, RZ ;  /* 0x0000000314147819 */ /* 0x000fe200000012ff */
[----:B------:R-:W-:Y:S01]  /*c5e0*/  ULDC.64 UR6, c[0x0][0xb70] ;  /* 0x0002dc0000067ab9 */ /* 0x000fe20000000a00 */
[----:B------:R-:W-:Y:S01]  /*c5f0*/  SHF.R.U64 R26, R26, 0x3, RZ ;  /* 0x000000031a1a7819 */ /* 0x000fe200000012ff */
[----:B------:R-:W-:Y:S01]  /*c600*/  UIMAD UR5, UR5, UR6, URZ ;  /* 0x00000006050572a4 */ /* 0x000fe2000f8e023f */
[----:B------:R-:W-:Y:S01]  /*c610*/  LOP3.LUT R20, R20, R21, RZ, 0x3c, !PT ;  /* 0x0000001514147212 */ /* 0x000fe200078e3cff */
[--C-:B------:R-:W-:Y:S01]  /*c620*/  IMAD.X R21, RZ, RZ, R201.reuse, P6 ;  /* 0x000000ffff157224 */ /* 0x100fe200030e06c9 */
[C---:B------:R-:W-:Y:S01]  /*c630*/  IADD3 R41, P6, R200.reuse, 0x4040, RZ ;  /* 0x00004040c8297810 */ /* 0x040fe20007fde0ff */
[----:B------:R-:W-:Y:S01]  /*c640*/  UIMAD.WIDE.U32 UR8, UR43, UR6, URZ ;  /* 0x000000062b0872a5 */ /* 0x000fe2000f8e003f */
[----:B------:R-:W-:Y:S01]  /*c650*/  IADD3 R31, P4, R200, 0x60, RZ ;  /* 0x00000060c81f7810 */ /* 0x000fe20007f9e0ff */
[----:B------:R-:W-:Y:S01]  /*c660*/  UIMAD UR5, UR43, UR7, UR5 ;  /* 0x000000072b0572a4 */ /* 0x000fe2000f8e0205 */
[----:B------:R-:W-:Y:S01]  /*c670*/  LOP3.LUT R40, R41, 0x380, RZ, 0xc0, !PT ;  /* 0x0000038029287812 */ /* 0x000fe200078ec0ff */
[----:B------:R-:W-:Y:S01]  /*c680*/  ULDC.64 UR12, c[0x0][0x208] ;  /* 0x00008200000c7ab9 */ /* 0x000fe20000000a00 */
[----:B------:R-:W-:Y:S01]  /*c690*/  LOP3.LUT R26, R26, R27, RZ, 0x3c, !PT ;  /* 0x0000001b1a1a7212 */ /* 0x000fe200078e3cff */
[----:B------:R-:W-:Y:S01]  /*c6a0*/  IMAD.X R27, RZ, RZ, R201, P5 ;  /* 0x000000ffff1b7224 */ /* 0x000fe200028e06c9 */
[----:B------:R-:W-:Y:S01]  /*c6b0*/  SHF.R.U64 R40, R40, 0x3, RZ ;  /* 0x0000000328287819 */ /* 0x000fe200000012ff */
[----:B------:R-:W-:Y:S01]  /*c6c0*/  UIADD3 UR5, UR9, UR5, URZ ;  /* 0x0000000509057290 */ /* 0x000fe2000fffe03f */
[----:B------:R-:W-:Y:S01]  /*c6d0*/  LOP3.LUT P0, RZ, R208, 0x3, RZ, 0xc0, !PT ;  /* 0x00000003d0ff7812 */ /* 0x000fe2000780c0ff */
[----:B------:R-:W-:Y:S01]  /*c6e0*/  ULDC.64 UR6, c[0x0][0xb40] ;  /* 0x0002d00000067ab9 */ /* 0x000fe20000000a00 */
[----:B------:R-:W-:-:S02]  /*c6f0*/  IADD3 R35, P3, R200, 0x4000, RZ ;  /* 0x00004000c8237810 */ /* 0x000fc40007f7e0ff */
[----:B------:R-:W-:Y:S02]  /*c700*/  IADD3 R43, P5, R200, 0x4060, RZ ;  /* 0x00004060c82b7810 */ /* 0x000fe40007fbe0ff */
[----:B------:R-:W-:Y:S02]  /*c710*/  LOP3.LUT R30, R31, 0x380, RZ, 0xc0, !PT ;  /* 0x000003801f1e7812 */ /* 0x000fe400078ec0ff */
[----:B------:R-:W-:Y:S01]  /*c720*/  LOP3.LUT R40, R40, R41, RZ, 0x3c, !PT ;  /* 0x0000002928287212 */ /* 0x000fe200078e3cff */
[----:B------:R-:W-:Y:S01]  /*c730*/  IMAD.X R41, RZ, RZ, R201, P6 ;  /* 0x000000ffff297224 */ /* 0x000fe200030e06c9 */
[----:B------:R-:W-:Y:S02]  /*c740*/  ISETP.GE.OR P1, PT, R5, UR10, P0 ;  /* 0x0000000a05007c0c */ /* 0x000fe40008726670 */
[----:B------:R-:W-:Y:S02]  /*c750*/  LOP3.LUT R34, R35, 0x380, RZ, 0xc0, !PT ;  /* 0x0000038023227812 */ /* 0x000fe400078ec0ff */
[----:B------:R-:W-:-:S02]  /*c760*/  IADD3 R39, P2, R200, 0x4020, RZ ;  /* 0x00004020c8277810 */ /* 0x000fc40007f5e0ff */
[----:B------:R-:W-:Y:S02]  /*c770*/  LOP3.LUT R42, R43, 0x380, RZ, 0xc0, !PT ;  /* 0x000003802b2a7812 */ /* 0x000fe400078ec0ff */
[----:B------:R-:W-:Y:S02]  /*c780*/  IADD3 R5, P6, R200, 0x8060, RZ ;  /* 0x00008060c8057810 */ /* 0x000fe40007fde0ff */
[----:B------:R-:W-:Y:S02]  /*c790*/  SHF.R.U64 R30, R30, 0x3, RZ ;  /* 0x000000031e1e7819 */ /* 0x000fe400000012ff */
[----:B------:R-:W-:Y:S02]  /*c7a0*/  SHF.R.U64 R34, R34, 0x3, RZ ;  /* 0x0000000322227819 */ /* 0x000fe400000012ff */
[----:B------:R-:W-:Y:S02]  /*c7b0*/  LOP3.LUT R38, R39, 0x380, RZ, 0xc0, !PT ;  /* 0x0000038027267812 */ /* 0x000fe400078ec0ff */
[----:B------:R-:W-:-:S02]  /*c7c0*/  SHF.R.U64 R42, R42, 0x3, RZ ;  /* 0x000000032a2a7819 */ /* 0x000fc400000012ff */
[----:B------:R-:W-:Y:S02]  /*c7d0*/  LOP3.LUT R28, R5, 0x380, RZ, 0xc0, !PT ;  /* 0x00000380051c7812 */ /* 0x000fe400078ec0ff */
[----:B------:R-:W-:Y:S01]  /*c7e0*/  LOP3.LUT R30, R30, R31, RZ, 0x3c, !PT ;  /* 0x0000001f1e1e7212 */ /* 0x000fe200078e3cff */
[--C-:B------:R-:W-:Y:S01]  /*c7f0*/  IMAD.X R31, RZ, RZ, R201.reuse, P4 ;  /* 0x000000ffff1f7224 */ /* 0x100fe200020e06c9 */
[----:B------:R-:W-:Y:S01]  /*c800*/  LOP3.LUT R34, R34, R35, RZ, 0x3c, !PT ;  /* 0x0000002322227212 */ /* 0x000fe200078e3cff */
[----:B------:R-:W-:Y:S01]  /*c810*/  IMAD.X R35, RZ, RZ, R201, P3 ;  /* 0x000000ffff237224 */ /* 0x000fe200018e06c9 */
[----:B------:R-:W-:Y:S02]  /*c820*/  IADD3 R45, P4, R200, 0x8000, RZ ;  /* 0x00008000c82d7810 */ /* 0x000fe40007f9e0ff */
[----:B------:R-:W-:Y:S02]  /*c830*/  SHF.R.U64 R38, R38, 0x3, RZ ;  /* 0x0000000326267819 */ /* 0x000fe400000012ff */
[----:B------:R-:W-:-:S02]  /*c840*/  LOP3.LUT R42, R42, R43, RZ, 0x3c, !PT ;  /* 0x0000002b2a2a7212 */ /* 0x000fc400078e3cff */
[----:B------:R-:W-:Y:S02]  /*c850*/  SHF.R.U64 R28, R28, 0x3, RZ ;  /* 0x000000031c1c7819 */ /* 0x000fe400000012ff */
[C---:B------:R-:W-:Y:S02]  /*c860*/  IADD3 R47, P3, R200.reuse, 0x8020, RZ ;  /* 0x00008020c82f7810 */ /* 0x040fe40007f7e0ff */
[----:B------:R-:W-:Y:S02]  /*c870*/  IADD3.X R43, RZ, R201, RZ, P5, !PT ;  /* 0x000000c9ff2b7210 */ /* 0x000fe40002ffe4ff */
[C---:B------:R-:W-:Y:S02]  /*c880*/  LOP3.LUT R53, R200.reuse, 0x380, RZ, 0xc0, !PT ;  /* 0x00000380c8357812 */ /* 0x040fe400078ec0ff */
[----:B------:R-:W-:Y:S02]  /*c890*/  IADD3 R51, P5, R200, 0xc000, RZ ;  /* 0x0000c000c8337810 */ /* 0x000fe40007fbe0ff */
[----:B------:R-:W-:-:S02]  /*c8a0*/  LOP3.LUT R44, R45, 0x380, RZ, 0xc0, !PT ;  /* 0x000003802d2c7812 */ /* 0x000fc400078ec0ff */
[----:B------:R-:W-:Y:S01]  /*c8b0*/  LOP3.LUT R38, R38, R39, RZ, 0x3c, !PT ;  /* 0x0000002726267212 */ /* 0x000fe200078e3cff */
[--C-:B------:R-:W-:Y:S01]  /*c8c0*/  IMAD.X R39, RZ, RZ, R201.reuse, P2 ;  /* 0x000000ffff277224 */ /* 0x100fe200010e06c9 */
[----:B------:R-:W-:Y:S01]  /*c8d0*/  F2FP.BF16.F32.PACK_AB R6, R29, R6 ;  /* 0x000000061d06723e */ /* 0x000fe200000010ff */
[----:B------:R-:W-:Y:S01]  /*c8e0*/  IMAD.X R29, RZ, RZ, R201, P6 ;  /* 0x000000ffff1d7224 */ /* 0x000fe200030e06c9 */
[----:B------:R-:W-:Y:S02]  /*c8f0*/  LOP3.LUT R28, R28, R5, RZ, 0x3c, !PT ;  /* 0x000000051c1c7212 */ /* 0x000fe400078e3cff */
[----:B------:R-:W-:Y:S02]  /*c900*/  IADD3 R49, P2, R200, 0x8040, RZ ;  /* 0x00008040c8317810 */ /* 0x000fe40007f5e0ff */
[----:B------:R-:W-:Y:S02]  /*c910*/  LOP3.LUT R46, R47, 0x380, RZ, 0xc0, !PT ;  /* 0x000003802f2e7812 */ /* 0x000fe400078ec0ff */
[----:B------:R-:W-:-:S02]  /*c920*/  SHF.R.U64 R53, R53, 0x3, RZ ;  /* 0x0000000335357819 */ /* 0x000fc400000012ff */
[----:B------:R-:W-:Y:S02]  /*c930*/  LOP3.LUT R50, R51, 0x380, RZ, 0xc0, !PT ;  /* 0x0000038033327812 */ /* 0x000fe400078ec0ff */
[----:B------:R-:W-:Y:S02]  /*c940*/  SHF.R.U64 R44, R44, 0x3, RZ ;  /* 0x000000032c2c7819 */ /* 0x000fe400000012ff */
[----:B------:R-:W-:Y:S02]  /*c950*/  MOV R31, R30 ;  /* 0x0000001e001f7202 */ /* 0x000fe40000000f00 */
[----:B------:R-:W-:Y:S02]  /*c960*/  LOP3.LUT R48, R49, 0x380, RZ, 0xc0, !PT ;  /* 0x0000038031307812 */ /* 0x000fe400078ec0ff */
[----:B------:R-:W-:Y:S02]  /*c970*/  SHF.R.U64 R46, R46, 0x3, RZ ;  /* 0x000000032e2e7819 */ /* 0x000fe400000012ff */
[----:B------:R-:W-:-:S02]  /*c980*/  MOV R30, R28 ;  /* 0x0000001c001e7202 */ /* 0x000fc40000000f00 */
[----:B------:R-:W-:Y:S01]  /*c990*/  LOP3.LUT R52, R53, R200, RZ, 0x3c, !PT ;  /* 0x000000c835347212 */ /* 0x000fe200078e3cff */
[----:B------:R-:W1:Y:S01]  /*c9a0*/  LDC.64 R28, c[0x0][0xb78] ;  /* 0x0002de00ff1c7b82 */ /* 0x000e620000000a00 */
[----:B------:R-:W-:Y:S01]  /*c9b0*/  SHF.R.U64 R50, R50, 0x3, RZ ;  /* 0x0000000332327819 */ /* 0x000fe200000012ff */
[--C-:B------:R-:W-:Y:S01]  /*c9c0*/  IMAD.MOV.U32 R53, RZ, RZ, R201.reuse ;  /* 0x000000ffff357224 */ /* 0x100fe200078e00c9 */
[----:B------:R-:W-:Y:S01]  /*c9d0*/  LOP3.LUT R44, R44, R45, RZ, 0x3c, !PT ;  /* 0x0000002d2c2c7212 */ /* 0x000fe200078e3cff */
[--C-:B------:R-:W-:Y:S01]  /*c9e0*/  IMAD.X R45, RZ, RZ, R201.reuse, P4 ;  /* 0x000000ffff2d7224 */ /* 0x100fe200020e06c9 */
[----:B------:R-:W-:Y:S02]  /*c9f0*/  F2FP.BF16.F32.PACK_AB R4, R25, R4 ;  /* 0x000000041904723e */ /* 0x000fe400000010ff */
[----:B------:R-:W-:Y:S02]  /*ca00*/  SHF.R.U64 R48, R48, 0x3, RZ ;  /* 0x0000000330307819 */ /* 0x000fe400000012ff */
[----:B------:R-:W-:Y:S01]  /*ca10*/  LOP3.LUT R46, R46, R47, RZ, 0x3c, !PT ;  /* 0x0000002f2e2e7212 */ /* 0x000fe200078e3cff */
[----:B------:R-:W-:Y:S01]  /*ca20*/  IMAD.X R47, RZ, RZ, R201, P3 ;  /* 0x000000ffff2f7224 */ /* 0x000fe200018e06c9 */
[----:B------:R-:W-:-:S02]  /*ca30*/  IADD3 R25, P4, R200, 0xc020, RZ ;  /* 0x0000c020c8197810 */ /* 0x000fc40007f9e0ff */
[----:B------:R-:W-:Y:S02]  /*ca40*/  LOP3.LUT R50, R50, R51, RZ, 0x3c, !PT ;  /* 0x0000003332327212 */ /* 0x000fe400078e3cff */
[----:B------:R-:W-:Y:S02]  /*ca50*/  IADD3 R51, P3, R200, 0xc040, RZ ;  /* 0x0000c040c8337810 */ /* 0x000fe40007f7e0ff */
[----:B------:R-:W-:Y:S02]  /*ca60*/  MOV R53, R52 ;  /* 0x0000003400357202 */ /* 0x000fe40000000f00 */
[----:B------:R-:W-:Y:S01]  /*ca70*/  F2FP.BF16.F32.PACK_AB R5, R57, R56 ;  /* 0x000000383905723e */ /* 0x000fe200000010ff */
[--C-:B------:R-:W-:Y:S01]  /*ca80*/  IMAD.X R57, RZ, RZ, R201.reuse, P4 ;  /* 0x000000ffff397224 */ /* 0x100fe200020e06c9 */
[----:B------:R-:W-:Y:S01]  /*ca90*/  F2FP.BF16.F32.PACK_AB R7, R160, R7 ;  /* 0x00000007a007723e */ /* 0x000fe200000010ff */
[----:B------:R-:W-:Y:S01]  /*caa0*/  BAR.SYNC.DEFER_BLOCKING 0x1, 0x100 ;  /* 0x0044000000007b1d */ /* 0x000fe20000010000 */
[----:B------:R-:W-:Y:S01]  /*cab0*/  LOP3.LUT R48, R48, R49, RZ, 0x3c, !PT ;  /* 0x0000003130307212 */ /* 0x000fe200078e3cff */
[----:B------:R-:W-:Y:S01]  /*cac0*/  IMAD.X R49, RZ, RZ, R201, P2 ;  /* 0x000000ffff317224 */ /* 0x000fe200010e06c9 */
[----:B------:R-:W-:-:S02]  /*cad0*/  LOP3.LUT R56, R25, 0x380, RZ, 0xc0, !PT ;  /* 0x0000038019387812 */ /* 0x000fc400078ec0ff */
[----:B------:R-:W-:Y:S02]  /*cae0*/  IADD3 R55, P2, R200, 0xc060, RZ ;  /* 0x0000c060c8377810 */ /* 0x000fe40007f5e0ff */
[----:B------:R-:W-:Y:S02]  /*caf0*/  LOP3.LUT R52, R51, 0x380, RZ, 0xc0, !PT ;  /* 0x0000038033347812 */ /* 0x000fe400078ec0ff */
[----:B------:R-:W-:Y:S02]  /*cb00*/  SHF.R.U64 R56, R56, 0x3, RZ ;  /* 0x0000000338387819 */ /* 0x000fe400000012ff */
[----:B------:R-:W-:Y:S01]  /*cb10*/  MOV R161, R20 ;  /* 0x0000001400a17202 */ /* 0x000fe20000000f00 */
[----:B------:R-:W-:Y:S01]  /*cb20*/  IMAD.U32 R21, RZ, RZ, UR9 ;  /* 0x00000009ff157e24 */ /* 0x000fe2000f8e00ff */
[----:B------:R-:W-:Y:S01]  /*cb30*/  F2FP.BF16.F32.PACK_AB R8, R8, R9 ;  /* 0x000000090808723e */ /* 0x000fe200000010ff */
[----:B------:R-:W-:Y:S01]  /*cb40*/  IMAD.U32 R21, RZ, RZ, UR5 ;  /* 0x00000005ff157e24 */ /* 0x000fe2000f8e00ff */
[----:B------:R-:W-:Y:S01]  /*cb50*/  F2FP.BF16.F32.PACK_AB R10, R10, R11 ;  /* 0x0000000b0a0a723e */ /* 0x000fe200000010ff */
[----:B------:R-:W-:Y:S01]  /*cb60*/  USHF.R.S32.HI UR5, URZ, 0x1f, UR44 ;  /* 0x0000001f3f057899 */ /* 0x000fe2000801142c */
[----:B------:R-:W-:Y:S01]  /*cb70*/  LOP3.LUT R54, R55, 0x380, RZ, 0xc0, !PT ;  /* 0x0000038037367812 */ /* 0x000fe200078ec0ff */
[----:B------:R-:W-:Y:S01]  /*cb80*/  IMAD.U32 R20, RZ, RZ, UR8 ;  /* 0x00000008ff147e24 */ /* 0x000fe2000f8e00ff */
[----:B------:R-:W-:-:S02]  /*cb90*/  SHF.R.U64 R52, R52, 0x3, RZ ;  /* 0x0000000334347819 */ /* 0x000fc400000012ff */
[----:B------:R-:W-:Y:S01]  /*cba0*/  MOV R160, R26 ;  /* 0x0000001a00a07202 */ /* 0x000fe20000000f00 */
[----:B-1----:R-:W-:Y:S01]  /*cbb0*/  IMAD.WIDE.U32 R20, R28, UR44, R20 ;  /* 0x0000002c1c147c25 */ /* 0x002fe2000f8e0014 */
[----:B------:R-:W-:Y:S01]  /*cbc0*/  F2FP.BF16.F32.PACK_AB R9, R156, R61 ;  /* 0x0000003d9c09723e */ /* 0x000fe200000010ff */
[----:B------:R1:W-:Y:S01]  /*cbd0*/  STSM.16.M88.4 [R53], R4 ;  /* 0x0000000435007844 */ /* 0x0003e20000000200 */
[----:B------:R-:W-:Y:S02]  /*cbe0*/  F2FP.BF16.F32.PACK_AB R11, R155, R64 ;  /* 0x000000409b0b723e */ /* 0x000fe400000010ff */
[----:B------:R-:W-:Y:S02]  /*cbf0*/  F2FP.BF16.F32.PACK_AB R12, R12, R13 ;  /* 0x0000000d0c0c723e */ /* 0x000fe400000010ff */
[----:B------:R-:W-:Y:S02]  /*cc00*/  F2FP.BF16.F32.PACK_AB R14, R14, R15 ;  /* 0x0000000f0e0e723e */ /* 0x000fe400000010ff */
[----:B------:R-:W-:-:S02]  /*cc10*/  F2FP.BF16.F32.PACK_AB R13, R158, R65 ;  /* 0x000000419e0d723e */ /* 0x000fc400000010ff */
[----:B------:R-:W-:Y:S02]  /*cc20*/  F2FP.BF16.F32.PACK_AB R15, R157, R152 ;  /* 0x000000989d0f723e */ /* 0x000fe400000010ff */
[----:B------:R-:W-:Y:S02]  /*cc30*/  F2FP.BF16.F32.PACK_AB R16, R16, R17 ;  /* 0x000000111010723e */ /* 0x000fe400000010ff */
[----:B------:R-:W-:Y:S02]  /*cc40*/  F2FP.BF16.F32.PACK_AB R18, R18, R19 ;  /* 0x000000131212723e */ /* 0x000fe400000010ff */
[----:B------:R-:W-:Y:S01]  /*cc50*/  LOP3.LUT R56, R56, R25, RZ, 0x3c, !PT ;  /* 0x0000001938387212 */ /* 0x000fe200078e3cff */
[----:B-1----:R-:W-:Y:S01]  /*cc60*/  IMAD.X R53, RZ, RZ, R201, P3 ;  /* 0x000000ffff357224 */ /* 0x002fe200018e06c9 */
[----:B------:R-:W-:Y:S02]  /*cc70*/  F2FP.BF16.F32.PACK_AB R4, R33, R32 ;  /* 0x000000202104723e */ /* 0x000fe400000010ff */
[----:B------:R-:W-:-:S02]  /*cc80*/  F2FP.BF16.F32.PACK_AB R5, R154, R23 ;  /* 0x000000179a05723e */ /* 0x000fc400000010ff */
[----:B------:R-:W-:Y:S02]  /*cc90*/  F2FP.BF16.F32.PACK_AB R6, R37, R36 ;  /* 0x000000242506723e */ /* 0x000fe400000010ff */
[----:B------:R-:W-:Y:S02]  /*cca0*/  F2FP.BF16.F32.PACK_AB R7, R153, R60 ;  /* 0x0000003c9907723e */ /* 0x000fe400000010ff */
[----:B------:R-:W-:Y:S02]  /*ccb0*/  MOV R34, R34 ;  /* 0x0000002200227202 */ /* 0x000fe40000000f00 */
[----:B------:R-:W-:Y:S01]  /*ccc0*/  F2FP.BF16.F32.PACK_AB R17, R59, R58 ;  /* 0x0000003a3b11723e */ /* 0x000fe200000010ff */
[----:B------:R1:W-:Y:S01]  /*ccd0*/  STSM.16.M88.4 [R161], R4 ;  /* 0x00000004a1007844 */ /* 0x0003e20000000200 */
[----:B------:R-:W-:Y:S02]  /*cce0*/  F2FP.BF16.F32.PACK_AB R19, R63, R62 ;  /* 0x0000003e3f13723e */ /* 0x000fe400000010ff */
[----:B------:R-:W-:Y:S01]  /*ccf0*/  F2FP.BF16.F32.PACK_AB R72, R73, R72 ;  /* 0x000000484948723e */ /* 0x000fe200000010ff */
[----:B------:R-:W-:Y:S01]  /*cd00*/  STSM.16.M88.4 [R160], R8 ;  /* 0x00000008a0007844 */ /* 0x000fe20000000200 */
[----:B------:R-:W-:-:S02]  /*cd10*/  MOV R38, R38 ;  /* 0x0000002600267202 */ /* 0x000fc40000000f00 */
[----:B------:R-:W-:Y:S01]  /*cd20*/  F2FP.BF16.F32.PACK_AB R24, R24, R3 ;  /* 0x000000031818723e */ /* 0x000fe200000010ff */
[----:B------:R-:W-:Y:S01]  /*cd30*/  STSM.16.M88.4 [R31], R12 ;  /* 0x0000000c1f007844 */ /* 0x000fe20000000200 */
[----:B------:R-:W-:Y:S02]  /*cd40*/  F2FP.BF16.F32.PACK_AB R25, R67, R66 ;  /* 0x000000424319723e */ /* 0x000fe400000010ff */
[----:B------:R-:W-:Y:S01]  /*cd50*/  F2FP.BF16.F32.PACK_AB R26, R69, R68 ;  /* 0x00000044451a723e */ /* 0x000fe200000010ff */
[----:B------:R-:W-:Y:S01]  /*cd60*/  STSM.16.M88.4 [R34], R16 ;  /* 0x0000001022007844 */ /* 0x000fe20000000200 */
[----:B------:R-:W-:Y:S02]  /*cd70*/  F2FP.BF16.F32.PACK_AB R27, R71, R70 ;  /* 0x00000046471b723e */ /* 0x000fe400000010ff */
[----:B------:R-:W-:Y:S01]  /*cd80*/  F2FP.BF16.F32.PACK_AB R73, R159, R74 ;  /* 0x0000004a9f49723e */ /* 0x000fe200000010ff */
[----:B-1----:R-:W-:Y:S01]  /*cd90*/  IMAD R4, R28, UR5, RZ ;  /* 0x000000051c047c24 */ /* 0x002fe2000f8e02ff */
[----:B------:R-:W-:Y:S01]  /*cda0*/  F2FP.BF16.F32.PACK_AB R80, R81, R80 ;  /* 0x000000505150723e */ /* 0x000fe200000010ff */
[----:B------:R-:W-:Y:S01]  /*cdb0*/  STSM.16.M88.4 [R38], R24 ;  /* 0x0000001826007844 */ /* 0x000fe20000000200 */
[----:B------:R-:W-:Y:S01]  /*cdc0*/  SHF.R.U64 R54, R54, 0x3, RZ ;  /* 0x0000000336367819 */ /* 0x000fe200000012ff */
[----:B------:R-:W-:Y:S01]  /*cdd0*/  IMAD R4, R29, UR44, R4 ;  /* 0x0000002c1d047c24 */ /* 0x000fe2000f8e0204 */
[----:B------:R-:W-:Y:S01]  /*cde0*/  LOP3.LUT R52, R52, R51, RZ, 0x3c, !PT ;  /* 0x0000003334347212 */ /* 0x000fe200078e3cff */
[----:B------:R-:W-:Y:S01]  /*cdf0*/  IMAD.X R51, RZ, RZ, R201, P5 ;  /* 0x000000ffff337224 */ /* 0x000fe200028e06c9 */
[----:B------:R-:W-:-:S02]  /*ce00*/  MOV R40, R40 ;  /* 0x0000002800287202 */ /* 0x000fc40000000f00 */
[----:B------:R-:W-:Y:S02]  /*ce10*/  F2FP.BF16.F32.PACK_AB R74, R77, R76 ;  /* 0x0000004c4d4a723e */ /* 0x000fe400000010ff */
[----:B------:R-:W-:Y:S02]  /*ce20*/  F2FP.BF16.F32.PACK_AB R75, R78, R75 ;  /* 0x0000004b4e4b723e */ /* 0x000fe400000010ff */
[----:B------:R-:W-:Y:S02]  /*ce30*/  F2FP.BF16.F32.PACK_AB R81, R79, R82 ;  /* 0x000000524f51723e */ /* 0x000fe400000010ff */
[----:B------:R-:W-:Y:S01]  /*ce40*/  F2FP.BF16.F32.PACK_AB R88, R89, R88 ;  /* 0x000000585958723e */ /* 0x000fe200000010ff */
[----:B------:R-:W-:Y:S01]  /*ce50*/  STSM.16.M88.4 [R40], R72 ;  /* 0x0000004828007844 */ /* 0x000fe20000000200 */
[----:B------:R-:W-:Y:S02]  /*ce60*/  MOV R42, R42 ;  /* 0x0000002a002a7202 */ /* 0x000fe40000000f00 */
[----:B------:R-:W-:-:S02]  /*ce70*/  F2FP.BF16.F32.PACK_AB R82, R85, R84 ;  /* 0x000000545552723e */ /* 0x000fc400000010ff */
[----:B------:R-:W-:Y:S02]  /*ce80*/  F2FP.BF16.F32.PACK_AB R83, R86, R83 ;  /* 0x000000535653723e */ /* 0x000fe400000010ff */
[----:B------:R-:W-:Y:S02]  /*ce90*/  F2FP.BF16.F32.PACK_AB R89, R87, R90 ;  /* 0x0000005a5759723e */ /* 0x000fe400000010ff */
[----:B------:R-:W-:Y:S01]  /*cea0*/  F2FP.BF16.F32.PACK_AB R96, R97, R96 ;  /* 0x000000606160723e */ /* 0x000fe200000010ff */
[----:B------:R-:W-:Y:S01]  /*ceb0*/  STSM.16.M88.4 [R42], R80 ;  /* 0x000000502a007844 */ /* 0x000fe20000000200 */
[----:B------:R-:W-:Y:S02]  /*cec0*/  MOV R44, R44 ;  /* 0x0000002c002c7202 */ /* 0x000fe40000000f00 */
[----:B------:R-:W-:Y:S02]  /*ced0*/  F2FP.BF16.F32.PACK_AB R90, R93, R92 ;  /* 0x0000005c5d5a723e */ /* 0x000fe400000010ff */
[----:B------:R-:W-:-:S02]  /*cee0*/  F2FP.BF16.F32.PACK_AB R91, R94, R91 ;  /* 0x0000005b5e5b723e */ /* 0x000fc400000010ff */
[----:B------:R-:W-:Y:S02]  /*cef0*/  F2FP.BF16.F32.PACK_AB R97, R95, R98 ;  /* 0x000000625f61723e */ /* 0x000fe400000010ff */
[----:B------:R-:W-:Y:S01]  /*cf00*/  F2FP.BF16.F32.PACK_AB R104, R105, R104 ;  /* 0x000000686968723e */ /* 0x000fe200000010ff */
[----:B------:R-:W-:Y:S01]  /*cf10*/  STSM.16.M88.4 [R44], R88 ;  /* 0x000000582c007844 */ /* 0x000fe20000000200 */
[----:B------:R-:W-:Y:S02]  /*cf20*/  MOV R46, R46 ;  /* 0x0000002e002e7202 */ /* 0x000fe40000000f00 */
[----:B------:R-:W-:Y:S02]  /*cf30*/  F2FP.BF16.F32.PACK_AB R98, R101, R100 ;  /* 0x000000646562723e */ /* 0x000fe400000010ff */
[----:B------:R-:W-:Y:S02]  /*cf40*/  F2FP.BF16.F32.PACK_AB R99, R102, R99 ;  /* 0x000000636663723e */ /* 0x000fe400000010ff */
[----:B------:R-:W-:-:S02]  /*cf50*/  F2FP.BF16.F32.PACK_AB R105, R107, R106 ;  /* 0x0000006a6b69723e */ /* 0x000fc400000010ff */
[----:B------:R-:W-:Y:S01]  /*cf60*/  F2FP.BF16.F32.PACK_AB R112, R113, R112 ;  /* 0x000000707170723e */ /* 0x000fe200000010ff */
[----:B------:R-:W-:Y:S01]  /*cf70*/  STSM.16.M88.4 [R46], R96 ;  /* 0x000000602e007844 */ /* 0x000fe20000000200 */
[----:B------:R-:W-:Y:S02]  /*cf80*/  LOP3.LUT R54, R54, R55, RZ, 0x3c, !PT ;  /* 0x0000003736367212 */ /* 0x000fe400078e3cff */
[----:B------:R-:W-:Y:S02]  /*cf90*/  MOV R48, R48 ;  /* 0x0000003000307202 */ /* 0x000fe40000000f00 */
[----:B------:R-:W-:Y:S02]  /*cfa0*/  F2FP.BF16.F32.PACK_AB R106, R109, R108 ;  /* 0x0000006c6d6a723e */ /* 0x000fe400000010ff */
[----:B------:R-:W-:Y:S02]  /*cfb0*/  F2FP.BF16.F32.PACK_AB R107, R111, R110 ;  /* 0x0000006e6f6b723e */ /* 0x000fe400000010ff */
[----:B------:R-:W-:-:S02]  /*cfc0*/  F2FP.BF16.F32.PACK_AB R113, R115, R114 ;  /* 0x000000727371723e */ /* 0x000fc400000010ff */
[----:B------:R-:W-:Y:S01]  /*cfd0*/  F2FP.BF16.F32.PACK_AB R120, R121, R120 ;  /* 0x000000787978723e */ /* 0x000fe200000010ff */
[----:B------:R-:W-:Y:S01]  /*cfe0*/  STSM.16.M88.4 [R48], R104 ;  /* 0x0000006830007844 */ /* 0x000fe20000000200 */
[----:B------:R-:W-:Y:S02]  /*cff0*/  IADD3.X R55, RZ, R201, RZ, P2, !PT ;  /* 0x000000c9ff377210 */ /* 0x000fe400017fe4ff */
[----:B------:R-:W-:Y:S02]  /*d000*/  F2FP.BF16.F32.PACK_AB R114, R117, R116 ;  /* 0x000000747572723e */ /* 0x000fe400000010ff */
[----:B------:R-:W-:Y:S02]  /*d010*/  F2FP.BF16.F32.PACK_AB R115, R119, R118 ;  /* 0x000000767773723e */ /* 0x000fe400000010ff */
[----:B------:R-:W-:Y:S02]  /*d020*/  F2FP.BF16.F32.PACK_AB R121, R123, R122 ;  /* 0x0000007a7b79723e */ /* 0x000fe400000010ff */
[----:B------:R-:W-:Y:S01]  /*d030*/  F2FP.BF16.F32.PACK_AB R128, R129, R128 ;  /* 0x000000808180723e */ /* 0x000fe200000010ff */
[----:B------:R-:W-:Y:S01]  /*d040*/  STSM.16.M88.4 [R30], R112 ;  /* 0x000000701e007844 */ /* 0x000fe20000000200 */
        /* <DEDUP_REMOVED lines=16> */
[----:B------:R-:W-:Y:S01]  /*d150*/  MOV R54, R54 ;  /* 0x0000003600367202 */ /* 0x000fe20000000f00 */
[----:B------:R-:W-:Y:S01]  /*d160*/  STSM.16.M88.4 [R52], R136 ;  /* 0x0000008834007844 */ /* 0x000fe20000000200 */
[----:B------:R-:W-:Y:S02]  /*d170*/  F2FP.BF16.F32.PACK_AB R146, R149, R148 ;  /* 0x000000949592723e */ /* 0x000fe400000010ff */
[----:B------:R-:W-:Y:S02]  /*d180*/  F2FP.BF16.F32.PACK_AB R147, R151, R150 ;  /* 0x000000969793723e */ /* 0x000fe400000010ff */
[C---:B------:R-:W-:Y:S02]  /*d190*/  ISETP.GE.OR P0, PT, R103.reuse, UR10, P0 ;  /* 0x0000000a67007c0c */ /* 0x040fe40008706670 */
[----:B------:R-:W-:Y:S01]  /*d1a0*/  SHF.R.S32.HI R3, RZ, 0x1f, R103 ;  /* 0x0000001fff037819 */ /* 0x000fe20000011467 */
[----:B------:R-:W-:Y:S01]  /*d1b0*/  STSM.16.M88.4 [R54], R144 ;  /* 0x0000009036007844 */ /* 0x000fe20000000200 */
[----:B------:R-:W-:Y:S01]  /*d1c0*/  IADD3 R103, P2, R103, R20, RZ ;  /* 0x0000001467677210 */ /* 0x000fe20007f5e0ff */
[----:B------:R-:W-:Y:S01]  /*d1d0*/  @!PT LDS RZ, [RZ] ;  /* 0x00000000fffff984 */ /* 0x000fe20000000800 */
[----:B------:R-:W-:Y:S01]  /*d1e0*/  @!PT LDS RZ, [RZ] ;  /* 0x00000000fffff984 */ /* 0x000fe20000000800 */
[----:B------:R-:W-:Y:S01]  /*d1f0*/  @!PT LDS RZ, [RZ] ;  /* 0x00000000fffff984 */ /* 0x000fe20000000800 */
[----:B------:R-:W-:Y:S01]  /*d200*/  @!PT LDS RZ, [RZ] ;  /* 0x00000000fffff984 */ /* 0x000fe20000000800 */
[----:B------:R1:W-:Y:S06]  /*d210*/  MEMBAR.ALL.CTA ;  /* 0x0000000000007992 */ /* 0x0003ec0000008000 */
[----:B-1----:R-:W1:Y:S01]  /*d220*/  FENCE.VIEW.ASYNC.S ;  /* 0x00000000000073c6 */ /* 0x002e620000000000 */
[----:B------:R-:W-:Y:S01]  /*d230*/  IADD3.X R20, R3, R21, R4, P2, !PT ;  /* 0x0000001503147210 */ /* 0x000fe200017fe404 */
[----:B-1----:R-:W-:Y:S06]  /*d240*/  BAR.ARV 0x1, 0x120 ;  /* 0x0044800000007b1d */ /* 0x002fec0000002000 */
[C---:B------:R-:W-:Y:S01]  /*d250*/  LEA R4, P2, R103.reuse, UR6, 0x2 ;  /* 0x0000000667047c11 */ /* 0x040fe2000f8410ff */
[----:B------:R-:W1:Y:S03]  /*d260*/  SHFL.IDX PT, R3, R211, RZ, 0x1f ;  /* 0x00001fffd3037589 */ /* 0x000e6600000e0000 */
[----:B------:R-:W-:-:S05]  /*d270*/  LEA.HI.X R5, R103, UR7, R20, 0x2, P2 ;  /* 0x0000000767057c11 */ /* 0x000fca00090f1414 */
[----:B------:R2:W-:Y:S04]  /*d280*/  @!P0 STG.E desc[UR12][R4.64], R2 ;  /* 0x0000000204008986 */ /* 0x0005e8000c10190c */
[----:B------:R2:W-:Y:S01]  /*d290*/  @!P1 STG.E desc[UR12][R4.64+0x20], R0 ;  /* 0x0000200004009986 */ /* 0x0005e2000c10190c */
[----:B-1----:R-:W-:-:S13]  /*d2a0*/  ISETP.NE.AND P0, PT, R3, 0x7, PT ;  /* 0x000000070300780c */ /* 0x002fda0003f05270 */
[----:B--2---:R-:W-:Y:S05]  /*d2b0*/  @P0 BRA `(.L_x_968) ;  /* 0x0000000c00180947 */ /* 0x004fea0003800000 */
        /* <DEDUP_REMOVED lines=31> */
.L_x_970:
[----:B------:R-:W-:Y:S05]  /*d4b0*/  BSYNC B0 ;  /* 0x0000000000007941 */ /* 0x000fea0003800000 */
.L_x_969:
[----:B------:R-:W-:Y:S05]  /*d4c0*/  BRA `(.L_x_968) ;  /* 0x0000000800947947 */ /* 0x000fea0003800000 */
.L_x_967:
[----:B------:R-:W1:Y:S01]  /*d4d0*/  LDC.64 R8, c[0x0][0xae0] ;  /* 0x0002b800ff087b82 */ /* 0x000e620000000a00 */
[----:B------:R-:W-:Y:S01]  /*d4e0*/  ISETP.GT.AND P0, PT, R213, 0x7f, PT ;  /* 0x0000007fd500780c */ /* 0x000fe20003f04270 */
[----:B------:R-:W-:Y:S01]  /*d4f0*/  USHF.R.S32.HI UR5, URZ, 0x1f, UR43 ;  /* 0x0000001f3f057899 */ /* 0x000fe2000801142b */
[--C-:B------:R-:W-:Y:S01]  /*d500*/  SHF.R.S32.HI R203, RZ, 0x1f, R202.reuse ;  /* 0x0000001fffcb7819 */ /* 0x100fe200000114ca */
[----:B------:R-:W-:Y:S01]  /*d510*/  USHF.R.S32.HI UR6, URZ, 0x1f, UR44 ;  /* 0x0000001f3f067899 */ /* 0x000fe2000801142c */
[----:B------:R-:W-:Y:S03]  /*d520*/  BSSY B0, `(.L_x_971) ;  /* 0x000001d000007945 */ /* 0x000fe60003800000 */
[----:B------:R-:W2:Y:S08]  /*d530*/  LDC R14, c[0x0][0xdac] ;  /* 0x00036b00ff0e7b82 */ /* 0x000eb00000000800 */
[----:B------:R-:W3:Y:S01]  /*d540*/  LDC.64 R10, c[0x0][0xae8] ;  /* 0x0002ba00ff0a7b82 */ /* 0x000ee20000000a00 */
[----:B-1----:R-:W-:-:S04]  /*d550*/  IMAD.WIDE.U32 R6, R8, UR43, R202 ;  /* 0x0000002b08067c25 */ /* 0x002fc8000f8e00ca */
[----:B------:R-:W-:Y:S01]  /*d560*/  IMAD R8, R8, UR5, RZ ;  /* 0x0000000508087c24 */ /* 0x000fe2000f8e02ff */
[----:B------:R-:W-:Y:S06]  /*d570*/  @P0 BRA `(.L_x_972) ;  /* 0x00000000005c0947 */ /* 0x000fec0003800000 */
[----:B------:R-:W1:Y:S01]  /*d580*/  S2R R0, SR_TID.X ;  /* 0x0000000000007919 */ /* 0x000e620000002100 */
[----:B------:R-:W-:Y:S01]  /*d590*/  IMAD.U32 R2, RZ, RZ, UR42 ;  /* 0x0000002aff027e24 */ /* 0x000fe2000f8e00ff */
[----:B------:R-:W-:-:S04]  /*d5a0*/  ULDC UR7, c[0x0][0xa88] ;  /* 0x0002a20000077ab9 */ /* 0x000fc80000000800 */
[----:B-1----:R-:W-:-:S04]  /*d5b0*/  IADD3 R2, R2, -0x80, R0 ;  /* 0xffffff8002027810 */ /* 0x002fc80007ffe000 */
[----:B------:R-:W-:-:S13]  /*d5c0*/  ISETP.GE.AND P0, PT, R2, UR7, PT ;  /* 0x0000000702007c0c */ /* 0x000fda000bf06270 */
[----:B------:R-:W-:Y:S05]  /*d5d0*/  @P0 BRA `(.L_x_972) ;  /* 0x0000000000440947 */ /* 0x000fea0003800000 */
[----:B------:R-:W1:Y:S01]  /*d5e0*/  LDC.64 R4, c[0x0][0xb70] ;  /* 0x0002dc00ff047b82 */ /* 0x000e620000000a00 */
[----:B------:R-:W-:Y:S01]  /*d5f0*/  SHF.R.S32.HI R3, RZ, 0x1f, R2 ;  /* 0x0000001fff037819 */ /* 0x000fe20000011402 */
[----:B------:R-:W-:Y:S01]  /*d600*/  ULDC.64 UR8, c[0x0][0xb40] ;  /* 0x0002d00000087ab9 */ /* 0x000fe20000000a00 */
[----:B------:R-:W-:-:S05]  /*d610*/  ULDC.64 UR10, c[0x0][0x208] ;  /* 0x00008200000a7ab9 */ /* 0x000fca0000000a00 */
[----:B------:R-:W4:Y:S01]  /*d620*/  LDC.64 R12, c[0x0][0xb78] ;  /* 0x0002de00ff0c7b82 */ /* 0x000f220000000a00 */
[C---:B-1----:R-:W-:Y:S02]  /*d630*/  IMAD R0, R4.reuse, UR5, RZ ;  /* 0x0000000504007c24 */ /* 0x042fe4000f8e02ff */
[----:B------:R-:W-:-:S04]  /*d640*/  IMAD.WIDE.U32 R2, R4, UR43, R2 ;  /* 0x0000002b04027c25 */ /* 0x000fc8000f8e0002 */
[----:B------:R-:W-:Y:S02]  /*d650*/  IMAD R5, R5, UR43, R0 ;  /* 0x0000002b05057c24 */ /* 0x000fe4000f8e0200 */
[C---:B----4-:R-:W-:Y:S02]  /*d660*/  IMAD R0, R12.reuse, UR6, RZ ;  /* 0x000000060c007c24 */ /* 0x050fe4000f8e02ff */
[----:B------:R-:W-:Y:S02]  /*d670*/  IMAD.IADD R3, R3, 0x1, R5 ;  /* 0x0000000103037824 */ /* 0x000fe400078e0205 */
[----:B------:R-:W-:Y:S02]  /*d680*/  IMAD R5, R13, UR44, R0 ;  /* 0x0000002c0d057c24 */ /* 0x000fe4000f8e0200 */
[----:B------:R-:W-:-:S04]  /*d690*/  IMAD.WIDE.U32 R2, R12, UR44, R2 ;  /* 0x0000002c0c027c25 */ /* 0x000fc8000f8e0002 */
[----:B------:R-:W-:Y:S01]  /*d6a0*/  IMAD.IADD R3, R3, 0x1, R5 ;  /* 0x0000000103037824 */ /* 0x000fe200078e0205 */
[----:B------:R-:W-:-:S04]  /*d6b0*/  LEA R4, P0, R2, UR8, 0x2 ;  /* 0x0000000802047c11 */ /* 0x000fc8000f8010ff */
[----:B------:R-:W-:Y:S01]  /*d6c0*/  LEA.HI.X R5, R2, UR9, R3, 0x2, P0 ;  /* 0x0000000902057c11 */ /* 0x000fe200080f1403 */
[----:B------:R-:W-:-:S05]  /*d6d0*/  IMAD.MOV.U32 R3, RZ, RZ, -0x800000 ;  /* 0xff800000ff037424 */ /* 0x000fca00078e00ff */
[----:B------:R1:W-:Y:S03]  /*d6e0*/  STG.E desc[UR10][R4.64], R3 ;  /* 0x0000000304007986 */ /* 0x0003e6000c10190a */
.L_x_972:
[----:B------:R-:W-:Y:S05]  /*d6f0*/  BSYNC B0 ;  /* 0x0000000000007941 */ /* 0x000fea0003800000 */
.L_x_971:
[----:B------:R-:W-:Y:S01]  /*d700*/  R2UR UR7, R206 ;  /* 0x00000000ce0772ca */ /* 0x000fe200000e0000 */
[----:B------:R-:W-:Y:S01]  /*d710*/  ULDC UR5, c[0x0][0xa88] ;  /* 0x0002a20000057ab9 */ /* 0x000fe20000000800 */
[C---:B------:R-:W-:Y:S01]  /*d720*/  VIADD R0, R204.reuse, 0x20 ;  /* 0x00000020cc007836 */ /* 0x040fe20000000000 */
[----:B------:R-:W-:Y:S01]  /*d730*/  UIADD3 UR42, -UR42, UR5, URZ ;  /* 0x000000052a2a7290 */ /* 0x000fe2000fffe13f */
[----:B-1----:R-:W-:Y:S01]  /*d740*/  IMAD R3, R9, UR43, R8 ;  /* 0x0000002b09037c24 */ /* 0x002fe2000f8e0208 */
[----:B------:R-:W-:Y:S01]  /*d750*/  SHF.R.S32.HI R205, RZ, 0x1f, R204 ;  /* 0x0000001fffcd7819 */ /* 0x000fe200000114cc */
[----:B------:R-:W-:Y:S01]  /*d760*/  BSSY B0, `(.L_x_973) ;  /* 0x0000026000007945 */ /* 0x000fe20003800000 */
[C---:B------:R-:W-:Y:S01]  /*d770*/  IADD3 R2, R204.reuse, 0x40, RZ ;  /* 0x00000040cc027810 */ /* 0x040fe20007ffe0ff */
[----:B------:R-:W-:Y:S01]  /*d780*/  IMAD.IADD R7, R7, 0x1, R3 ;  /* 0x0000000107077824 */ /* 0x000fe200078e0203 */
[C---:B------:R-:W-:Y:S01]  /*d790*/  ISETP.GE.AND P2, PT, R204.reuse, UR42, PT ;  /* 0x0000002acc007c0c */ /* 0x040fe2000bf46270 */
[----:B------:R-:W-:Y:S01]  /*d7a0*/  VIADD R8, R204, 0x60 ;  /* 0x00000060cc087836 */ /* 0x000fe20000000000 */
[----:B------:R-:W-:Y:S01]  /*d7b0*/  ISETP.GE.AND P0, PT, R0, UR42, PT ;  /* 0x0000002a00007c0c */ /* 0x000fe2000bf06270 */
[C---:B---3--:R-:W-:Y:S01]  /*d7c0*/  IMAD R0, R10.reuse, UR6, RZ ;  /* 0x000000060a007c24 */ /* 0x048fe2000f8e02ff */
[----:B------:R-:W-:Y:S01]  /*d7d0*/  ULOP3.LUT UR5, URZ, UR7, URZ, 0x33, !UPT ;  /* 0x000000073f057292 */ /* 0x000fe2000f8e333f */
[----:B------:R-:W-:Y:S01]  /*d7e0*/  IMAD.WIDE.U32 R6, R10, UR44, R6 ;  /* 0x0000002c0a067c25 */ /* 0x000fe2000f8e0006 */
[----:B------:R-:W-:-:S03]  /*d7f0*/  ISETP.GE.AND P1, PT, R2, UR42, PT ;  /* 0x0000002a02007c0c */ /* 0x000fc6000bf26270 */
[----:B------:R-:W-:Y:S02]  /*d800*/  IMAD R3, R11, UR44, R0 ;  /* 0x0000002c0b037c24 */ /* 0x000fe4000f8e0200 */
[----:B--2---:R-:W-:Y:S02]  /*d810*/  VIADD R5, R14, UR5 ;  /* 0x000000050e057c36 */ /* 0x004fe40008000000 */
[----:B------:R-:W-:Y:S02]  /*d820*/  IMAD.IADD R11, R7, 0x1, R3 ;  /* 0x00000001070b7824 */ /* 0x000fe400078e0203 */
[----:B------:R-:W-:Y:S01]  /*d830*/  IMAD.WIDE R4, R5, 0x80, R204 ;  /* 0x0000008005047825 */ /* 0x000fe200078e02cc */
[----:B------:R-:W-:Y:S06]  /*d840*/  @P2 BRA `(.L_x_974) ;  /* 0x00000000005c2947 */ /* 0x000fec0003800000 */
[C---:B------:R-:W-:Y:S01]  /*d850*/  VIADD R0, R202.reuse, 0x40 ;  /* 0x00000040ca007836 */ /* 0x040fe20000000000 */
[----:B------:R-:W-:Y:S01]  /*d860*/  ULDC UR5, c[0x0][0xa8c] ;  /* 0x0002a30000057ab9 */ /* 0x000fe20000000800 */
[----:B------:R-:W-:Y:S01]  /*d870*/  VIADD R2, R202, 0x80 ;  /* 0x00000080ca027836 */ /* 0x000fe20000000000 */
[----:B------:R-:W-:Y:S01]  /*d880*/  ULDC.64 UR6, c[0x0][0xad8] ;  /* 0x0002b60000067ab9 */ /* 0x000fe20000000a00 */
[----:B------:R-:W-:Y:S01]  /*d890*/  MOV R3, R11 ;  /* 0x0000000b00037202 */ /* 0x000fe20000000f00 */
[----:B------:R-:W-:Y:S01]  /*d8a0*/  IMAD R9, R5, UR6, RZ ;  /* 0x0000000605097c24 */ /* 0x000fe2000f8e02ff */
[----:B------:R-:W-:Y:S01]  /*d8b0*/  ISETP.GE.AND P3, PT, R0, UR5, PT ;  /* 0x0000000500007c0c */ /* 0x000fe2000bf66270 */
[----:B------:R-:W-:Y:S01]  /*d8c0*/  VIADD R0, R202, 0xc0 ;  /* 0x000000c0ca007836 */ /* 0x000fe20000000000 */
[----:B------:R-:W-:Y:S01]  /*d8d0*/  ISETP.GE.AND P4, PT, R2, UR5, PT ;  /* 0x0000000502007c0c */ /* 0x000fe2000bf86270 */
[----:B------:R-:W-:Y:S01]  /*d8e0*/  IMAD.MOV.U32 R2, RZ, RZ, R6 ;  /* 0x000000ffff027224 */ /* 0x000fe200078e0006 */
[----:B------:R-:W-:Y:S01]  /*d8f0*/  ISETP.GE.AND P2, PT, R202, UR5, PT ;  /* 0x00000005ca007c0c */ /* 0x000fe2000bf46270 */
[----:B------:R-:W-:Y:S01]  /*d900*/  IMAD R9, R4, UR7, R9 ;  /* 0x0000000704097c24 */ /* 0x000fe2000f8e0209 */
[----:B------:R-:W-:Y:S01]  /*d910*/  ISETP.GE.AND P5, PT, R0, UR5, PT ;  /* 0x0000000500007c0c */ /* 0x000fe2000bfa6270 */
[----:B------:R-:W-:Y:S01]  /*d920*/  IMAD.WIDE.U32 R2, R4, UR6, R2 ;  /* 0x0000000604027c25 */ /* 0x000fe2000f8e0002 */
[----:B------:R-:W-:Y:S01]  /*d930*/  ULDC.64 UR6, c[0x0][0xa80] ;  /* 0x0002a00000067ab9 */ /* 0x000fe20000000a00 */
[----:B------:R-:W-:-:S02]  /*d940*/  ULDC.64 UR8, c[0x0][0x208] ;  /* 0x0000820000087ab9 */ /* 0x000fc40000000a00 */
[----:B------:R-:W-:Y:S01]  /*d950*/  IMAD.IADD R3, R3, 0x1, R9 ;  /* 0x0000000103037824 */ /* 0x000fe200078e0209 */
[----:B------:R-:W-:-:S04]  /*d960*/  LEA R12, P6, R2, UR6, 0x1 ;  /* 0x00000006020c7c11 */ /* 0x000fc8000f8c08ff */
[----:B------:R-:W-:-:S05]  /*d970*/  LEA.HI.X R13, R2, UR7, R3, 0x1, P6 ;  /* 0x00000007020d7c11 */ /* 0x000fca000b0f0c03 */
[----:B------:R1:W-:Y:S04]  /*d980*/  @!P2 STG.E.128 desc[UR8][R12.64], RZ ;  /* 0x000000ff0c00a986 */ /* 0x0003e8000c101d08 */
[----:B------:R1:W-:Y:S04]  /*d990*/  @!P3 STG.E.128 desc[UR8][R12.64+0x80], RZ ;  /* 0x000080ff0c00b986 */ /* 0x0003e8000c101d08 */
[----:B------:R1:W-:Y:S04]  /*d9a0*/  @!P4 STG.E.128 desc[UR8][R12.64+0x100], RZ ;  /* 0x000100ff0c00c986 */ /* 0x0003e8000c101d08 */
[----:B------:R1:W-:Y:S02]  /*d9b0*/  @!P5 STG.E.128 desc[UR8][R12.64+0x180], RZ ;  /* 0x000180ff0c00d986 */ /* 0x0003e4000c101d08 */
.L_x_974:
[----:B------:R-:W-:Y:S05]  /*d9c0*/  BSYNC B0 ;  /* 0x0000000000007941 */ /* 0x000fea0003800000 */
.L_x_973:
[----:B------:R-:W-:Y:S01]  /*d9d0*/  BSSY B0, `(.L_x_975) ;  /* 0x000001c000007945 */ /* 0x000fe20003800000 */
[----:B------:R-:W-:-:S03]  /*d9e0*/  ISETP.GE.AND P2, PT, R8, UR42, PT ;  /* 0x0000002a08007c0c */ /* 0x000fc6000bf46270 */
[----:B------:R-:W-:Y:S10]  /*d9f0*/  @P0 BRA `(.L_x_976) ;  /* 0x0000000000640947 */ /* 0x000ff40003800000 */
        /* <DEDUP_REMOVED lines=25> */
.L_x_976:
[----:B------:R-:W-:Y:S05]  /*db90*/  BSYNC B0 ;  /* 0x0000000000007941 */ /* 0x000fea0003800000 */
.L_x_975:
[----:B------:R-:W-:Y:S04]  /*dba0*/  BSSY B0, `(.L_x_977) ;  /* 0x000001b000007945 */ /* 0x000fe80003800000 */
[----:B------:R-:W-:Y:S05]  /*dbb0*/  @P1 BRA `(.L_x_978) ;  /* 0x0000000000641947 */ /* 0x000fea0003800000 */
[----:B--2---:R-:W-:Y:S01]  /*dbc0*/  IADD3 R9, P0, R4, 0x40, RZ ;  /* 0x0000004004097810 */ /* 0x004fe20007f1e0ff */
[C---:B------:R-:W-:Y:S01]  /*dbd0*/  VIADD R3, R202.reuse, 0x80 ;  /* 0x00000080ca037836 */ /* 0x040fe20000000000 */
[----:B------:R-:W-:Y:S01]  /*dbe0*/  IADD3 R2, R202, 0x40, RZ ;  /* 0x00000040ca027810 */ /* 0x000fe20007ffe0ff */
[----:B------:R-:W-:Y:S01]  /*dbf0*/  ULDC UR5, c[0x0][0xa8c] ;  /* 0x0002a30000057ab9 */ /* 0x000fe20000000800 */
        /* <DEDUP_REMOVED lines=21> */
.L_x_978:
[----:B------:R-:W-:Y:S05]  /*dd50*/  BSYNC B0 ;  /* 0x0000000000007941 */ /* 0x000fea0003800000 */
.L_x_977:
[----:B------:R-:W-:Y:S04]  /*dd60*/  BSSY B0, `(.L_x_968) ;  /* 0x000001b000007945 */ /* 0x000fe80003800000 */
[----:B------:R-:W-:Y:S05]  /*dd70*/  @P2 BRA `(.L_x_979) ;  /* 0x0000000000642947 */ /* 0x000fea0003800000 */
[----:B------:R-:W-:Y:S01]  /*dd80*/  IADD3 R7, P0, R4, 0x60, RZ ;  /* 0x0000006004077810 */ /* 0x000fe20007f1e0ff */
[----:B------:R-:W-:Y:S01]  /*dd90*/  ULDC UR5, c[0x0][0xa8c] ;  /* 0x0002a30000057ab9 */ /* 0x000fe20000000800 */
[C---:B------:R-:W-:Y:S01]  /*dda0*/  IADD3 R0, R202.reuse, 0x40, RZ ;  /* 0x00000040ca007810 */ /* 0x040fe20007ffe0ff */
[----:B------:R-:W-:Y:S01]  /*ddb0*/  ULDC.64 UR6, c[0x0][0xad8] ;  /* 0x0002b60000067ab9 */ /* 0x000fe20000000a00 */
[----:B------:R-:W-:Y:S01]  /*ddc0*/  IMAD.MOV.U32 R2, RZ, RZ, R6 ;  /* 0x000000ffff027224 */ /* 0x000fe200078e0006 */
[----:B------:R-:W-:Y:S01]  /*ddd0*/  ISETP.GE.AND P1, PT, R202, UR5, PT ;  /* 0x00000005ca007c0c */ /* 0x000fe2000bf26270 */
[----:B------:R-:W-:Y:S01]  /*dde0*/  IMAD.X R4, RZ, RZ, R5, P0 ;  /* 0x000000ffff047224 */ /* 0x000fe200000e0605 */
[----:B------:R-:W-:Y:S01]  /*ddf0*/  ISETP.GE.AND P2, PT, R0, UR5, PT ;  /* 0x0000000500007c0c */ /* 0x000fe2000bf46270 */
[----:B------:R-:W-:Y:S01]  /*de00*/  IMAD.MOV.U32 R3, RZ, RZ, R11 ;  /* 0x000000ffff037224 */ /* 0x000fe200078e000b */
[----:B------:R-:W-:Y:S01]  /*de10*/  ULDC.64 UR8, c[0x0][0x208] ;  /* 0x0000820000087ab9 */ /* 0x000fe20000000a00 */
[----:B------:R-:W-:-:S02]  /*de20*/  VIADD R5, R202, 0x80 ;  /* 0x00000080ca057836 */ /* 0x000fc40000000000 */
[----:B------:R-:W-:Y:S02]  /*de30*/  IMAD R4, R4, UR6, RZ ;  /* 0x0000000604047c24 */ /* 0x000fe4000f8e02ff */
        /* <DEDUP_REMOVED lines=13> */
.L_x_979:
[----:B------:R-:W-:Y:S05]  /*df10*/  BSYNC B0 ;  /* 0x0000000000007941 */ /* 0x000fea0003800000 */
.L_x_968:
[----:B------:R-:W5:Y:S02]  /*df20*/  LDC R0, c[0x0][0xda8] ;  /* 0x00036a00ff007b82 */ /* 0x000f640000000800 */
[----:B-----5:R-:W-:-:S13]  /*df30*/  ISETP.LE.AND P0, PT, R0, UR4, PT ;  /* 0x0000000400007c0c */ /* 0x020fda000bf03270 */
[----:B------:R-:W-:Y:S05]  /*df40*/  @!P0 BRA `(.L_x_980) ;  /* 0xffffff2c00a48947 */ /* 0x000fea000383ffff */
[----:B------:R-:W-:Y:S05]  /*df50*/  EXIT ;  /* 0x000000000000794d */ /* 0x000fea0003800000 */
.L_x_886:
[----:B------:R-:W-:-:S08]  /*df60*/  NOP ;  /* 0x0000000000007918 */ /* 0x000fd00000000000 */
[----:B-1----:R-:W1:-:S00]  /*df70*/  USETMAXREG.DEALLOC.CTAPOOL 0x18 ;  /* 0x00000018000079c8 */ /* 0x002e4000080e0500 */
[----:B-1----:R-:W-:-:S06]  /*df80*/  LOP3.LUT R0, R0, 0x3, RZ, 0xc0, !PT ;  /* 0x0000000300007812 */ /* 0x002fcc00078ec0ff */
[----:B------:R-:W1:Y:S02]  /*df90*/  SHFL.IDX PT, R0, R0, RZ, 0x1f ;  /* 0x00001fff00007589 */ /* 0x000e6400000e0000 */
[----:B-1----:R-:W-:-:S13]  /*dfa0*/  ISETP.NE.AND P0, PT, R0, RZ, PT ;  /* 0x000000ff0000720c */ /* 0x002fda0003f05270 */
[----:B------:R-:W-:Y:S05]  /*dfb0*/  @P0 EXIT ;  /* 0x000000000000094d */ /* 0x000fea0003800000 */
[----:B------:R-:W1:Y:S01]  /*dfc0*/  S2UR UR4, SR_CTAID.X ;  /* 0x00000000000479c3 */ /* 0x000e620000002500 */
[----:B------:R-:W-:Y:S01]  /*dfd0*/  UMOV UR49, URZ ;  /* 0x0000003f00317c82 */ /* 0x000fe20008000000 */
[----:B------:R-:W-:Y:S02]  /*dfe0*/  IMAD.MOV.U32 R16, RZ, RZ, RZ ;  /* 0x000000ffff107224 */ /* 0x000fe400078e00ff */
[----:B------:R-:W-:-:S04]  /*dff0*/  IMAD.MOV.U32 R17, RZ, RZ, 0x1 ;  /* 0x00000001ff117424 */ /* 0x000fc800078e00ff */
[----:B------:R-:W1:Y:S02]  /*e000*/  LDC R0, c[0x0][0xda8] ;  /* 0x00036a00ff007b82 */ /* 0x000e640000000800 */
[----:B-1----:R-:W-:-:S13]  /*e010*/  ISETP.LE.AND P0, PT, R0, UR4, PT ;  /* 0x0000000400007c0c */ /* 0x002fda000bf03270 */
[----:B------:R-:W-:Y:S05]  /*e020*/  @P0 BRA `(.L_x_981) ;  /* 0x00000034001c0947 */ /* 0x000fea0003800000 */
[----:B------:R-:W-:Y:S01]  /*e030*/  IMAD.U32 R19, RZ, RZ, UR4 ;  /* 0x00000004ff137e24 */ /* 0x000fe2000f8e00ff */
[----:B------:R-:W-:Y:S01]  /*e040*/  MOV R16, RZ ;  /* 0x000000ff00107202 */ /* 0x000fe20000000f00 */
[----:B------:R-:W-:Y:S01]  /*e050*/  IMAD.MOV.U32 R17, RZ, RZ, 0x1 ;  /* 0x00000001ff117424 */ /* 0x000fe200078e00ff */
[----:B------:R-:W-:Y:S01]  /*e060*/  ULDC UR50, c[0x0][0xc] ;  /* 0x0000030000327ab9 */ /* 0x000fe20000000800 */
[----:B------:R-:W-:Y:S01]  /*e070*/  ULDC.64 UR42, c[0x0][0x198] ;  /* 0x00006600002a7ab9 */ /* 0x000fe20000000a00 */
[----:B------:R-:W-:-:S05]  /*e080*/  UMOV UR49, URZ ;  /* 0x0000003f00317c82 */ /* 0x000fca0008000000 */
.L_x_1035:
[----:B------:R-:W-:Y:S01]  /*e090*/  ULDC UR8, c[0x0][0xdd0] ;  /* 0x0003740000087ab9 */ /* 0x000fe20000000800 */
[----:B-1----:R-:W1:Y:S01]  /*e0a0*/  LDC R0, c[0x0][0xde8] ;  /* 0x00037a00ff007b82 */ /* 0x002e620000000800 */
[C---:B------:R-:W-:Y:S01]  /*e0b0*/  R2UR UR6, R19.reuse ;  /* 0x00000000130672ca */ /* 0x040fe200000e0000 */
[----:B------:R-:W-:Y:S01]  /*e0c0*/  UISETP.NE.AND UP0, UPT, UR8, 0x1, UPT ;  /* 0x000000010800788c */ /* 0x000fe2000bf05270 */
[----:B------:R-:W-:-:S10]  /*e0d0*/  R2UR UR7, R19 ;  /* 0x00000000130772ca */ /* 0x000fd400000e0000 */
[----:B------:R-:W-:Y:S01]  /*e0e0*/  @UP0 ULDC UR4, c[0x0][0xdd4] ;  /* 0x0003750000040ab9 */ /* 0x000fe20000000800 */
[----:B------:R-:W-:Y:S01]  /*e0f0*/  @UP0 ULDC UR9, c[0x0][0xdd8] ;  /* 0x0003760000090ab9 */ /* 0x000fe20000000800 */
[----:B------:R-:W-:-:S04]  /*e100*/  UIMAD.WIDE.U32 UR4, UR6, UR4, URZ ;  /* 0x00000004060472a5 */ /* 0x000fc8000f8e003f */
[----:B------:R-:W-:-:S04]  /*e110*/  @UP0 USHF.R.U32.HI UR6, URZ, UR9, UR5 ;  /* 0x000000093f060299 */ /* 0x000fc80008011605 */
[----:B------:R-:W-:Y:S02]  /*e120*/  UIADD3 UR4, -UR6, URZ, URZ ;  /* 0x0000003f06047290 */ /* 0x000fe4000fffe13f */
[----:B-1----:R-:W-:Y:S02]  /*e130*/  ISETP.LE.AND P0, PT, R0, UR6, PT ;  /* 0x0000000600007c0c */ /* 0x002fe4000bf03270 */
[----:B------:R-:W-:-:S11]  /*e140*/  UIMAD UR8, UR8, UR4, UR7 ;  /* 0x00000004080872a4 */ /* 0x000fd6000f8e0207 */
[----:B------:R-:W-:Y:S05]  /*e150*/  @!P0 BRA `(.L_x_982) ;  /* 0x0000000000208947 */ /* 0x000fea0003800000 */
[----:B------:R-:W-:Y:S01]  /*e160*/  ULDC UR9, c[0x0][0xddc] ;  /* 0x0003770000097ab9 */ /* 0x000fe20000000800 */
[----:B------:R-:W-:Y:S01]  /*e170*/  UMOV UR7, UR8 ;  /* 0x0000000800077c82 */ /* 0x000fe20008000000 */
[----:B------:R-:W-:-:S11]  /*e180*/  UISETP.NE.AND UP0, UPT, UR9, 0x1, UPT ;  /* 0x000000010900788c */ /* 0x000fd6000bf05270 */
[----:B------:R-:W-:Y:S02]  /*e190*/  @UP0 ULDC.64 UR10, c[0x0][0xde0] ;  /* 0x00037800000a0ab9 */ /* 0x000fe40000000a00 */
[----:B------:R-:W-:-:S04]  /*e1a0*/  UIMAD.WIDE.U32 UR4, UR8, UR10, URZ ;  /* 0x0000000a080472a5 */ /* 0x000fc8000f8e003f */
[----:B------:R-:W-:-:S04]  /*e1b0*/  @UP0 USHF.R.U32.HI UR7, URZ, UR11, UR5 ;  /* 0x0000000b3f070299 */ /* 0x000fc80008011605 */
[----:B------:R-:W-:Y:S01]  /*e1c0*/  UIMAD UR4, UR7, UR9, URZ ;  /* 0x00000009070472a4 */ /* 0x000fe2000f8e023f */
[----:B------:R-:W-:Y:S11]  /*e1d0*/  BRA `(.L_x_983) ;  /* 0x00000000001c7947 */ /* 0x000ff60003800000 */
.L_x_982:
[----:B------:R-:W-:Y:S01]  /*e1e0*/  ULDC UR9, c[0x0][0xdc4] ;  /* 0x0003710000097ab9 */ /* 0x000fe20000000800 */
[----:B------:R-:W-:Y:S01]  /*e1f0*/  UMOV UR7, UR8 ;  /* 0x0000000800077c82 */ /* 0x000fe20008000000 */
[----:B------:R-:W-:-:S11]  /*e200*/  UISETP.NE.AND UP0, UPT, UR9, 0x1, UPT ;  /* 0x000000010900788c */ /* 0x000fd6000bf05270 */
[----:B------:R-:W-:Y:S02]  /*e210*/  @UP0 ULDC.64 UR10, c[0x0][0xdc8] ;  /* 0x00037200000a0ab9 */ /* 0x000fe40000000a00 */
[----:B------:R-:W-:-:S04]  /*e220*/  UIMAD.WIDE.U32 UR4, UR8, UR10, URZ ;  /* 0x0000000a080472a5 */ /* 0x000fc8000f8e003f */
[----:B------:R-:W-:-:S04]  /*e230*/  @UP0 USHF.R.U32.HI UR7, URZ, UR11, UR5 ;  /* 0x0000000b3f070299 */ /* 0x000fc80008011605 */
[----:B------:R-:W-:-:S12]  /*e240*/  UIMAD UR4, UR7, UR9, URZ ;  /* 0x00000009070472a4 */ /* 0x000fd8000f8e023f */
.L_x_983:
[----:B------:R-:W-:Y:S01]  /*e250*/  ULDC.64 UR10, c[0x0][0x3f8] ;  /* 0x0000fe00000a7ab9 */ /* 0x000fe20000000a00 */
[----:B------:R-:W-:Y:S02]  /*e260*/  UIADD3 UR8, UR8, -UR4, URZ ;  /* 0x8000000408087290 */ /* 0x000fe4000fffe03f */
[----:B------:R-:W-:Y:S02]  /*e270*/  UISETP.NE.U32.AND UP0, UPT, UR10, URZ, UPT ;  /* 0x0000003f0a00728c */ /* 0x000fe4000bf05070 */
[----:B------:R-:W-:Y:S01]  /*e280*/  ULOP3.LUT UR7, URZ, UR7, URZ, 0x33, !UPT ;  /* 0x000000073f077292 */ /* 0x000fe2000f8e333f */
[----:B------:R-:W-:Y:S01]  /*e290*/  ULDC UR10, c[0x0][0xdb8] ;  /* 0x00036e00000a7ab9 */ /* 0x000fe20000000800 */
[----:B------:R-:W-:Y:S01]  /*e2a0*/  ULDC.64 UR4, c[0x0][0x9e0] ;  /* 0x0002780000047ab9 */ /* 0x000fe20000000a00 */
[----:B------:R-:W-:Y:S01]  /*e2b0*/  UISETP.NE.AND UP1, UPT, UR10, 0x1, UPT ;  /* 0x000000010a00788c */ /* 0x000fe2000bf25270 */
[----:B------:R-:W-:Y:S01]  /*e2c0*/  ULDC UR9, c[0x0][0xdc4] ;  /* 0x0003710000097ab9 */ /* 0x000fe20000000800 */
[----:B------:R-:W-:Y:S01]  /*e2d0*/  ULDC UR45, c[0x0][0xdac] ;  /* 0x00036b00002d7ab9 */ /* 0x000fe20000000800 */
[----:B------:R-:W-:-:S02]  /*e2e0*/  UISETP.GE.AND UP2, UPT, UR5, 0x1, UPT ;  /* 0x000000010500788c */ /* 0x000fc4000bf46270 */
[----:B------:R-:W-:Y:S02]  /*e2f0*/  UIMAD UR9, UR6, UR9, UR8 ;  /* 0x00000009060972a4 */ /* 0x000fe4000f8e0208 */
[----:B------:R-:W-:Y:S02]  /*e300*/  UIADD3 UR45, UR7, UR45, URZ ;  /* 0x0000002d072d7290 */ /* 0x000fe4000fffe03f */
[----:B------:R-:W-:Y:S01]  /*e310*/  UISETP.NE.AND.EX UP0, UPT, UR11, URZ, UPT, UP0 ;  /* 0x0000003f0b00728c */ /* 0x000fe2000bf05300 */
[----:B------:R-:W-:Y:S01]  /*e320*/  PLOP3.LUT P1, PT, PT, PT, UP2, 0x80, 0x0 ;  /* 0x000000000000781c */ /* 0x000fe20003f2f028 */
[----:B------:R-:W-:Y:S01]  /*e330*/  @UP1 ULDC UR6, c[0x0][0xdbc] ;  /* 0x00036f0000061ab9 */ /* 0x000fe20000000800 */
[----:B------:R-:W-:Y:S02]  /*e340*/  USHF.L.U32 UR45, UR45, 0x7, URZ ;  /* 0x000000072d2d7899 */ /* 0x000fe4000800063f */
[----:B------:R-:W-:Y:S01]  /*e350*/  UIMAD.WIDE.U32 UR6, UR9, UR6, URZ ;  /* 0x00000006090672a5 */ /* 0x000fe2000f8e003f */
[----:B------:R-:W-:Y:S01]  /*e360*/  ULDC UR11, c[0x0][0x404] ;  /* 0x00010100000b7ab9 */ /* 0x000fe20000000800 */
[----:B------:R-:W-:Y:S01]  /*e370*/  ULDC UR12, c[0x0][0x288] ;  /* 0x0000a200000c7ab9 */ /* 0x000fe20000000800 */
[----:B------:R-:W-:Y:S01]  /*e380*/  @UP1 ULDC UR14, c[0x0][0xdc0] ;  /* 0x00037000000e1ab9 */ /* 0x000fe20000000800 */
[----:B------:R-:W-:Y:S01]  /*e390*/  UMOV UR47, UR9 ;  /* 0x00000009002f7c82 */ /* 0x000fe20008000000 */
[----:B------:R-:W-:-:S02]  /*e3a0*/  USEL UR11, UR11, 0x1, UP0 ;  /* 0x000000010b0b7887 */ /* 0x000fc40008000000 */
[----:B------:R-:W-:Y:S02]  /*e3b0*/  UIADD3 UR8, UR45, 0x80, -UR12 ;  /* 0x000000802d087890 */ /* 0x000fe4000fffe80c */
[----:B------:R-:W-:Y:S01]  /*e3c0*/  @UP1 USHF.R.U32.HI UR47, URZ, UR14, UR7 ;  /* 0x0000000e3f2f1299 */ /* 0x000fe20008011607 */
[----:B------:R-:W-:Y:S02]  /*e3d0*/  ULDC UR13, c[0x0][0x2e0] ;  /* 0x0000b800000d7ab9 */ /* 0x000fe40000000800 */
[----:B------:R-:W-:Y:S02]  /*e3e0*/  UIMAD UR6, UR11, UR13, UR8 ;  /* 0x0000000d0b0672a4 */ /* 0x000fe4000f8e0208 */
[----:B------:R-:W-:Y:S02]  /*e3f0*/  UIADD3 UR46, -UR47, URZ, URZ ;  /* 0x0000003f2f2e7290 */ /* 0x000fe4000fffe13f */
[----:B------:R-:W-:Y:S02]  /*e400*/  UIADD3 UR4, UR6, UR4, URZ ;  /* 0x0000000406047290 */ /* 0x000fe4000fffe03f */
[----:B------:R-:W-:Y:S01]  /*e410*/  UIMAD UR46, UR10, UR46, UR9 ;  /* 0x0000002e0a2e72a4 */ /* 0x000fe2000f8e0209 */
[----:B------:R-:W-:Y:S11]  /*e420*/  @!P1 BRA `(.L_x_984) ;  /* 0x0000000000449947 */ /* 0x000ff60003800000 */
        /* <DEDUP_REMOVED lines=10> */
.L_x_985:
[----:B------:R-:W-:-:S11]  /*e4d0*/  UISETP.NE.AND UP0, UPT, UR5, 0x1, UPT ;  /* 0x000000010500788c */ /* 0x000fd6000bf05270 */
[----:B------:R-:W-:Y:S02]  /*e4e0*/  @UP0 ULDC.64 UR14, c[0x0][0x9e8] ;  /* 0x00027a00000e0ab9 */ /* 0x000fe40000000a00 */
[----:B------:R-:W-:-:S04]  /*e4f0*/  UIMAD.WIDE.U32 UR6, UR8, UR14, URZ ;  /* 0x0000000e080672a5 */ /* 0x000fc8000f8e003f */
[----:B------:R-:W-:-:S12]  /*e500*/  @UP0 USHF.R.U32.HI UR8, URZ, UR15, UR7 ;  /* 0x0000000f3f080299 */ /* 0x000fd80008011607 */
.L_x_986:
[----:B------:R-:W-:-:S04]  /*e510*/  UIMAD UR8, UR8, UR5, UR5 ;  /* 0x00000005080872a4 */ /* 0x000fc8000f8e0205 */
[----:B------:R-:W-:-:S04]  /*e520*/  UISETP.LT.AND UP0, UPT, UR4, UR8, UPT ;  /* 0x000000080400728c */ /* 0x000fc8000bf01270 */
[----:B------:R-:W-:-:S12]  /*e530*/  USEL UR4, UR4, UR8, UP0 ;  /* 0x0000000804047287 */ /* 0x000fd80008000000 */
.L_x_984:
[----:B------:R-:W-:Y:S02]  /*e540*/  UIMAD UR7, UR11, UR13, 0x3f ;  /* 0x0000003f0b0774a4 */ /* 0x000fe4000f8e020d */
[----:B------:R-:W-:Y:S02]  /*e550*/  UIADD3 UR4, UR4, 0x3f, URZ ;  /* 0x0000003f04047890 */ /* 0x000fe4000fffe03f */
[----:B------:R-:W-:Y:S02]  /*e560*/  USHF.R.S32.HI UR8, URZ, 0x1f, UR7 ;  /* 0x0000001f3f087899 */ /* 0x000fe40008011407 */
[----:B------:R-:W-:Y:S02]  /*e570*/  USHF.R.S32.HI UR6, URZ, 0x1f, UR4 ;  /* 0x0000001f3f067899 */ /* 0x000fe40008011404 */
[----:B------:R-:W-:Y:S02]  /*e580*/  ULEA.HI UR8, UR8, UR7, URZ, 0x6 ;  /* 0x0000000708087291 */ /* 0x000fe4000f8f303f */
[----:B------:R-:W-:-:S02]  /*e590*/  ULEA.HI UR6, UR6, UR4, URZ, 0x6 ;  /* 0x0000000406067291 */ /* 0x000fc4000f8f303f */
[----:B------:R-:W-:Y:S02]  /*e5a0*/  UIADD3 UR4, UR45, -UR12, URZ ;  /* 0x8000000c2d047290 */ /* 0x000fe4000fffe03f */
[----:B------:R-:W-:Y:S02]  /*e5b0*/  USHF.R.S32.HI UR48, URZ, 0x6, UR8 ;  /* 0x000000063f307899 */ /* 0x000fe40008011408 */
[----:B------:R-:W-:Y:S02]  /*e5c0*/  USHF.R.S32.HI UR6, URZ, 0x6, UR6 ;  /* 0x000000063f067899 */ /* 0x000fe40008011406 */
[----:B------:R-:W-:Y:S02]  /*e5d0*/  UIMAD UR4, UR11, UR13, UR4 ;  /* 0x0000000d0b0472a4 */ /* 0x000fe4000f8e0204 */
[----:B------:R-:W-:Y:S01]  /*e5e0*/  UISETP.LT.AND UP0, UPT, UR48, UR6, UPT ;  /* 0x000000063000728c */ /* 0x000fe2000bf01270 */
[----:B------:R-:W-:Y:S02]  /*e5f0*/  ULDC UR8, c[0x0][0x9dc] ;  /* 0x0002770000087ab9 */ /* 0x000fe40000000800 */
[----:B------:R-:W-:-:S02]  /*e600*/  UIADD3 UR8, UR4, -UR8, URZ ;  /* 0x8000000804087290 */ /* 0x000fc4000fffe03f */
[----:B------:R-:W-:Y:S01]  /*e610*/  USEL UR48, UR48, UR6, UP0 ;  /* 0x0000000630307287 */ /* 0x000fe20008000000 */
[----:B------:R-:W-:Y:S11]  /*e620*/  @!P1 BRA `(.L_x_987) ;  /* 0x0000000000449947 */ /* 0x000ff60003800000 */
        /* <DEDUP_REMOVED lines=10> */
.L_x_988:
[----:B------:R-:W-:-:S11]  /*e6d0*/  UISETP.NE.AND UP0, UPT, UR5, 0x1, UPT ;  /* 0x000000010500788c */ /* 0x000fd6000bf05270 */
[----:B------:R-:W-:Y:S02]  /*e6e0*/  @UP0 ULDC.64 UR10, c[0x0][0x9e8] ;  /* 0x00027a00000a0ab9 */ /* 0x000fe40000000a00 */
[----:B------:R-:W-:-:S04]  /*e6f0*/  UIMAD.WIDE.U32 UR6, UR4, UR10, URZ ;  /* 0x0000000a040672a5 */ /* 0x000fc8000f8e003f */
[----:B------:R-:W-:-:S12]  /*e700*/  @UP0 USHF.R.U32.HI UR4, URZ, UR11, UR7 ;  /* 0x0000000b3f040299 */ /* 0x000fd80008011607 */
.L_x_989:
[----:B------:R-:W-:-:S04]  /*e710*/  UIMAD UR4, UR4, UR5, URZ ;  /* 0x00000005040472a4 */ /* 0x000fc8000f8e023f */
[----:B------:R-:W-:-:S04]  /*e720*/  UISETP.LT.AND UP0, UPT, UR8, UR4, UPT ;  /* 0x000000040800728c */ /* 0x000fc8000bf01270 */
[----:B------:R-:W-:-:S12]  /*e730*/  USEL UR8, UR8, UR4, !UP0 ;  /* 0x0000000408087287 */ /* 0x000fd8000c000000 */
.L_x_987:
[----:B------:R-:W-:Y:S01]  /*e740*/  USHF.R.S32.HI UR4, URZ, 0x1f, UR8 ;  /* 0x0000001f3f047899 */ /* 0x000fe20008011408 */
[----:B------:R-:W-:Y:S03]  /*e750*/  BSSY B6, `(.L_x_990) ;  /* 0x00002c3000067945 */ /* 0x000fe60003800000 */
[----:B------:R-:W-:-:S04]  /*e760*/  ULEA.HI UR4, UR4, UR8, URZ, 0x6 ;  /* 0x0000000804047291 */ /* 0x000fc8000f8f303f */
[----:B------:R-:W-:-:S04]  /*e770*/  USHF.R.S32.HI UR4, URZ, 0x6, UR4 ;  /* 0x000000063f047899 */ /* 0x000fc80008011404 */
[----:B------:R-:W-:-:S04]  /*e780*/  UISETP.LT.AND UP0, UPT, URZ, UR4, UPT ;  /* 0x000000043f00728c */ /* 0x000fc8000bf01270 */
[----:B------:R-:W-:-:S04]  /*e790*/  USEL UR41, URZ, UR4, !UP0 ;  /* 0x000000043f297287 */ /* 0x000fc8000c000000 */
[----:B------:R-:W-:-:S06]  /*e7a0*/  UISETP.GT.AND UP0, UPT, UR48, UR41, UPT ;  /* 0x000000293000728c */ /* 0x000fcc000bf04270 */
[----:B------:R-:W-:-:S13]  /*e7b0*/  PLOP3.LUT P0, PT, PT, PT, UP0, 0x80, 0x0 ;  /* 0x000000000000781c */ /* 0x000fda0003f0f008 */
[----:B------:R-:W-:Y:S05]  /*e7c0*/  @P0 BRA `(.L_x_991) ;  /* 0x00000000004c0947 */ /* 0x000fea0003800000 */
[----:B------:R-:W1:Y:S01]  /*e7d0*/  S2R R0, SR_TID.X ;  /* 0x0000000000007919 */ /* 0x000e620000002100 */
[----:B------:R-:W-:Y:S01]  /*e7e0*/  IMAD.MOV.U32 R13, RZ, RZ, R19 ;  /* 0x000000ffff0d7224 */ /* 0x000fe200078e0013 */
[----:B-1----:R-:W-:-:S04]  /*e7f0*/  LOP3.LUT R0, R0, 0x1f, RZ, 0xc0, !PT ;  /* 0x0000001f00007812 */ /* 0x002fc800078ec0ff */
[----:B------:R-:W-:-:S13]  /*e800*/  ISETP.NE.AND P0, PT, R0, RZ, PT ;  /* 0x000000ff0000720c */ /* 0x000fda0003f05270 */
[----:B------:R-:W-:Y:S05]  /*e810*/  @P0 BRA `(.L_x_992) ;  /* 0x0000002800d80947 */ /* 0x000fea0003800000 */
[----:B------:R-:W1:Y:S01]  /*e820*/  S2R R5, SR_LANEID ;  /* 0x0000000000057919 */ /* 0x000e620000000000 */
[----:B------:R-:W-:Y:S01]  /*e830*/  VOTEU.ANY UR4, UPT, PT ;  /* 0x0000000000047886 */ /* 0x000fe200038e0100 */
[----:B------:R-:W2:Y:S01]  /*e840*/  LDC.64 R2, c[0x0][0xdf0] ;  /* 0x00037c00ff027b82 */ /* 0x000ea20000000a00 */
[----:B------:R-:W1:Y:S01]  /*e850*/  FLO.U32 R0, UR4 ;  /* 0x0000000400007d00 */ /* 0x000e6200080e0000 */
[----:B------:R-:W-:Y:S01]  /*e860*/  ULDC.64 UR6, c[0x0][0x208] ;  /* 0x0000820000067ab9 */ /* 0x000fe20000000a00 */
[----:B-1----:R-:W-:-:S06]  /*e870*/  ISETP.EQ.U32.AND P0, PT, R0, R5, PT ;  /* 0x000000050000720c */ /* 0x002fcc0003f02070 */
[----:B------:R-:W2:Y:S07]  /*e880*/  POPC R5, UR4 ;  /* 0x0000000400057d09 */ /* 0x000eae0008000000 */
[----:B--2---:R-:W2:Y:S01]  /*e890*/  @P0 ATOMG.E.ADD.STRONG.GPU PT, R3, desc[UR6][R2.64], R5 ;  /* 0x00000005020309a8 */ /* 0x004ea200081ee1c6 */
[----:B------:R-:W1:Y:S02]  /*e8a0*/  S2R R4, SR_LTMASK ;  /* 0x0000000000047919 */ /* 0x000e640000003900 */
[----:B-1----:R-:W-:-:S04]  /*e8b0*/  LOP3.LUT R4, R4, UR4, RZ, 0xc0, !PT ;  /* 0x0000000404047c12 */ /* 0x002fc8000f8ec0ff */
[----:B------:R-:W1:Y:S01]  /*e8c0*/  POPC R13, R4 ;  /* 0x00000004000d7309 */ /* 0x000e620000000000 */
[----:B--2---:R-:W1:Y:S02]  /*e8d0*/  SHFL.IDX PT, R0, R3, R0, 0x1f ;  /* 0x00001f0003007589 */ /* 0x004e6400000e0000 */
[----:B-1----:R-:W-:Y:S01]  /*e8e0*/  IADD3 R13, R0, UR50, R13 ;  /* 0x00000032000d7c10 */ /* 0x002fe2000fffe00d */
[----:B------:R-:W-:Y:S06]  /*e8f0*/  BRA `(.L_x_992) ;  /* 0x0000002800a07947 */ /* 0x000fec0003800000 */
.L_x_991:
[----:B------:R-:W1:Y:S01]  /*e900*/  S2UR UR4, SR_CgaCtaId ;  /* 0x00000000000479c3 */ /* 0x000e620000008800 */
[----:B------:R-:W-:Y:S02]  /*e910*/  UMOV UR40, 0x400 ;  /* 0x0000040000287882 */ /* 0x000fe40000000000 */
[----:B-1----:R-:W-:-:S04]  /*e920*/  ULEA UR40, UR4, UR40, 0x18 ;  /* 0x0000002804287291 */ /* 0x002fc8000f8ec03f */
[----:B------:R-:W-:-:S04]  /*e930*/  UIADD3 UR4, UR40, 0x20400, URZ ;  /* 0x0002040028047890 */ /* 0x000fc8000fffe03f */
[----:B------:R-:W-:-:S06]  /*e940*/  ULOP3.LUT UP0, URZ, UR4, 0x3ff, URZ, 0xc0, !UPT ;  /* 0x000003ff043f7892 */ /* 0x000fcc000f80c03f */
[----:B------:R-:W-:-:S13]  /*e950*/  PLOP3.LUT P0, PT, PT, PT, UP0, 0x80, 0x0 ;  /* 0x000000000000781c */ /* 0x000fda0003f0f008 */
[----:B------:R-:W-:Y:S05]  /*e960*/  @!P0 BRA `(.L_x_993) ;  /* 0x0000000000408947 */ /* 0x000fea0003800000 */
[----:B------:R-:W-:Y:S01]  /*e970*/  MOV R2, 0x0 ;  /* 0x0000000000027802 */ /* 0x000fe20000000f00 */
[----:B------:R-:W-:Y:S01]  /*e980*/  ULDC.64 UR6, c[0x4][0xa8] ;  /* 0x01002a0000067ab9 */ /* 0x000fe20000000a00 */
[----:B------:R-:W-:Y:S01]  /*e990*/  ULDC.64 UR8, c[0x4][0xb0] ;  /* 0x01002c0000087ab9 */ /* 0x000fe20000000a00 */
[----:B------:R-:W-:Y:S01]  /*e9a0*/  ULDC.64 UR4, c[0x4][0x30] ;  /* 0x01000c0000047ab9 */ /* 0x000fe20000000a00 */
[----:B------:R-:W-:Y:S01]  /*e9b0*/  IMAD.U32 R4, RZ, RZ, UR6 ;  /* 0x00000006ff047e24 */ /* 0x000fe2000f8e00ff */
[----:B------:R-:W-:Y:S01]  /*e9c0*/  MOV R12, 0x1 ;  /* 0x00000001000c7802 */ /* 0x000fe20000000f00 */
[----:B------:R-:W1:Y:S01]  /*e9d0*/  LDC.64 R2, c[0x4][R2] ;  /* 0x0100000002027b82 */ /* 0x000e620000000a00 */
        /* <DEDUP_REMOVED lines=8> */
[----:B-1----:R-:W-:Y:S05]  /*ea60*/  CALL.ABS.NOINC R2 ;  /* 0x0000000002007343 */ /* 0x002fea0003c00000 */
.L_x_993:
        /* <DEDUP_REMOVED lines=8> */
[----:B------:R1:W2:Y:S01]  /*eaf0*/  LDC.64 R2, c[0x4][R18] ;  /* 0x0100000012027b82 */ /* 0x0002a20000000a00 */
[----:B------:R-:W-:Y:S01]  /*eb00*/  IMAD.U32 R4, RZ, RZ, UR6 ;  /* 0x00000006ff047e24 */ /* 0x000fe2000f8e00ff */
[----:B------:R-:W-:Y:S01]  /*eb10*/  MOV R12, 0x1 ;  /* 0x00000001000c7802 */ /* 0x000fe20000000f00 */
[----:B------:R-:W-:Y:S02]  /*eb20*/  IMAD.U32 R5, RZ, RZ, UR7 ;  /* 0x00000007ff057e24 */ /* 0x000fe4000f8e00ff */
[----:B------:R-:W-:Y:S02]  /*eb30*/  IMAD.U32 R6, RZ, RZ, UR8 ;  /* 0x00000008ff067e24 */ /* 0x000fe4000f8e00ff */
[----:B------:R-:W-:-:S02]  /*eb40*/  IMAD.U32 R7, RZ, RZ, UR9 ;  /* 0x00000009ff077e24 */ /* 0x000fc4000f8e00ff */
[----:B------:R-:W-:Y:S02]  /*eb50*/  IMAD.U32 R10, RZ, RZ, UR4 ;  /* 0x00000004ff0a7e24 */ /* 0x000fe4000f8e00ff */
[----:B------:R-:W-:Y:S02]  /*eb60*/  IMAD.U32 R11, RZ, RZ, UR5 ;  /* 0x00000005ff0b7e24 */ /* 0x000fe4000f8e00ff */
[----:B------:R-:W-:Y:S02]  /*eb70*/  IMAD.MOV.U32 R8, RZ, RZ, 0x70 ;  /* 0x00000070ff087424 */ /* 0x000fe400078e00ff */
[----:B-1----:R-:W-:-:S07]  /*eb80*/  IMAD.MOV.U32 R13, RZ, RZ, RZ ;  /* 0x000000ffff0d7224 */ /* 0x002fce00078e00ff */
[----:B------:R-:W-:-:S07]  /*eb90*/  LEPC R20, `(.L_x_995) ;  /* 0x000000001014794e */ /* 0x000fce0000000000 */
[----:B--2---:R-:W-:Y:S05]  /*eba0*/  CALL.ABS.NOINC R2 ;  /* 0x0000000002007343 */ /* 0x004fea0003c00000 */
.L_x_995:
[----:B------:R1:W2:Y:S01]  /*ebb0*/  LDC.64 R2, c[0x4][R18] ;  /* 0x0100000012027b82 */ /* 0x0002a20000000a00 */
[----:B------:R-:W-:Y:S01]  /*ebc0*/  ULDC.64 UR6, c[0x4][0xa8] ;  /* 0x01002a0000067ab9 */ /* 0x000fe20000000a00 */
[----:B------:R-:W-:Y:S01]  /*ebd0*/  ULDC.64 UR8, c[0x4][0xb0] ;  /* 0x01002c0000087ab9 */ /* 0x000fe20000000a00 */
[----:B------:R-:W-:Y:S01]  /*ebe0*/  ULDC.64 UR4, c[0x4][0x40] ;  /* 0x0100100000047ab9 */ /* 0x000fe20000000a00 */
        /* <DEDUP_REMOVED lines=11> */
.L_x_994:
[----:B------:R-:W-:Y:S01]  /*eca0*/  ULDC.64 UR4, c[0x0][0x9f8] ;  /* 0x00027e0000047ab9 */ /* 0x000fe20000000a00 */
[----:B------:R-:W-:Y:S01]  /*ecb0*/  IMAD.U32 R5, RZ, RZ, UR47 ;  /* 0x0000002fff057e24 */ /* 0x000fe2000f8e00ff */
[----:B------:R-:W-:Y:S01]  /*ecc0*/  ISETP.NE.U32.AND P0, PT, RZ, UR4, PT ;  /* 0x00000004ff007c0c */ /* 0x000fe2000bf05070 */
[----:B------:R-:W-:Y:S01]  /*ecd0*/  IMAD.U32 R0, RZ, RZ, UR47 ;  /* 0x0000002fff007e24 */ /* 0x000fe2000f8e00ff */
[----:B------:R-:W-:Y:S01]  /*ece0*/  ULDC.64 UR6, c[0x0][0x208] ;  /* 0x0000820000067ab9 */ /* 0x000fe20000000a00 */
[----:B------:R-:W1:Y:S01]  /*ecf0*/  LDC R4, c[0x0][0x428] ;  /* 0x00010a00ff047b82 */ /* 0x000e620000000800 */
[----:B------:R-:W-:Y:S01]  /*ed00*/  ISETP.NE.AND.EX P0, PT, RZ, UR5, PT, P0 ;  /* 0x00000005ff007c0c */ /* 0x000fe2000bf05300 */
[----:B------:R-:W2:-:S12]  /*ed10*/  S2R R18, SR_TID.X ;  /* 0x0000000000127919 */ /* 0x000e980000002100 */
[----:B------:R-:W3:Y:S02]  /*ed20*/  @P0 LDC.64 R2, c[0x0][0x9f8] ;  /* 0x00027e00ff020b82 */ /* 0x000ee40000000a00 */
[----:B---3--:R-:W-:-:S05]  /*ed30*/  @P0 IMAD.WIDE R2, R5, 0x4, R2 ;  /* 0x0000000405020825 */ /* 0x008fca00078e0202 */
[----:B------:R3:W4:Y:S01]  /*ed40*/  @P0 LDG.E R0, desc[UR6][R2.64] ;  /* 0x0000000602000981 */ /* 0x000722000c1e1900 */
[----:B-1----:R-:W-:Y:S01]  /*ed50*/  ISETP.NE.AND P0, PT, R4, 0x1, PT ;  /* 0x000000010400780c */ /* 0x002fe20003f05270 */
[----:B------:R-:W-:Y:S01]  /*ed60*/  IMAD.U32 R4, RZ, RZ, UR46 ;  /* 0x0000002eff047e24 */ /* 0x000fe2000f8e00ff */
[----:B--2---:R-:W-:Y:S01]  /*ed70*/  LOP3.LUT R18, R18, 0x1f, RZ, 0xc0, !PT ;  /* 0x0000001f12127812 */ /* 0x004fe200078ec0ff */
[----:B------:R-:W-:Y:S01]  /*ed80*/  UMOV UR44, URZ ;  /* 0x0000003f002c7c82 */ /* 0x000fe20008000000 */
[----:B------:R-:W-:Y:S01]  /*ed90*/  UMOV UR8, 0x40 ;  /* 0x0000004000087882 */ /* 0x000fe20000000000 */
[----:B------:R-:W-:Y:S01]  /*eda0*/  UMOV UR9, UR45 ;  /* 0x0000002d00097c82 */ /* 0x000fe20008000000 */
[----:B------:R-:W-:Y:S01]  /*edb0*/  ISETP.NE.AND P1, PT, R18, RZ, PT ;  /* 0x000000ff1200720c */ /* 0x000fe20003f25270 */
[----:B------:R-:W-:Y:S01]  /*edc0*/  UMOV UR10, UR46 ;  /* 0x0000002e000a7c82 */ /* 0x000fe20008000000 */
[----:B------:R-:W-:Y:S01]  /*edd0*/  UMOV UR11, UR47 ;  /* 0x0000002f000b7c82 */ /* 0x000fe20008000000 */
[----:B---3--:R-:W1:Y:S01]  /*ede0*/  LDC.64 R2, c[0x0][0x3f8] ;  /* 0x0000fe00ff027b82 */ /* 0x008e620000000a00 */
[----:B------:R-:W-:Y:S01]  /*edf0*/  UMOV UR12, 0x80 ;  /* 0x00000080000c7882 */ /* 0x000fe20000000000 */
[----:B------:R-:W-:Y:S01]  /*ee00*/  UMOV UR13, UR45 ;  /* 0x0000002d000d7c82 */ /* 0x000fe20008000000 */
[----:B------:R-:W-:Y:S01]  /*ee10*/  UMOV UR14, UR46 ;  /* 0x0000002e000e7c82 */ /* 0x000fe20008000000 */
[----:B------:R-:W-:Y:S01]  /*ee20*/  UMOV UR15, UR47 ;  /* 0x0000002f000f7c82 */ /* 0x000fe20008000000 */
[----:B------:R-:W-:Y:S01]  /*ee30*/  UMOV UR16, 0xc0 ;  /* 0x000000c000107882 */ /* 0x000fe20000000000 */
[----:B------:R-:W-:Y:S01]  /*ee40*/  UMOV UR17, UR45 ;  /* 0x0000002d00117c82 */ /* 0x000fe20008000000 */
[----:B------:R-:W-:Y:S01]  /*ee50*/  UMOV UR18, UR46 ;  /* 0x0000002e00127c82 */ /* 0x000fe20008000000 */
[----:B------:R-:W2:Y:S01]  /*ee60*/  @P0 LDC R5, c[0x0][0x42c] ;  /* 0x00010b00ff050b82 */ /* 0x000ea20000000800 */
[----:B------:R-:W-:Y:S01]  /*ee70*/  UMOV UR19, UR47 ;  /* 0x0000002f00137c82 */ /* 0x000fe20008000000 */
[----:B------:R-:W-:Y:S01]  /*ee80*/  VOTEU.ALL UP1, P1 ;  /* 0x00000000003f7886 */ /* 0x000fe20000820000 */
[----:B------:R-:W-:-:S04]  /*ee90*/  UMOV UR6, 0xffffffff ;  /* 0xffffffff00067882 */ /* 0x000fc80000000000 */
[----:B------:R-:W-:Y:S01]  /*eea0*/  @!UP1 UIADD3 UR4, UP0, UR42, 0x270, URZ ;  /* 0x000002702a049890 */ /* 0x000fe2000ff1e03f */
[----:B------:R-:W3:Y:S03]  /*eeb0*/  @P0 LDC R6, c[0x0][0x430] ;  /* 0x00010c00ff060b82 */ /* 0x000ee60000000800 */
[----:B------:R-:W-:-:S09]  /*eec0*/  @!UP1 UIADD3.X UR5, URZ, UR43, URZ, UP0, !UPT ;  /* 0x0000002b3f059290 */ /* 0x000fd200087fe43f */
[----:B------:R1:W-:Y:S01]  /*eed0*/  @!UP1 UTMAPF.L2.4D [UR44], [UR4] ;  /* 0x0000002c040095b8 */ /* 0x0003e20008018000 */
[----:B--2---:R-:W-:Y:S01]  /*eee0*/  @P0 IMAD.HI.U32 R5, R5, UR46, RZ ;  /* 0x0000002e05050c27 */ /* 0x004fe2000f8e00ff */
[----:B------:R2:W-:Y:S04]  /*eef0*/  @!UP1 UTMAPF.L2.4D [UR8], [UR4] ;  /* 0x00000008040095b8 */ /* 0x0005e80008018000 */
[----:B---3--:R-:W-:Y:S01]  /*ef00*/  @P0 SHF.R.U32.HI R4, RZ, R6, R5 ;  /* 0x00000006ff040219 */ /* 0x008fe20000011605 */
[----:B------:R-:W-:Y:S01]  /*ef10*/  IMAD.U32 R5, RZ, RZ, UR48 ;  /* 0x00000030ff057e24 */ /* 0x000fe2000f8e00ff */
[----:B-1----:R-:W-:Y:S01]  /*ef20*/  ISETP.NE.U32.AND P0, PT, R2, RZ, PT ;  /* 0x000000ff0200720c */ /* 0x002fe20003f05070 */
[----:B------:R2:W-:Y:S02]  /*ef30*/  @!UP1 UTMAPF.L2.4D [UR12], [UR4] ;  /* 0x0000000c040095b8 */ /* 0x0005e40008018000 */
[----:B------:R-:W-:Y:S01]  /*ef40*/  VIADD R5, R5, 0xffffffff ;  /* 0xffffffff05057836 */ /* 0x000fe20000000000 */
[----:B------:R-:W-:Y:S01]  /*ef50*/  ISETP.NE.AND.EX P0, PT, R3, RZ, PT, P0 ;  /* 0x000000ff0300720c */ /* 0x000fe20003f05300 */
[----:B------:R2:W-:Y:S03]  /*ef60*/  @!UP1 UTMAPF.L2.4D [UR16], [UR4] ;  /* 0x00000010040095b8 */ /* 0x0005e60008018000 */
[----:B----4-:R-:W-:Y:S01]  /*ef70*/  SEL R6, R0, RZ, !P0 ;  /* 0x000000ff00067207 */ /* 0x010fe20004000000 */
[----:B--2---:R-:W-:Y:S08]  /*ef80*/  BRA.DIV UR6, `(.L_x_996) ;  /* 0x0000002a06f07947 */ /* 0x004ff0000b800000 */
.L_x_1047:
[----:B------:R-:W-:Y:S01]  /*ef90*/  UMOV UR4, 0xffffffff ;  /* 0xffffffff00047882 */ /* 0x000fe20000000000 */
[----:B------:R-:W-:Y:S02]  /*efa0*/  SHF.R.S32.HI R18, RZ, 0x1f, R0 ;  /* 0x0000001fff127819 */ /* 0x000fe40000011400 */
[----:B------:R-:W-:Y:S05]  /*efb0*/  BRA.DIV UR4, `(.L_x_997) ;  /* 0x0000002e04107947 */ /* 0x000fea000b800000 */
[----:B------:R-:W-:-:S13]  /*efc0*/  ELECT P6, URZ, PT ;  /* 0x00000000003f782f */ /* 0x000fda00038c0000 */
.L_x_1050:
[----:B------:R-:W-:Y:S05]  /*efd0*/  @!P6 BRA `(.L_x_998) ;  /* 0x00000004000ce947 */ /* 0x000fea0003800000 */
[----:B------:R-:W-:Y:S01]  /*efe0*/  IMAD.MOV.U32 R6, RZ, RZ, R0 ;  /* 0x000000ffff067224 */ /* 0x000fe200078e0000 */
[----:B------:R-:W-:Y:S06]  /*eff0*/  @!P0 BRA `(.L_x_999) ;  /* 0x00000000004c8947 */ /* 0x000fec0003800000 */
[----:B------:R-:W1:Y:S01]  /*f000*/  LDC R11, c[0x0][0x41c] ;  /* 0x00010700ff0b7b82 */ /* 0x000e620000000800 */
[----:B------:R-:W-:Y:S01]  /*f010*/  IMAD.MOV.U32 R10, RZ, RZ, R5 ;  /* 0x000000ffff0a7224 */ /* 0x000fe200078e0005 */
[----:B------:R-:W-:Y:S01]  /*f020*/  ULDC.64 UR4, c[0x0][0x408] ;  /* 0x0001020000047ab9 */ /* 0x000fe20000000a00 */
[----:B------:R-:W-:Y:S01]  /*f030*/  ULDC.64 UR6, c[0x0][0x208] ;  /* 0x0000820000067ab9 */ /* 0x000fe20000000a00 */
[----:B------:R-:W-:-:S04]  /*f040*/  IMAD R9, R18, UR4, RZ ;  /* 0x0000000412097c24 */ /* 0x000fc8000f8e02ff */
[----:B------:R-:W-:Y:S01]  /*f050*/  IMAD R9, R0, UR5, R9 ;  /* 0x0000000500097c24 */ /* 0x000fe2000f8e0209 */
[----:B-1----:R-:W-:-:S13]  /*f060*/  ISETP.NE.AND P2, PT, R11, 0x1, PT ;  /* 0x000000010b00780c */ /* 0x002fda0003f45270 */
[----:B------:R-:W1:Y:S02]  /*f070*/  @P2 LDC.64 R6, c[0x0][0x420] ;  /* 0x00010800ff062b82 */ /* 0x000e640000000a00 */
[----:B-1----:R-:W-:-:S05]  /*f080*/  @P2 IMAD.HI.U32 R6, R5, R6, RZ ;  /* 0x0000000605062227 */ /* 0x002fca00078e00ff */
[----:B------:R-:W-:-:S04]  /*f090*/  @P2 SHF.R.U32.HI R10, RZ, R7, R6 ;  /* 0x00000007ff0a2219 */ /* 0x000fc80000011606 */
[----:B------:R-:W-:Y:S02]  /*f0a0*/  SHF.R.S32.HI R7, RZ, 0x1f, R10 ;  /* 0x0000001fff077819 */ /* 0x000fe4000001140a */
[----:B------:R-:W-:-:S05]  /*f0b0*/  MOV R6, R10 ;  /* 0x0000000a00067202 */ /* 0x000fca0000000f00 */
[----:B------:R-:W-:-:S04]  /*f0c0*/  IMAD.WIDE.U32 R6, R0, UR4, R6 ;  /* 0x0000000400067c25 */ /* 0x000fc8000f8e0006 */
[----:B------:R-:W-:Y:S01]  /*f0d0*/  IMAD.IADD R7, R7, 0x1, R9 ;  /* 0x0000000107077824 */ /* 0x000fe200078e0209 */
[----:B------:R-:W-:-:S04]  /*f0e0*/  LEA R8, P2, R6, R2, 0x2 ;  /* 0x0000000206087211 */ /* 0x000fc800078410ff */
[----:B------:R-:W-:-:S05]  /*f0f0*/  LEA.HI.X R9, R6, R3, R7, 0x2, P2 ;  /* 0x0000000306097211 */ /* 0x000fca00010f1407 */
[----:B------:R1:W5:Y:S01]  /*f100*/  LDG.E R6, desc[UR6][R8.64] ;  /* 0x0000000608067981 */ /* 0x000362000c1e1900 */
[----:B------:R-:W-:-:S04]  /*f110*/  IMAD.MOV R10, RZ, RZ, -R10 ;  /* 0x000000ffff0a7224 */ /* 0x000fc800078e0a0a */
[----:B------:R-:W-:-:S07]  /*f120*/  IMAD R5, R11, R10, R5 ;  /* 0x0000000a0b057224 */ /* 0x000fce00078e0205 */
.L_x_999:
[----:B------:R-:W2:Y:S01]  /*f130*/  S2R R7, SR_TID.X ;  /* 0x0000000000077919 */ /* 0x000ea20000002100 */
[----:B-1----:R-:W-:Y:S02]  /*f140*/  LEA R8, R16, UR40, 0x3 ;  /* 0x0000002810087c11 */ /* 0x002fe4000f8e18ff */
[----:B--2---:R-:W-:Y:S02]  /*f150*/  LOP3.LUT R9, R7, 0x7f, RZ, 0xc0, !PT ;  /* 0x0000007f07097812 */ /* 0x004fe400078ec0ff */
[----:B------:R-:W-:Y:S02]  /*f160*/  SHF.L.U32 R7, R17, 0x1f, RZ ;  /* 0x0000001f11077819 */ /* 0x000fe400000006ff */
[----:B------:R-:W-:Y:S02]  /*f170*/  ISETP.NE.AND P3, PT, R9, RZ, PT ;  /* 0x000000ff0900720c */ /* 0x000fe40003f65270 */
[----:B------:R-:W1:Y:S02]  /*f180*/  SYNCS.PHASECHK.TRANS64.TRYWAIT P2, [R8+URZ+0x30840], R7 ;  /* 0x03084007080075a7 */ /* 0x000e64000804017f */
[----:B-1----:R-:W-:Y:S09]  /*f190*/  @!P2 BRA `(.L_x_1000) ;  /* 0x0000002800b8a947 */ /* 0x002ff20003800000 */
.L_x_1051:
        /* <DEDUP_REMOVED lines=8> */
.L_x_1001:
        /* <DEDUP_REMOVED lines=10> */
[----:B------:R-:W-:-:S03]  /*f2c0*/  UMOV UR16, 0x40 ;  /* 0x0000004000107882 */ /* 0x000fc60000000000 */
[----:B------:R-:W-:Y:S02]  /*f2d0*/  ULEA UR14, UR14, UR40, 0xf ;  /* 0x000000280e0e7291 */ /* 0x000fe4000f8e783f */
[----:B------:R-:W-:Y:S02]  /*f2e0*/  UIADD3 UR9, UR9, 0x30830, URZ ;  /* 0x0003083009097890 */ /* 0x000fe4000fffe03f */
[----:B------:R-:W-:Y:S02]  /*f2f0*/  USHF.L.U32 UR11, UR11, 0x6, URZ ;  /* 0x000000060b0b7899 */ /* 0x000fe4000800063f */
[----:B------:R-:W-:Y:S02]  /*f300*/  UIADD3 UR8, UR14, 0x20400, URZ ;  /* 0x000204000e087890 */ /* 0x000fe4000fffe03f */
[----:B------:R-:W-:Y:S02]  /*f310*/  UIADD3 UR15, UR14, 0x22400, URZ ;  /* 0x000224000e0f7890 */ /* 0x000fe4000fffe03f */
[----:B------:R-:W-:-:S02]  /*f320*/  UIADD3 UR17, UR14, 0x24400, URZ ;  /* 0x000244000e117890 */ /* 0x000fc4000fffe03f */
[----:B------:R-:W-:-:S03]  /*f330*/  UIADD3 UR18, UR14, 0x26400, URZ ;  /* 0x000264000e127890 */ /* 0x000fc6000fffe03f */
[----:B------:R2:W-:Y:S01]  /*f340*/  UTMALDG.4D [UR8], [UR4], desc[UR6] ;  /* 0x00000608040075b4 */ /* 0x0005e20008019000 */
[----:B------:R-:W-:Y:S01]  /*f350*/  UMOV UR14, 0x80 ;  /* 0x00000080000e7882 */ /* 0x000fe20000000000 */
        /* <DEDUP_REMOVED lines=11> */
.L_x_998:
[----:B------:R-:W-:Y:S05]  /*f410*/  WARPSYNC.ALL ;  /* 0x0000000000007948 */ /* 0x000fea0003800000 */
[----:B------:R-:W-:Y:S01]  /*f420*/  BAR.SYNC.DEFER_BLOCKING 0x8, 0x120 ;  /* 0x0204800000007b1d */ /* 0x000fe20000010000 */
[----:B------:R-:W-:Y:S01]  /*f430*/  ELECT P2, URZ, PT ;  /* 0x00000000003f782f */ /* 0x000fe20003840000 */
[----:B------:R-:W-:Y:S02]  /*f440*/  UIADD3 UR49, UR49, 0x1, URZ ;  /* 0x0000000131317890 */ /* 0x000fe4000fffe03f */
[----:B------:R-:W-:Y:S02]  /*f450*/  UIADD3 UR4, UP0, UR42, 0x270, URZ ;  /* 0x000002702a047890 */ /* 0x000fe4000ff1e03f */
[----:B------:R-:W-:-:S02]  /*f460*/  ULEA.HI UR14, UR49, UR49, URZ, 0x1 ;  /* 0x00000031310e7291 */ /* 0x000fc4000f8f083f */
[----:B------:R-:W-:Y:S02]  /*f470*/  UIADD3 UR8, UR40, 0x10400, URZ ;  /* 0x0001040028087890 */ /* 0x000fe4000fffe03f */
[----:B------:R-:W-:Y:S02]  /*f480*/  ULOP3.LUT UR14, UR14, 0xfffffffe, URZ, 0xc0, !UPT ;  /* 0xfffffffe0e0e7892 */ /* 0x000fe4000f8ec03f */
[----:B------:R-:W-:Y:S02]  /*f490*/  UIADD3 UR9, UR40, 0x30800, URZ ;  /* 0x0003080028097890 */ /* 0x000fe4000fffe03f */
[----:B-1----:R-:W-:Y:S01]  /*f4a0*/  @P2 IMAD.MOV.U32 R7, RZ, RZ, 0x10000 ;  /* 0x00010000ff072424 */ /* 0x002fe200078e00ff */
[----:B------:R-:W-:Y:S02]  /*f4b0*/  UIADD3 UR14, UR49, -UR14, URZ ;  /* 0x8000000e310e7290 */ /* 0x000fe4000fffe03f */
[----:B------:R-:W-:Y:S02]  /*f4c0*/  UIADD3.X UR5, URZ, UR43, URZ, UP0, !UPT ;  /* 0x0000002b3f057290 */ /* 0x000fe400087fe43f */
[----:B------:R-:W-:-:S02]  /*f4d0*/  UIADD3 UR32, UR40, 0x14400, URZ ;  /* 0x0001440028207890 */ /* 0x000fc4000fffe03f */
[----:B------:R-:W-:Y:S02]  /*f4e0*/  UIADD3 UR24, UR40, 0x18400, URZ ;  /* 0x0001840028187890 */ /* 0x000fe4000fffe03f */
[----:B------:R-:W-:Y:S02]  /*f4f0*/  UIADD3 UR16, UR40, 0x1c400, URZ ;  /* 0x0001c40028107890 */ /* 0x000fe4000fffe03f */
[----:B------:R1:W-:Y:S01]  /*f500*/  @P2 SYNCS.ARRIVE.TRANS64 RZ, [UR40+0x30800], R7 ;  /* 0x03080007ffff29a7 */ /* 0x0003e20008000028 */
[----:B------:R-:W-:Y:S01]  /*f510*/  UMOV UR11, UR45 ;  /* 0x0000002d000b7c82 */ /* 0x000fe20008000000 */
[----:B------:R-:W-:Y:S01]  /*f520*/  UMOV UR12, UR46 ;  /* 0x0000002e000c7c82 */ /* 0x000fe20008000000 */
[----:B------:R-:W-:Y:S01]  /*f530*/  UMOV UR13, UR47 ;  /* 0x0000002f000d7c82 */ /* 0x000fe20008000000 */
[----:B------:R-:W-:Y:S01]  /*f540*/  UMOV UR6, 0x0 ;  /* 0x0000000000067882 */ /* 0x000fe20000000000 */
[----:B------:R-:W-:Y:S01]  /*f550*/  UMOV UR7, 0x12f00000 ;  /* 0x12f0000000077882 */ /* 0x000fe20000000000 */
[----:B------:R-:W-:Y:S01]  /*f560*/  UMOV UR10, URZ ;  /* 0x0000003f000a7c82 */ /* 0x000fe20008000000 */
[----:B------:R-:W-:Y:S01]  /*f570*/  UMOV UR35, UR45 ;  /* 0x0000002d00237c82 */ /* 0x000fe20008000000 */
[----:B-1----:R-:W-:Y:S01]  /*f580*/  IMAD.U32 R7, RZ, RZ, UR14 ;  /* 0x0000000eff077e24 */ /* 0x002fe2000f8e00ff */
[----:B------:R-:W-:Y:S01]  /*f590*/  UMOV UR36, UR46 ;  /* 0x0000002e00247c82 */ /* 0x000fe20008000000 */
[----:B------:R-:W-:Y:S01]  /*f5a0*/  UMOV UR37, UR47 ;  /* 0x0000002f00257c82 */ /* 0x000fe20008000000 */
[----:B------:R-:W-:Y:S01]  /*f5b0*/  UMOV UR34, 0x40 ;  /* 0x0000004000227882 */ /* 0x000fe20000000000 */
[----:B------:R-:W-:Y:S01]  /*f5c0*/  UMOV UR33, UR9 ;  /* 0x0000000900217c82 */ /* 0x000fe20008000000 */
[----:B------:R-:W-:Y:S01]  /*f5d0*/  UMOV UR27, UR45 ;  /* 0x0000002d001b7c82 */ /* 0x000fe20008000000 */
[----:B------:R-:W-:Y:S01]  /*f5e0*/  UMOV UR28, UR46 ;  /* 0x0000002e001c7c82 */ /* 0x000fe20008000000 */
[----:B------:R-:W-:Y:S01]  /*f5f0*/  UMOV UR29, UR47 ;  /* 0x0000002f001d7c82 */ /* 0x000fe20008000000 */
[----:B------:R1:W-:Y:S01]  /*f600*/  UTMALDG.4D [UR8], [UR4], desc[UR6] ;  /* 0x00000608040075b4 */ /* 0x0003e20008019000 */
[----:B------:R-:W-:Y:S01]  /*f610*/  UMOV UR26, 0x80 ;  /* 0x00000080001a7882 */ /* 0x000fe20000000000 */
[----:B------:R-:W-:Y:S01]  /*f620*/  UMOV UR25, UR9 ;  /* 0x0000000900197c82 */ /* 0x000fe20008000000 */
[----:B------:R-:W-:Y:S01]  /*f630*/  SHF.L.U32 R7, R7, 0x1f, RZ ;  /* 0x0000001f07077819 */ /* 0x000fe200000006ff */
[----:B------:R-:W-:Y:S01]  /*f640*/  UMOV UR19, UR45 ;  /* 0x0000002d00137c82 */ /* 0x000fe20008000000 */
[----:B------:R-:W-:Y:S01]  /*f650*/  UMOV UR20, UR46 ;  /* 0x0000002e00147c82 */ /* 0x000fe20008000000 */
[----:B------:R-:W-:Y:S01]  /*f660*/  UMOV UR21, UR47 ;  /* 0x0000002f00157c82 */ /* 0x000fe20008000000 */
[----:B------:R-:W-:Y:S01]  /*f670*/  UMOV UR18, 0xc0 ;  /* 0x000000c000127882 */ /* 0x000fe20000000000 */
[----:B------:R1:W-:Y:S01]  /*f680*/  UTMALDG.4D [UR32], [UR4], desc[UR6] ;  /* 0x00000620040075b4 */ /* 0x0003e20008019000 */
[----:B------:R-:W-:Y:S01]  /*f690*/  UMOV UR17, UR9 ;  /* 0x0000000900117c82 */ /* 0x000fe20008000000 */
[----:B------:R1:W-:Y:S01]  /*f6a0*/  UTMALDG.4D [UR24], [UR4], desc[UR6] ;  /* 0x00000618040075b4 */ /* 0x0003e20008019000 */
[----:B------:R1:W-:Y:S01]  /*f6b0*/  UTMALDG.4D [UR16], [UR4], desc[UR6] ;  /* 0x00000610040075b4 */ /* 0x0003e20008019000 */
[----:B------:R-:W2:Y:S02]  /*f6c0*/  SYNCS.PHASECHK.TRANS64.TRYWAIT P2, [UR40+0x30820], R7 ;  /* 0x03082007ff0075a7 */ /* 0x000ea40008040168 */
[----:B-12---:R-:W-:Y:S05]  /*f6d0*/  @!P2 BRA `(.L_x_1002) ;  /* 0x00000024007ca947 */ /* 0x006fea0003800000 */
.L_x_1052:
[----:B------:R-:W-:-:S04]  /*f6e0*/  UIADD3 UR4, UR48, -0x2, URZ ;  /* 0xfffffffe30047890 */ /* 0x000fc8000fffe03f */
[----:B------:R-:W-:-:S06]  /*f6f0*/  UISETP.GE.AND UP0, UPT, UR4, UR41, UPT ;  /* 0x000000290400728c */ /* 0x000fcc000bf06270 */
[----:B------:R-:W-:-:S13]  /*f700*/  PLOP3.LUT P2, PT, PT, PT, UP0, 0x80, 0x0 ;  /* 0x000000000000781c */ /* 0x000fda0003f4f008 */
[----:B------:R-:W-:Y:S05]  /*f710*/  @!P2 BRA `(.L_x_1003) ;  /* 0x0000001400fca947 */ /* 0x000fea0003800000 */
[----:B-1----:R-:W-:Y:S01]  /*f720*/  IMAD R8, RZ, RZ, -UR48 ;  /* 0x80000030ff087e24 */ /* 0x002fe2000f8e02ff */
[----:B------:R-:W-:Y:S01]  /*f730*/  LOP3.LUT R11, RZ, UR41, RZ, 0x33, !PT ;  /* 0x00000029ff0b7c12 */ /* 0x000fe2000f8e33ff */
[----:B------:R-:W-:-:S03]  /*f740*/  ULDC.64 UR38, c[0x0][0x408] ;  /* 0x0001020000267ab9 */ /* 0x000fc60000000a00 */
[----:B------:R-:W-:-:S05]  /*f750*/  VIADDMNMX R11, R8, 0x1, R11, !PT ;  /* 0x00000001080b7846 */ /* 0x000fca000780010b */
[----:B------:R-:W-:-:S05]  /*f760*/  VIADD R7, R11, UR48 ;  /* 0x000000300b077c36 */ /* 0x000fca0008000000 */
[----:B------:R-:W-:-:S04]  /*f770*/  LOP3.LUT R7, R7, 0x1, RZ, 0xc0, !PT ;  /* 0x0000000107077812 */ /* 0x000fc800078ec0ff */
[----:B------:R-:W-:Y:S01]  /*f780*/  ISETP.NE.U32.AND P2, PT, R7, 0x1, PT ;  /* 0x000000010700780c */ /* 0x000fe20003f45070 */
[----:B------:R-:W-:-:S12]  /*f790*/  IMAD.U32 R7, RZ, RZ, UR4 ;  /* 0x00000004ff077e24 */ /* 0x000fd8000f8e00ff */
        /* <DEDUP_REMOVED lines=17> */
[----:B------:R-:W-:-:S04]  /*f8b0*/  @P2 SHF.R.U32.HI R8, RZ, R9, R14 ;  /* 0x00000009ff082219 */ /* 0x000fc8000001160e */
[--C-:B------:R-:W-:Y:S01]  /*f8c0*/  SHF.R.S32.HI R9, RZ, 0x1f, R8.reuse ;  /* 0x0000001fff097819 */ /* 0x100fe20000011408 */
[----:B------:R-:W-:-:S04]  /*f8d0*/  IMAD.MOV R14, RZ, RZ, -R8 ;  /* 0x000000ffff0e7224 */ /* 0x000fc800078e0a08 */
[----:B------:R-:W-:Y:S02]  /*f8e0*/  IMAD R7, R13, R14, R7 ;  /* 0x0000000e0d077224 */ /* 0x000fe400078e0207 */
[----:B------:R-:W-:Y:S02]  /*f8f0*/  IMAD R13, R18, UR4, RZ ;  /* 0x00000004120d7c24 */ /* 0x000fe4000f8e02ff */
[----:B------:R-:W-:-:S04]  /*f900*/  IMAD.WIDE.U32 R8, R0, UR4, R8 ;  /* 0x0000000400087c25 */ /* 0x000fc8000f8e0008 */
[----:B------:R-:W-:Y:S01]  /*f910*/  IMAD R13, R0, UR5, R13 ;  /* 0x00000005000d7c24 */ /* 0x000fe2000f8e020d */
[----:B------:R-:W-:-:S03]  /*f920*/  LEA R2, P2, R8, R2, 0x2 ;  /* 0x0000000208027211 */ /* 0x000fc600078410ff */
[----:B------:R-:W-:-:S05]  /*f930*/  IMAD.IADD R13, R13, 0x1, R9 ;  /* 0x000000010d0d7824 */ /* 0x000fca00078e0209 */
[----:B------:R-:W-:-:S05]  /*f940*/  LEA.HI.X R3, R8, R3, R13, 0x2, P2 ;  /* 0x0000000308037211 */ /* 0x000fca00010f140d */
[----:B------:R1:W5:Y:S02]  /*f950*/  LDG.E R8, desc[UR6][R2.64] ;  /* 0x0000000602087981 */ /* 0x000364000c1e1900 */
.L_x_1007:
[----:B-1----:R-:W1:Y:S01]  /*f960*/  S2R R2, SR_TID.X ;  /* 0x0000000000027919 */ /* 0x002e620000002100 */
[----:B------:R-:W-:Y:S02]  /*f970*/  LEA R3, R10, UR40, 0x3 ;  /* 0x000000280a037c11 */ /* 0x000fe4000f8e18ff */
[----:B-1----:R-:W-:Y:S02]  /*f980*/  LOP3.LUT R9, R2, 0x7f, RZ, 0xc0, !PT ;  /* 0x0000007f02097812 */ /* 0x002fe400078ec0ff */
[----:B------:R-:W-:Y:S02]  /*f990*/  SHF.L.U32 R2, R12, 0x1f, RZ ;  /* 0x0000001f0c027819 */ /* 0x000fe400000006ff */
[----:B------:R-:W-:Y:S02]  /*f9a0*/  ISETP.NE.AND P2, PT, R9, RZ, PT ;  /* 0x000000ff0900720c */ /* 0x000fe40003f45270 */
[----:B------:R-:W1:Y:S02]  /*f9b0*/  SYNCS.PHASECHK.TRANS64.TRYWAIT P3, [R3+URZ+0x30840], R2 ;  /* 0x03084002030075a7 */ /* 0x000e64000806017f */
[----:B-1----:R-:W-:Y:S09]  /*f9c0*/  @!P3 BRA `(.L_x_1008) ;  /* 0x0000002000d8b947 */ /* 0x002ff20003800000 */
.L_x_1053:
        /* <DEDUP_REMOVED lines=8> */
.L_x_1009:
        /* <DEDUP_REMOVED lines=11> */
[----:B------:R-:W-:Y:S01]  /*fb00*/  UIADD3 UR19, UR40, 0x30800, URZ ;  /* 0x0003080028137890 */ /* 0x000fe2000fffe03f */
[----:B-1----:R-:W-:Y:S01]  /*fb10*/  SHF.L.U32 R3, R17, 0x1f, RZ ;  /* 0x0000001f11037819 */ /* 0x002fe200000006ff */
[----:B------:R-:W-:-:S02]  /*fb20*/  ULEA UR14, UR14, UR40, 0xf ;  /* 0x000000280e0e7291 */ /* 0x000fc4000f8e783f */
[----:B------:R-:W-:Y:S02]  /*fb30*/  UIADD3 UR9, UR9, 0x30830, URZ ;  /* 0x0003083009097890 */ /* 0x000fe4000fffe03f */
[----:B------:R-:W-:Y:S01]  /*fb40*/  USHF.L.U32 UR11, UR11, 0x6, URZ ;  /* 0x000000060b0b7899 */ /* 0x000fe2000800063f */
[----:B------:R-:W-:Y:S01]  /*fb50*/  LEA R2, R16, UR19, 0x3 ;  /* 0x0000001310027c11 */ /* 0x000fe2000f8e18ff */
[----:B------:R-:W-:Y:S02]  /*fb60*/  UIADD3 UR8, UR14, 0x20400, URZ ;  /* 0x000204000e087890 */ /* 0x000fe4000fffe03f */
[----:B------:R-:W-:Y:S02]  /*fb70*/  UIADD3 UR15, UR14, 0x22400, URZ ;  /* 0x000224000e0f7890 */ /* 0x000fe4000fffe03f */
[----:B------:R-:W-:Y:S02]  /*fb80*/  UIADD3 UR16, UR14, 0x24400, URZ ;  /* 0x000244000e107890 */ /* 0x000fe4000fffe03f */
[----:B------:R-:W-:Y:S01]  /*fb90*/  UIADD3 UR14, UR14, 0x26400, URZ ;  /* 0x000264000e0e7890 */ /* 0x000fe2000fffe03f */
[----:B------:R-:W-:-:S02]  /*fba0*/  UMOV UR18, 0x80 ;  /* 0x0000008000127882 */ /* 0x000fc40000000000 */
[----:B------:R1:W-:Y:S02]  /*fbb0*/  UTMALDG.4D [UR8], [UR4], desc[UR6] ;  /* 0x00000608040075b4 */ /* 0x0003e40008019000 */
[----:B-1----:R-:W-:Y:S01]  /*fbc0*/  UMOV UR8, UR15 ;  /* 0x0000000f00087c82 */ /* 0x002fe20008000000 */
[----:B------:R-:W-:Y:S01]  /*fbd0*/  UMOV UR10, UR17 ;  /* 0x00000011000a7c82 */ /* 0x000fe20008000000 */
[----:B------:R-:W-:Y:S01]  /*fbe0*/  UMOV UR15, 0xc0 ;  /* 0x000000c0000f7882 */ /* 0x000fe20000000000 */
        /* <DEDUP_REMOVED lines=9> */
.L_x_1054:
[----:B------:R-:W-:Y:S05]  /*fc80*/  @P2 BRA `(.L_x_1011) ;  /* 0x0000000000202947 */ /* 0x000fea0003800000 */
[----:B------:R-:W2:Y:S01]  /*fc90*/  S2R R9, SR_TID.X ;  /* 0x0000000000097919 */ /* 0x000ea20000002100 */
[----:B-1----:R-:W-:Y:S01]  /*fca0*/  LEA R2, R16, UR40, 0x3 ;  /* 0x0000002810027c11 */ /* 0x002fe2000f8e18ff */
[----:B------:R-:W-:-:S04]  /*fcb0*/  IMAD.MOV.U32 R3, RZ, RZ, 0x8000 ;  /* 0x00008000ff037424 */ /* 0x000fc800078e00ff */
[----:B------:R3:W-:Y:S01]  /*fcc0*/  SYNCS.ARRIVE.TRANS64 RZ, [R2+URZ+0x30850], R3 ;  /* 0x0308500302ff79a7 */ /* 0x0007e2000800003f */
[----:B--2---:R-:W-:-:S04]  /*fcd0*/  LOP3.LUT R9, R9, 0x1f, RZ, 0xc0, !PT ;  /* 0x0000001f09097812 */ /* 0x004fc800078ec0ff */
[----:B------:R-:W-:-:S13]  /*fce0*/  ISETP.NE.AND P2, PT, R9, RZ, PT ;  /* 0x000000ff0900720c */ /* 0x000fda0003f45270 */
[----:B---3--:R-:W-:Y:S05]  /*fcf0*/  @!P2 BRA `(.L_x_1011) ;  /* 0x000000000004a947 */ /* 0x008fea0003800000 */
[----:B------:R-:W-:Y:S01]  /*fd00*/  BPT.TRAP 0x1 ;  /* 0x000000040000795c */ /* 0x000fe20000300000 */
.L_x_1011:
        /* <DEDUP_REMOVED lines=9> */
[----:B------:R-:W-:Y:S01]  /*fda0*/  UMOV UR17, 0x40 ;  /* 0x0000004000117882 */ /* 0x000fe20000000000 */
[----:B------:R-:W-:-:S02]  /*fdb0*/  IMAD.MOV.U32 R6, RZ, RZ, R8 ;  /* 0x000000ffff067224 */ /* 0x000fc400078e0008 */
[----:B------:R-:W-:Y:S01]  /*fdc0*/  IMAD.MOV.U32 R5, RZ, RZ, R7 ;  /* 0x000000ffff057224 */ /* 0x000fe200078e0007 */
[----:B------:R-:W-:Y:S02]  /*fdd0*/  ULEA UR16, UR9, UR40, 0xf ;  /* 0x0000002809107291 */ /* 0x000fe4000f8e783f */
[----:B------:R-:W-:Y:S02]  /*fde0*/  ULEA UR9, UR9, UR40, 0x3 ;  /* 0x0000002809097291 */ /* 0x000fe4000f8e183f */
[----:B------:R-:W-:Y:S02]  /*fdf0*/  USHF.L.U32 UR11, UR11, 0x6, URZ ;  /* 0x000000060b0b7899 */ /* 0x000fe4000800063f */
[----:B------:R-:W-:Y:S02]  /*fe00*/  UIADD3 UR8, UR16, 0x400, URZ ;  /* 0x0000040010087890 */ /* 0x000fe4000fffe03f */
[----:B------:R-:W-:Y:S02]  /*fe10*/  UIADD3 UR9, UR9, 0x30850, URZ ;  /* 0x0003085009097890 */ /* 0x000fe4000fffe03f */
[----:B------:R-:W-:-:S02]  /*fe20*/  UIADD3 UR14, UR16, 0x2400, URZ ;  /* 0x00002400100e7890 */ /* 0x000fc4000fffe03f */
        /* <DEDUP_REMOVED lines=15> */
.L_x_1006:
[----:B------:R-:W-:Y:S05]  /*ff20*/  BSYNC B0 ;  /* 0x0000000000007941 */ /* 0x000fea0003800000 */
.L_x_1005:
[----:B------:R-:W-:Y:S01]  /*ff30*/  UIADD3 UR4, UR48, -0x3, URZ ;  /* 0xfffffffd30047890 */ /* 0x000fe2000fffe03f */
[----:B------:R-:W-:Y:S01]  /*ff40*/  MOV R16, R10 ;  /* 0x0000000a00107202 */ /* 0x000fe20000000f00 */
[----:B------:R-:W-:-:S04]  /*ff50*/  IMAD.MOV.U32 R17, RZ, RZ, R12 ;  /* 0x000000ffff117224 */ /* 0x000fc800078e000c */
[----:B------:R-:W-:-:S07]  /*ff60*/  IMAD.U32 R7, RZ, RZ, UR4 ;  /* 0x00000004ff077e24 */ /* 0x000fce000f8e00ff */
.L_x_1004:
[----:B------:R-:W-:Y:S01]  /*ff70*/  ULOP3.LUT UR4, URZ, UR48, URZ, 0x33, !UPT ;  /* 0x000000303f047292 */ /* 0x000fe2000f8e333f */
[----:B------:R-:W-:Y:S01]  /*ff80*/  VIADD R11, R11, 0xfffffffe ;  /* 0xfffffffe0b0b7836 */ /* 0x000fe20000000000 */
[----:B------:R-:W-:Y:S04]  /*ff90*/  BSSY B0, `(.L_x_1003) ;  /* 0x00000f7000007945 */ /* 0x000fe80003800000 */
[----:B------:R-:W-:-:S13]  /*ffa0*/  ISETP.NE.AND P2, PT, R11, UR4, PT ;  /* 0x000000040b007c0c */ /* 0x000fda000bf45270 */
[----:B------:R-:W-:Y:S05]  /*ffb0*/  @!P2 BRA `(.L_x_1012) ;  /* 0x0000000c00d0a947 */ /* 0x000fea0003800000 */
[----:B------:R-:W-:-:S07]  /*ffc0*/  IMAD.MOV.U32 R8, RZ, RZ, R6 ;  /* 0x000000ffff087224 */ /* 0x000fce00078e0006 */
.L_x_1027:
[----:B------:R-:W-:Y:S01]  /*ffd0*/  VIADD R10, R16, 0x1 ;  /* 0x00000001100a7836 */ /* 0x000fe20000000000 */
[----:B------:R-:W-:Y:S05]  /*ffe0*/  YIELD ;  /* 0x0000000000007946 */ /* 0x000fea0003800000 */
[----:B------:R-:W-:Y:S01]  /*fff0*/  ISETP.NE.AND P2, PT, R10, 0x2, PT ;  /* 0x000000020a00780c */ /* 0x000fe20003f45270 */
[----:B------:R-:W-:Y:S03]  /*10000*/  BSSY B1, `(.L_x_1013) ;  /* 0x0000074000017945 */ /* 0x000fe60003800000 */
[----:B-1----:R-:W-:-:S02]  /*10010*/  SEL R2, RZ, 0x1, P2 ;  /* 0x00000001ff027807 */ /* 0x002fc40001000000 */
[----:B------:R-:W-:Y:S02]  /*10020*/  SEL R10, R10, RZ, P2 ;  /* 0x000000ff0a0a7207 */ /* 0x000fe40001000000 */
[----:B------:R-:W-:Y:S01]  /*10030*/  LOP3.LUT R11, R17, R2, RZ, 0x3c, !PT ;  /* 0x00000002110b7212 */ /* 0x000fe200078e3cff */
[----:B------:R-:W-:Y:S06]  /*10040*/  @!P6 BRA `(.L_x_1014) ;  /* 0x0000000400bce947 */ /* 0x000fec0003800000 */
[----:B------:R-:W-:Y:S01]  /*10050*/  IMAD.MOV.U32 R12, RZ, RZ, R7 ;  /* 0x000000ffff0c7224 */ /* 0x000fe200078e0007 */
[----:B------:R-:W-:Y:S06]  /*10060*/  @!P0 BRA `(.L_x_1015) ;  /* 0x0000000000488947 */ /* 0x000fec0003800000 */
[----:B------:R-:W1:Y:S01]  /*10070*/  LDC R9, c[0x0][0x41c] ;  /* 0x00010700ff097b82 */ /* 0x000e620000000800 */
[----:B------:R-:W-:Y:S01]  /*10080*/  IMAD R13, R18, UR38, RZ ;  /* 0x00000026120d7c24 */ /* 0x000fe2000f8e02ff */
[----:B------:R-:W-:-:S03]  /*10090*/  ULDC.64 UR4, c[0x0][0x208] ;  /* 0x0000820000047ab9 */ /* 0x000fc60000000a00 */
        /* <DEDUP_REMOVED lines=15> */
.L_x_1015:
[----:B------:R-:W1:Y:S01]  /*10190*/  S2R R2, SR_TID.X ;  /* 0x0000000000027919 */ /* 0x000e620000002100 */
[----:B------:R-:W-:Y:S02]  /*101a0*/  LEA R3, R10, UR40, 0x3 ;  /* 0x000000280a037c11 */ /* 0x000fe4000f8e18ff */
[----:B-1----:R-:W-:Y:S02]  /*101b0*/  LOP3.LUT R9, R2, 0x7f, RZ, 0xc0, !PT ;  /* 0x0000007f02097812 */ /* 0x002fe400078ec0ff */
[----:B------:R-:W-:Y:S02]  /*101c0*/  SHF.L.U32 R2, R11, 0x1f, RZ ;  /* 0x0000001f0b027819 */ /* 0x000fe400000006ff */
[----:B------:R-:W-:Y:S02]  /*101d0*/  ISETP.NE.AND P2, PT, R9, RZ, PT ;  /* 0x000000ff0900720c */ /* 0x000fe40003f45270 */
[----:B------:R-:W1:Y:S02]  /*101e0*/  SYNCS.PHASECHK.TRANS64.TRYWAIT P3, [R3+URZ+0x30840], R2 ;  /* 0x03084002030075a7 */ /* 0x000e64000806017f */
[----:B-1----:R-:W-:Y:S09]  /*101f0*/  @!P3 BRA `(.L_x_1016) ;  /* 0x0000001800f4b947 */ /* 0x002ff20003800000 */
.L_x_1055:
        /* <DEDUP_REMOVED lines=8> */
.L_x_1017:
        /* <DEDUP_REMOVED lines=12> */
[----:B------:R-:W-:Y:S01]  /*10340*/  SHF.L.U32 R17, R17, 0x1f, RZ ;  /* 0x0000001f11117819 */ /* 0x000fe200000006ff */
[----:B------:R-:W-:-:S02]  /*10350*/  ULEA UR14, UR14, UR40, 0xf ;  /* 0x000000280e0e7291 */ /* 0x000fc4000f8e783f */
[----:B------:R-:W-:Y:S02]  /*10360*/  UIADD3 UR9, UR9, 0x30830, URZ ;  /* 0x0003083009097890 */ /* 0x000fe4000fffe03f */
[----:B------:R-:W-:Y:S01]  /*10370*/  USHF.L.U32 UR11, UR11, 0x6, URZ ;  /* 0x000000060b0b7899 */ /* 0x000fe2000800063f */
[----:B-1----:R-:W-:Y:S01]  /*10380*/  LEA R2, R16, UR19, 0x3 ;  /* 0x0000001310027c11 */ /* 0x002fe2000f8e18ff */
        /* <DEDUP_REMOVED lines=18> */
.L_x_1056:
[----:B------:R-:W-:Y:S05]  /*104b0*/  @P2 BRA `(.L_x_1019) ;  /* 0x00000000001c2947 */ /* 0x000fea0003800000 */
[----:B------:R-:W2:Y:S02]  /*104c0*/  S2R R3, SR_TID.X ;  /* 0x0000000000037919 */ /* 0x000ea40000002100 */
[----:B--2---:R-:W-:Y:S01]  /*104d0*/  LOP3.LUT R9, R3, 0x1f, RZ, 0xc0, !PT ;  /* 0x0000001f03097812 */ /* 0x004fe200078ec0ff */
[----:B------:R-:W-:-:S03]  /*104e0*/  IMAD.MOV.U32 R3, RZ, RZ, 0x8000 ;  /* 0x00008000ff037424 */ /* 0x000fc600078e00ff */
[----:B------:R-:W-:Y:S01]  /*104f0*/  ISETP.NE.AND P2, PT, R9, RZ, PT ;  /* 0x000000ff0900720c */ /* 0x000fe20003f45270 */
[----:B------:R2:W-:-:S12]  /*10500*/  SYNCS.ARRIVE.TRANS64 RZ, [R2+URZ+0x50], R3 ;  /* 0x0000500302ff79a7 */ /* 0x0005d8000800003f */
[----:B--2---:R-:W-:Y:S05]  /*10510*/  @!P2 BRA `(.L_x_1019) ;  /* 0x000000000004a947 */ /* 0x004fea0003800000 */
[----:B------:R-:W-:Y:S01]  /*10520*/  BPT.TRAP 0x1 ;  /* 0x000000040000795c */ /* 0x000fe20000300000 */
.L_x_1019:
        /* <DEDUP_REMOVED lines=10> */
[----:B------:R-:W-:Y:S01]  /*105d0*/  UMOV UR17, 0x40 ;  /* 0x0000004000117882 */ /* 0x000fe20000000000 */
[----:B------:R-:W-:-:S02]  /*105e0*/  IMAD.MOV.U32 R5, RZ, RZ, R12 ;  /* 0x000000ffff057224 */ /* 0x000fc400078e000c */
[----:B------:R-:W-:Y:S01]  /*105f0*/  ULEA UR14, UR14, UR40, 0xf ;  /* 0x000000280e0e7291 */ /* 0x000fe2000f8e783f */
[----:B------:R-:W-:Y:S01]  /*10600*/  IMAD.MOV.U32 R6, RZ, RZ, R8 ;  /* 0x000000ffff067224 */ /* 0x000fe200078e0008 */
[----:B------:R-:W-:Y:S02]  /*10610*/  USHF.L.U32 UR11, UR11, 0x6, URZ ;  /* 0x000000060b0b7899 */ /* 0x000fe4000800063f */
[----:B------:R-:W-:Y:S02]  /*10620*/  UIADD3 UR9, UR9, 0x50, URZ ;  /* 0x0000005009097890 */ /* 0x000fe4000fffe03f */
[----:B------:R-:W-:Y:S02]  /*10630*/  UIADD3 UR8, UR14, 0x400, URZ ;  /* 0x000004000e087890 */ /* 0x000fe4000fffe03f */
[----:B------:R-:W-:Y:S02]  /*10640*/  UIADD3 UR15, UR14, 0x2400, URZ ;  /* 0x000024000e0f7890 */ /* 0x000fe4000fffe03f */
[----:B------:R-:W-:-:S02]  /*10650*/  UIADD3 UR16, UR14, 0x4400, URZ ;  /* 0x000044000e107890 */ /* 0x000fc4000fffe03f */
        /* <DEDUP_REMOVED lines=14> */
.L_x_1014:
[----:B------:R-:W-:Y:S05]  /*10740*/  BSYNC B1 ;  /* 0x0000000000017941 */ /* 0x000fea0003800000 */
.L_x_1013:
[----:B------:R-:W-:Y:S01]  /*10750*/  VIADD R16, R10, 0x1 ;  /* 0x000000010a107836 */ /* 0x000fe20000000000 */
[----:B------:R-:W-:Y:S01]  /*10760*/  BSSY B1, `(.L_x_1020) ;  /* 0x0000076000017945 */ /* 0x000fe20003800000 */
[----:B------:R-:W-:-:S03]  /*10770*/  VIADD R12, R7, 0xffffffff ;  /* 0xffffffff070c7836 */ /* 0x000fc60000000000 */
[----:B------:R-:W-:-:S04]  /*10780*/  ISETP.NE.AND P2, PT, R16, 0x2, PT ;  /* 0x000000021000780c */ /* 0x000fc80003f45270 */
[----:B-1----:R-:W-:Y:S02]  /*10790*/  SEL R2, RZ, 0x1, P2 ;  /* 0x00000001ff027807 */ /* 0x002fe40001000000 */
[----:B------:R-:W-:Y:S02]  /*107a0*/  SEL R16, R16, RZ, P2 ;  /* 0x000000ff10107207 */ /* 0x000fe40001000000 */
[----:B------:R-:W-:Y:S01]  /*107b0*/  LOP3.LUT R17, R11, R2, RZ, 0x3c, !PT ;  /* 0x000000020b117212 */ /* 0x000fe200078e3cff */
[----:B------:R-:W-:Y:S06]  /*107c0*/  @!P6 BRA `(.L_x_1021) ;  /* 0x0000000400bce947 */ /* 0x000fec0003800000 */
[----:B------:R-:W-:Y:S01]  /*107d0*/  MOV R13, R12 ;  /* 0x0000000c000d7202 */ /* 0x000fe20000000f00 */
[----:B------:R-:W-:Y:S06]  /*107e0*/  @!P0 BRA `(.L_x_1022) ;  /* 0x0000000000488947 */ /* 0x000fec0003800000 */
[----:B------:R-:W1:Y:S01]  /*107f0*/  LDC R8, c[0x0][0x41c] ;  /* 0x00010700ff087b82 */ /* 0x000e620000000800 */
        /* <DEDUP_REMOVED lines=17> */
.L_x_1022:
[----:B------:R-:W-:Y:S02]  /*10910*/  LEA R2, R16, UR40, 0x3 ;  /* 0x0000002810027c11 */ /* 0x000fe4000f8e18ff */
[----:B------:R-:W-:-:S04]  /*10920*/  SHF.L.U32 R3, R17, 0x1f, RZ ;  /* 0x0000001f11037819 */ /* 0x000fc800000006ff */
[----:B------:R-:W2:Y:S02]  /*10930*/  SYNCS.PHASECHK.TRANS64.TRYWAIT P2, [R2+URZ+0x30840], R3 ;  /* 0x03084003020075a7 */ /* 0x000ea4000804017f */
[----:B--2---:R-:W-:Y:S05]  /*10940*/  @!P2 BRA `(.L_x_1023) ;  /* 0x000000140048a947 */ /* 0x004fea0003800000 */
.L_x_1057:
        /* <DEDUP_REMOVED lines=11> */
.L_x_1024:
[----:B------:R-:W-:Y:S01]  /*10a00*/  R2UR UR9, R16 ;  /* 0x00000000100972ca */ /* 0x000fe200000e0000 */
[----:B------:R-:W-:Y:S01]  /*10a10*/  UIADD3 UR19, UR40, 0x30800, URZ ;  /* 0x0003080028137890 */ /* 0x000fe2000fffe03f */
[----:B------:R-:W-:Y:S01]  /*10a20*/  R2UR UR11, R13 ;  /* 0x000000000d0b72ca */ /* 0x000fe200000e0000 */
[----:B------:R-:W-:Y:S01]  /*10a30*/  UIADD3 UR4, UP0, UR42, 0x370, URZ ;  /* 0x000003702a047890 */ /* 0x000fe2000ff1e03f */
[----:B------:R-:W-:Y:S01]  /*10a40*/  R2UR UR12, R4 ;  /* 0x00000000040c72ca */ /* 0x000fe200000e0000 */
[----:B------:R-:W-:Y:S01]  /*10a50*/  UMOV UR10, URZ ;  /* 0x0000003f000a7c82 */ /* 0x000fe20008000000 */
[----:B-----5:R-:W-:Y:S01]  /*10a60*/  R2UR UR13, R8 ;  /* 0x00000000080d72ca */ /* 0x020fe200000e0000 */
[----:B------:R-:W-:Y:S01]  /*10a70*/  UIADD3.X UR5, URZ, UR43, URZ, UP0, !UPT ;  /* 0x0000002b3f057290 */ /* 0x000fe200087fe43f */
[----:B------:R-:W-:Y:S01]  /*10a80*/  SHF.L.U32 R11, R11, 0x1f, RZ ;  /* 0x0000001f0b0b7819 */ /* 0x000fe200000006ff */
[----:B------:R-:W-:Y:S01]  /*10a90*/  UMOV UR6, 0x0 ;  /* 0x0000000000067882 */ /* 0x000fe20000000000 */
[----:B------:R-:W-:Y:S01]  /*10aa0*/  UMOV UR7, 0x14f00000 ;  /* 0x14f0000000077882 */ /* 0x000fe20000000000 */
[----:B------:R-:W-:Y:S01]  /*10ab0*/  UMOV UR17, 0x40 ;  /* 0x0000004000117882 */ /* 0x000fe20000000000 */
[----:B------:R-:W-:Y:S01]  /*10ac0*/  UMOV UR18, 0x80 ;  /* 0x0000008000127882 */ /* 0x000fe20000000000 */
[----:B------:R-:W-:Y:S01]  /*10ad0*/  ULEA UR14, UR9, UR40, 0xf ;  /* 0x00000028090e7291 */ /* 0x000fe2000f8e783f */
[----:B--2---:R-:W-:Y:S01]  /*10ae0*/  LEA R2, R10, UR19, 0x3 ;  /* 0x000000130a027c11 */ /* 0x004fe2000f8e18ff */
[----:B------:R-:W-:-:S02]  /*10af0*/  ULEA UR9, UR9, UR19, 0x3 ;  /* 0x0000001309097291 */ /* 0x000fc4000f8e183f */
[----:B------:R-:W-:Y:S02]  /*10b00*/  USHF.L.U32 UR11, UR11, 0x6, URZ ;  /* 0x000000060b0b7899 */ /* 0x000fe4000800063f */
[----:B------:R-:W-:Y:S02]  /*10b10*/  UIADD3 UR8, UR14, 0x20400, URZ ;  /* 0x000204000e087890 */ /* 0x000fe4000fffe03f */
        /* <DEDUP_REMOVED lines=17> */
.L_x_1058:
        /* <DEDUP_REMOVED lines=8> */
.L_x_1026:
        /* <DEDUP_REMOVED lines=33> */
.L_x_1021:
[----:B------:R-:W-:Y:S05]  /*10ec0*/  BSYNC B1 ;  /* 0x0000000000017941 */ /* 0x000fea0003800000 */
.L_x_1020:
[----:B------:R-:W-:Y:S02]  /*10ed0*/  ISETP.GT.AND P2, PT, R12, UR41, PT ;  /* 0x000000290c007c0c */ /* 0x000fe4000bf44270 */
[----:B------:R-:W-:-:S11]  /*10ee0*/  IADD3 R7, R7, -0x2, RZ ;  /* 0xfffffffe07077810 */ /* 0x000fd60007ffe0ff */
[----:B------:R-:W-:Y:S05]  /*10ef0*/  @P2 BRA `(.L_x_1027) ;  /* 0xfffffff000342947 */ /* 0x000fea000383ffff */
.L_x_1012:
[----:B------:R-:W-:Y:S05]  /*10f00*/  BSYNC B0 ;  /* 0x0000000000007941 */ /* 0x000fea0003800000 */
.L_x_1003:
[----:B------:R-:W-:Y:S04]  /*10f10*/  BSSY B0, `(.L_x_1028) ;  /* 0x000000f000007945 */ /* 0x000fe80003800000 */
[----:B------:R-:W-:Y:S05]  /*10f20*/  @P1 BRA `(.L_x_1029) ;  /* 0x0000000000341947 */ /* 0x000fea0003800000 */
[----:B-1----:R-:W1:Y:S01]  /*10f30*/  S2R R7, SR_LANEID ;  /* 0x0000000000077919 */ /* 0x002e620000000000 */
        /* <DEDUP_REMOVED lines=11> */
[----:B-1----:R-:W-:-:S07]  /*10ff0*/  IADD3 R19, R0, UR50, R19 ;  /* 0x0000003200137c10 */ /* 0x002fce000fffe013 */
.L_x_1029:
[----:B------:R-:W-:Y:S05]  /*11000*/  BSYNC B0 ;  /* 0x0000000000007941 */ /* 0x000fea0003800000 */
.L_x_1028:
[----:B------:R-:W-:Y:S04]  /*11010*/  BSSY B0, `(.L_x_1030) ;  /* 0x0000030000007945 */ /* 0x000fe80003800000 */
[----:B------:R-:W-:Y:S05]  /*11020*/  @!P6 BRA `(.L_x_1031) ;  /* 0x0000000000b8e947 */ /* 0x000fea0003800000 */
[----:B------:R-:W2:Y:S01]  /*11030*/  S2R R0, SR_TID.X ;  /* 0x0000000000007919 */ /* 0x000ea20000002100 */
[----:B-1----:R-:W-:Y:S02]  /*11040*/  LEA R3, R16, UR40, 0x3 ;  /* 0x0000002810037c11 */ /* 0x002fe4000f8e18ff */
[----:B--2---:R-:W-:Y:S02]  /*11050*/  LOP3.LUT R2, R0, 0x7f, RZ, 0xc0, !PT ;  /* 0x0000007f00027812 */ /* 0x004fe400078ec0ff */
[----:B------:R-:W-:Y:S02]  /*11060*/  SHF.L.U32 R0, R17, 0x1f, RZ ;  /* 0x0000001f11007819 */ /* 0x000fe400000006ff */
[----:B------:R-:W-:Y:S02]  /*11070*/  ISETP.NE.AND P1, PT, R2, RZ, PT ;  /* 0x000000ff0200720c */ /* 0x000fe40003f25270 */
[----:B------:R-:W1:Y:S02]  /*11080*/  SYNCS.PHASECHK.TRANS64.TRYWAIT P0, [R3+URZ+0x30860], R0 ;  /* 0x03086000030075a7 */ /* 0x000e64000800017f */
[----:B-1----:R-:W-:Y:S09]  /*11090*/  @!P0 BRA `(.L_x_1032) ;  /* 0x0000000c009c8947 */ /* 0x002ff20003800000 */
.L_x_1059:
        /* <DEDUP_REMOVED lines=8> */
.L_x_1033:
        /* <DEDUP_REMOVED lines=11> */
[----:B------:R-:W-:Y:S02]  /*111d0*/  ULEA UR14, UR14, UR40, 0xf ;  /* 0x000000280e0e7291 */ /* 0x000fe4000f8e783f */
        /* <DEDUP_REMOVED lines=19> */
.L_x_1031:
[----:B------:R-:W-:Y:S05]  /*11310*/  BSYNC B0 ;  /* 0x0000000000007941 */ /* 0x000fea0003800000 */
.L_x_1030:
[----:B------:R-:W-:Y:S02]  /*11320*/  VIADD R16, R16, 0x1 ;  /* 0x0000000110107836 */ /* 0x000fe40000000000 */
[----:B------:R-:W-:-:S03]  /*11330*/  IMAD.MOV.U32 R13, RZ, RZ, R19 ;  /* 0x000000ffff0d7224 */ /* 0x000fc600078e0013 */
[----:B------:R-:W-:-:S04]  /*11340*/  ISETP.NE.AND P0, PT, R16, 0x2, PT ;  /* 0x000000021000780c */ /* 0x000fc80003f05270 */
[----:B-1----:R-:W-:Y:S02]  /*11350*/  SEL R0, RZ, 0x1, P0 ;  /* 0x00000001ff007807 */ /* 0x002fe40000000000 */
[----:B------:R-:W-:Y:S02]  /*11360*/  SEL R16, R16, RZ, P0 ;  /* 0x000000ff10107207 */ /* 0x000fe40000000000 */
[----:B------:R-:W-:-:S07]  /*11370*/  LOP3.LUT R17, R17, R0, RZ, 0x3c, !PT ;  /* 0x0000000011117212 */ /* 0x000fce00078e3cff */
.L_x_992:
[----:B------:R-:W-:Y:S05]  /*11380*/  BSYNC B6 ;  /* 0x0000000000067941 */ /* 0x000fea0003800000 */
.L_x_990:
[----:B------:R-:W-:-:S03]  /*11390*/  UMOV UR4, 0xffffffff ;  /* 0xffffffff00047882 */ /* 0x000fc60000000000 */
[----:B------:R-:W-:Y:S05]  /*113a0*/  BRA.DIV UR4, `(.L_x_1034) ;  /* 0x0000000a04ec7947 */ /* 0x000fea000b800000 */
[----:B------:R1:W2:Y:S02]  /*113b0*/  SHFL.IDX PT, R14, R13, RZ, 0x1f ;  /* 0x00001fff0d0e7589 */ /* 0x0002a400000e0000 */
.L_x_1062:
[----:B------:R-:W3:Y:S01]  /*113c0*/  S2R R0, SR_TID.X ;  /* 0x0000000000007919 */ /* 0x000ee20000002100 */
[----:B------:R-:W-:Y:S05]  /*113d0*/  WARPSYNC.ALL ;  /* 0x0000000000007948 */ /* 0x000fea0003800000 */
[----:B------:R-:W-:Y:S01]  /*113e0*/  BAR.SYNC.DEFER_BLOCKING 0x4, 0x120 ;  /* 0x0104800000007b1d */ /* 0x000fe20000010000 */
[----:B--2---:R-:W-:-:S05]  /*113f0*/  IMAD.MOV.U32 R19, RZ, RZ, R14 ;  /* 0x000000ffff137224 */ /* 0x004fca00078e000e */
[----:B------:R-:W-:Y:S01]  /*11400*/  ULDC UR4, c[0x0][0xda8] ;  /* 0x00036a0000047ab9 */ /* 0x000fe20000000800 */
[----:B---3--:R-:W-:-:S04]  /*11410*/  LOP3.LUT R0, R0, 0x1f, RZ, 0xc0, !PT ;  /* 0x0000001f00007812 */ /* 0x008fc800078ec0ff */
[----:B------:R-:W-:-:S13]  /*11420*/  ISETP.NE.AND P0, PT, R0, RZ, PT ;  /* 0x000000ff0000720c */ /* 0x000fda0003f05270 */
[----:B------:R-:W2:Y:S01]  /*11430*/  @!P0 S2R R3, SR_CgaCtaId ;  /* 0x0000000000038919 */ /* 0x000ea20000008800 */
[----:B------:R-:W-:-:S04]  /*11440*/  @!P0 MOV R0, 0x400 ;  /* 0x0000040000008802 */ /* 0x000fc80000000f00 */
[----:B--2---:R-:W-:-:S05]  /*11450*/  @!P0 LEA R0, R3, R0, 0x18 ;  /* 0x0000000003008211 */ /* 0x004fca00078ec0ff */
[----:B------:R2:W-:Y:S01]  /*11460*/  @!P0 STS [R0+0x308d0], R13 ;  /* 0x0308d00d00008388 */ /* 0x0005e20000000800 */
[----:B------:R-:W-:Y:S06]  /*11470*/  BAR.ARV 0x5, 0x120 ;  /* 0x0144800000007b1d */ /* 0x000fec0000002000 */
[----:B------:R-:W-:-:S13]  /*11480*/  ISETP.GE.AND P0, PT, R19, UR4, PT ;  /* 0x0000000413007c0c */ /* 0x000fda000bf06270 */
[----:B--2---:R-:W-:Y:S05]  /*11490*/  @!P0 BRA `(.L_x_1035) ;  /* 0xffffffc800fc8947 */ /* 0x004fea000383ffff */
.L_x_981:
[----:B------:R-:W2:Y:S01]  /*114a0*/  S2R R3, SR_CgaCtaId ;  /* 0x0000000000037919 */ /* 0x000ea20000008800 */
[----:B------:R-:W-:Y:S01]  /*114b0*/  UIADD3 UR49, UR49, 0x1, URZ ;  /* 0x0000000131317890 */ /* 0x000fe2000fffe03f */
[----:B------:R-:W-:-:S03]  /*114c0*/  MOV R0, 0x400 ;  /* 0x0000040000007802 */ /* 0x000fc60000000f00 */
[----:B------:R-:W-:-:S04]  /*114d0*/  ULEA.HI UR4, UR49, UR49, URZ, 0x1 ;  /* 0x0000003131047291 */ /* 0x000fc8000f8f083f */
[----:B------:R-:W-:-:S04]  /*114e0*/  ULOP3.LUT UR4, UR4, 0xfffffffe, URZ, 0xc0, !UPT ;  /* 0xfffffffe04047892 */ /* 0x000fc8000f8ec03f */
[----:B------:R-:W-:Y:S01]  /*114f0*/  UIADD3 UR4, UR49, -UR4, URZ ;  /* 0x8000000431047290 */ /* 0x000fe2000fffe03f */
[----:B--2---:R-:W-:-:S05]  /*11500*/  LEA R7, R3, R0, 0x18 ;  /* 0x0000000003077211 */ /* 0x004fca00078ec0ff */
[----:B------:R-:W-:-:S05]  /*11510*/  IMAD.U32 R0, RZ, RZ, UR4 ;  /* 0x00000004ff007e24 */ /* 0x000fca000f8e00ff */
[----:B------:R-:W-:-:S04]  /*11520*/  SHF.L.U32 R0, R0, 0x1f, RZ ;  /* 0x0000001f00007819 */ /* 0x000fc800000006ff */
[----:B------:R-:W2:Y:S02]  /*11530*/  SYNCS.PHASECHK.TRANS64.TRYWAIT P0, [R7+URZ+0x30820], R0 ;  /* 0x03082000070075a7 */ /* 0x000ea4000800017f */
[----:B--2---:R-:W-:Y:S05]  /*11540*/  @!P0 BRA `(.L_x_1036) ;  /* 0x0000000800a88947 */ /* 0x004fea0003800000 */
.L_x_1063:
[----:B------:R-:W3:Y:S02]  /*11550*/  S2R R2, SR_TID.X ;  /* 0x0000000000027919 */ /* 0x000ee40000002100 */
[----:B---3--:R-:W-:-:S04]  /*11560*/  SHF.R.U32.HI R2, RZ, 0x5, R2 ;  /* 0x00000005ff027819 */ /* 0x008fc80000011602 */
[----:B------:R-:W-:-:S05]  /*11570*/  LOP3.LUT R2, R2, 0x3, RZ, 0xc0, !PT ;  /* 0x0000000302027812 */ /* 0x000fca00078ec0ff */
[----:B--2---:R-:W2:Y:S02]  /*11580*/  SHFL.IDX PT, R0, R2, RZ, 0x1f ;  /* 0x00001fff02007589 */ /* 0x004ea400000e0000 */
[----:B--2---:R-:W-:-:S13]  /*11590*/  ISETP.NE.AND P0, PT, R0, RZ, PT ;  /* 0x000000ff0000720c */ /* 0x004fda0003f05270 */
[----:B------:R-:W-:Y:S05]  /*115a0*/  @P0 EXIT ;  /* 0x000000000000094d */ /* 0x000fea0003800000 */
[----:B------:R-:W-:Y:S01]  /*115b0*/  ELECT P0, URZ, PT ;  /* 0x00000000003f782f */ /* 0x000fe20003800000 */
[----:B------:R-:W-:-:S12]  /*115c0*/  BSSY B0, `(.L_x_1037) ;  /* 0x0000022000007945 */ /* 0x000fd80003800000 */
[----:B------:R-:W-:Y:S05]  /*115d0*/  @!P0 BRA `(.L_x_1038) ;  /* 0x0000000000808947 */ /* 0x000fea0003800000 */
[----:B------:R-:W2:Y:S02]  /*115e0*/  LDL R2, [R1] ;  /* 0x0000000001027983 */ /* 0x000ea40000100800 */
[----:B--2---:R-:W-:-:S13]  /*115f0*/  R2UR UR4, R2 ;  /* 0x00000000020472ca */ /* 0x004fda00000e0000 */
[----:B------:R-:W-:-:S06]  /*11600*/  ULOP3.LUT UR4, UR4, 0x2, URZ, 0xfc, !UPT ;  /* 0x0000000204047892 */ /* 0x000fcc000f8efc3f */
[----:B------:R-:W-:-:S05]  /*11610*/  IMAD.U32 R0, RZ, RZ, UR4 ;  /* 0x00000004ff007e24 */ /* 0x000fca000f8e00ff */
[----:B------:R-:W-:-:S13]  /*11620*/  ISETP.NE.AND P2, PT, R0, 0x3, PT ;  /* 0x000000030000780c */ /* 0x000fda0003f45270 */
[----:B------:R-:W-:Y:S05]  /*11630*/  @!P2 BRA `(.L_x_1039) ;  /* 0x000000000004a947 */ /* 0x000fea0003800000 */
[----:B------:R-:W-:Y:S01]  /*11640*/  BPT.TRAP 0x1 ;  /* 0x000000040000795c */ /* 0x000fe20000300000 */
.L_x_1039:
[----:B------:R-:W-:Y:S01]  /*11650*/  VIADD R3, R7, 0x30840 ;  /* 0x0003084007037836 */ /* 0x000fe20000000000 */
[----:B------:R-:W-:Y:S01]  /*11660*/  SHF.L.U32 R4, R17, 0x1f, RZ ;  /* 0x0000001f11047819 */ /* 0x000fe200000006ff */
[----:B------:R-:W-:-:S03]  /*11670*/  VIADD R0, R16, 0x1 ;  /* 0x0000000110007836 */ /* 0x000fc60000000000 */
[----:B------:R-:W-:Y:S02]  /*11680*/  LEA R5, R16, R3, 0x3 ;  /* 0x0000000310057211 */ /* 0x000fe400078e18ff */
[----:B------:R-:W-:Y:S02]  /*11690*/  ISETP.NE.AND P1, PT, R0, 0x2, PT ;  /* 0x000000020000780c */ /* 0x000fe40003f25270 */
[----:B------:R-:W2:Y:S02]  /*116a0*/  SYNCS.PHASECHK.TRANS64.TRYWAIT P0, [R5+URZ], R4 ;  /* 0x00000004050075a7 */ /* 0x000ea4000800017f */
[----:B------:R-:W-:-:S04]  /*116b0*/  SEL R2, RZ, 0x1, P1 ;  /* 0x00000001ff027807 */ /* 0x000fc80000800000 */
[----:B------:R-:W-:Y:S02]  /*116c0*/  LOP3.LUT R17, R17, R2, RZ, 0x3c, !PT ;  /* 0x0000000211117212 */ /* 0x000fe400078e3cff */
[----:B------:R-:W-:Y:S02]  /*116d0*/  SEL R2, R0, RZ, P1 ;  /* 0x000000ff00027207 */ /* 0x000fe40000800000 */
[----:B------:R-:W-:-:S03]  /*116e0*/  SHF.L.U32 R0, R17, 0x1f, RZ ;  /* 0x0000001f11007819 */ /* 0x000fc600000006ff */
[----:B------:R-:W-:Y:S01]  /*116f0*/  IMAD R3, R2, 0x8, R3 ;  /* 0x0000000802037824 */ /* 0x000fe200078e0203 */
[----:B--2---:R-:W-:Y:S06]  /*11700*/  @!P0 BRA `(.L_x_1040) ;  /* 0x00000008004c8947 */ /* 0x004fec0003800000 */
.L_x_1064:
[----:B------:R-:W3:Y:S02]  /*11710*/  SYNCS.PHASECHK.TRANS64.TRYWAIT P0, [R3+URZ], R0 ;  /* 0x00000000030075a7 */ /* 0x000ee4000800017f */
[----:B---3--:R-:W-:Y:S05]  /*11720*/  @!P0 BRA `(.L_x_1041) ;  /* 0x0000000800588947 */ /* 0x008fea0003800000 */
.L_x_1065:
[----:B------:R-:W-:Y:S05]  /*11730*/  @!P2 BRA `(.L_x_1042) ;  /* 0x000000000004a947 */ /* 0x000fea0003800000 */
[----:B------:R-:W-:Y:S01]  /*11740*/  BPT.TRAP 0x1 ;  /* 0x000000040000795c */ /* 0x000fe20000300000 */
.L_x_1042:
[----:B---3--:R-:W-:-:S04]  /*11750*/  VIADD R3, R7, 0x30860 ;  /* 0x0003086007037836 */ /* 0x008fc80000000000 */
[----:B--2---:R-:W-:-:S04]  /*11760*/  IMAD R5, R16, 0x8, R3 ;  /* 0x0000000810057824 */ /* 0x004fc800078e0203 */
[----:B------:R-:W2:Y:S02]  /*11770*/  SYNCS.PHASECHK.TRANS64.TRYWAIT P0, [R5+URZ], R4 ;  /* 0x00000004050075a7 */ /* 0x000ea4000800017f */
[----:B--2---:R-:W-:Y:S05]  /*11780*/  @!P0 BRA `(.L_x_1043) ;  /* 0x0000000800548947 */ /* 0x004fea0003800000 */
.L_x_1066:
[----:B------:R-:W-:-:S07]  /*11790*/  IMAD R3, R2, 0x8, R3 ;  /* 0x0000000802037824 */ /* 0x000fce00078e0203 */
.L_x_1044:
[----:B---3--:R3:W4:Y:S02]  /*117a0*/  SYNCS.PHASECHK.TRANS64.TRYWAIT P0, [R3+URZ], R0 ;  /* 0x00000000030075a7 */ /* 0x008724000800017f */
[----:B----4-:R-:W-:Y:S05]  /*117b0*/  @!P0 NANOSLEEP.SYNCS 0x989680 ;  /* 0x009896800000895d */ /* 0x010fea0003900000 */
[----:B------:R-:W4:Y:S02]  /*117c0*/  @!P0 SYNCS.PHASECHK.TRANS64 P0, [R3+URZ], R0 ;  /* 0x00000000030085a7 */ /* 0x000f24000800007f */
[----:B----4-:R-:W-:Y:S05]  /*117d0*/  @!P0 BRA `(.L_x_1044) ;  /* 0xfffffffc00f08947 */ /* 0x010fea000383ffff */
.L_x_1038:
[----:B------:R-:W-:Y:S05]  /*117e0*/  BSYNC B0 ;  /* 0x0000000000007941 */ /* 0x000fea0003800000 */
.L_x_1037:
[----:B------:R-:W-:Y:S05]  /*117f0*/  EXIT ;  /* 0x000000000000794d */ /* 0x000fea0003800000 */
.L_x_898:
[----:B-1----:R-:W-:-:S04]  /*11800*/  IMAD.U32 R3, RZ, RZ, UR38 ;  /* 0x00000026ff037e24 */ /* 0x002fc8000f8e00ff */
[----:B------:R1:W2:Y:S03]  /*11810*/  SYNCS.PHASECHK.TRANS64.TRYWAIT P1, [R3+URZ+0x30800], R0 ;  /* 0x03080000030075a7 */ /* 0x0002a6000802017f */
[----:B--2---:R-:W-:Y:S05]  /*11820*/  @!P1 NANOSLEEP.SYNCS 0x989680 ;  /* 0x009896800000995d */ /* 0x004fea0003900000 */
[----:B------:R-:W2:Y:S02]  /*11830*/  @!P1 SYNCS.PHASECHK.TRANS64 P1, [R3+URZ+0x30800], R0 ;  /* 0x03080000030095a7 */ /* 0x000ea4000802007f */
[----:B--2---:R-:W-:Y:S05]  /*11840*/  @!P1 BRA `(.L_x_898) ;  /* 0xfffffffc00ec9947 */ /* 0x004fea000383ffff */
[----:B------:R-:W-:Y:S05]  /*11850*/  BRA `(.L_x_1045) ;  /* 0xffffff0000e07947 */ /* 0x000fea000383ffff */
.L_x_902:
[----:B--2---:R2:W3:Y:S02]  /*11860*/  SYNCS.PHASECHK.TRANS64.TRYWAIT P2, [R3+URZ+0x30830], R0 ;  /* 0x03083000030075a7 */ /* 0x0044e4000804017f */
[----:B---3--:R-:W-:Y:S05]  /*11870*/  @!P2 NANOSLEEP.SYNCS 0x989680 ;  /* 0x009896800000a95d */ /* 0x008fea0003900000 */
[----:B------:R-:W3:Y:S02]  /*11880*/  @!P2 SYNCS.PHASECHK.TRANS64 P2, [R3+URZ+0x30830], R0 ;  /* 0x030830000300a5a7 */ /* 0x000ee4000804007f */
[----:B---3--:R-:W-:Y:S05]  /*11890*/  @!P2 BRA `(.L_x_902) ;  /* 0xfffffffc00f0a947 */ /* 0x008fea000383ffff */
[----:B------:R-:W-:Y:S05]  /*118a0*/  BRA `(.L_x_901) ;  /* 0xffffff0400047947 */ /* 0x000fea000383ffff */
.L_x_918:
[----:B--2---:R-:W-:-:S04]  /*118b0*/  IMAD.U32 R153, RZ, RZ, UR39 ;  /* 0x00000027ff997e24 */ /* 0x004fc8000f8e00ff */
[----:B------:R2:W3:Y:S03]  /*118c0*/  SYNCS.PHASECHK.TRANS64.TRYWAIT P2, [R153+URZ+0x30830], R152 ;  /* 0x03083098990075a7 */ /* 0x0004e6000804017f */
[----:B---3--:R-:W-:Y:S05]  /*118d0*/  @!P2 NANOSLEEP.SYNCS 0x989680 ;  /* 0x009896800000a95d */ /* 0x008fea0003900000 */
[----:B------:R-:W3:Y:S02]  /*118e0*/  @!P2 SYNCS.PHASECHK.TRANS64 P2, [R153+URZ+0x30830], R152 ;  /* 0x030830989900a5a7 */ /* 0x000ee4000804007f */
[----:B---3--:R-:W-:Y:S05]  /*118f0*/  @!P2 BRA `(.L_x_918) ;  /* 0xfffffffc00eca947 */ /* 0x008fea000383ffff */
[----:B------:R-:W-:Y:S05]  /*11900*/  BRA `(.L_x_917) ;  /* 0xffffff2800b07947 */ /* 0x000fea000383ffff */
.L_x_922:
[----:B--2---:R-:W-:-:S04]  /*11910*/  MOV R215, UR10 ;  /* 0x0000000a00d77c02 */ /* 0x004fc80008000f00 */
[----:B------:R2:W3:Y:S03]  /*11920*/  SYNCS.PHASECHK.TRANS64.TRYWAIT P2, [R215+URZ+0x30850], R0 ;  /* 0x03085000d70075a7 */ /* 0x0004e6000804017f */
[----:B---3--:R-:W-:Y:S05]  /*11930*/  @!P2 NANOSLEEP.SYNCS 0x989680 ;  /* 0x009896800000a95d */ /* 0x008fea0003900000 */
[----:B------:R-:W3:Y:S02]  /*11940*/  @!P2 SYNCS.PHASECHK.TRANS64 P2, [R215+URZ+0x30850], R0 ;  /* 0x03085000d700a5a7 */ /* 0x000ee4000804007f */
[----:B---3--:R-:W-:Y:S05]  /*11950*/  @!P2 BRA `(.L_x_922) ;  /* 0xfffffffc00eca947 */ /* 0x008fea000383ffff */
[----:B------:R-:W-:Y:S05]  /*11960*/  BRA `(.L_x_921) ;  /* 0xffffff3800407947 */ /* 0x000fea000383ffff */
.L_x_939:
[----:B--2---:R-:W-:-:S04]  /*11970*/  IMAD.U32 R4, RZ, RZ, UR6 ;  /* 0x00000006ff047e24 */ /* 0x004fc8000f8e00ff */
[----:B------:R2:W3:Y:S03]  /*11980*/  SYNCS.PHASECHK.TRANS64.TRYWAIT P2, [R4+URZ+0x30830], R3 ;  /* 0x03083003040075a7 */ /* 0x0004e6000804017f */
[----:B---3--:R-:W-:Y:S05]  /*11990*/  @!P2 NANOSLEEP.SYNCS 0x989680 ;  /* 0x009896800000a95d */ /* 0x008fea0003900000 */
[----:B------:R-:W3:Y:S02]  /*119a0*/  @!P2 SYNCS.PHASECHK.TRANS64 P2, [R4+URZ+0x30830], R3 ;  /* 0x030830030400a5a7 */ /* 0x000ee4000804007f */
[----:B---3--:R-:W-:Y:S05]  /*119b0*/  @!P2 BRA `(.L_x_939) ;  /* 0xfffffffc00eca947 */ /* 0x008fea000383ffff */
[----:B------:R-:W-:Y:S05]  /*119c0*/  BRA `(.L_x_938) ;  /* 0xffffff5000d47947 */ /* 0x000fea000383ffff */
.L_x_943:
[----:B-12---:R-:W-:-:S04]  /*119d0*/  IMAD.U32 R3, RZ, RZ, UR14 ;  /* 0x0000000eff037e24 */ /* 0x006fc8000f8e00ff */
[----:B------:R1:W2:Y:S03]  /*119e0*/  SYNCS.PHASECHK.TRANS64.TRYWAIT P2, [R3+URZ+0x30850], R0 ;  /* 0x03085000030075a7 */ /* 0x0002a6000804017f */
[----:B--2---:R-:W-:Y:S05]  /*119f0*/  @!P2 NANOSLEEP.SYNCS 0x989680 ;  /* 0x009896800000a95d */ /* 0x004fea0003900000 */
[----:B------:R-:W2:Y:S02]  /*11a00*/  @!P2 SYNCS.PHASECHK.TRANS64 P2, [R3+URZ+0x30850], R0 ;  /* 0x030850000300a5a7 */ /* 0x000ea4000804007f */
[----:B--2---:R-:W-:Y:S05]  /*11a10*/  @!P2 BRA `(.L_x_943) ;  /* 0xfffffffc00eca947 */ /* 0x004fea000383ffff */
[----:B------:R-:W-:Y:S05]  /*11a20*/  BRA `(.L_x_942) ;  /* 0xffffff6000647947 */ /* 0x000fea000383ffff */
.L_x_949:
[----:B--2---:R-:W-:-:S04]  /*11a30*/  IMAD.U32 R4, RZ, RZ, UR6 ;  /* 0x00000006ff047e24 */ /* 0x004fc8000f8e00ff */
[----:B------:R2:W3:Y:S03]  /*11a40*/  SYNCS.PHASECHK.TRANS64.TRYWAIT P2, [R4+URZ+0x30830], R3 ;  /* 0x03083003040075a7 */ /* 0x0004e6000804017f */
[----:B---3--:R-:W-:Y:S05]  /*11a50*/  @!P2 NANOSLEEP.SYNCS 0x989680 ;  /* 0x009896800000a95d */ /* 0x008fea0003900000 */
[----:B------:R-:W3:Y:S02]  /*11a60*/  @!P2 SYNCS.PHASECHK.TRANS64 P2, [R4+URZ+0x30830], R3 ;  /* 0x030830030400a5a7 */ /* 0x000ee4000804007f */
[----:B---3--:R-:W-:Y:S05]  /*11a70*/  @!P2 BRA `(.L_x_949) ;  /* 0xfffffffc00eca947 */ /* 0x008fea000383ffff */
[----:B------:R-:W-:Y:S05]  /*11a80*/  BRA `(.L_x_948) ;  /* 0xffffff6c00e47947 */ /* 0x000fea000383ffff */
.L_x_953:
[----:B-12---:R-:W-:-:S04]  /*11a90*/  IMAD.U32 R3, RZ, RZ, UR10 ;  /* 0x0000000aff037e24 */ /* 0x006fc8000f8e00ff */
[----:B------:R1:W2:Y:S03]  /*11aa0*/  SYNCS.PHASECHK.TRANS64.TRYWAIT P2, [R3+URZ+0x30850], R0 ;  /* 0x03085000030075a7 */ /* 0x0002a6000804017f */
[----:B--2---:R-:W-:Y:S05]  /*11ab0*/  @!P2 NANOSLEEP.SYNCS 0x989680 ;  /* 0x009896800000a95d */ /* 0x004fea0003900000 */
[----:B------:R-:W2:Y:S02]  /*11ac0*/  @!P2 SYNCS.PHASECHK.TRANS64 P2, [R3+URZ+0x30850], R0 ;  /* 0x030850000300a5a7 */ /* 0x000ea4000804007f */
[----:B--2---:R-:W-:Y:S05]  /*11ad0*/  @!P2 BRA `(.L_x_953) ;  /* 0xfffffffc00eca947 */ /* 0x004fea000383ffff */
[----:B------:R-:W-:Y:S05]  /*11ae0*/  BRA `(.L_x_952) ;  /* 0xffffff7c00747947 */ /* 0x000fea000383ffff */
.L_x_966:
[----:B--2---:R-:W-:-:S04]  /*11af0*/  IMAD.U32 R5, RZ, RZ, UR5 ;  /* 0x00000005ff057e24 */ /* 0x004fc8000f8e00ff */
[----:B------:R2:W3:Y:S03]  /*11b00*/  SYNCS.PHASECHK.TRANS64.TRYWAIT P0, [R5+URZ+0x30850], R0 ;  /* 0x03085000050075a7 */ /* 0x0004e6000800017f */
[----:B---3--:R-:W-:Y:S05]  /*11b10*/  @!P0 NANOSLEEP.SYNCS 0x989680 ;  /* 0x009896800000895d */ /* 0x008fea0003900000 */
[----:B------:R-:W3:Y:S02]  /*11b20*/  @!P0 SYNCS.PHASECHK.TRANS64 P0, [R5+URZ+0x30850], R0 ;  /* 0x03085000050085a7 */ /* 0x000ee4000800007f */
[----:B---3--:R-:W-:Y:S05]  /*11b30*/  @!P0 BRA `(.L_x_966) ;  /* 0xfffffffc00ec8947 */ /* 0x008fea000383ffff */
[----:B------:R-:W-:Y:S05]  /*11b40*/  BRA `(.L_x_965) ;  /* 0xffffff9c004c7947 */ /* 0x000fea000383ffff */
.L_x_996:
[----:B------:R-:W1:Y:S01]  /*11b50*/  S2R R18, SR_TID.X ;  /* 0x0000000000127919 */ /* 0x000e620000002100 */
        /* <DEDUP_REMOVED lines=9> */
.L_x_1046:
[----:B------:R-:W-:Y:S05]  /*11bf0*/  BRA `(.L_x_1047) ;  /* 0xffffffd000e47947 */ /* 0x000fea000383ffff */
.L_x_997:
[----:B------:R-:W-:Y:S01]  /*11c00*/  BSSY B0, `(.L_x_1048) ;  /* 0x0000006000007945 */ /* 0x000fe20003800000 */
[----:B------:R-:W-:-:S07]  /*11c10*/  IMAD.MOV.U32 R15, RZ, RZ, -0x1 ;  /* 0xffffffffff0f7424 */ /* 0x000fce00078e00ff */
[----:B------:R-:W-:Y:S05]  /*11c20*/  WARPSYNC.COLLECTIVE R15, `(.L_x_1049) ;  /* 0x000000000f0c7348 */ /* 0x000fea0003c00000 */
[----:B------:R-:W-:Y:S02]  /*11c30*/  ELECT P6, UR62, PT ;  /* 0x00000000003e782f */ /* 0x000fe400038c0000 */
[----:B------:R-:W-:Y:S01]  /*11c40*/  MOV R14, UR62 ;  /* 0x0000003e000e7c02 */ /* 0x000fe20008000f00 */
[----:B------:R-:W-:Y:S10]  /*11c50*/  ENDCOLLECTIVE ;  /* 0x000000000000791b */ /* 0x000ff40003800000 */
.L_x_1049:
[----:B------:R-:W-:Y:S05]  /*11c60*/  BSYNC B0 ;  /* 0x0000000000007941 */ /* 0x000fea0003800000 */
.L_x_1048:
[----:B------:R-:W-:Y:S05]  /*11c70*/  BRA `(.L_x_1050) ;  /* 0xffffffd000d47947 */ /* 0x000fea000383ffff */
.L_x_1000:
[----:B-1----:R1:W2:Y:S02]  /*11c80*/  SYNCS.PHASECHK.TRANS64.TRYWAIT P2, [R8+URZ+0x30840], R7 ;  /* 0x03084007080075a7 */ /* 0x0022a4000804017f */
[----:B--2---:R-:W-:Y:S05]  /*11c90*/  @!P2 NANOSLEEP.SYNCS 0x989680 ;  /* 0x009896800000a95d */ /* 0x004fea0003900000 */
[----:B------:R-:W2:Y:S02]  /*11ca0*/  @!P2 SYNCS.PHASECHK.TRANS64 P2, [R8+URZ+0x30840], R7 ;  /* 0x030840070800a5a7 */ /* 0x000ea4000804007f */
[----:B--2---:R-:W-:Y:S05]  /*11cb0*/  @!P2 BRA `(.L_x_1000) ;  /* 0xfffffffc00f0a947 */ /* 0x004fea000383ffff */
[----:B------:R-:W-:Y:S05]  /*11cc0*/  BRA `(.L_x_1051) ;  /* 0xffffffd400347947 */ /* 0x000fea000383ffff */
.L_x_1002:
[----:B-1----:R-:W-:-:S04]  /*11cd0*/  IMAD.U32 R8, RZ, RZ, UR40 ;  /* 0x00000028ff087e24 */ /* 0x002fc8000f8e00ff */
[----:B------:R1:W2:Y:S03]  /*11ce0*/  SYNCS.PHASECHK.TRANS64.TRYWAIT P2, [R8+URZ+0x30820], R7 ;  /* 0x03082007080075a7 */ /* 0x0002a6000804017f */
[----:B--2---:R-:W-:Y:S05]  /*11cf0*/  @!P2 NANOSLEEP.SYNCS 0x989680 ;  /* 0x009896800000a95d */ /* 0x004fea0003900000 */
[----:B------:R-:W2:Y:S02]  /*11d00*/  @!P2 SYNCS.PHASECHK.TRANS64 P2, [R8+URZ+0x30820], R7 ;  /* 0x030820070800a5a7 */ /* 0x000ea4000804007f */
[----:B--2---:R-:W-:Y:S05]  /*11d10*/  @!P2 BRA `(.L_x_1002) ;  /* 0xfffffffc00eca947 */ /* 0x004fea000383ffff */
[----:B------:R-:W-:Y:S05]  /*11d20*/  BRA `(.L_x_1052) ;  /* 0xffffffd8006c7947 */ /* 0x000fea000383ffff */
.L_x_1008:
[----:B-1----:R1:W2:Y:S02]  /*11d30*/  SYNCS.PHASECHK.TRANS64.TRYWAIT P3, [R3+URZ+0x30840], R2 ;  /* 0x03084002030075a7 */ /* 0x0022a4000806017f */
[----:B--2---:R-:W-:Y:S05]  /*11d40*/  @!P3 NANOSLEEP.SYNCS 0x989680 ;  /* 0x009896800000b95d */ /* 0x004fea0003900000 */
[----:B------:R-:W2:Y:S02]  /*11d50*/  @!P3 SYNCS.PHASECHK.TRANS64 P3, [R3+URZ+0x30840], R2 ;  /* 0x030840020300b5a7 */ /* 0x000ea4000806007f */
[----:B--2---:R-:W-:Y:S05]  /*11d60*/  @!P3 BRA `(.L_x_1008) ;  /* 0xfffffffc00f0b947 */ /* 0x004fea000383ffff */
[----:B------:R-:W-:Y:S05]  /*11d70*/  BRA `(.L_x_1053) ;  /* 0xffffffdc00147947 */ /* 0x000fea000383ffff */
.L_x_1010:
[----:B-1----:R1:W2:Y:S02]  /*11d80*/  SYNCS.PHASECHK.TRANS64.TRYWAIT P3, [R2+URZ+0x60], R3 ;  /* 0x00006003020075a7 */ /* 0x0022a4000806017f */
[----:B--2---:R-:W-:Y:S05]  /*11d90*/  @!P3 NANOSLEEP.SYNCS 0x989680 ;  /* 0x009896800000b95d */ /* 0x004fea0003900000 */
[----:B------:R-:W2:Y:S02]  /*11da0*/  @!P3 SYNCS.PHASECHK.TRANS64 P3, [R2+URZ+0x60], R3 ;  /* 0x000060030200b5a7 */ /* 0x000ea4000806007f */
[----:B--2---:R-:W-:Y:S05]  /*11db0*/  @!P3 BRA `(.L_x_1010) ;  /* 0xfffffffc00f0b947 */ /* 0x004fea000383ffff */
[----:B------:R-:W-:Y:S05]  /*11dc0*/  BRA `(.L_x_1054) ;  /* 0xffffffdc00ac7947 */ /* 0x000fea000383ffff */
.L_x_1016:
[----:B-1----:R1:W2:Y:S02]  /*11dd0*/  SYNCS.PHASECHK.TRANS64.TRYWAIT P3, [R3+URZ+0x30840], R2 ;  /* 0x03084002030075a7 */ /* 0x0022a4000806017f */
[----:B--2---:R-:W-:Y:S05]  /*11de0*/  @!P3 NANOSLEEP.SYNCS 0x989680 ;  /* 0x009896800000b95d */ /* 0x004fea0003900000 */
[----:B------:R-:W2:Y:S02]  /*11df0*/  @!P3 SYNCS.PHASECHK.TRANS64 P3, [R3+URZ+0x30840], R2 ;  /* 0x030840020300b5a7 */ /* 0x000ea4000806007f */
[----:B--2---:R-:W-:Y:S05]  /*11e00*/  @!P3 BRA `(.L_x_1016) ;  /* 0xfffffffc00f0b947 */ /* 0x004fea000383ffff */
[----:B------:R-:W-:Y:S05]  /*11e10*/  BRA `(.L_x_1055) ;  /* 0xffffffe000f87947 */ /* 0x000fea000383ffff */
.L_x_1018:
[----:B-1----:R1:W2:Y:S02]  /*11e20*/  SYNCS.PHASECHK.TRANS64.TRYWAIT P3, [R2+URZ+0x60], R17 ;  /* 0x00006011020075a7 */ /* 0x0022a4000806017f */
[----:B--2---:R-:W-:Y:S05]  /*11e30*/  @!P3 NANOSLEEP.SYNCS 0x989680 ;  /* 0x009896800000b95d */ /* 0x004fea0003900000 */
[----:B------:R-:W2:Y:S02]  /*11e40*/  @!P3 SYNCS.PHASECHK.TRANS64 P3, [R2+URZ+0x60], R17 ;  /* 0x000060110200b5a7 */ /* 0x000ea4000806007f */
[----:B--2---:R-:W-:Y:S05]  /*11e50*/  @!P3 BRA `(.L_x_1018) ;  /* 0xfffffffc00f0b947 */ /* 0x004fea000383ffff */
[----:B------:R-:W-:Y:S05]  /*11e60*/  BRA `(.L_x_1056) ;  /* 0xffffffe400907947 */ /* 0x000fea000383ffff */
.L_x_1023:
[----:B--2---:R2:W3:Y:S02]  /*11e70*/  SYNCS.PHASECHK.TRANS64.TRYWAIT P2, [R2+URZ+0x30840], R3 ;  /* 0x03084003020075a7 */ /* 0x0044e4000804017f */
[----:B---3--:R-:W-:Y:S05]  /*11e80*/  @!P2 NANOSLEEP.SYNCS 0x989680 ;  /* 0x009896800000a95d */ /* 0x008fea0003900000 */
[----:B------:R-:W3:Y:S02]  /*11e90*/  @!P2 SYNCS.PHASECHK.TRANS64 P2, [R2+URZ+0x30840], R3 ;  /* 0x030840030200a5a7 */ /* 0x000ee4000804007f */
[----:B---3--:R-:W-:Y:S05]  /*11ea0*/  @!P2 BRA `(.L_x_1023) ;  /* 0xfffffffc00f0a947 */ /* 0x008fea000383ffff */
[----:B------:R-:W-:Y:S05]  /*11eb0*/  BRA `(.L_x_1057) ;  /* 0xffffffe800a47947 */ /* 0x000fea000383ffff */
.L_x_1025:
[----:B-1----:R1:W2:Y:S02]  /*11ec0*/  SYNCS.PHASECHK.TRANS64.TRYWAIT P2, [R2+URZ+0x60], R11 ;  /* 0x0000600b020075a7 */ /* 0x0022a4000804017f */
[----:B--2---:R-:W-:Y:S05]  /*11ed0*/  @!P2 NANOSLEEP.SYNCS 0x989680 ;  /* 0x009896800000a95d */ /* 0x004fea0003900000 */
[----:B------:R-:W2:Y:S02]  /*11ee0*/  @!P2 SYNCS.PHASECHK.TRANS64 P2, [R2+URZ+0x60], R11 ;  /* 0x0000600b0200a5a7 */ /* 0x000ea4000804007f */
[----:B--2---:R-:W-:Y:S05]  /*11ef0*/  @!P2 BRA `(.L_x_1025) ;  /* 0xfffffffc00f0a947 */ /* 0x004fea000383ffff */
[----:B------:R-:W-:Y:S05]  /*11f00*/  BRA `(.L_x_1058) ;  /* 0xffffffec00487947 */ /* 0x000fea000383ffff */
.L_x_1032:
[----:B-1----:R1:W2:Y:S02]  /*11f10*/  SYNCS.PHASECHK.TRANS64.TRYWAIT P0, [R3+URZ+0x30860], R0 ;  /* 0x03086000030075a7 */ /* 0x0022a4000800017f */
[----:B--2---:R-:W-:Y:S05]  /*11f20*/  @!P0 NANOSLEEP.SYNCS 0x989680 ;  /* 0x009896800000895d */ /* 0x004fea0003900000 */
[----:B------:R-:W2:Y:S02]  /*11f30*/  @!P0 SYNCS.PHASECHK.TRANS64 P0, [R3+URZ+0x30860], R0 ;  /* 0x03086000030085a7 */ /* 0x000ea4000800007f */
[----:B--2---:R-:W-:Y:S05]  /*11f40*/  @!P0 BRA `(.L_x_1032) ;  /* 0xfffffffc00f08947 */ /* 0x004fea000383ffff */
[----:B------:R-:W-:Y:S05]  /*11f50*/  BRA `(.L_x_1059) ;  /* 0xfffffff000507947 */ /* 0x000fea000383ffff */
.L_x_1034:
[----:B------:R-:W-:Y:S01]  /*11f60*/  BSSY B0, `(.L_x_1060) ;  /* 0x0000007000007945 */ /* 0x000fe20003800000 */
[----:B------:R-:W-:Y:S02]  /*11f70*/  IMAD.MOV.U32 R12, RZ, RZ, RZ ;  /* 0x000000ffff0c7224 */ /* 0x000fe400078e00ff */
[----:B------:R-:W-:Y:S02]  /*11f80*/  IMAD.MOV.U32 R11, RZ, RZ, 0x1f ;  /* 0x0000001fff0b7424 */ /* 0x000fe400078e00ff */
[----:B------:R-:W-:-:S07]  /*11f90*/  IMAD.MOV.U32 R15, RZ, RZ, -0x1 ;  /* 0xffffffffff0f7424 */ /* 0x000fce00078e00ff */
[----:B------:R-:W-:Y:S05]  /*11fa0*/  WARPSYNC.COLLECTIVE R15, `(.L_x_1061) ;  /* 0x000000000f087348 */ /* 0x000fea0003c00000 */
[----:B------:R1:W2:Y:S02]  /*11fb0*/  SHFL.IDX P6, R14, R13, R12, R11 ;  /* 0x0000000c0d0e7389 */ /* 0x0002a400000c000b */
[----:B-12---:R-:W-:Y:S01]  /*11fc0*/  ENDCOLLECTIVE ;  /* 0x000000000000791b */ /* 0x006fe20003800000 */
.L_x_1061:
[----:B------:R-:W-:Y:S05]  /*11fd0*/  BSYNC B0 ;  /* 0x0000000000007941 */ /* 0x000fea0003800000 */
.L_x_1060:
[----:B------:R-:W-:Y:S05]  /*11fe0*/  BRA `(.L_x_1062) ;  /* 0xfffffff000f47947 */ /* 0x000fea000383ffff */
.L_x_1036:
[----:B--2---:R2:W3:Y:S02]  /*11ff0*/  SYNCS.PHASECHK.TRANS64.TRYWAIT P0, [R7+URZ+0x30820], R0 ;  /* 0x03082000070075a7 */ /* 0x0044e4000800017f */
[----:B---3--:R-:W-:Y:S05]  /*12000*/  @!P0 NANOSLEEP.SYNCS 0x989680 ;  /* 0x009896800000895d */ /* 0x008fea0003900000 */
[----:B------:R-:W3:Y:S02]  /*12010*/  @!P0 SYNCS.PHASECHK.TRANS64 P0, [R7+URZ+0x30820], R0 ;  /* 0x03082000070085a7 */ /* 0x000ee4000800007f */
[----:B---3--:R-:W-:Y:S05]  /*12020*/  @!P0 BRA `(.L_x_1036) ;  /* 0xfffffffc00f08947 */ /* 0x008fea000383ffff */
[----:B------:R-:W-:Y:S05]  /*12030*/  BRA `(.L_x_1063) ;  /* 0xfffffff400447947 */ /* 0x000fea000383ffff */
.L_x_1040:
[----:B--2---:R2:W3:Y:S02]  /*12040*/  SYNCS.PHASECHK.TRANS64.TRYWAIT P0, [R5+URZ], R4 ;  /* 0x00000004050075a7 */ /* 0x0044e4000800017f */
[----:B---3--:R-:W-:Y:S05]  /*12050*/  @!P0 NANOSLEEP.SYNCS 0x989680 ;  /* 0x009896800000895d */ /* 0x008fea0003900000 */
[----:B------:R-:W3:Y:S02]  /*12060*/  @!P0 SYNCS.PHASECHK.TRANS64 P0, [R5+URZ], R4 ;  /* 0x00000004050085a7 */ /* 0x000ee4000800007f */
[----:B---3--:R-:W-:Y:S05]  /*12070*/  @!P0 BRA `(.L_x_1040) ;  /* 0xfffffffc00f08947 */ /* 0x008fea000383ffff */
[----:B------:R-:W-:Y:S05]  /*12080*/  BRA `(.L_x_1064) ;  /* 0xfffffff400a07947 */ /* 0x000fea000383ffff */
.L_x_1041:
[----:B---3--:R3:W4:Y:S02]  /*12090*/  SYNCS.PHASECHK.TRANS64.TRYWAIT P0, [R3+URZ], R0 ;  /* 0x00000000030075a7 */ /* 0x008724000800017f */
[----:B----4-:R-:W-:Y:S05]  /*120a0*/  @!P0 NANOSLEEP.SYNCS 0x989680 ;  /* 0x009896800000895d */ /* 0x010fea0003900000 */
[----:B------:R-:W4:Y:S02]  /*120b0*/  @!P0 SYNCS.PHASECHK.TRANS64 P0, [R3+URZ], R0 ;  /* 0x00000000030085a7 */ /* 0x000f24000800007f */
[----:B----4-:R-:W-:Y:S05]  /*120c0*/  @!P0 BRA `(.L_x_1041) ;  /* 0xfffffffc00f08947 */ /* 0x010fea000383ffff */
[----:B------:R-:W-:Y:S05]  /*120d0*/  BRA `(.L_x_1065) ;  /* 0xfffffff400947947 */ /* 0x000fea000383ffff */
.L_x_1043:
[----:B--2---:R2:W3:Y:S02]  /*120e0*/  SYNCS.PHASECHK.TRANS64.TRYWAIT P0, [R5+URZ], R4 ;  /* 0x00000004050075a7 */ /* 0x0044e4000800017f */
[----:B---3--:R-:W-:Y:S05]  /*120f0*/  @!P0 NANOSLEEP.SYNCS 0x989680 ;  /* 0x009896800000895d */ /* 0x008fea0003900000 */
[----:B------:R-:W3:Y:S02]  /*12100*/  @!P0 SYNCS.PHASECHK.TRANS64 P0, [R5+URZ], R4 ;  /* 0x00000004050085a7 */ /* 0x000ee4000800007f */
[----:B---3--:R-:W-:Y:S05]  /*12110*/  @!P0 BRA `(.L_x_1043) ;  /* 0xfffffffc00f08947 */ /* 0x008fea000383ffff */
[----:B------:R-:W-:Y:S05]  /*12120*/  BRA `(.L_x_1066) ;  /* 0xfffffff400987947 */ /* 0x000fea000383ffff */
.L_x_1067:
        /* <DEDUP_REMOVED lines=13> */
.L_x_2841:


//--------------------- .text._ZN7cutlass13device_kernelIN5flash11enable_sm90INS1_16FlashAttnFwdSm90INS1_25CollectiveMainloopFwdSm90ILi2EN4cute5tupleIJNS5_1CILi1EEES8_S8_EEENS6_IJNS7_ILi128EEENS7_ILi64EEENS7_ILi256EEEEEELi256ENS_10bfloat16_tEfNS_4arch4Sm90ELb0ELb1ELb0ELb1ELb0ELb0ELb0ELb1ELb1ELb0ELb0ELb0EEENS1_21CollectiveEpilogueFwdINS6_IJSA_SC_SB_EEES9_SE_SG_Li256ELb1ELb0ELb0ELb0EEENS1_36VarlenDynamicPersistentTileSchedulerILi128ELi64ELi256ELi32ELb0ELb0ELb1ELb1ELb0ELb1EEEEEEEEEvNT_6ParamsE --------------------------
	.section	.text._ZN7cutlass13device_kernelIN5flash11enable_sm90INS1_16FlashAttnFwdSm90INS1_25CollectiveMainloopFwdSm90ILi2EN4cute5tupleIJNS5_1CILi1EEES8_S8_EEENS6_IJNS7_ILi128EEENS7_ILi64EEENS7_ILi256EEEEEELi256ENS_10bfloat16_tEfNS_4arch4Sm90ELb0ELb1ELb0ELb1ELb0ELb0ELb0ELb1ELb1ELb0ELb0ELb0EEENS1_21CollectiveEpilogueFwdINS6_IJSA_SC_SB_EEES9_SE_SG_Li256ELb1ELb0ELb0ELb0EEENS1_36VarlenDynamicPersistentTileSchedulerILi128ELi64ELi256ELi32ELb0ELb0ELb1ELb1ELb0ELb1EEEEEEEEEvNT_6ParamsE,"ax",@progbits
	.align	128
.text._ZN7cutlass13device_kernelIN5flash11enable_sm90INS1_16FlashAttnFwdSm90INS1_25CollectiveMainloopFwdSm90ILi2EN4cute5tupleIJNS5_1CILi1EEES8_S8_EEENS6_IJNS7_ILi128EEENS7_ILi64EEENS7_ILi256EEEEEELi256ENS_10bfloat16_tEfNS_4arch4Sm90ELb0ELb1ELb0ELb1ELb0ELb0ELb0ELb1ELb1ELb0ELb0ELb0EEENS1_21CollectiveEpilogueFwdINS6_IJSA_SC_SB_EEES9_SE_SG_Li256ELb1ELb0ELb0ELb0EEENS1_36VarlenDynamicPersistentTileSchedulerILi128ELi64ELi256ELi32ELb0ELb0ELb1ELb1ELb0ELb1EEEEEEEEEvNT_6ParamsE:
        .type           _ZN7cutlass13device_kernelIN5flash11enable_sm90INS1_16FlashAttnFwdSm90INS1_25CollectiveMainloopFwdSm90ILi2EN4cute5tupleIJNS5_1CILi1EEES8_S8_EEENS6_IJNS7_ILi128EEENS7_ILi64EEENS7_ILi256EEEEEELi256ENS_10bfloat16_tEfNS_4arch4Sm90ELb0ELb1ELb0ELb1ELb0ELb0ELb0ELb1ELb1ELb0ELb0ELb0EEENS1_21CollectiveEpilogueFwdINS6_IJSA_SC_SB_EEES9_SE_SG_Li256ELb1ELb0ELb0ELb0EEENS1_36VarlenDynamicPersistentTileSchedulerILi128ELi64ELi256ELi32ELb0ELb0ELb1ELb1ELb0ELb1EEEEEEEEEvNT_6ParamsE,@function
        .size           _ZN7cutlass13device_kernelIN5flash11enable_sm90INS1_16FlashAttnFwdSm90INS1_25CollectiveMainloopFwdSm90ILi2EN4cute5tupleIJNS5_1CILi1EEES8_S8_EEENS6_IJNS7_ILi128EEENS7_ILi64EEENS7_ILi256EEEEEELi256ENS_10bfloat16_tEfNS_4arch4Sm90ELb0ELb1ELb0ELb1ELb0ELb0ELb0ELb1ELb1ELb0ELb0ELb0EEENS1_21CollectiveEpilogueFwdINS6_IJSA_SC_SB_EEES9_SE_SG_Li256ELb1ELb0ELb0ELb0EEENS1_36VarlenDynamicPersistentTileSchedulerILi128ELi64ELi256ELi32ELb0ELb0ELb1ELb1ELb0ELb1EEEEEEEEEvNT_6ParamsE,(.L_x_2842 - _ZN7cutlass13device_kernelIN5flash11enable_sm90INS1_16FlashAttnFwdSm90INS1_25CollectiveMainloopFwdSm90ILi2EN4cute5tupleIJNS5_1CILi1EEES8_S8_EEENS6_IJNS7_ILi128EEENS7_ILi64EEENS7_ILi256EEEEEELi256ENS_10bfloat16_tEfNS_4arch4Sm90ELb0ELb1ELb0ELb1ELb0ELb0ELb0ELb1ELb1ELb0ELb0ELb0EEENS1_21CollectiveEpilogueFwdINS6_IJSA_SC_SB_EEES9_SE_SG_Li256ELb1ELb0ELb0ELb0EEENS1_36VarlenDynamicPersistentTileSchedulerILi128ELi64ELi256ELi32ELb0ELb0ELb1ELb1ELb0ELb1EEEEEEEEEvNT_6ParamsE)
        .other          _ZN7cutlass13device_kernelIN5flash11enable_sm90INS1_16FlashAttnFwdSm90INS1_25CollectiveMainloopFwdSm90ILi2EN4cute5tupleIJNS5_1CILi1EEES8_S8_EEENS6_IJNS7_ILi128EEENS7_ILi64EEENS7_ILi256EEEEEELi256ENS_10bfloat16_tEfNS_4arch4Sm90ELb0ELb1ELb0ELb1ELb0ELb0ELb0ELb1ELb1ELb0ELb0ELb0EEENS1_21CollectiveEpilogueFwdINS6_IJSA_SC_SB_EEES9_SE_SG_Li256ELb1ELb0ELb0ELb0EEENS1_36VarlenDynamicPersistentTileSchedulerILi128ELi64ELi256ELi32ELb0ELb0ELb1ELb1ELb0ELb1EEEEEEEEEvNT_6ParamsE,@"STO_CUDA_ENTRY STV_DEFAULT"
_ZN7cutlass13device_kernelIN5flash11enable_sm90INS1_16FlashAttnFwdSm90INS1_25CollectiveMainloopFwdSm90ILi2EN4cute5tupleIJNS5_1CILi1EEES8_S8_EEENS6_IJNS7_ILi128EEENS7_ILi64EEENS7_ILi256EEEEEELi256ENS_10bfloat16_tEfNS_4arch4Sm90ELb0ELb1ELb0ELb1ELb0ELb0ELb0ELb1ELb1ELb0ELb0ELb0EEENS1_21CollectiveEpilogueFwdINS6_IJSA_SC_SB_EEES9_SE_SG_Li256ELb1ELb0ELb0ELb0EEENS1_36VarlenDynamicPersistentTileSchedulerILi128ELi64ELi256ELi32ELb0ELb0ELb1ELb1ELb0ELb1EEEEEEEEEvNT_6ParamsE:
        /* <DEDUP_REMOVED lines=21> */
.L_x_1069:
[----:B------:R-:W-:Y:S05]  /*0150*/  BSYNC B0 ;  /* 0x0000000000007941 */ /* 0x000fea0003800000 */
.L_x_1068:
        /* <DEDUP_REMOVED lines=41> */
.L_x_1070:
        /* <DEDUP_REMOVED lines=22> */
.L_x_1071:
        /* <DEDUP_REMOVED lines=18> */
.L_x_1072:
        /* <DEDUP_REMOVED lines=22> */
.L_x_1073:
        /* <DEDUP_REMOVED lines=22> */
.L_x_1074:
[----:B0-----:R-:W-:Y:S01]  /*0930*/  UMOV UR4, 0x1 ;  /* 0x0000000100047882 */ /* 0x001fe20000000000 */
[----:B------:R-:W-:Y:S01]  /*0940*/  PLOP3.LUT P0, PT, PT, PT, UP0, 0x80, 0x0 ;  /* 0x000000000000781c */ /* 0x000fe20003f0f008 */
[----:B------:R-:W-:Y:S01]  /*0950*/  USEL UR4, UR4, 0x2, !UP0 ;  /* 0x0000000204047887 */ /* 0x000fe2000c000000 */
[----:B------:R-:W-:Y:S01]  /*0960*/  NOP ;  /* 0x0000000000007918 */ /* 0x000fe20000000000 */
[----:B------:R-:W-:-:S04]  /*0970*/  ULDC.64 UR60, c[0x0][0x208] ;  /* 0x00008200003c7ab9 */ /* 0x000fc80000000a00 */
[----:B------:R-:W-:-:S05]  /*0980*/  IMAD.U32 R2, RZ, RZ, UR4 ;  /* 0x00000004ff027e24 */ /* 0x000fca000f8e00ff */
[----:B------:R0:W-:Y:S01]  /*0990*/  STL [R1+0x20], R2 ;  /* 0x0000200201007387 */ /* 0x0001e20000100800 */
[----:B-12-4-:R-:W-:Y:S06]  /*09a0*/  BAR.SYNC.DEFER_BLOCKING 0x0 ;  /* 0x0000000000007b1d */ /* 0x016fec0000010000 */
[----:B------:R-:W-:Y:S05]  /*09b0*/  @!P0 BRA `(.L_x_1075) ;  /* 0x000000e400a88947 */ /* 0x000fea0003800000 */
.L_x_1076:
        /* <DEDUP_REMOVED lines=16> */
[----:B------:R-:W-:Y:S01]  /*0ac0*/  UMOV UR37, URZ ;  /* 0x0000003f00257c82 */ /* 0x000fe20008000000 */
[----:B------:R-:W-:Y:S01]  /*0ad0*/  R2UR UR5, R203 ;  /* 0x00000000cb0572ca */ /* 0x000fe200000e0000 */
[----:B------:R-:W0:Y:S01]  /*0ae0*/  S2R R0, SR_TID.X ;  /* 0x0000000000007919 */ /* 0x000e220000002100 */
[----:B------:R-:W-:Y:S01]  /*0af0*/  UMOV UR36, URZ ;  /* 0x0000003f00247c82 */ /* 0x000fe20008000000 */
[----:B0-----:R-:W-:-:S05]  /*0b00*/  VIADD R215, R0, 0xffffff80 ;  /* 0xffffff8000d77836 */ /* 0x001fca0000000000 */
[----:B------:R-:W-:-:S04]  /*0b10*/  SHF.R.S32.HI R0, RZ, 0x1f, R215 ;  /* 0x0000001fff007819 */ /* 0x000fc800000114d7 */
[CC--:B------:R-:W-:Y:S02]  /*0b20*/  LEA.HI R3, R0.reuse, R215.reuse, RZ, 0x7 ;  /* 0x000000d700037211 */ /* 0x0c0fe400078f38ff */
[----:B------:R-:W-:Y:S02]  /*0b30*/  LEA.HI R4, R0, R215, RZ, 0x5 ;  /* 0x000000d700047211 */ /* 0x000fe400078f28ff */
[----:B------:R-:W-:Y:S02]  /*0b40*/  LOP3.LUT R210, R3, 0xffffff80, RZ, 0xc0, !PT ;  /* 0xffffff8003d27812 */ /* 0x000fe400078ec0ff */
[----:B------:R-:W-:-:S03]  /*0b50*/  SHF.R.S32.HI R212, RZ, 0x7, R3 ;  /* 0x00000007ffd47819 */ /* 0x000fc60000011403 */
[----:B------:R-:W-:Y:S01]  /*0b60*/  IMAD.IADD R210, R215, 0x1, -R210 ;  /* 0x00000001d7d27824 */ /* 0x000fe200078e0ad2 */
[----:B------:R-:W-:-:S04]  /*0b70*/  LEA.HI R3, R3, R212, RZ, 0x1 ;  /* 0x000000d403037211 */ /* 0x000fc800078f08ff */
[----:B------:R-:W-:Y:S02]  /*0b80*/  SHF.R.S32.HI R9, RZ, 0x1f, R210 ;  /* 0x0000001fff097819 */ /* 0x000fe400000114d2 */
[----:B------:R-:W-:Y:S02]  /*0b90*/  LOP3.LUT R3, R3, 0x3fffffe, RZ, 0xc0, !PT ;  /* 0x03fffffe03037812 */ /* 0x000fe400078ec0ff */
[CC--:B------:R-:W-:Y:S02]  /*0ba0*/  LEA.HI R8, R9.reuse, R210.reuse, RZ, 0x2 ;  /* 0x000000d209087211 */ /* 0x0c0fe400078f10ff */
[----:B------:R-:W-:Y:S01]  /*0bb0*/  LEA.HI R9, R9, R210, RZ, 0x5 ;  /* 0x000000d209097211 */ /* 0x000fe200078f28ff */
[----:B------:R-:W-:Y:S01]  /*0bc0*/  IMAD.IADD R3, R212, 0x1, -R3 ;  /* 0x00000001d4037824 */ /* 0x000fe200078e0a03 */
[----:B------:R-:W-:Y:S02]  /*0bd0*/  SHF.R.S32.HI R5, RZ, 0x2, R8 ;  /* 0x00000002ff057819 */ /* 0x000fe40000011408 */
[----:B------:R-:W-:-:S02]  /*0be0*/  SHF.R.S32.HI R9, RZ, 0x5, R9 ;  /* 0x00000005ff097819 */ /* 0x000fc40000011409 */
[----:B--2---:R-:W-:Y:S02]  /*0bf0*/  R2UR UR4, R2 ;  /* 0x00000000020472ca */ /* 0x004fe400000e0000 */
[----:B------:R-:W-:-:S04]  /*0c00*/  SHF.R.S32.HI R2, RZ, 0x1f, R8 ;  /* 0x0000001fff027819 */ /* 0x000fc80000011408 */
[----:B------:R-:W-:-:S04]  /*0c10*/  LEA.HI R2, R2, R5, RZ, 0x3 ;  /* 0x0000000502027211 */ /* 0x000fc800078f18ff */
[----:B------:R-:W-:Y:S02]  /*0c20*/  LOP3.LUT R6, R2, 0xfffffff8, RZ, 0xc0, !PT ;  /* 0xfffffff802067812 */ /* 0x000fe400078ec0ff */
[CC--:B------:R-:W-:Y:S01]  /*0c30*/  LEA.HI R2, R0.reuse, R215.reuse, RZ, 0x4 ;  /* 0x000000d700027211 */ /* 0x0c0fe200078f20ff */
[----:B------:R-:W-:Y:S01]  /*0c40*/  ULOP3.LUT UR4, UR4, 0x1, URZ, 0xfc, !UPT ;  /* 0x0000000104047892 */ /* 0x000fe2000f8efc3f */
[----:B------:R-:W-:Y:S01]  /*0c50*/  LEA.HI R0, R0, R215, RZ, 0x3 ;  /* 0x000000d700007211 */ /* 0x000fe200078f18ff */
[----:B------:R-:W-:Y:S01]  /*0c60*/  IMAD.IADD R10, R5, 0x1, -R6 ;  /* 0x00000001050a7824 */ /* 0x000fe200078e0a06 */
[----:B------:R-:W-:Y:S01]  /*0c70*/  SHF.R.S32.HI R5, RZ, 0x4, R2 ;  /* 0x00000004ff057819 */ /* 0x000fe20000011402 */
[----:B------:R-:W-:Y:S01]  /*0c80*/  IMAD.SHL.U32 R6, R4, 0x20, RZ ;  /* 0x0000002004067824 */ /* 0x000fe200078e00ff */
[C---:B------:R-:W-:Y:S01]  /*0c90*/  LOP3.LUT R4, R2.reuse, 0x3fffff0, RZ, 0xc0, !PT ;  /* 0x03fffff002047812 */ /* 0x040fe200078ec0ff */
[----:B------:R-:W-:Y:S01]  /*0ca0*/  IMAD R10, R9, 0x10, R10 ;  /* 0x00000010090a7824 */ /* 0x000fe200078e020a */
[----:B------:R-:W-:Y:S01]  /*0cb0*/  LEA.HI R2, R2, R5, RZ, 0x1 ;  /* 0x0000000502027211 */ /* 0x000fe200078f08ff */
[----:B------:R-:W-:Y:S01]  /*0cc0*/  IMAD.U32 R214, RZ, RZ, UR4 ;  /* 0x00000004ffd67e24 */ /* 0x000fe2000f8e00ff */
[----:B------:R-:W-:Y:S01]  /*0cd0*/  LOP3.LUT R7, R6, 0xfffffc00, RZ, 0xc0, !PT ;  /* 0xfffffc0006077812 */ /* 0x000fe200078ec0ff */
[----:B------:R-:W-:Y:S01]  /*0ce0*/  IMAD.IADD R4, R215, 0x1, -R4 ;  /* 0x00000001d7047824 */ /* 0x000fe200078e0a04 */
[----:B------:R-:W-:Y:S01]  /*0cf0*/  LOP3.LUT R2, R2, 0x1ffffffe, RZ, 0xc0, !PT ;  /* 0x1ffffffe02027812 */ /* 0x000fe200078ec0ff */
[----:B------:R-:W-:Y:S01]  /*0d00*/  IMAD R211, R3, 0x40, R10 ;  /* 0x0000004003d37824 */ /* 0x000fe200078e020a */
[----:B------:R-:W-:Y:S01]  /*0d10*/  LOP3.LUT R3, R8, 0x7ffffffc, RZ, 0xc0, !PT ;  /* 0x7ffffffc08037812 */ /* 0x000fe200078ec0ff */
[----:B------:R-:W-:Y:S01]  /*0d20*/  IMAD R7, R4, 0x40, R7 ;  /* 0x0000004004077824 */ /* 0x000fe200078e0207 */
[----:B------:R-:W-:Y:S01]  /*0d30*/  UMOV UR4, URZ ;  /* 0x0000003f00047c82 */ /* 0x000fe20008000000 */
[----:B------:R-:W-:Y:S01]  /*0d40*/  IMAD.IADD R2, R5, 0x1, -R2 ;  /* 0x0000000105027824 */ /* 0x000fe200078e0a02 */
[----:B------:R-:W-:Y:S01]  /*0d50*/  SHF.R.S32.HI R204, RZ, 0x3, R0 ;  /* 0x00000003ffcc7819 */ /* 0x000fe20000011400 */
[----:B------:R-:W-:-:S02]  /*0d60*/  IMAD.U32 R209, RZ, RZ, UR4 ;  /* 0x00000004ffd17e24 */ /* 0x000fc4000f8e00ff */
[----:B------:R-:W-:Y:S01]  /*0d70*/  IMAD R213, R2, 0x8, R7 ;  /* 0x0000000802d57824 */ /* 0x000fe200078e0207 */
[----:B------:R-:W-:Y:S01]  /*0d80*/  LOP3.LUT R2, R0, 0x1ffffff8, RZ, 0xc0, !PT ;  /* 0x1ffffff800027812 */ /* 0x000fe200078ec0ff */
[----:B------:R-:W-:-:S04]  /*0d90*/  IMAD.IADD R18, R210, 0x1, -R3 ;  /* 0x00000001d2127824 */ /* 0x000fc800078e0a03 */
[----:B------:R-:W-:-:S04]  /*0da0*/  IMAD.IADD R2, R215, 0x1, -R2 ;  /* 0x00000001d7027824 */ /* 0x000fc800078e0a02 */
[----:B------:R-:W-:-:S07]  /*0db0*/  IMAD.SHL.U32 R23, R2, 0x8, RZ ;  /* 0x0000000802177824 */ /* 0x000fce00078e00ff */
.L_x_1176:
[----:B------:R-:W-:Y:S01]  /*0dc0*/  ULDC.64 UR8, c[0x0][0xa28] ;  /* 0x00028a0000087ab9 */ /* 0x000fe20000000a00 */
[----:B0-----:R-:W0:Y:S01]  /*0dd0*/  LDC R22, c[0x0][0x288] ;  /* 0x0000a200ff167b82 */ /* 0x001e220000000800 */
[----:B------:R-:W-:Y:S01]  /*0de0*/  UISETP.NE.U32.AND UP0, UPT, UR8, URZ, UPT ;  /* 0x0000003f0800728c */ /* 0x000fe2000bf05070 */
[----:B----45:R-:W-:-:S03]  /*0df0*/  IMAD.MOV.U32 R6, RZ, RZ, RZ ;  /* 0x000000ffff067224 */ /* 0x030fc600078e00ff */
[----:B------:R-:W-:-:S03]  /*0e00*/  UISETP.NE.AND.EX UP0, UPT, UR9, URZ, UPT, UP0 ;  /* 0x0000003f0900728c */ /* 0x000fc6000bf05300 */
[----:B------:R-:W-:Y:S01]  /*0e10*/  ULDC.64 UR8, c[0x0][0xa18] ;  /* 0x0002860000087ab9 */ /* 0x000fe20000000a00 */
[----:B-123--:R-:W1:Y:S01]  /*0e20*/  LDC.64 R8, c[0x0][0x3f8] ;  /* 0x0000fe00ff087b82 */ /* 0x00ee620000000a00 */
[----:B------:R-:W-:Y:S01]  /*0e30*/  UISETP.NE.U32.AND UP1, UPT, UR8, URZ, UPT ;  /* 0x0000003f0800728c */ /* 0x000fe2000bf25070 */
[----:B------:R-:W-:-:S03]  /*0e40*/  PLOP3.LUT P0, PT, PT, PT, UP0, 0x80, 0x0 ;  /* 0x000000000000781c */ /* 0x000fc60003f0f008 */
[----:B------:R-:W-:-:S03]  /*0e50*/  UISETP.NE.AND.EX UP1, UPT, UR9, URZ, UPT, UP1 ;  /* 0x0000003f0900728c */ /* 0x000fc6000bf25310 */
[----:B------:R-:W-:Y:S01]  /*0e60*/  @UP0 ULDC.64 UR8, c[0x0][0xa28] ;  /* 0x00028a0000080ab9 */ /* 0x000fe20000000a00 */
[----:B------:R-:W2:Y:S01]  /*0e70*/  LDC R0, c[0x0][0x404] ;  /* 0x00010100ff007b82 */ /* 0x000ea20000000800 */
[----:B------:R-:W-:Y:S01]  /*0e80*/  @UP0 UIMAD.WIDE UR8, UR5, 0x4, UR8 ;  /* 0x00000004050808a5 */ /* 0x000fe2000f8e0208 */
[----:B------:R-:W-:-:S05]  /*0e90*/  PLOP3.LUT P2, PT, PT, PT, UP1, 0x80, 0x0 ;  /* 0x000000000000781c */ /* 0x000fca0003f4f018 */
[----:B------:R-:W-:Y:S01]  /*0ea0*/  @UP1 ULDC.64 UR10, c[0x0][0xa18] ;  /* 0x00028600000a1ab9 */ /* 0x000fe20000000a00 */
[----:B------:R-:W-:Y:S01]  /*0eb0*/  IMAD.U32 R2, RZ, RZ, UR8 ;  /* 0x00000008ff027e24 */ /* 0x000fe2000f8e00ff */
[----:B------:R-:W3:Y:S01]  /*0ec0*/  LDC R19, c[0x0][0x2e0] ;  /* 0x0000b800ff137b82 */ /* 0x000ee20000000800 */
[----:B------:R-:W-:Y:S01]  /*0ed0*/  IMAD.U32 R3, RZ, RZ, UR9 ;  /* 0x00000009ff037e24 */ /* 0x000fe2000f8e00ff */
[----:B------:R-:W-:-:S04]  /*0ee0*/  @UP1 UIMAD.WIDE UR8, UR5, 0x4, UR10 ;  /* 0x00000004050818a5 */ /* 0x000fc8000f8e020a */
[----:B------:R4:W5:Y:S02]  /*0ef0*/  @P0 LDG.E R6, desc[UR60][R2.64] ;  /* 0x0000003c02060981 */ /* 0x000964000c1e1900 */
[----:B------:R-:W-:Y:S02]  /*0f00*/  IMAD.U32 R4, RZ, RZ, UR8 ;  /* 0x00000008ff047e24 */ /* 0x000fe4000f8e00ff */
[----:B------:R-:W-:Y:S01]  /*0f10*/  IMAD.U32 R5, RZ, RZ, UR9 ;  /* 0x00000009ff057e24 */ /* 0x000fe2000f8e00ff */
[----:B------:R-:W-:-:S04]  /*0f20*/  ULDC.64 UR8, c[0x0][0xa20] ;  /* 0x0002880000087ab9 */ /* 0x000fc80000000a00 */
[----:B0-----:R4:W5:Y:S01]  /*0f30*/  @P2 LDG.E R22, desc[UR60][R4.64] ;  /* 0x0000003c04162981 */ /* 0x001962000c1e1900 */
[----:B-1----:R-:W-:Y:S01]  /*0f40*/  ISETP.NE.U32.AND P0, PT, R8, RZ, PT ;  /* 0x000000ff0800720c */ /* 0x002fe20003f05070 */
[----:B------:R-:W-:Y:S01]  /*0f50*/  IMAD.U32 R207, RZ, RZ, UR6 ;  /* 0x00000006ffcf7e24 */ /* 0x000fe2000f8e00ff */
[----:B------:R-:W-:Y:S02]  /*0f60*/  ISETP.NE.U32.AND P1, PT, RZ, UR8, PT ;  /* 0x00000008ff007c0c */ /* 0x000fe4000bf25070 */
[----:B------:R-:W-:Y:S02]  /*0f70*/  ISETP.NE.AND.EX P0, PT, R9, RZ, PT, P0 ;  /* 0x000000ff0900720c */ /* 0x000fe40003f05300 */
[----:B------:R-:W-:Y:S02]  /*0f80*/  ISETP.NE.AND.EX P1, PT, RZ, UR9, PT, P1 ;  /* 0x00000009ff007c0c */ /* 0x000fe4000bf25310 */
[----:B--2---:R-:W-:Y:S01]  /*0f90*/  SEL R0, R0, 0x1, P0 ;  /* 0x0000000100007807 */ /* 0x004fe20000000000 */
[----:B----4-:R-:W-:Y:S10]  /*0fa0*/  @P2 BRA `(.L_x_1077) ;  /* 0x00000000002c2947 */ /* 0x010ff40003800000 */
[----:B------:R-:W-:Y:S02]  /*0fb0*/  ULDC.64 UR6, c[0x0][0xa00] ;  /* 0x0002800000067ab9 */ /* 0x000fe40000000a00 */
[----:B------:R-:W-:-:S04]  /*0fc0*/  ISETP.NE.U32.AND P0, PT, RZ, UR6, PT ;  /* 0x00000006ff007c0c */ /* 0x000fc8000bf05070 */
[----:B------:R-:W-:-:S13]  /*0fd0*/  ISETP.NE.AND.EX P0, PT, RZ, UR7, PT, P0 ;  /* 0x00000007ff007c0c */ /* 0x000fda000bf05300 */
[----:B------:R-:W-:Y:S05]  /*0fe0*/  @!P0 BRA `(.L_x_1077) ;  /* 0x00000000001c8947 */ /* 0x000fea0003800000 */
[----:B------:R-:W-:Y:S02]  /*0ff0*/  ULDC.64 UR6, c[0x0][0xa00] ;  /* 0x0002800000067ab9 */ /* 0x000fe40000000a00 */
[----:B------:R-:W-:-:S06]  /*1000*/  UIMAD.WIDE UR6, UR5, 0x4, UR6 ;  /* 0x00000004050678a5 */ /* 0x000fcc000f8e0206 */
[----:B------:R-:W-:Y:S02]  /*1010*/  IMAD.U32 R2, RZ, RZ, UR6 ;  /* 0x00000006ff027e24 */ /* 0x000fe4000f8e00ff */
[----:B------:R-:W-:-:S05]  /*1020*/  IMAD.U32 R3, RZ, RZ, UR7 ;  /* 0x00000007ff037e24 */ /* 0x000fca000f8e00ff */
[----:B-----5:R-:W2:Y:S04]  /*1030*/  LDG.E R22, desc[UR60][R2.64] ;  /* 0x0000003c02167981 */ /* 0x020ea8000c1e1900 */
[----:B------:R-:W2:Y:S02]  /*1040*/  LDG.E R5, desc[UR60][R2.64+0x4] ;  /* 0x0000043c02057981 */ /* 0x000ea4000c1e1900 */
[----:B--2---:R-:W-:-:S07]  /*1050*/  IMAD.IADD R22, R5, 0x1, -R22 ;  /* 0x0000000105167824 */ /* 0x004fce00078e0a16 */
.L_x_1077:
[----:B---3--:R-:W-:Y:S02]  /*1060*/  IMAD R19, R0, R19, RZ ;  /* 0x0000001300137224 */ /* 0x008fe400078e02ff */
[----:B------:R-:W-:Y:S02]  /*1070*/  IMAD.MOV.U32 R206, RZ, RZ, R201 ;  /* 0x000000ffffce7224 */ /* 0x000fe400078e00c9 */
[----:B------:R-:W-:Y:S01]  /*1080*/  IMAD.U32 R208, RZ, RZ, UR5 ;  /* 0x00000005ffd07e24 */ /* 0x000fe2000f8e00ff */
[----:B------:R-:W-:Y:S06]  /*1090*/  @!P1 BRA `(.L_x_1078) ;  /* 0x0000000000189947 */ /* 0x000fec0003800000 */
[----:B------:R-:W-:Y:S02]  /*10a0*/  ULDC.64 UR6, c[0x0][0xa20] ;  /* 0x0002880000067ab9 */ /* 0x000fe40000000a00 */
[----:B------:R-:W-:-:S06]  /*10b0*/  UIMAD.WIDE UR4, UR5, 0x4, UR6 ;  /* 0x00000004050478a5 */ /* 0x000fcc000f8e0206 */
[----:B------:R-:W-:Y:S02]  /*10c0*/  IMAD.U32 R2, RZ, RZ, UR4 ;  /* 0x00000004ff027e24 */ /* 0x000fe4000f8e00ff */
[----:B------:R-:W-:-:S05]  /*10d0*/  IMAD.U32 R3, RZ, RZ, UR5 ;  /* 0x00000005ff037e24 */ /* 0x000fca000f8e00ff */
[----:B------:R0:W5:Y:S01]  /*10e0*/  LDG.E R19, desc[UR60][R2.64] ;  /* 0x0000003c02137981 */ /* 0x000162000c1e1900 */
[----:B------:R-:W-:Y:S05]  /*10f0*/  BRA `(.L_x_1079) ;  /* 0x00000000002c7947 */ /* 0x000fea0003800000 */
.L_x_1078:
        /* <DEDUP_REMOVED lines=8> */
[----:B------:R-:W2:Y:S04]  /*1180*/  LDG.E R19, desc[UR60][R2.64] ;  /* 0x0000003c02137981 */ /* 0x000ea8000c1e1900 */
[----:B------:R-:W2:Y:S02]  /*1190*/  LDG.E R0, desc[UR60][R2.64+0x4] ;  /* 0x0000043c02007981 */ /* 0x000ea4000c1e1900 */
[----:B--2---:R-:W-:-:S07]  /*11a0*/  IMAD.IADD R19, R0, 0x1, -R19 ;  /* 0x0000000100137824 */ /* 0x004fce00078e0a13 */
.L_x_1079:
[----:B------:R-:W1:Y:S01]  /*11b0*/  LDC.64 R8, c[0x0][0x9e0] ;  /* 0x00027800ff087b82 */ /* 0x000e620000000a00 */
[----:B-----5:R-:W-:Y:S01]  /*11c0*/  IMAD.IADD R19, R19, 0x1, -R6 ;  /* 0x0000000113137824 */ /* 0x020fe200078e0a06 */
[----:B------:R-:W-:-:S04]  /*11d0*/  LEA R0, R201, 0x80, 0x7 ;  /* 0x00000080c9007811 */ /* 0x000fc800078e38ff */
[----:B0-----:R-:W-:Y:S02]  /*11e0*/  IADD3 R3, R19, R0, -R22 ;  /* 0x0000000013037210 */ /* 0x001fe40007ffe816 */
[----:B-1----:R-:W-:-:S03]  /*11f0*/  ISETP.GE.AND P1, PT, R9, 0x1, PT ;  /* 0x000000010900780c */ /* 0x002fc60003f26270 */
[----:B------:R-:W-:-:S10]  /*1200*/  IMAD.IADD R0, R3, 0x1, R8 ;  /* 0x0000000103007824 */ /* 0x000fd400078e0208 */
[----:B------:R-:W-:Y:S05]  /*1210*/  @!P1 BRA `(.L_x_1080) ;  /* 0x0000000000409947 */ /* 0x000fea0003800000 */
[C---:B------:R-:W-:Y:S01]  /*1220*/  ISETP.GT.AND P0, PT, R3.reuse, RZ, PT ;  /* 0x000000ff0300720c */ /* 0x040fe20003f04270 */
[----:B------:R-:W-:-:S12]  /*1230*/  VIADD R2, R3, 0xffffffff ;  /* 0xffffffff03027836 */ /* 0x000fd80000000000 */
[----:B------:R-:W-:Y:S05]  /*1240*/  @P0 BRA `(.L_x_1081) ;  /* 0x00000000001c0947 */ /* 0x000fea0003800000 */
[----:B------:R-:W-:Y:S01]  /*1250*/  ISETP.NE.AND P0, PT, R9, 0x1, PT ;  /* 0x000000010900780c */ /* 0x000fe20003f05270 */
[----:B------:R-:W-:-:S12]  /*1260*/  IMAD.MOV R3, RZ, RZ, -R3 ;  /* 0x000000ffff037224 */ /* 0x000fd800078e0a03 */
[----:B------:R-:W0:Y:S02]  /*1270*/  @P0 LDC.64 R4, c[0x0][0x9e8] ;  /* 0x00027a00ff040b82 */ /* 0x000e240000000a00 */
[----:B0-----:R-:W-:-:S05]  /*1280*/  @P0 IMAD.HI.U32 R2, R3, R4, RZ ;  /* 0x0000000403020227 */ /* 0x001fca00078e00ff */
[----:B------:R-:W-:-:S04]  /*1290*/  @P0 SHF.R.U32.HI R3, RZ, R5, R2 ;  /* 0x00000005ff030219 */ /* 0x000fc80000011602 */
[----:B------:R-:W-:Y:S01]  /*12a0*/  LOP3.LUT R2, RZ, R3, RZ, 0x33, !PT ;  /* 0x00000003ff027212 */ /* 0x000fe200078e33ff */
[----:B------:R-:W-:Y:S06]  /*12b0*/  BRA `(.L_x_1082) ;  /* 0x0000000000107947 */ /* 0x000fec0003800000 */
.L_x_1081:
[----:B------:R-:W-:-:S13]  /*12c0*/  ISETP.NE.AND P0, PT, R9, 0x1, PT ;  /* 0x000000010900780c */ /* 0x000fda0003f05270 */
[----:B------:R-:W0:Y:S02]  /*12d0*/  @P0 LDC.64 R4, c[0x0][0x9e8] ;  /* 0x00027a00ff040b82 */ /* 0x000e240000000a00 */
[----:B0-----:R-:W-:-:S05]  /*12e0*/  @P0 IMAD.HI.U32 R4, R2, R4, RZ ;  /* 0x0000000402040227 */ /* 0x001fca00078e00ff */
[----:B------:R-:W-:-:S07]  /*12f0*/  @P0 SHF.R.U32.HI R2, RZ, R5, R4 ;  /* 0x00000005ff020219 */ /* 0x000fce0000011604 */
.L_x_1082:
[----:B------:R-:W-:-:S05]  /*1300*/  IMAD R3, R2, R9, R9 ;  /* 0x0000000902037224 */ /* 0x000fca00078e0209 */
[----:B------:R-:W-:-:S07]  /*1310*/  VIMNMX R0, R0, R3, PT ;  /* 0x0000000300007248 */ /* 0x000fce0003fe0100 */
.L_x_1080:
[----:B------:R-:W-:Y:S01]  /*1320*/  VIADD R2, R0, 0x3f ;  /* 0x0000003f00027836 */ /* 0x000fe20000000000 */
[----:B------:R-:W-:Y:S01]  /*1330*/  ULDC UR4, c[0x0][0x9dc] ;  /* 0x0002770000047ab9 */ /* 0x000fe20000000800 */
[----:B------:R-:W-:Y:S02]  /*1340*/  VIADD R0, R19, 0x3f ;  /* 0x0000003f13007836 */ /* 0x000fe40000000000 */
[----:B------:R-:W-:Y:S01]  /*1350*/  IMAD R4, R201, 0x80, -R22 ;  /* 0x00000080c9047824 */ /* 0x000fe200078e0a16 */
[----:B------:R-:W-:Y:S02]  /*1360*/  SHF.R.S32.HI R5, RZ, 0x1f, R2 ;  /* 0x0000001fff057819 */ /* 0x000fe40000011402 */
[----:B------:R-:W-:Y:S01]  /*1370*/  SHF.R.S32.HI R3, RZ, 0x1f, R0 ;  /* 0x0000001fff037819 */ /* 0x000fe20000011400 */
[----:B------:R-:W-:Y:S01]  /*1380*/  IMAD.IADD R4, R19, 0x1, R4 ;  /* 0x0000000113047824 */ /* 0x000fe200078e0204 */
[----:B------:R-:W-:Y:S02]  /*1390*/  LEA.HI R5, R5, R2, RZ, 0x6 ;  /* 0x0000000205057211 */ /* 0x000fe400078f30ff */
[----:B------:R-:W-:Y:S01]  /*13a0*/  LEA.HI R3, R3, R0, RZ, 0x6 ;  /* 0x0000000003037211 */ /* 0x000fe200078f30ff */
[----:B------:R-:W-:Y:S01]  /*13b0*/  VIADD R6, R4, -UR4 ;  /* 0x8000000404067c36 */ /* 0x000fe20008000000 */
[----:B------:R-:W-:-:S02]  /*13c0*/  SHF.R.S32.HI R62, RZ, 0x6, R5 ;  /* 0x00000006ff3e7819 */ /* 0x000fc40000011405 */
[----:B------:R-:W-:Y:S02]  /*13d0*/  SHF.R.S32.HI R3, RZ, 0x6, R3 ;  /* 0x00000006ff037819 */ /* 0x000fe40000011403 */
[----:B------:R-:W-:Y:S02]  /*13e0*/  R2UR UR4, R6 ;  /* 0x00000000060472ca */ /* 0x000fe400000e0000 */
[----:B------:R-:W-:Y:S01]  /*13f0*/  VIMNMX R62, R3, R62, PT ;  /* 0x0000003e033e7248 */ /* 0x000fe20003fe0100 */
[----:B------:R-:W-:-:S12]  /*1400*/  @!P1 BRA `(.L_x_1083) ;  /* 0x0000000000449947 */ /* 0x000fd80003800000 */
[----:B------:R-:W-:-:S13]  /*1410*/  ISETP.GT.AND P0, PT, R4, -0x1, PT ;  /* 0xffffffff0400780c */ /* 0x000fda0003f04270 */
[----:B------:R-:W-:Y:S05]  /*1420*/  @P0 BRA `(.L_x_1084) ;  /* 0x00000000001c0947 */ /* 0x000fea0003800000 */
[----:B------:R-:W-:Y:S02]  /*1430*/  ISETP.NE.AND P0, PT, R9, 0x1, PT ;  /* 0x000000010900780c */ /* 0x000fe40003f05270 */
[----:B------:R-:W-:-:S11]  /*1440*/  LOP3.LUT R3, RZ, R4, RZ, 0x33, !PT ;  /* 0x00000004ff037212 */ /* 0x000fd600078e33ff */
[----:B------:R-:W0:Y:S02]  /*1450*/  @P0 LDC.64 R6, c[0x0][0x9e8] ;  /* 0x00027a00ff060b82 */ /* 0x000e240000000a00 */
[----:B0-----:R-:W-:-:S05]  /*1460*/  @P0 IMAD.HI.U32 R0, R3, R6, RZ ;  /* 0x0000000603000227 */ /* 0x001fca00078e00ff */
[----:B------:R-:W-:-:S04]  /*1470*/  @P0 SHF.R.U32.HI R3, RZ, R7, R0 ;  /* 0x00000007ff030219 */ /* 0x000fc80000011600 */
[----:B------:R-:W-:Y:S01]  /*1480*/  LOP3.LUT R4, RZ, R3, RZ, 0x33, !PT ;  /* 0x00000003ff047212 */ /* 0x000fe200078e33ff */
[----:B------:R-:W-:Y:S06]  /*1490*/  BRA `(.L_x_1085) ;  /* 0x0000000000107947 */ /* 0x000fec0003800000 */
.L_x_1084:
[----:B------:R-:W-:-:S13]  /*14a0*/  ISETP.NE.AND P0, PT, R9, 0x1, PT ;  /* 0x000000010900780c */ /* 0x000fda0003f05270 */
[----:B------:R-:W0:Y:S02]  /*14b0*/  @P0 LDC.64 R2, c[0x0][0x9e8] ;  /* 0x00027a00ff020b82 */ /* 0x000e240000000a00 */
[----:B0-----:R-:W-:-:S05]  /*14c0*/  @P0 IMAD.HI.U32 R0, R4, R2, RZ ;  /* 0x0000000204000227 */ /* 0x001fca00078e00ff */
[----:B------:R-:W-:-:S07]  /*14d0*/  @P0 SHF.R.U32.HI R4, RZ, R3, R0 ;  /* 0x00000003ff040219 */ /* 0x000fce0000011600 */
.L_x_1085:
[----:B------:R-:W-:-:S05]  /*14e0*/  IMAD R4, R4, R9, RZ ;  /* 0x0000000904047224 */ /* 0x000fca00078e02ff */
[----:B------:R-:W-:-:S13]  /*14f0*/  R2UR UR5, R4 ;  /* 0x00000000040572ca */ /* 0x000fda00000e0000 */
[----:B------:R-:W-:-:S04]  /*1500*/  UISETP.LT.AND UP0, UPT, UR4, UR5, UPT ;  /* 0x000000050400728c */ /* 0x000fc8000bf01270 */
[----:B------:R-:W-:-:S12]  /*1510*/  USEL UR4, UR4, UR5, !UP0 ;  /* 0x0000000504047287 */ /* 0x000fd8000c000000 */
.L_x_1083:
        /* <DEDUP_REMOVED lines=22> */
[----:B------:R-:W-:Y:S01]  /*1680*/  ISETP.GT.AND P1, PT, R62, UR6, PT ;  /* 0x000000063e007c0c */ /* 0x000fe2000bf24270 */
[----:B------:R-:W-:Y:S01]  /*1690*/  IMAD.U32 R200, RZ, RZ, UR6 ;  /* 0x00000006ffc87e24 */ /* 0x000fe2000f8e00ff */
        /* <DEDUP_REMOVED lines=11> */
[----:B------:R-:W-:Y:S01]  /*1750*/  CS2R R100, SRZ ;  /* 0x0000000000647805 */ /* 0x000fe2000001ff00 */
[----:B------:R-:W-:Y:S01]  /*1760*/  IMAD.MOV.U32 R166, RZ, RZ, RZ ;  /* 0x000000ffffa67224 */ /* 0x000fe200078e00ff */
        /* <DEDUP_REMOVED lines=32> */
[----:B------:R-:W-:Y:S01]  /*1970*/  CS2R R32, SRZ ;  /* 0x0000000000207805 */ /* 0x000fe2000001ff00 */
[----:B------:R-:W-:Y:S01]  /*1980*/  IMAD.MOV.U32 R6, RZ, RZ, RZ ;  /* 0x000000ffff067224 */ /* 0x000fe200078e00ff */
[----:B------:R-:W-:Y:S02]  /*1990*/  CS2R R26, SRZ ;  /* 0x00000000001a7805 */ /* 0x000fe4000001ff00 */
[----:B------:R-:W-:Y:S01]  /*19a0*/  CS2R R28, SRZ ;  /* 0x00000000001c7805 */ /* 0x000fe2000001ff00 */
[----:B------:R-:W-:Y:S01]  /*19b0*/  IMAD.MOV.U32 R8, RZ, RZ, RZ ;  /* 0x000000ffff087224 */ /* 0x000fe200078e00ff */
[----:B------:R-:W-:Y:S01]  /*19c0*/  CS2R R24, SRZ ;  /* 0x0000000000187805 */ /* 0x000fe2000001ff00 */
[----:B------:R-:W-:Y:S06]  /*19d0*/  @!P1 BRA `(.L_x_1086) ;  /* 0x000000a800c89947 */ /* 0x000fec0003800000 */
        /* <DEDUP_REMOVED lines=31> */
.L_x_1087:
        /* <DEDUP_REMOVED lines=9> */
[----:B------:R-:W0:Y:S02]  /*1c60*/  SYNCS.PHASECHK.TRANS64.TRYWAIT P1, [UR38+0x30800], R0 ;  /* 0x03080000ff0075a7 */ /* 0x000e240008020166 */
[----:B0-----:R-:W-:Y:S05]  /*1c70*/  @!P1 BRA `(.L_x_1088) ;  /* 0x0000012c004c9947 */ /* 0x001fea0003800000 */
.L_x_1273:
[----:B------:R-:W-:Y:S05]  /*1c80*/  @!P0 BRA `(.L_x_1089) ;  /* 0x0000000000048947 */ /* 0x000fea0003800000 */
[----:B------:R-:W-:Y:S01]  /*1c90*/  BPT.TRAP 0x1 ;  /* 0x000000040000795c */ /* 0x000fe20000300000 */
.L_x_1089:
[----:B------:R-:W-:Y:S02]  /*1ca0*/  IMAD.U32 R5, RZ, RZ, UR36 ;  /* 0x00000024ff057e24 */ /* 0x000fe4000f8e00ff */
[----:B0-----:R-:W-:-:S03]  /*1cb0*/  IMAD.U32 R0, RZ, RZ, UR37 ;  /* 0x00000025ff007e24 */ /* 0x001fc6000f8e00ff */
[----:B------:R-:W-:Y:S02]  /*1cc0*/  LEA R5, R5, UR38, 0x3 ;  /* 0x0000002605057c11 */ /* 0x000fe4000f8e18ff */
[----:B------:R-:W-:-:S04]  /*1cd0*/  SHF.L.U32 R0, R0, 0x1f, RZ ;  /* 0x0000001f00007819 */ /* 0x000fc800000006ff */
[----:B------:R0:W1:Y:S01]  /*1ce0*/  SYNCS.PHASECHK.TRANS64.TRYWAIT P2, [R5+URZ+0x30830], R0 ;  /* 0x03083000050075a7 */ /* 0x000062000804017f */
[----:B------:R-:W-:Y:S05]  /*1cf0*/  @!P0 BRA `(.L_x_1090) ;  /* 0x0000000000048947 */ /* 0x000fea0003800000 */
[----:B------:R-:W-:Y:S01]  /*1d00*/  BPT.TRAP 0x1 ;  /* 0x000000040000795c */ /* 0x000fe20000300000 */
.L_x_1090:
[----:B------:R-:W2:Y:S02]  /*1d10*/  S2R R2, SR_TID.X ;  /* 0x0000000000027919 */ /* 0x000ea40000002100 */
[----:B--2---:R-:W-:Y:S01]  /*1d20*/  LOP3.LUT P1, RZ, R2, 0x7f, RZ, 0xc0, !PT ;  /* 0x0000007f02ff7812 */ /* 0x004fe2000782c0ff */
[----:B-1----:R-:W-:-:S12]  /*1d30*/  @P2 BRA `(.L_x_1091) ;  /* 0x0000000000082947 */ /* 0x002fd80003800000 */
[----:B------:R-:W1:Y:S02]  /*1d40*/  SYNCS.PHASECHK.TRANS64.TRYWAIT P2, [R5+URZ+0x30830], R0 ;  /* 0x03083000050075a7 */ /* 0x000e64000804017f */
[----:B-1----:R-:W-:Y:S05]  /*1d50*/  @!P2 BRA `(.L_x_1092) ;  /* 0x0000012c002ca947 */ /* 0x002fea0003800000 */
.L_x_1091:
[----:B------:R-:W-:Y:S05]  /*1d60*/  WARPSYNC.ALL ;  /* 0x0000000000007948 */ /* 0x000fea0003800000 */
[----:B------:R-:W-:Y:S01]  /*1d70*/  UIADD3 UR4, UR38, 0x20400, URZ ;  /* 0x0002040026047890 */ /* 0x000fe2000fffe03f */
[----:B------:R-:W-:Y:S01]  /*1d80*/  WARPGROUP.ARRIVE ;  /* 0x00000000000079c5 */ /* 0x000fe20000000000 */
[----:B------:R-:W-:Y:S01]  /*1d90*/  UMOV UR9, 0x40000040 ;  /* 0x4000004000097882 */ /* 0x000fe20000000000 */
[----:B------:R-:W-:Y:S01]  /*1da0*/  UMOV UR11, 0x40000040 ;  /* 0x40000040000b7882 */ /* 0x000fe20000000000 */
[----:B------:R-:W-:Y:S01]  /*1db0*/  USHF.R.U32.HI UR4, URZ, 0x4, UR4 ;  /* 0x000000043f047899 */ /* 0x000fe20008011604 */
[----:B------:R-:W-:Y:S01]  /*1dc0*/  IMAD.U32 R15, RZ, RZ, UR9 ;  /* 0x00000009ff0f7e24 */ /* 0x000fe2000f8e00ff */
[----:B------:R-:W-:Y:S01]  /*1dd0*/  UMOV UR13, 0x40000040 ;  /* 0x40000040000d7882 */ /* 0x000fe20000000000 */
[----:B------:R-:W-:Y:S01]  /*1de0*/  UMOV UR15, 0x40000040 ;  /* 0x40000040000f7882 */ /* 0x000fe20000000000 */
[----:B------:R-:W-:Y:S01]  /*1df0*/  ULOP3.LUT UR4, UR4, 0x3fff, URZ, 0xc0, !UPT ;  /* 0x00003fff04047892 */ /* 0x000fe2000f8ec03f */
[----:B------:R-:W-:Y:S01]  /*1e00*/  IMAD.MOV.U32 R3, RZ, RZ, -0x40 ;  /* 0xffffffc0ff037424 */ /* 0x000fe200078e00ff */
[----:B------:R-:W-:Y:S01]  /*1e10*/  UMOV UR17, 0x40000040 ;  /* 0x4000004000117882 */ /* 0x000fe20000000000 */
[----:B------:R-:W-:Y:S01]  /*1e20*/  UMOV UR19, 0x40000040 ;  /* 0x4000004000137882 */ /* 0x000fe20000000000 */
[----:B------:R-:W-:Y:S01]  /*1e30*/  ULOP3.LUT UR39, UR4, 0x10000, URZ, 0xfc, !UPT ;  /* 0x0001000004277892 */ /* 0x000fe2000f8efc3f */
[----:B------:R-:W-:Y:S01]  /*1e40*/  IMAD R20, R62, R3, 0x40 ;  /* 0x000000403e147424 */ /* 0x000fe200078e0203 */
[----:B------:R-:W-:Y:S01]  /*1e50*/  ULOP3.LUT UR4, UR40, 0x10000, URZ, 0xfc, !UPT ;  /* 0x0001000028047892 */ /* 0x000fe2000f8efc3f */
[----:B01----:R-:W-:Y:S01]  /*1e60*/  @!P1 VIADD R0, R5, 0x30840 ;  /* 0x0003084005009836 */ /* 0x003fe20000000000 */
[----:B------:R-:W-:Y:S01]  /*1e70*/  ULEA UR5, UR36, UR39, 0xb ;  /* 0x0000002724057291 */ /* 0x000fe2000f8e583f */
[----:B------:R-:W-:Y:S01]  /*1e80*/  IMAD.IADD R3, R19, 0x1, R20 ;  /* 0x0000000113037824 */ /* 0x000fe200078e0214 */
[----:B------:R-:W-:Y:S01]  /*1e90*/  UIADD3 UR6, UR4, 0x2, URZ ;  /* 0x0000000204067890 */ /* 0x000fe2000fffe03f */
[----:B------:R-:W-:Y:S01]  /*1ea0*/  IMAD R4, R201, 0x80, R211 ;  /* 0x00000080c9047824 */ /* 0x000fe200078e02d3 */
[----:B------:R-:W-:Y:S01]  /*1eb0*/  UIADD3 UR7, UR5, 0x2, URZ ;  /* 0x0000000205077890 */ /* 0x000fe2000fffe03f */
[----:B------:R-:W-:Y:S01]  /*1ec0*/  @!P1 PRMT R0, RZ, 0x654, R0 ;  /* 0x00000654ff009816 */ /* 0x000fe20000000000 */
[----:B------:R-:W-:Y:S01]  /*1ed0*/  UMOV UR8, UR4 ;  /* 0x0000000400087c82 */ /* 0x000fe20008000000 */
[----:B------:R-:W-:Y:S01]  /*1ee0*/  UMOV UR10, UR5 ;  /* 0x00000005000a7c82 */ /* 0x000fe20008000000 */
[----:B------:R-:W-:Y:S01]  /*1ef0*/  IMAD.U32 R14, RZ, RZ, UR8 ;  /* 0x00000008ff0e7e24 */ /* 0x000fe2000f8e00ff */
[----:B------:R-:W-:Y:S01]  /*1f00*/  HGMMA.64x64x16.F32.BF16 R24, gdesc[UR8], RZ, !UPT, gsb0 ;  /* 0x00e00000081879f0 */ /* 0x000fe2000c0018ff */
        /* <DEDUP_REMOVED lines=8> */
[----:B------:R-:W-:Y:S01]  /*1f90*/  UIADD3 UR12, UR4, 0x404, URZ ;  /* 0x00000404040c7890 */ /* 0x000fe2000fffe03f */
[--C-:B------:R-:W-:Y:S01]  /*1fa0*/  IADD3 R5, -R22, 0x1, R3.reuse ;  /* 0x0000000116057810 */ /* 0x100fe20007ffe103 */
[----:B------:R-:W-:Y:S01]  /*1fb0*/  UIADD3 UR14, UR5, 0x204, URZ ;  /* 0x00000204050e7890 */ /* 0x000fe2000fffe03f */
[----:B------:R-:W-:Y:S01]  /*1fc0*/  IMAD R17, R18, -0x2, R3 ;  /* 0xfffffffe12117824 */ /* 0x000fe200078e0203 */
[----:B------:R-:W-:Y:S01]  /*1fd0*/  UIADD3 UR16, UR4, 0x406, URZ ;  /* 0x0000040604107890 */ /* 0x000fe2000fffe03f */
[----:B------:R-:W-:Y:S01]  /*1fe0*/  LEA R16, R62, 0xffffffc0, 0x6 ;  /* 0xffffffc03e107811 */ /* 0x000fe200078e30ff */
[----:B------:R-:W-:Y:S01]  /*1ff0*/  UIADD3 UR18, UR5, 0x206, URZ ;  /* 0x0000020605127890 */ /* 0x000fe2000fffe03f */
[----:B------:R-:W-:Y:S01]  /*2000*/  IMAD R5, R18, -0x2, R5 ;  /* 0xfffffffe12057824 */ /* 0x000fe200078e0205 */
        /* <DEDUP_REMOVED lines=61> */
[----:B------:R-:W-:Y:S01]  /*23e0*/  IMAD.U32 R6, RZ, RZ, UR8 ;  /* 0x00000008ff067e24 */ /* 0x000fe2000f8e00ff */
[----:B------:R-:W-:Y:S01]  /*23f0*/  ULDC.64 UR6, c[0x0][0x9e0] ;  /* 0x0002780000067ab9 */ /* 0x000fe20000000a00 */
[----:B------:R-:W-:Y:S01]  /*2400*/  IMAD.U32 R7, RZ, RZ, UR9 ;  /* 0x00000009ff077e24 */ /* 0x000fe2000f8e00ff */
[----:B------:R-:W-:Y:S01]  /*2410*/  UISETP.GE.AND UP0, UPT, UR7, 0x1, UPT ;  /* 0x000000010700788c */ /* 0x000fe2000bf06270 */
[----:B------:R-:W-:-:S05]  /*2420*/  VIADD R21, R5, UR6 ;  /* 0x0000000605157c36 */ /* 0x000fca0008000000 */
[----:B------:R-:W-:Y:S01]  /*2430*/  PLOP3.LUT P2, PT, PT, PT, UP0, 0x40, 0x0 ;  /* 0x000000000000781c */ /* 0x000fe20003f4e808 */
[----:B------:R-:W-:Y:S02]  /*2440*/  WARPGROUP.DEPBAR.LE gsb0, 0x0 ;  /* 0x00008000000079c5 */ /* 0x000fe40000010000 */
[----:B------:R-:W-:-:S06]  /*2450*/  WARPGROUP.ARRIVE ;  /* 0x00000000000079c5 */ /* 0x000fcc0000000000 */
[----:B------:R-:W-:Y:S01]  /*2460*/  HGMMA.64x64x16.F32.BF16 R24, gdesc[UR8], R24, gsb0 ;  /* 0x00e00000081879f0 */ /* 0x000fe20008001818 */
[----:B------:R-:W-:Y:S02]  /*2470*/  UIADD3 UR8, UR4, 0x402, URZ ;  /* 0x0000040204087890 */ /* 0x000fe4000fffe03f */
[----:B------:R-:W-:Y:S01]  /*2480*/  UIADD3 UR10, UR5, 0x202, URZ ;  /* 0x00000202050a7890 */ /* 0x000fe2000fffe03f */
[----:B------:R-:W-:Y:S01]  /*2490*/  UMOV UR9, 0x40000040 ;  /* 0x4000004000097882 */ /* 0x000fe20000000000 */
[----:B------:R-:W-:Y:S01]  /*24a0*/  UMOV UR11, 0x40000040 ;  /* 0x40000040000b7882 */ /* 0x000fe20000000000 */
        /* <DEDUP_REMOVED lines=39> */
[----:B0-----:R-:W-:Y:S01]  /*2720*/  VIADDMNMX R0, R4, R21, R17, PT ;  /* 0x0000001504007246 */ /* 0x001fe20003800111 */
[----:B------:R-:W-:Y:S06]  /*2730*/  @P2 BRA `(.L_x_1093) ;  /* 0x0000000000582947 */ /* 0x000fec0003800000 */
[----:B------:R-:W-:Y:S01]  /*2740*/  IADD3 R3, -R22, R19, R4 ;  /* 0x0000001316037210 */ /* 0x000fe20007ffe104 */
[----:B------:R-:W-:Y:S03]  /*2750*/  BSSY B0, `(.L_x_1094) ;  /* 0x0000010000007945 */ /* 0x000fe60003800000 */
        /* <DEDUP_REMOVED lines=10> */
.L_x_1095:
[----:B------:R-:W-:-:S06]  /*2800*/  UISETP.NE.AND UP1, UPT, UR7, 0x1, UPT ;  /* 0x000000010700788c */ /* 0x000fcc000bf25270 */
[----:B------:R-:W-:-:S05]  /*2810*/  PLOP3.LUT P2, PT, PT, PT, UP1, 0x80, 0x0 ;  /* 0x000000000000781c */ /* 0x000fca0003f4f018 */
[----:B------:R-:W-:-:S08]  /*2820*/  @UP1 ULDC.64 UR10, c[0x0][0x9e8] ;  /* 0x00027a00000a1ab9 */ /* 0x000fd00000000a00 */
[----:B------:R-:W-:-:S05]  /*2830*/  @P2 IMAD.HI.U32 R56, R3, UR10, RZ ;  /* 0x0000000a03382c27 */ /* 0x000fca000f8e00ff */
[----:B------:R-:W-:-:S07]  /*2840*/  @P2 SHF.R.U32.HI R3, RZ, UR11, R56 ;  /* 0x0000000bff032c19 */ /* 0x000fce0008011638 */
.L_x_1096:
[----:B------:R-:W-:Y:S05]  /*2850*/  BSYNC B0 ;  /* 0x0000000000007941 */ /* 0x000fea0003800000 */
.L_x_1094:
[----:B------:R-:W-:-:S04]  /*2860*/  IMAD R3, R3, UR7, -R16 ;  /* 0x0000000703037c24 */ /* 0x000fc8000f8e0a10 */
[----:B------:R-:W-:-:S05]  /*2870*/  IMAD R3, R18, -0x2, R3 ;  /* 0xfffffffe12037824 */ /* 0x000fca00078e0203 */
[----:B------:R-:W-:Y:S02]  /*2880*/  VIMNMX R2, R2, R3, !PT ;  /* 0x0000000302027248 */ /* 0x000fe40007fe0100 */
[----:B------:R-:W-:-:S07]  /*2890*/  VIADDMNMX R0, R3, UR7, R0, PT ;  /* 0x0000000703007c46 */ /* 0x000fce000b800100 */
.L_x_1093:
[C---:B------:R-:W-:Y:S02]  /*28a0*/  ISETP.GE.AND P2, PT, R20.reuse, 0x2, PT ;  /* 0x000000021400780c */ /* 0x040fe40003f46270 */
        /* <DEDUP_REMOVED lines=29> */
[----:B------:R-:W-:Y:S02]  /*2a80*/  ISETP.LT.OR P4, PT, R0, 0x1a, P4 ;  /* 0x0000001a0000780c */ /* 0x000fe40002781670 */
        /* <DEDUP_REMOVED lines=43> */
[----:B------:R-:W-:Y:S02]  /*2d40*/  IADD3 R2, R5, 0x8, R4 ;  /* 0x0000000805027810 */ /* 0x000fe40007ffe004 */
[----:B------:R-:W-:Y:S01]  /*2d50*/  ISETP.LT.OR P6, PT, R0, 0x3a, P6 ;  /* 0x0000003a0000780c */ /* 0x000fe200037c1670 */
[----:B------:R-:W-:-:S03]  /*2d60*/  VIADD R0, R4, 0x8 ;  /* 0x0000000804007836 */ /* 0x000fc60000000000 */
[----:B------:R-:W-:Y:S02]  /*2d70*/  FSEL R72, R53, -INF , !P6 ;  /* 0xff80000035487808 */ /* 0x000fe40007000000 */
[----:B------:R-:W-:Y:S02]  /*2d80*/  PLOP3.LUT P6, PT, PT, PT, UP0, 0x40, 0x0 ;  /* 0x000000000000781c */ /* 0x000fe40003fce808 */
[----:B------:R-:W-:-:S11]  /*2d90*/  VIADDMNMX R0, R0, R21, R17, PT ;  /* 0x0000001500007246 */ /* 0x000fd60003800111 */
[----:B------:R-:W-:Y:S05]  /*2da0*/  @P6 BRA `(.L_x_1097) ;  /* 0x0000000000646947 */ /* 0x000fea0003800000 */
[----:B------:R-:W-:Y:S01]  /*2db0*/  IADD3 R3, R19, 0x8, R4 ;  /* 0x0000000813037810 */ /* 0x000fe20007ffe004 */
[----:B------:R-:W-:Y:S04]  /*2dc0*/  BSSY B0, `(.L_x_1098) ;  /* 0x0000013000007945 */ /* 0x000fe80003800000 */
        /* <DEDUP_REMOVED lines=12> */
.L_x_1099:
[----:B------:R-:W-:-:S06]  /*2e90*/  UISETP.NE.AND UP1, UPT, UR7, 0x1, UPT ;  /* 0x000000010700788c */ /* 0x000fcc000bf25270 */
[----:B------:R-:W-:-:S05]  /*2ea0*/  PLOP3.LUT P6, PT, PT, PT, UP1, 0x80, 0x0 ;  /* 0x000000000000781c */ /* 0x000fca0003fcf018 */
[----:B------:R-:W-:-:S08]  /*2eb0*/  @UP1 ULDC.64 UR10, c[0x0][0x9e8] ;  /* 0x00027a00000a1ab9 */ /* 0x000fd00000000a00 */
[----:B------:R-:W-:Y:S01]  /*2ec0*/  @P6 IMAD.HI.U32 R5, R3, UR10, RZ ;  /* 0x0000000a03056c27 */ /* 0x000fe2000f8e00ff */
[----:B------:R-:W-:-:S13]  /*2ed0*/  PLOP3.LUT P6, PT, PT, PT, UP1, 0x80, 0x0 ;  /* 0x000000000000781c */ /* 0x000fda0003fcf018 */
[----:B------:R-:W-:-:S07]  /*2ee0*/  @P6 SHF.R.U32.HI R3, RZ, UR11, R5 ;  /* 0x0000000bff036c19 */ /* 0x000fce0008011605 */
.L_x_1100:
[----:B------:R-:W-:Y:S05]  /*2ef0*/  BSYNC B0 ;  /* 0x0000000000007941 */ /* 0x000fea0003800000 */
.L_x_1098:
[----:B------:R-:W-:-:S04]  /*2f00*/  IMAD R3, R3, UR7, -R16 ;  /* 0x0000000703037c24 */ /* 0x000fc8000f8e0a10 */
[----:B------:R-:W-:-:S05]  /*2f10*/  IMAD R3, R18, -0x2, R3 ;  /* 0xfffffffe12037824 */ /* 0x000fca00078e0203 */
[----:B------:R-:W-:Y:S02]  /*2f20*/  VIMNMX R2, R2, R3, !PT ;  /* 0x0000000302027248 */ /* 0x000fe40007fe0100 */
[----:B------:R-:W-:-:S07]  /*2f30*/  VIADDMNMX R0, R3, UR7, R0, PT ;  /* 0x0000000703007c46 */ /* 0x000fce000b800100 */
.L_x_1097:
[----:B------:R-:W-:Y:S01]  /*2f40*/  ISETP.GT.AND P2, PT, R2, 0x1, !P2 ;  /* 0x000000010200780c */ /* 0x000fe20005744270 */
[----:B------:R-:W-:Y:S01]  /*2f50*/  ULDC UR10, c[0x0][0x988] ;  /* 0x00026200000a7ab9 */ /* 0x000fe20000000800 */
[----:B------:R-:W-:Y:S02]  /*2f60*/  FMNMX.FTZ R3, R24, R56, !PT ;  /* 0x0000003818037209 */ /* 0x000fe40007810000 */
        /* <DEDUP_REMOVED lines=29> */
[----:B------:R-:W-:Y:S02]  /*3140*/  FMNMX.FTZ R3, R52, R3, !PT ;  /* 0x0000000334037209 */ /* 0x000fe40007810000 */
[----:B------:R-:W-:Y:S02]  /*3150*/  FSEL R38, R38, -INF , !P2 ;  /* 0xff80000026267808 */ /* 0x000fe40005000000 */
[----:B------:R-:W-:Y:S02]  /*3160*/  ISETP.NE.AND P2, PT, R61, RZ, PT ;  /* 0x000000ff3d00720c */ /* 0x000fe40003f45270 */
[C---:B------:R-:W-:Y:S02]  /*3170*/  ISETP.GT.AND P3, PT, R2.reuse, 0x8, !P3 ;  /* 0x000000080200780c */ /* 0x040fe40005f64270 */
[----:B------:R-:W-:-:S02]  /*3180*/  ISETP.GT.AND P2, PT, R2, 0x19, !P2 ;  /* 0x000000190200780c */ /* 0x000fc40005744270 */
[----:B------:R-:W-:Y:S02]  /*3190*/  FMNMX.FTZ R17, R72, R3, !PT ;  /* 0x0000000348117209 */ /* 0x000fe40007810000 */
[C---:B------:R-:W-:Y:S02]  /*31a0*/  ISETP.LT.OR P2, PT, R0.reuse, 0x1a, P2 ;  /* 0x0000001a0000780c */ /* 0x040fe40001741670 */
[----:B------:R-:W-:Y:S01]  /*31b0*/  ISETP.LT.OR P3, PT, R0, 0x9, P3 ;  /* 0x000000090000780c */ /* 0x000fe20001f61670 */
[----:B------:R-:W0:Y:S01]  /*31c0*/  SHFL.BFLY PT, R16, R17, 0x2, 0x1f ;  /* 0x0c401f0011107f89 */ /* 0x000e2200000e0000 */
[----:B------:R-:W-:Y:S02]  /*31d0*/  FSEL R39, R39, -INF , !P2 ;  /* 0xff80000027277808 */ /* 0x000fe40005000000 */
[----:B------:R-:W-:Y:S02]  /*31e0*/  ISETP.NE.AND P2, PT, R37, RZ, PT ;  /* 0x000000ff2500720c */ /* 0x000fe40003f45270 */
        /* <DEDUP_REMOVED lines=16> */
[----:B------:R-:W-:Y:S02]  /*32f0*/  ISETP.GT.AND P3, PT, R2, 0x30, !P3 ;  /* 0x000000300200780c */ /* 0x000fe40005f64270 */
[----:B------:R-:W-:Y:S02]  /*3300*/  FSEL R46, R46, -INF , !P2 ;  /* 0xff8000002e2e7808 */ /* 0x000fe40005000000 */
[----:B------:R-:W-:-:S02]  /*3310*/  ISETP.GT.AND P2, PT, R2, RZ, !P6 ;  /* 0x000000ff0200720c */ /* 0x000fc40007744270 */
[----:B------:R-:W-:Y:S02]  /*3320*/  ISETP.NE.AND P6, PT, R20, RZ, PT ;  /* 0x000000ff1400720c */ /* 0x000fe40003fc5270 */
[----:B------:R-:W-:Y:S02]  /*3330*/  ISETP.LT.OR P2, PT, R0, 0x1, P2 ;  /* 0x000000010000780c */ /* 0x000fe40001741670 */
[----:B0-----:R-:W-:Y:S02]  /*3340*/  FMNMX.FTZ R20, R17, R16, !PT ;  /* 0x0000001011147209 */ /* 0x001fe40007810000 */
[----:B------:R-:W-:Y:S02]  /*3350*/  FSEL R26, R26, -INF , !P2 ;  /* 0xff8000001a1a7808 */ /* 0x000fe40005000000 */
[----:B------:R-:W-:Y:S01]  /*3360*/  ISETP.NE.AND P2, PT, R65, RZ, PT ;  /* 0x000000ff4100720c */ /* 0x000fe20003f45270 */
[----:B------:R-:W0:Y:S01]  /*3370*/  SHFL.BFLY PT, R5, R20, 0x1, 0x1f ;  /* 0x0c201f0014057f89 */ /* 0x000e2200000e0000 */
        /* <DEDUP_REMOVED lines=12> */
[----:B0-----:R-:W-:-:S02]  /*3440*/  FMNMX.FTZ R5, R20, R5, !PT ;  /* 0x0000000514057209 */ /* 0x001fc40007810000 */
[----:B------:R-:W-:Y:S02]  /*3450*/  FMNMX.FTZ R3, R39, R16, !PT ;  /* 0x0000001027037209 */ /* 0x000fe40007810000 */
[C---:B------:R-:W-:Y:S01]  /*3460*/  FSETP.NEU.FTZ.AND P2, PT, R5.reuse, -INF , PT ;  /* 0xff8000000500780b */ /* 0x040fe20003f5d000 */
[----:B------:R-:W-:Y:S01]  /*3470*/  FMUL.FTZ R17, R5, UR10 ;  /* 0x0000000a05117c20 */ /* 0x000fe20008410000 */
[----:B------:R-:W-:Y:S02]  /*3480*/  FMNMX.FTZ R16, R42, R3, !PT ;  /* 0x000000032a107209 */ /* 0x000fe40007810000 */
[----:B------:R-:W-:Y:S02]  /*3490*/  FSEL R51, R51, -INF , !P4 ;  /* 0xff80000033337808 */ /* 0x000fe40006000000 */
[----:B------:R-:W-:Y:S02]  /*34a0*/  FMNMX.FTZ R3, R43, R16, !PT ;  /* 0x000000102b037209 */ /* 0x000fe40007810000 */
[----:B------:R-:W-:-:S02]  /*34b0*/  FSEL R17, R17, RZ, P2 ;  /* 0x000000ff11117208 */ /* 0x000fc40001000000 */
[----:B------:R-:W-:Y:S02]  /*34c0*/  ISETP.GT.AND P2, PT, R2, 0x39, !P6 ;  /* 0x000000390200780c */ /* 0x000fe40007744270 */
[----:B------:R-:W-:Y:S01]  /*34d0*/  FMNMX.FTZ R2, R46, R3, !PT ;  /* 0x000000032e027209 */ /* 0x000fe20007810000 */
[--C-:B------:R-:W-:Y:S01]  /*34e0*/  FFMA.FTZ R16, R24, UR10, -R17.reuse ;  /* 0x0000000a18107c23 */ /* 0x100fe20008010811 */
[----:B------:R-:W-:Y:S01]  /*34f0*/  ISETP.LT.OR P2, PT, R0, 0x3a, P2 ;  /* 0x0000003a0000780c */ /* 0x000fe20001741670 */
[--C-:B------:R-:W-:Y:S01]  /*3500*/  FFMA.FTZ R20, R56, UR10, -R17.reuse ;  /* 0x0000000a38147c23 */ /* 0x100fe20008010811 */
[----:B------:R-:W-:Y:S01]  /*3510*/  FMNMX.FTZ R3, R47, R2, !PT ;  /* 0x000000022f037209 */ /* 0x000fe20007810000 */
[--C-:B------:R-:W-:Y:S01]  /*3520*/  FFMA.FTZ R24, R58, UR10, -R17.reuse ;  /* 0x0000000a3a187c23 */ /* 0x100fe20008010811 */
[----:B------:R-:W-:Y:S01]  /*3530*/  FSEL R54, R54, -INF , !P5 ;  /* 0xff80000036367808 */ /* 0x000fe20006800000 */
[----:B------:R-:W-:Y:S01]  /*3540*/  MUFU.EX2 R16, R16 ;  /* 0x0000001000107308 */ /* 0x000fe20000000800 */
[----:B------:R-:W-:Y:S01]  /*3550*/  FMNMX.FTZ R2, R50, R3, !PT ;  /* 0x0000000332027209 */ /* 0x000fe20007810000 */
[----:B------:R-:W-:Y:S01]  /*3560*/  FFMA.FTZ R33, R64, UR10, -R17 ;  /* 0x0000000a40217c23 */ /* 0x000fe20008010811 */
[----:B------:R-:W-:-:S02]  /*3570*/  FSEL R55, R55, -INF , !P2 ;  /* 0xff80000037377808 */ /* 0x000fc40005000000 */
[----:B------:R-:W-:Y:S01]  /*3580*/  FMNMX.FTZ R3, R51, R2, !PT ;  /* 0x0000000233037209 */ /* 0x000fe20007810000 */
[--C-:B------:R-:W-:Y:S01]  /*3590*/  FFMA.FTZ R2, R28, UR10, -R17.reuse ;  /* 0x0000000a1c027c23 */ /* 0x100fe20008010811 */
[--C-:B------:R-:W-:Y:S01]  /*35a0*/  FFMA.FTZ R28, R32, UR10, -R17.reuse ;  /* 0x0000000a201c7c23 */ /* 0x100fe20008010811 */
[----:B------:R0:W1:Y:S01]  /*35b0*/  MUFU.EX2 R21, R20 ;  /* 0x0000001400157308 */ /* 0x0000620000000800 */
[----:B------:R-:W-:Y:S01]  /*35c0*/  FMNMX.FTZ R0, R54, R3, !PT ;  /* 0x0000000336007209 */ /* 0x000fe20007810000 */
[--C-:B------:R-:W-:Y:S01]  /*35d0*/  FFMA.FTZ R32, R36, UR10, -R17.reuse ;  /* 0x0000000a24207c23 */ /* 0x100fe20008010811 */
[--C-:B------:R-:W-:Y:S01]  /*35e0*/  FFMA.FTZ R36, R40, UR10, -R17.reuse ;  /* 0x0000000a28247c23 */ /* 0x100fe20008010811 */
[----:B------:R-:W-:Y:S01]  /*35f0*/  FFMA.FTZ R40, R48, UR10, -R17 ;  /* 0x0000000a30287c23 */ /* 0x000fe20008010811 */
[----:B------:R-:W-:-:S03]  /*3600*/  FMNMX.FTZ R0, R55, R0, !PT ;  /* 0x0000000037007209 */ /* 0x000fc60007810000 */
[----:B------:R-:W-:Y:S01]  /*3610*/  MUFU.EX2 R198, R2 ;  /* 0x0000000200c67308 */ /* 0x000fe20000000800 */
[----:B0-----:R-:W-:Y:S01]  /*3620*/  FFMA.FTZ R20, R60, UR10, -R17 ;  /* 0x0000000a3c147c23 */ /* 0x001fe20008010811 */
[----:B------:R-:W0:Y:S06]  /*3630*/  SHFL.BFLY PT, R3, R0, 0x2, 0x1f ;  /* 0x0c401f0000037f89 */ /* 0x000e2c00000e0000 */
[----:B------:R2:W-:Y:S01]  /*3640*/  MUFU.EX2 R25, R24 ;  /* 0x0000001800197308 */ /* 0x0005e20000000800 */
[----:B-1----:R-:W-:-:S07]  /*3650*/  F2FP.BF16.F32.PACK_AB R196, R21, R16 ;  /* 0x0000001015c4723e */ /* 0x002fce00000010ff */
[----:B------:R1:W-:Y:S01]  /*3660*/  MUFU.EX2 R29, R20 ;  /* 0x00000014001d7308 */ /* 0x0003e20000000800 */
[----:B--2---:R-:W-:-:S07]  /*3670*/  FFMA.FTZ R24, R68, UR10, -R17 ;  /* 0x0000000a44187c23 */ /* 0x004fce0008010811 */
[----:B------:R-:W2:Y:S01]  /*3680*/  MUFU.EX2 R28, R28 ;  /* 0x0000001c001c7308 */ /* 0x000ea20000000800 */
[--C-:B-1----:R-:W-:Y:S01]  /*3690*/  FFMA.FTZ R20, R44, UR10, -R17.reuse ;  /* 0x0000000a2c147c23 */ /* 0x102fe20008010811 */
[----:B0-----:R-:W-:Y:S01]  /*36a0*/  FMNMX.FTZ R2, R0, R3, !PT ;  /* 0x0000000300027209 */ /* 0x001fe20007810000 */
[--C-:B------:R-:W-:Y:S01]  /*36b0*/  FFMA.FTZ R0, R66, UR10, -R17.reuse ;  /* 0x0000000a42007c23 */ /* 0x100fe20008010811 */
[----:B------:R-:W-:-:S03]  /*36c0*/  FFMA.FTZ R44, R70, UR10, -R17 ;  /* 0x0000000a462c7c23 */ /* 0x000fc60008010811 */
[----:B------:R-:W0:Y:S01]  /*36d0*/  SHFL.BFLY PT, R3, R2, 0x1, 0x1f ;  /* 0x0c201f0002037f89 */ /* 0x000e2200000e0000 */
[----:B------:R1:W-:Y:S08]  /*36e0*/  MUFU.EX2 R37, R0 ;  /* 0x0000000000257308 */ /* 0x0003f00000000800 */
[----:B------:R-:W-:Y:S01]  /*36f0*/  MUFU.EX2 R32, R32 ;  /* 0x0000002000207308 */ /* 0x000fe20000000800 */
[----:B--2---:R-:W-:-:S07]  /*3700*/  F2FP.BF16.F32.PACK_AB R192, R29, R28 ;  /* 0x0000001c1dc0723e */ /* 0x004fce00000010ff */
[----:B------:R-:W-:Y:S01]  /*3710*/  MUFU.EX2 R41, R24 ;  /* 0x0000001800297308 */ /* 0x000fe20000000800 */
[----:B0-----:R-:W-:Y:S01]  /*3720*/  FMNMX.FTZ R3, R2, R3, !PT ;  /* 0x0000000302037209 */ /* 0x001fe20007810000 */
[--C-:B------:R-:W-:Y:S01]  /*3730*/  FFMA.FTZ R2, R52, UR10, -R17.reuse ;  /* 0x0000000a34027c23 */ /* 0x100fe20008010811 */
[----:B------:R-:W-:-:S05]  /*3740*/  FFMA.FTZ R17, R72, UR10, -R17 ;  /* 0x0000000a48117c23 */ /* 0x000fca0008010811 */
[----:B------:R-:W0:Y:S01]  /*3750*/  MUFU.EX2 R33, R33 ;  /* 0x0000002100217308 */ /* 0x000e220000000800 */
[C---:B------:R-:W-:Y:S01]  /*3760*/  FSETP.NEU.FTZ.AND P2, PT, R3.reuse, -INF , PT ;  /* 0xff8000000300780b */ /* 0x040fe20003f5d000 */
[----:B-1----:R-:W-:-:S05]  /*3770*/  FMUL.FTZ R0, R3, UR10 ;  /* 0x0000000a03007c20 */ /* 0x002fca0008410000 */
[----:B------:R-:W-:Y:S01]  /*3780*/  FSEL R0, R0, RZ, P2 ;  /* 0x000000ff00007208 */ /* 0x000fe20001000000 */
[----:B------:R1:W-:Y:S01]  /*3790*/  MUFU.EX2 R49, R17 ;  /* 0x0000001100317308 */ /* 0x0003e20000000800 */
[----:B------:R-:W-:-:S03]  /*37a0*/  PLOP3.LUT P2, PT, PT, PT, UP0, 0x40, 0x0 ;  /* 0x000000000000781c */ /* 0x000fc60003f4e808 */
[--C-:B------:R-:W-:Y:S01]  /*37b0*/  FFMA.FTZ R26, R26, UR10, -R0.reuse ;  /* 0x0000000a1a1a7c23 */ /* 0x100fe20008010800 */
[--C-:B------:R-:W-:Y:S01]  /*37c0*/  FFMA.FTZ R27, R27, UR10, -R0.reuse ;  /* 0x0000000a1b1b7c23 */ /* 0x100fe20008010800 */
[--C-:B------:R-:W-:Y:S01]  /*37d0*/  FFMA.FTZ R30, R30, UR10, -R0.reuse ;  /* 0x0000000a1e1e7c23 */ /* 0x100fe20008010800 */
[--C-:B------:R-:W-:Y:S01]  /*37e0*/  FFMA.FTZ R31, R31, UR10, -R0.reuse ;  /* 0x0000000a1f1f7c23 */ /* 0x100fe20008010800 */
[--C-:B------:R-:W-:Y:S01]  /*37f0*/  FFMA.FTZ R34, R34, UR10, -R0.reuse ;  /* 0x0000000a22227c23 */ /* 0x100fe20008010800 */
[----:B-1----:R-:W-:Y:S01]  /*3800*/  FADD.FTZ R17, R16, R21 ;  /* 0x0000001510117221 */ /* 0x002fe20000010000 */
[----:B------:R-:W-:Y:S01]  /*3810*/  MUFU.EX2 R26, R26 ;  /* 0x0000001a001a7308 */ /* 0x000fe20000000800 */
[--C-:B------:R-:W-:Y:S01]  /*3820*/  FFMA.FTZ R35, R35, UR10, -R0.reuse ;  /* 0x0000000a23237c23 */ /* 0x100fe20008010800 */
[--C-:B------:R-:W-:Y:S01]  /*3830*/  FFMA.FTZ R38, R38, UR10, -R0.reuse ;  /* 0x0000000a26267c23 */ /* 0x100fe20008010800 */
[----:B------:R-:W-:Y:S01]  /*3840*/  FADD.FTZ R24, R198, R17 ;  /* 0x00000011c6187221 */ /* 0x000fe20000010000 */
[--C-:B------:R-:W-:Y:S01]  /*3850*/  FFMA.FTZ R39, R39, UR10, -R0.reuse ;  /* 0x0000000a27277c23 */ /* 0x100fe20008010800 */
[--C-:B------:R-:W-:Y:S01]  /*3860*/  FFMA.FTZ R42, R42, UR10, -R0.reuse ;  /* 0x0000000a2a2a7c23 */ /* 0x100fe20008010800 */
[----:B------:R-:W-:Y:S01]  /*3870*/  FFMA.FTZ R43, R43, UR10, -R0 ;  /* 0x0000000a2b2b7c23 */ /* 0x000fe20008010800 */
[----:B------:R-:W-:Y:S01]  /*3880*/  FADD.FTZ R17, R25, R24 ;  /* 0x0000001819117221 */ /* 0x000fe20000010000 */
[----:B------:R-:W1:Y:S01]  /*3890*/  MUFU.EX2 R27, R27 ;  /* 0x0000001b001b7308 */ /* 0x000e620000000800 */
[--C-:B------:R-:W-:Y:S01]  /*38a0*/  FFMA.FTZ R46, R46, UR10, -R0.reuse ;  /* 0x0000000a2e2e7c23 */ /* 0x100fe20008010800 */
[--C-:B------:R-:W-:Y:S01]  /*38b0*/  FFMA.FTZ R47, R47, UR10, -R0.reuse ;  /* 0x0000000a2f2f7c23 */ /* 0x100fe20008010800 */
[----:B------:R-:W-:Y:S01]  /*38c0*/  FADD.FTZ R24, R28, R17 ;  /* 0x000000111c187221 */ /* 0x000fe20000010000 */
[--C-:B------:R-:W-:Y:S01]  /*38d0*/  FFMA.FTZ R50, R50, UR10, -R0.reuse ;  /* 0x0000000a32327c23 */ /* 0x100fe20008010800 */
[----:B------:R-:W-:Y:S01]  /*38e0*/  FFMA.FTZ R51, R51, UR10, -R0 ;  /* 0x0000000a33337c23 */ /* 0x000fe20008010800 */
[----:B------:R-:W-:Y:S01]  /*38f0*/  F2FP.BF16.F32.PACK_AB R198, R25, R198 ;  /* 0x000000c619c6723e */ /* 0x000fe200000010ff */
[----:B------:R-:W-:Y:S01]  /*3900*/  FADD.FTZ R53, R29, R24 ;  /* 0x000000181d357221 */ /* 0x000fe20000010000 */
[----:B------:R-:W2:Y:S01]  /*3910*/  MUFU.EX2 R30, R30 ;  /* 0x0000001e001e7308 */ /* 0x000ea20000000800 */
[--C-:B------:R-:W-:Y:S01]  /*3920*/  FFMA.FTZ R54, R54, UR10, -R0.reuse ;  /* 0x0000000a36367c23 */ /* 0x100fe20008010800 */
[----:B------:R-:W-:Y:S01]  /*3930*/  FFMA.FTZ R0, R55, UR10, -R0 ;  /* 0x0000000a37007c23 */ /* 0x000fe20008010800 */
[----:B0-----:R-:W-:-:S05]  /*3940*/  F2FP.BF16.F32.PACK_AB R194, R33, R32 ;  /* 0x0000002021c2723e */ /* 0x001fca00000010ff */
[----:B------:R-:W0:Y:S01]  /*3950*/  MUFU.EX2 R31, R31 ;  /* 0x0000001f001f7308 */ /* 0x000e220000000800 */
[----:B-1----:R-:W-:Y:S01]  /*3960*/  FADD.FTZ R17, R26, R27 ;  /* 0x0000001b1a117221 */ /* 0x002fe20000010000 */
        /* <DEDUP_REMOVED lines=9> */
[----:B--2---:R-:W-:-:S07]  /*3a00*/  F2FP.BF16.F32.PACK_AB R188, R37, R36 ;  /* 0x0000002425bc723e */ /* 0x004fce00000010ff */
[----:B------:R-:W2:Y:S01]  /*3a10*/  MUFU.EX2 R20, R20 ;  /* 0x0000001400147308 */ /* 0x000ea20000000800 */
[C---:B0-----:R-:W-:Y:S01]  /*3a20*/  FADD.FTZ R17, R35.reuse, R24 ;  /* 0x0000001823117221 */ /* 0x041fe20000010000 */
[----:B------:R-:W-:-:S06]  /*3a30*/  F2FP.BF16.F32.PACK_AB R193, R35, R34 ;  /* 0x0000002223c1723e */ /* 0x000fcc00000010ff */
[----:B------:R0:W-:Y:S01]  /*3a40*/  MUFU.EX2 R45, R44 ;  /* 0x0000002c002d7308 */ /* 0x0001e20000000800 */
[----:B-1----:R-:W-:-:S07]  /*3a50*/  FADD.FTZ R16, R38, R17 ;  /* 0x0000001126107221 */ /* 0x002fce0000010000 */
[----:B------:R-:W1:Y:S01]  /*3a60*/  MUFU.EX2 R39, R39 ;  /* 0x0000002700277308 */ /* 0x000e620000000800 */
[----:B0-----:R-:W-:Y:S01]  /*3a70*/  FADD.FTZ R44, R32, R53 ;  /* 0x00000035202c7221 */ /* 0x001fe20000010000 */
[----:B--2---:R-:W-:-:S03]  /*3a80*/  F2FP.BF16.F32.PACK_AB R190, R41, R20 ;  /* 0x0000001429be723e */ /* 0x004fc600000010ff */
[----:B------:R-:W-:-:S03]  /*3a90*/  FADD.FTZ R53, R33, R44 ;  /* 0x0000002c21357221 */ /* 0x000fc60000010000 */
[----:B------:R-:W0:Y:S01]  /*3aa0*/  MUFU.EX2 R42, R42 ;  /* 0x0000002a002a7308 */ /* 0x000e220000000800 */
[----:B------:R-:W-:-:S04]  /*3ab0*/  FADD.FTZ R44, R36, R53 ;  /* 0x00000035242c7221 */ /* 0x000fc80000010000 */
[----:B------:R-:W-:-:S03]  /*3ac0*/  FADD.FTZ R21, R37, R44 ;  /* 0x0000002c25157221 */ /* 0x000fc60000010000 */
[----:B------:R-:W2:Y:S01]  /*3ad0*/  MUFU.EX2 R40, R40 ;  /* 0x0000002800287308 */ /* 0x000ea20000000800 */
[----:B------:R-:W-:Y:S01]  /*3ae0*/  FADD.FTZ R24, R20, R21 ;  /* 0x0000001514187221 */ /* 0x000fe20000010000 */
[----:B-1----:R-:W-:Y:S01]  /*3af0*/  FADD.FTZ R17, R39, R16 ;  /* 0x0000001027117221 */ /* 0x002fe20000010000 */
[----:B------:R-:W-:Y:S01]  /*3b00*/  IMAD.IADD R21, R19, 0x1, -R22 ;  /* 0x0000000113157824 */ /* 0x000fe200078e0a16 */
[----:B------:R-:W-:Y:S01]  /*3b10*/  F2FP.BF16.F32.PACK_AB R195, R39, R38 ;  /* 0x0000002627c3723e */ /* 0x000fe200000010ff */
[----:B------:R-:W-:Y:S02]  /*3b20*/  FADD.FTZ R25, R41, R24 ;  /* 0x0000001829197221 */ /* 0x000fe40000010000 */
[----:B------:R-:W-:Y:S01]  /*3b30*/  IMAD R28, R201, 0x80, R21 ;  /* 0x00000080c91c7824 */ /* 0x000fe200078e0215 */
[----:B------:R-:W1:Y:S01]  /*3b40*/  MUFU.EX2 R43, R43 ;  /* 0x0000002b002b7308 */ /* 0x000e620000000800 */
[----:B0-----:R-:W-:-:S03]  /*3b50*/  FADD.FTZ R16, R42, R17 ;  /* 0x000000112a107221 */ /* 0x001fc60000010000 */
[----:B------:R-:W-:-:S04]  /*3b60*/  R2UR UR11, R28 ;  /* 0x000000001c0b72ca */ /* 0x000fc800000e0000 */
[----:B------:R-:W0:Y:S01]  /*3b70*/  MUFU.EX2 R46, R46 ;  /* 0x0000002e002e7308 */ /* 0x000e220000000800 */
[----:B--2---:R-:W-:Y:S01]  /*3b80*/  FADD.FTZ R24, R40, R25 ;  /* 0x0000001928187221 */ /* 0x004fe20000010000 */
[----:B------:R-:W-:-:S03]  /*3b90*/  F2FP.BF16.F32.PACK_AB R184, R45, R40 ;  /* 0x000000282db8723e */ /* 0x000fc600000010ff */
[----:B------:R-:W-:-:S03]  /*3ba0*/  FADD.FTZ R25, R45, R24 ;  /* 0x000000182d197221 */ /* 0x000fc60000010000 */
[----:B------:R-:W2:Y:S01]  /*3bb0*/  MUFU.EX2 R2, R2 ;  /* 0x0000000200027308 */ /* 0x000ea20000000800 */
[C---:B-1----:R-:W-:Y:S01]  /*3bc0*/  FADD.FTZ R17, R43.reuse, R16 ;  /* 0x000000102b117221 */ /* 0x042fe20000010000 */
[----:B------:R-:W-:Y:S01]  /*3bd0*/  UIADD3 UR6, UR11, UR6, URZ ;  /* 0x000000060b067290 */ /* 0x000fe2000fffe03f */
[----:B------:R-:W-:-:S05]  /*3be0*/  F2FP.BF16.F32.PACK_AB R189, R43, R42 ;  /* 0x0000002a2bbd723e */ /* 0x000fca00000010ff */
[----:B------:R-:W1:Y:S01]  /*3bf0*/  MUFU.EX2 R47, R47 ;  /* 0x0000002f002f7308 */ /* 0x000e620000000800 */
[----:B0-----:R-:W-:-:S07]  /*3c00*/  FADD.FTZ R16, R46, R17 ;  /* 0x000000112e107221 */ /* 0x001fce0000010000 */
[----:B------:R-:W0:Y:S01]  /*3c10*/  MUFU.EX2 R50, R50 ;  /* 0x0000003200327308 */ /* 0x000e220000000800 */
[----:B--2---:R-:W-:Y:S01]  /*3c20*/  FADD.FTZ R20, R2, R25 ;  /* 0x0000001902147221 */ /* 0x004fe20000010000 */
[----:B------:R-:W-:-:S03]  /*3c30*/  F2FP.BF16.F32.PACK_AB R186, R49, R2 ;  /* 0x0000000231ba723e */ /* 0x000fc600000010ff */
[----:B------:R-:W-:Y:S01]  /*3c40*/  FADD.FTZ R17, R49, R20 ;  /* 0x0000001431117221 */ /* 0x000fe20000010000 */
[----:B------:R-:W-:Y:S02]  /*3c50*/  VIADD R20, R62, 0xfffffffe ;  /* 0xfffffffe3e147836 */ /* 0x000fe40000000000 */
[----:B------:R-:W2:Y:S01]  /*3c60*/  MUFU.EX2 R51, R51 ;  /* 0x0000003300337308 */ /* 0x000ea20000000800 */
[C---:B-1----:R-:W-:Y:S01]  /*3c70*/  FADD.FTZ R25, R47.reuse, R16 ;  /* 0x000000102f197221 */ /* 0x042fe20000010000 */
[----:B------:R-:W-:-:S06]  /*3c80*/  F2FP.BF16.F32.PACK_AB R191, R47, R46 ;  /* 0x0000002e2fbf723e */ /* 0x000fcc00000010ff */
[----:B------:R-:W1:Y:S01]  /*3c90*/  MUFU.EX2 R54, R54 ;  /* 0x0000003600367308 */ /* 0x000e620000000800 */
[----:B0-----:R-:W-:-:S07]  /*3ca0*/  FADD.FTZ R2, R50, R25 ;  /* 0x0000001932027221 */ /* 0x001fce0000010000 */
[----:B------:R-:W0:Y:S01]  /*3cb0*/  MUFU.EX2 R187, R0 ;  /* 0x0000000000bb7308 */ /* 0x000e220000000800 */
[C---:B--2---:R-:W-:Y:S01]  /*3cc0*/  FADD.FTZ R25, R51.reuse, R2 ;  /* 0x0000000233197221 */ /* 0x044fe20000010000 */
[----:B------:R-:W-:-:S03]  /*3cd0*/  F2FP.BF16.F32.PACK_AB R185, R51, R50 ;  /* 0x0000003233b9723e */ /* 0x000fc600000010ff */
[----:B-1----:R-:W-:-:S04]  /*3ce0*/  FADD.FTZ R16, R54, R25 ;  /* 0x0000001936107221 */ /* 0x002fc80000010000 */
[C---:B0-----:R-:W-:Y:S01]  /*3cf0*/  FADD.FTZ R16, R187.reuse, R16 ;  /* 0x00000010bb107221 */ /* 0x041fe20000010000 */
[----:B------:R-:W-:Y:S01]  /*3d00*/  F2FP.BF16.F32.PACK_AB R187, R187, R54 ;  /* 0x00000036bbbb723e */ /* 0x000fe200000010ff */
[----:B------:R-:W-:Y:S06]  /*3d10*/  @P2 BRA `(.L_x_1101) ;  /* 0x0000000000482947 */ /* 0x000fec0003800000 */
[C---:B------:R-:W-:Y:S01]  /*3d20*/  ISETP.GT.AND P2, PT, R28.reuse, RZ, PT ;  /* 0x000000ff1c00720c */ /* 0x040fe20003f44270 */
[----:B------:R-:W-:-:S05]  /*3d30*/  VIADD R0, R28, 0xffffffff ;  /* 0xffffffff1c007836 */ /* 0x000fca0000000000 */
[----:B------:R-:W-:-:S07]  /*3d40*/  R2UR UR4, R0 ;  /* 0x00000000000472ca */ /* 0x000fce00000e0000 */
[----:B------:R-:W-:Y:S08]  /*3d50*/  @P2 BRA `(.L_x_1102) ;  /* 0x00000000001c2947 */ /* 0x000ff00003800000 */
[----:B------:R-:W-:Y:S02]  /*3d60*/  UISETP.NE.AND UP1, UPT, UR7, 0x1, UPT ;  /* 0x000000010700788c */ /* 0x000fe4000bf25270 */
[----:B------:R-:W-:-:S09]  /*3d70*/  UIADD3 UR4, -UR11, URZ, URZ ;  /* 0x0000003f0b047290 */ /* 0x000fd2000fffe13f */
[----:B------:R-:W-:Y:S02]  /*3d80*/  @UP1 ULDC.64 UR14, c[0x0][0x9e8] ;  /* 0x00027a00000e1ab9 */ /* 0x000fe40000000a00 */
[----:B------:R-:W-:-:S04]  /*3d90*/  UIMAD.WIDE.U32 UR18, UR4, UR14, URZ ;  /* 0x0000000e041272a5 */ /* 0x000fc8000f8e003f */
[----:B------:R-:W-:-:S04]  /*3da0*/  @UP1 USHF.R.U32.HI UR4, URZ, UR15, UR19 ;  /* 0x0000000f3f041299 */ /* 0x000fc80008011613 */
[----:B------:R-:W-:Y:S01]  /*3db0*/  ULOP3.LUT UR4, URZ, UR4, URZ, 0x33, !UPT ;  /* 0x000000043f047292 */ /* 0x000fe2000f8e333f */
[----:B------:R-:W-:Y:S11]  /*3dc0*/  BRA `(.L_x_1103) ;  /* 0x0000000000107947 */ /* 0x000ff60003800000 */
.L_x_1102:
[----:B------:R-:W-:-:S11]  /*3dd0*/  UISETP.NE.AND UP1, UPT, UR7, 0x1, UPT ;  /* 0x000000010700788c */ /* 0x000fd6000bf25270 */
[----:B------:R-:W-:Y:S02]  /*3de0*/  @UP1 ULDC.64 UR14, c[0x0][0x9e8] ;  /* 0x00027a00000e1ab9 */ /* 0x000fe40000000a00 */
[----:B------:R-:W-:-:S04]  /*3df0*/  UIMAD.WIDE.U32 UR18, UR4, UR14, URZ ;  /* 0x0000000e041272a5 */ /* 0x000fc8000f8e003f */
[----:B------:R-:W-:-:S12]  /*3e00*/  @UP1 USHF.R.U32.HI UR4, URZ, UR15, UR19 ;  /* 0x0000000f3f041299 */ /* 0x000fd80008011613 */
.L_x_1103:
[----:B------:R-:W-:-:S04]  /*3e10*/  UIMAD UR4, UR4, UR7, UR7 ;  /* 0x00000007040472a4 */ /* 0x000fc8000f8e0207 */
[----:B------:R-:W-:-:S04]  /*3e20*/  UISETP.LT.AND UP1, UPT, UR6, UR4, UPT ;  /* 0x000000040600728c */ /* 0x000fc8000bf21270 */
[----:B------:R-:W-:-:S12]  /*3e30*/  USEL UR6, UR6, UR4, UP1 ;  /* 0x0000000406067287 */ /* 0x000fd80008800000 */
.L_x_1101:
[----:B------:R-:W-:Y:S01]  /*3e40*/  R2UR UR7, R200 ;  /* 0x00000000c80772ca */ /* 0x000fe200000e0000 */
        /* <DEDUP_REMOVED lines=76> */
[----:B------:R-:W-:Y:S02]  /*4310*/  VIADD R219, R217, 0x8 ;  /* 0x00000008d9db7836 */ /* 0x000fe40000000000 */
[----:B------:R-:W-:-:S03]  /*4320*/  IMAD.MOV.U32 R151, RZ, RZ, RZ ;  /* 0x000000ffff977224 */ /* 0x000fc600078e00ff */
[----:B------:R-:W-:-:S07]  /*4330*/  LOP3.LUT R203, RZ, R219, RZ, 0x33, !PT ;  /* 0x000000dbffcb7212 */ /* 0x000fce00078e33ff */
.L_x_1121:
[----:B------:R-:W-:-:S04]  /*4340*/  UIADD3 UR4, UR36, 0x1, URZ ;  /* 0x0000000124047890 */ /* 0x000fc8000fffe03f */
[----:B------:R-:W-:-:S04]  /*4350*/  UISETP.NE.AND UP1, UPT, UR4, 0x2, UPT ;  /* 0x000000020400788c */ /* 0x000fc8000bf25270 */
[----:B------:R-:W-:Y:S02]  /*4360*/  USEL UR7, URZ, 0x1, UP1 ;  /* 0x000000013f077887 */ /* 0x000fe40008800000 */
[----:B------:R-:W-:Y:S02]  /*4370*/  USEL UR4, UR4, URZ, UP1 ;  /* 0x0000003f04047287 */ /* 0x000fe40008800000 */
[----:B------:R-:W-:Y:S01]  /*4380*/  ULOP3.LUT UR7, UR37, UR7, URZ, 0x3c, !UPT ;  /* 0x0000000725077292 */ /* 0x000fe2000f8e3c3f */
[----:B------:R-:W-:Y:S11]  /*4390*/  @!P0 BRA `(.L_x_1105) ;  /* 0x0000000000048947 */ /* 0x000ff60003800000 */
[----:B------:R-:W-:Y:S01]  /*43a0*/  BPT.TRAP 0x1 ;  /* 0x000000040000795c */ /* 0x000fe20000300000 */
.L_x_1105:
[----:B------:R-:W-:Y:S01]  /*43b0*/  ULEA UR5, UR4, UR38, 0x3 ;  /* 0x0000002604057291 */ /* 0x000fe2000f8e183f */
[----:B------:R-:W-:-:S05]  /*43c0*/  IMAD.U32 R152, RZ, RZ, UR7 ;  /* 0x00000007ff987e24 */ /* 0x000fca000f8e00ff */
[----:B------:R-:W-:-:S04]  /*43d0*/  SHF.L.U32 R152, R152, 0x1f, RZ ;  /* 0x0000001f98987819 */ /* 0x000fc800000006ff */
[----:B------:R0:W1:Y:S01]  /*43e0*/  SYNCS.PHASECHK.TRANS64.TRYWAIT P2, [UR5+0x30830], R152 ;  /* 0x03083098ff0075a7 */ /* 0x0000620008040145 */
[----:B------:R-:W-:Y:S05]  /*43f0*/  @!P0 BRA `(.L_x_1106) ;  /* 0x0000000000048947 */ /* 0x000fea0003800000 */
[----:B------:R-:W-:Y:S01]  /*4400*/  BPT.TRAP 0x1 ;  /* 0x000000040000795c */ /* 0x000fe20000300000 */
.L_x_1106:
[----:B-1----:R-:W-:Y:S05]  /*4410*/  @P2 BRA `(.L_x_1107) ;  /* 0x0000000000082947 */ /* 0x002fea0003800000 */
[----:B------:R-:W1:Y:S02]  /*4420*/  SYNCS.PHASECHK.TRANS64.TRYWAIT P2, [UR5+0x30830], R152 ;  /* 0x03083098ff0075a7 */ /* 0x000e640008040145 */
[----:B-1----:R-:W-:Y:S05]  /*4430*/  @!P2 BRA `(.L_x_1108) ;  /* 0x000001040088a947 */ /* 0x002fea0003800000 */
.L_x_1107:
[----:B------:R-:W-:Y:S01]  /*4440*/  R2UR UR52, R14 ;  /* 0x000000000e3472ca */ /* 0x000fe200000e0000 */
[----:B------:R-:W-:Y:S01]  /*4450*/  ULEA UR6, UR4, UR39, 0xb ;  /* 0x0000002704067291 */ /* 0x000fe2000f8e583f */
[----:B------:R-:W-:Y:S01]  /*4460*/  R2UR UR53, R15 ;  /* 0x000000000f3572ca */ /* 0x000fe200000e0000 */
[----:B01----:R-:W-:Y:S01]  /*4470*/  WARPGROUP.ARRIVE ;  /* 0x00000000000079c5 */ /* 0x003fe20000000000 */
        /* <DEDUP_REMOVED lines=92> */
[----:B------:R-:W-:Y:S01]  /*4a40*/  FMUL.FTZ R149, R149, R0 ;  /* 0x0000000095957220 */ /* 0x000fe20000410000 */
        /* <DEDUP_REMOVED lines=126> */
.L_x_1109:
[----:B------:R-:W-:Y:S01]  /*5230*/  ULEA UR6, UR36, UR38, 0x3 ;  /* 0x0000002624067291 */ /* 0x000fe2000f8e183f */
[----:B------:R-:W-:-:S05]  /*5240*/  IMAD.U32 R0, RZ, RZ, UR37 ;  /* 0x00000025ff007e24 */ /* 0x000fca000f8e00ff */
[----:B------:R-:W-:-:S04]  /*5250*/  SHF.L.U32 R0, R0, 0x1f, RZ ;  /* 0x0000001f00007819 */ /* 0x000fc800000006ff */
[----:B------:R0:W1:Y:S01]  /*5260*/  SYNCS.PHASECHK.TRANS64.TRYWAIT P2, [UR6+0x30850], R0 ;  /* 0x03085000ff0075a7 */ /* 0x0000620008040146 */
[----:B------:R-:W-:Y:S05]  /*5270*/  @!P0 BRA `(.L_x_1110) ;  /* 0x0000000000048947 */ /* 0x000fea0003800000 */
[----:B------:R-:W-:Y:S01]  /*5280*/  BPT.TRAP 0x1 ;  /* 0x000000040000795c */ /* 0x000fe20000300000 */
.L_x_1110:
[----:B-1----:R-:W-:Y:S05]  /*5290*/  @P2 BRA `(.L_x_1111) ;  /* 0x0000000000082947 */ /* 0x002fea0003800000 */
[----:B------:R-:W1:Y:S02]  /*52a0*/  SYNCS.PHASECHK.TRANS64.TRYWAIT P2, [UR6+0x30850], R0 ;  /* 0x03085000ff0075a7 */ /* 0x000e640008040146 */
[----:B-1----:R-:W-:Y:S05]  /*52b0*/  @!P2 BRA `(.L_x_1112) ;  /* 0x000000f80000a947 */ /* 0x002fea0003800000 */
.L_x_1111:
[----:B------:R-:W-:Y:S01]  /*52c0*/  UIADD3 UR10, UR38, 0x400, URZ ;  /* 0x00000400260a7890 */ /* 0x000fe2000fffe03f */
[----:B------:R-:W-:Y:S01]  /*52d0*/  WARPGROUP.ARRIVE ;  /* 0x00000000000079c5 */ /* 0x000fe20000000000 */
[----:B------:R-:W-:Y:S01]  /*52e0*/  UMOV UR11, 0x40000040 ;  /* 0x40000040000b7882 */ /* 0x000fe20000000000 */
[----:B------:R-:W-:Y:S01]  /*52f0*/  IMAD.SHL.U32 R2, R20, 0x40, RZ ;  /* 0x0000004014027824 */ /* 0x000fe200078e00ff */
[----:B------:R-:W-:Y:S01]  /*5300*/  USHF.R.U32.HI UR10, URZ, 0x4, UR10 ;  /* 0x000000043f0a7899 */ /* 0x000fe2000801160a */
[----:B01----:R-:W-:Y:S01]  /*5310*/  IMAD.U32 R0, RZ, RZ, UR5 ;  /* 0x00000005ff007e24 */ /* 0x003fe2000f8e00ff */
[----:B------:R-:W-:Y:S01]  /*5320*/  PLOP3.LUT P2, PT, PT, PT, UP0, 0x40, 0x0 ;  /* 0x000000000000781c */ /* 0x000fe20003f4e808 */
[----:B------:R-:W-:Y:S01]  /*5330*/  ULDC UR15, c[0x0][0x9dc] ;  /* 0x00027700000f7ab9 */ /* 0x000fe20000000800 */
[----:B------:R-:W-:Y:S01]  /*5340*/  ULOP3.LUT UR10, UR10, 0x3fff, URZ, 0xc0, !UPT ;  /* 0x00003fff0a0a7892 */ /* 0x000fe2000f8ec03f */
[----:B------:R-:W-:Y:S01]  /*5350*/  @!P1 VIADD R0, R0, 0x30840 ;  /* 0x0003084000009836 */ /* 0x000fe20000000000 */
[----:B------:R-:W-:Y:S01]  /*5360*/  UMOV UR5, UR15 ;  /* 0x0000000f00057c82 */ /* 0x000fe20008000000 */
[----:B------:R-:W-:Y:S01]  /*5370*/  ULDC UR15, c[0x0][0x9e0] ;  /* 0x00027800000f7ab9 */ /* 0x000fe20000000800 */
[----:B------:R-:W-:-:S02]  /*5380*/  ULOP3.LUT UR10, UR10, 0x2000000, URZ, 0xfc, !UPT ;  /* 0x020000000a0a7892 */ /* 0x000fc4000f8efc3f */
        /* <DEDUP_REMOVED lines=22> */
[----:B------:R-:W-:Y:S02]  /*54f0*/  ULOP3.LUT UR10, URZ, UR5, URZ, 0x33, !UPT ;  /* 0x000000053f0a7292 */ /* 0x000fe4000f8e333f */
[----:B------:R-:W-:Y:S02]  /*5500*/  WARPGROUP.DEPBAR.LE gsb0, 0x0 ;  /* 0x00008000000079c5 */ /* 0x000fe40000010000 */
[----:B------:R-:W-:Y:S01]  /*5510*/  IADD3 R185, R19, 0x1, -R2 ;  /* 0x0000000113b97810 */ /* 0x000fe20007ffe802 */
[----:B------:R0:W-:Y:S04]  /*5520*/  @!P1 SYNCS.ARRIVE.TRANS64.RED.A1T0 RZ, [R0+URZ], RZ ;  /* 0x000000ff00ff99a7 */ /* 0x0001e8000810043f */
[----:B------:R-:W-:-:S04]  /*5530*/  IMAD.IADD R185, R185, 0x1, -R22 ;  /* 0x00000001b9b97824 */ /* 0x000fc800078e0a16 */
[----:B------:R-:W-:-:S04]  /*5540*/  IMAD R185, R18, -0x2, R185 ;  /* 0xfffffffe12b97824 */ /* 0x000fc800078e02b9 */
[C---:B------:R-:W-:Y:S02]  /*5550*/  VIADD R191, R185.reuse, UR15 ;  /* 0x0000000fb9bf7c36 */ /* 0x040fe40008000000 */
[----:B------:R-:W-:Y:S02]  /*5560*/  VIADD R193, R185, UR10 ;  /* 0x0000000ab9c17c36 */ /* 0x000fe40008000000 */
[C---:B------:R-:W-:Y:S02]  /*5570*/  IMAD.IADD R186, R4.reuse, 0x1, R191 ;  /* 0x0000000104ba7824 */ /* 0x040fe400078e02bf */
[----:B------:R-:W-:Y:S01]  /*5580*/  IMAD.IADD R187, R4, 0x1, R193 ;  /* 0x0000000104bb7824 */ /* 0x000fe200078e02c1 */
[----:B0-----:R-:W-:Y:S06]  /*5590*/  @P2 BRA `(.L_x_1113) ;  /* 0x00000000005c2947 */ /* 0x001fec0003800000 */
[----:B------:R-:W-:Y:S01]  /*55a0*/  ISETP.GT.AND P2, PT, R217, -0x1, PT ;  /* 0xffffffffd900780c */ /* 0x000fe20003f44270 */
[----:B------:R-:W-:-:S12]  /*55b0*/  BSSY B0, `(.L_x_1114) ;  /* 0x0000011000007945 */ /* 0x000fd80003800000 */
[----:B------:R-:W-:Y:S05]  /*55c0*/  @P2 BRA `(.L_x_1115) ;  /* 0x0000000000242947 */ /* 0x000fea0003800000 */
[----:B------:R-:W-:Y:S02]  /*55d0*/  IMAD.U32 R0, RZ, RZ, UR59 ;  /* 0x0000003bff007e24 */ /* 0x000fe4000f8e00ff */
[----:B------:R-:W-:-:S03]  /*55e0*/  IMAD.IADD R189, R4, 0x1, R21 ;  /* 0x0000000104bd7824 */ /* 0x000fc600078e0215 */
[----:B------:R-:W-:Y:S02]  /*55f0*/  ISETP.NE.AND P2, PT, R0, 0x1, PT ;  /* 0x000000010000780c */ /* 0x000fe40003f45270 */
[----:B------:R-:W-:-:S11]  /*5600*/  LOP3.LUT R189, RZ, R189, RZ, 0x33, !PT ;  /* 0x000000bdffbd7212 */ /* 0x000fd600078e33ff */
[----:B------:R-:W0:Y:S02]  /*5610*/  @P2 LDC.64 R184, c[0x0][0x9e8] ;  /* 0x00027a00ffb82b82 */ /* 0x000e240000000a00 */
[----:B0-----:R-:W-:-:S05]  /*5620*/  @P2 IMAD.HI.U32 R184, R189, R184, RZ ;  /* 0x000000b8bdb82227 */ /* 0x001fca00078e00ff */
[----:B------:R-:W-:-:S04]  /*5630*/  @P2 SHF.R.U32.HI R189, RZ, R185, R184 ;  /* 0x000000b9ffbd2219 */ /* 0x000fc800000116b8 */
[----:B------:R-:W-:Y:S01]  /*5640*/  LOP3.LUT R189, RZ, R189, RZ, 0x33, !PT ;  /* 0x000000bdffbd7212 */ /* 0x000fe200078e33ff */
[----:B------:R-:W-:Y:S06]  /*5650*/  BRA `(.L_x_1116) ;  /* 0x0000000000187947 */ /* 0x000fec0003800000 */
.L_x_1115:
[----:B------:R-:W-:Y:S02]  /*5660*/  IMAD.U32 R0, RZ, RZ, UR59 ;  /* 0x0000003bff007e24 */ /* 0x000fe4000f8e00ff */
[----:B------:R-:W-:-:S03]  /*5670*/  IMAD.MOV.U32 R189, RZ, RZ, R217 ;  /* 0x000000ffffbd7224 */ /* 0x000fc600078e00d9 */
[----:B------:R-:W-:-:S13]  /*5680*/  ISETP.NE.AND P2, PT, R0, 0x1, PT ;  /* 0x000000010000780c */ /* 0x000fda0003f45270 */
[----:B------:R-:W0:Y:S02]  /*5690*/  @P2 LDC.64 R184, c[0x0][0x9e8] ;  /* 0x00027a00ffb82b82 */ /* 0x000e240000000a00 */
[----:B0-----:R-:W-:-:S05]  /*56a0*/  @P2 IMAD.HI.U32 R184, R217, R184, RZ ;  /* 0x000000b8d9b82227 */ /* 0x001fca00078e00ff */
[----:B------:R-:W-:-:S07]  /*56b0*/  @P2 SHF.R.U32.HI R189, RZ, R185, R184 ;  /* 0x000000b9ffbd2219 */ /* 0x000fce00000116b8 */
.L_x_1116:
[----:B------:R-:W-:Y:S05]  /*56c0*/  BSYNC B0 ;  /* 0x0000000000007941 */ /* 0x000fea0003800000 */
.L_x_1114:
[----:B------:R-:W-:-:S04]  /*56d0*/  IMAD R185, R189, R0, -R2 ;  /* 0x00000000bdb97224 */ /* 0x000fc800078e0a02 */
[----:B------:R-:W-:-:S05]  /*56e0*/  IMAD R185, R18, -0x2, R185 ;  /* 0xfffffffe12b97824 */ /* 0x000fca00078e02b9 */
[----:B------:R-:W-:Y:S02]  /*56f0*/  VIADDMNMX R186, R185, R0, R186, PT ;  /* 0x00000000b9ba7246 */ /* 0x000fe400038001ba */
[----:B------:R-:W-:-:S07]  /*5700*/  VIMNMX R187, R187, R185, !PT ;  /* 0x000000b9bbbb7248 */ /* 0x000fce0007fe0100 */
.L_x_1113:
[----:B------:R-:W-:Y:S02]  /*5710*/  ISETP.GT.AND P2, PT, R20, -0x1, PT ;  /* 0xffffffff1400780c */ /* 0x000fe40003f44270 */
[----:B------:R-:W-:Y:S02]  /*5720*/  IADD3 R185, R191, 0x8, R4 ;  /* 0x00000008bfb97810 */ /* 0x000fe40007ffe004 */
[C---:B------:R-:W-:Y:S02]  /*5730*/  ISETP.GT.AND P5, PT, R187.reuse, RZ, P2 ;  /* 0x000000ffbb00720c */ /* 0x040fe400017a4270 */
[C---:B------:R-:W-:Y:S02]  /*5740*/  ISETP.GT.AND P4, PT, R187.reuse, 0x1, P2 ;  /* 0x00000001bb00780c */ /* 0x040fe40001784270 */
[----:B------:R-:W-:Y:S02]  /*5750*/  ISETP.LT.OR P5, PT, R186, 0x1, P5 ;  /* 0x00000001ba00780c */ /* 0x000fe40002fa1670 */
[----:B------:R-:W-:-:S02]  /*5760*/  ISETP.GT.AND P6, PT, R187, 0x8, P2 ;  /* 0x00000008bb00780c */ /* 0x000fc400017c4270 */
[----:B------:R-:W-:Y:S02]  /*5770*/  FSEL R184, R152, -INF , !P5 ;  /* 0xff80000098b87808 */ /* 0x000fe40006800000 */
[C---:B------:R-:W-:Y:S02]  /*5780*/  ISETP.GT.AND P5, PT, R187.reuse, 0x10, P2 ;  /* 0x00000010bb00780c */ /* 0x040fe400017a4270 */
[----:B------:R-:W-:Y:S02]  /*5790*/  ISETP.GT.AND P3, PT, R187, 0x9, P2 ;  /* 0x00000009bb00780c */ /* 0x000fe40001764270 */
[C---:B------:R-:W-:Y:S02]  /*57a0*/  ISETP.LT.OR P5, PT, R186.reuse, 0x11, P5 ;  /* 0x00000011ba00780c */ /* 0x040fe40002fa1670 */
[----:B------:R-:W-:Y:S02]  /*57b0*/  ISETP.LT.OR P4, PT, R186, 0x2, P4 ;  /* 0x00000002ba00780c */ /* 0x000fe40002781670 */
[----:B------:R-:W-:-:S02]  /*57c0*/  FSEL R160, R160, -INF , !P5 ;  /* 0xff800000a0a07808 */ /* 0x000fc40006800000 */
[----:B------:R-:W-:Y:S02]  /*57d0*/  ISETP.GT.AND P5, PT, R187, 0x20, P2 ;  /* 0x00000020bb00780c */ /* 0x000fe400017a4270 */
[C---:B------:R-:W-:Y:S02]  /*57e0*/  ISETP.LT.OR P6, PT, R186.reuse, 0x9, P6 ;  /* 0x00000009ba00780c */ /* 0x040fe400037c1670 */
[C---:B------:R-:W-:Y:S02]  /*57f0*/  ISETP.LT.OR P3, PT, R186.reuse, 0xa, P3 ;  /* 0x0000000aba00780c */ /* 0x040fe40001f61670 */
[----:B------:R-:W-:Y:S02]  /*5800*/  ISETP.LT.OR P5, PT, R186, 0x21, P5 ;  /* 0x00000021ba00780c */ /* 0x000fe40002fa1670 */
[----:B------:R-:W-:Y:S02]  /*5810*/  FSEL R0, R153, -INF , !P4 ;  /* 0xff80000099007808 */ /* 0x000fe40006000000 */
[----:B------:R-:W-:-:S02]  /*5820*/  FSEL R156, R156, -INF , !P6 ;  /* 0xff8000009c9c7808 */ /* 0x000fc40007000000 */
[----:B------:R-:W-:Y:S02]  /*5830*/  FSEL R157, R157, -INF , !P3 ;  /* 0xff8000009d9d7808 */ /* 0x000fe40005800000 */
[C---:B------:R-:W-:Y:S02]  /*5840*/  ISETP.GT.AND P4, PT, R187.reuse, 0x11, P2 ;  /* 0x00000011bb00780c */ /* 0x040fe40001784270 */
[C---:B------:R-:W-:Y:S02]  /*5850*/  ISETP.GT.AND P6, PT, R187.reuse, 0x18, P2 ;  /* 0x00000018bb00780c */ /* 0x040fe400017c4270 */
[C---:B------:R-:W-:Y:S02]  /*5860*/  ISETP.GT.AND P3, PT, R187.reuse, 0x19, P2 ;  /* 0x00000019bb00780c */ /* 0x040fe40001764270 */
[----:B------:R-:W-:Y:S02]  /*5870*/  FSEL R168, R168, -INF , !P5 ;  /* 0xff800000a8a87808 */ /* 0x000fe40006800000 */
[----:B------:R-:W-:-:S02]  /*5880*/  ISETP.GT.AND P5, PT, R187, 0x30, P2 ;  /* 0x00000030bb00780c */ /* 0x000fc400017a4270 */
[C---:B------:R-:W-:Y:S02]  /*5890*/  ISETP.LT.OR P4, PT, R186.reuse, 0x12, P4 ;  /* 0x00000012ba00780c */ /* 0x040fe40002781670 */
        /* <DEDUP_REMOVED lines=8> */
[----:B------:R-:W-:Y:S02]  /*5920*/  ISETP.GT.AND P3, PT, R187, 0x29, P2 ;  /* 0x00000029bb00780c */ /* 0x000fe40001764270 */
[----:B------:R-:W-:Y:S02]  /*5930*/  FSEL R176, R176, -INF , !P5 ;  /* 0xff800000b0b07808 */ /* 0x000fe40006800000 */
[----:B------:R-:W-:-:S02]  /*5940*/  PLOP3.LUT P5, PT, PT, PT, UP0, 0x40, 0x0 ;  /* 0x000000000000781c */ /* 0x000fc40003fae808 */
        /* <DEDUP_REMOVED lines=12> */
[----:B------:R-:W-:Y:S02]  /*5a10*/  IADD3 R186, R193, 0x8, R4 ;  /* 0x00000008c1ba7810 */ /* 0x000fe40007ffe004 */
[----:B------:R-:W-:Y:S02]  /*5a20*/  FSEL R177, R177, -INF , !P4 ;  /* 0xff800000b1b17808 */ /* 0x000fe40006000000 */
[----:B------:R-:W-:Y:S02]  /*5a30*/  FSEL R180, R180, -INF , !P6 ;  /* 0xff800000b4b47808 */ /* 0x000fe40007000000 */
[----:B------:R-:W-:Y:S01]  /*5a40*/  FSEL R181, R181, -INF , !P3 ;  /* 0xff800000b5b57808 */ /* 0x000fe20005800000 */
[----:B------:R-:W-:Y:S06]  /*5a50*/  @P5 BRA `(.L_x_1117) ;  /* 0x0000000000585947 */ /* 0x000fec0003800000 */
[----:B------:R-:W-:Y:S01]  /*5a60*/  ISETP.GT.AND P3, PT, R219, -0x1, PT ;  /* 0xffffffffdb00780c */ /* 0x000fe20003f64270 */
[----:B------:R-:W-:-:S12]  /*5a70*/  BSSY B0, `(.L_x_1118) ;  /* 0x0000010000007945 */ /* 0x000fd80003800000 */
[----:B------:R-:W-:Y:S05]  /*5a80*/  @P3 BRA `(.L_x_1119) ;  /* 0x0000000000203947 */ /* 0x000fea0003800000 */
[----:B------:R-:W-:-:S05]  /*5a90*/  IMAD.U32 R190, RZ, RZ, UR59 ;  /* 0x0000003bffbe7e24 */ /* 0x000fca000f8e00ff */
[----:B------:R-:W-:-:S13]  /*5aa0*/  ISETP.NE.AND P3, PT, R190, 0x1, PT ;  /* 0x00000001be00780c */ /* 0x000fda0003f65270 */
[----:B------:R-:W0:Y:S02]  /*5ab0*/  @P3 LDC.64 R152, c[0x0][0x9e8] ;  /* 0x00027a00ff983b82 */ /* 0x000e240000000a00 */
[----:B0-----:R-:W-:-:S04]  /*5ac0*/  @P3 IMAD.HI.U32 R188, R203, R152, RZ ;  /* 0x00000098cbbc3227 */ /* 0x001fc800078e00ff */
[----:B------:R-:W-:Y:S01]  /*5ad0*/  IMAD.MOV.U32 R152, RZ, RZ, R203 ;  /* 0x000000ffff987224 */ /* 0x000fe200078e00cb */
[----:B------:R-:W-:-:S04]  /*5ae0*/  @P3 SHF.R.U32.HI R152, RZ, R153, R188 ;  /* 0x00000099ff983219 */ /* 0x000fc800000116bc */
[----:B------:R-:W-:Y:S01]  /*5af0*/  LOP3.LUT R187, RZ, R152, RZ, 0x33, !PT ;  /* 0x00000098ffbb7212 */ /* 0x000fe200078e33ff */
[----:B------:R-:W-:Y:S06]  /*5b00*/  BRA `(.L_x_1120) ;  /* 0x0000000000187947 */ /* 0x000fec0003800000 */
.L_x_1119:
[----:B------:R-:W-:Y:S02]  /*5b10*/  IMAD.U32 R190, RZ, RZ, UR59 ;  /* 0x0000003bffbe7e24 */ /* 0x000fe4000f8e00ff */
[----:B------:R-:W-:-:S03]  /*5b20*/  IMAD.MOV.U32 R187, RZ, RZ, R219 ;  /* 0x000000ffffbb7224 */ /* 0x000fc600078e00db */
[----:B------:R-:W-:-:S13]  /*5b30*/  ISETP.NE.AND P3, PT, R190, 0x1, PT ;  /* 0x00000001be00780c */ /* 0x000fda0003f65270 */
[----:B------:R-:W0:Y:S02]  /*5b40*/  @P3 LDC.64 R152, c[0x0][0x9e8] ;  /* 0x00027a00ff983b82 */ /* 0x000e240000000a00 */
[----:B0-----:R-:W-:-:S05]  /*5b50*/  @P3 IMAD.HI.U32 R152, R219, R152, RZ ;  /* 0x00000098db983227 */ /* 0x001fca00078e00ff */
[----:B------:R-:W-:-:S07]  /*5b60*/  @P3 SHF.R.U32.HI R187, RZ, R153, R152 ;  /* 0x00000099ffbb3219 */ /* 0x000fce0000011698 */
.L_x_1120:
[----:B------:R-:W-:Y:S05]  /*5b70*/  BSYNC B0 ;  /* 0x0000000000007941 */ /* 0x000fea0003800000 */
.L_x_1118:
[----:B------:R-:W-:-:S04]  /*5b80*/  IMAD R153, R187, R190, -R2 ;  /* 0x000000bebb997224 */ /* 0x000fc800078e0a02 */
[----:B------:R-:W-:-:S05]  /*5b90*/  IMAD R153, R18, -0x2, R153 ;  /* 0xfffffffe12997824 */ /* 0x000fca00078e0299 */
[----:B------:R-:W-:Y:S02]  /*5ba0*/  VIADDMNMX R185, R153, R190, R185, PT ;  /* 0x000000be99b97246 */ /* 0x000fe400038001b9 */
[----:B------:R-:W-:-:S07]  /*5bb0*/  VIMNMX R186, R186, R153, !PT ;  /* 0x00000099baba7248 */ /* 0x000fce0007fe0100 */
.L_x_1117:
        /* <DEDUP_REMOVED lines=34> */
[----:B------:R-:W-:Y:S02]  /*5de0*/  ISETP.GT.AND P6, PT, R186, 0x18, P2 ;  /* 0x00000018ba00780c */ /* 0x000fe400017c4270 */
[C---:B------:R-:W-:Y:S01]  /*5df0*/  ISETP.LT.OR P5, PT, R185.reuse, 0x12, P5 ;  /* 0x00000012b900780c */ /* 0x040fe20002fa1670 */
[----:B------:R-:W0:Y:S01]  /*5e00*/  SHFL.BFLY PT, R153, R2, 0x2, 0x1f ;  /* 0x0c401f0002997f89 */ /* 0x000e2200000e0000 */
[----:B------:R-:W-:Y:S02]  /*5e10*/  FSEL R162, R162, -INF , !P3 ;  /* 0xff800000a2a27808 */ /* 0x000fe40005800000 */
[----:B------:R-:W-:Y:S02]  /*5e20*/  ISETP.GT.AND P4, PT, R186, 0x19, P2 ;  /* 0x00000019ba00780c */ /* 0x000fe40001784270 */
[----:B------:R-:W-:-:S02]  /*5e30*/  ISETP.LT.OR P6, PT, R185, 0x19, P6 ;  /* 0x00000019b900780c */ /* 0x000fc400037c1670 */
[----:B------:R-:W-:Y:S02]  /*5e40*/  FSEL R163, R163, -INF , !P5 ;  /* 0xff800000a3a37808 */ /* 0x000fe40006800000 */
[----:B------:R-:W-:Y:S02]  /*5e50*/  ISETP.GT.AND P3, PT, R186, 0x20, P2 ;  /* 0x00000020ba00780c */ /* 0x000fe40001764270 */
[----:B------:R-:W-:Y:S02]  /*5e60*/  FSEL R166, R166, -INF , !P6 ;  /* 0xff800000a6a67808 */ /* 0x000fe40007000000 */
[C---:B------:R-:W-:Y:S02]  /*5e70*/  ISETP.LT.OR P4, PT, R185.reuse, 0x1a, P4 ;  /* 0x0000001ab900780c */ /* 0x040fe40002781670 */
[----:B------:R-:W-:Y:S02]  /*5e80*/  ISETP.GT.AND P5, PT, R186, 0x21, P2 ;  /* 0x00000021ba00780c */ /* 0x000fe400017a4270 */
[----:B------:R-:W-:-:S02]  /*5e90*/  ISETP.LT.OR P3, PT, R185, 0x21, P3 ;  /* 0x00000021b900780c */ /* 0x000fc40001f61670 */
[----:B------:R-:W-:Y:S02]  /*5ea0*/  FSEL R167, R167, -INF , !P4 ;  /* 0xff800000a7a77808 */ /* 0x000fe40006000000 */
[----:B------:R-:W-:Y:S02]  /*5eb0*/  ISETP.GT.AND P6, PT, R186, 0x28, P2 ;  /* 0x00000028ba00780c */ /* 0x000fe400017c4270 */
[----:B------:R-:W-:Y:S02]  /*5ec0*/  ISETP.LT.OR P5, PT, R185, 0x22, P5 ;  /* 0x00000022b900780c */ /* 0x000fe40002fa1670 */
[----:B0-----:R-:W-:Y:S02]  /*5ed0*/  FMNMX.FTZ R153, R2, R153, !PT ;  /* 0x0000009902997209 */ /* 0x001fe40007810000 */
[----:B------:R-:W-:Y:S02]  /*5ee0*/  FMNMX.FTZ R2, R154, R3, !PT ;  /* 0x000000039a027209 */ /* 0x000fe40007810000 */
[----:B------:R-:W-:Y:S01]  /*5ef0*/  FSEL R170, R170, -INF , !P3 ;  /* 0xff800000aaaa7808 */ /* 0x000fe20005800000 */
[----:B------:R-:W0:Y:S01]  /*5f00*/  SHFL.BFLY PT, R152, R153, 0x1, 0x1f ;  /* 0x0c201f0099987f89 */ /* 0x000e2200000e0000 */
[----:B------:R-:W-:-:S02]  /*5f10*/  ISETP.GT.AND P3, PT, R186, 0x29, P2 ;  /* 0x00000029ba00780c */ /* 0x000fc40001764270 */
[----:B------:R-:W-:Y:S02]  /*5f20*/  FSEL R171, R171, -INF , !P5 ;  /* 0xff800000abab7808 */ /* 0x000fe40006800000 */
[C---:B------:R-:W-:Y:S02]  /*5f30*/  ISETP.LT.OR P6, PT, R185.reuse, 0x29, P6 ;  /* 0x00000029b900780c */ /* 0x040fe400037c1670 */
[----:B------:R-:W-:Y:S02]  /*5f40*/  ISETP.GT.AND P5, PT, R186, 0x30, P2 ;  /* 0x00000030ba00780c */ /* 0x000fe400017a4270 */
[----:B------:R-:W-:Y:S02]  /*5f50*/  ISETP.LT.OR P3, PT, R185, 0x2a, P3 ;  /* 0x0000002ab900780c */ /* 0x000fe40001f61670 */
[----:B------:R-:W-:Y:S02]  /*5f60*/  FSEL R174, R174, -INF , !P6 ;  /* 0xff800000aeae7808 */ /* 0x000fe40007000000 */
[----:B------:R-:W-:-:S02]  /*5f70*/  ISETP.GT.AND P6, PT, R186, 0x31, P2 ;  /* 0x00000031ba00780c */ /* 0x000fc400017c4270 */
[----:B------:R-:W-:Y:S02]  /*5f80*/  FSEL R175, R175, -INF , !P3 ;  /* 0xff800000afaf7808 */ /* 0x000fe40005800000 */
[C---:B------:R-:W-:Y:S02]  /*5f90*/  ISETP.LT.OR P5, PT, R185.reuse, 0x31, P5 ;  /* 0x00000031b900780c */ /* 0x040fe40002fa1670 */
[----:B------:R-:W-:Y:S02]  /*5fa0*/  ISETP.GT.AND P3, PT, R186, 0x38, P2 ;  /* 0x00000038ba00780c */ /* 0x000fe40001764270 */
[----:B------:R-:W-:Y:S02]  /*5fb0*/  ISETP.LT.OR P6, PT, R185, 0x32, P6 ;  /* 0x00000032b900780c */ /* 0x000fe400037c1670 */
[----:B------:R-:W-:Y:S02]  /*5fc0*/  FSEL R178, R178, -INF , !P5 ;  /* 0xff800000b2b27808 */ /* 0x000fe40006800000 */
[----:B0-----:R-:W-:-:S02]  /*5fd0*/  FMNMX.FTZ R152, R153, R152, !PT ;  /* 0x0000009899987209 */ /* 0x001fc40007810000 */
[----:B------:R-:W-:Y:S02]  /*5fe0*/  FMNMX.FTZ R153, R155, R2, !PT ;  /* 0x000000029b997209 */ /* 0x000fe40007810000 */
[C---:B------:R-:W-:Y:S01]  /*5ff0*/  FSETP.NEU.FTZ.AND P4, PT, R152.reuse, -INF , PT ;  /* 0xff8000009800780b */ /* 0x040fe20003f9d000 */
[----:B------:R-:W-:Y:S01]  /*6000*/  FMUL.FTZ R187, R152, UR10 ;  /* 0x0000000a98bb7c20 */ /* 0x000fe20008410000 */
[----:B------:R-:W-:Y:S02]  /*6010*/  FMNMX.FTZ R2, R158, R153, !PT ;  /* 0x000000999e027209 */ /* 0x000fe40007810000 */
[----:B------:R-:W-:Y:S02]  /*6020*/  ISETP.GT.AND P2, PT, R186, 0x39, P2 ;  /* 0x00000039ba00780c */ /* 0x000fe40001744270 */
[----:B------:R-:W-:Y:S02]  /*6030*/  FMNMX.FTZ R153, R159, R2, !PT ;  /* 0x000000029f997209 */ /* 0x000fe40007810000 */
[----:B------:R-:W-:-:S02]  /*6040*/  FSEL R187, R187, RZ, P4 ;  /* 0x000000ffbbbb7208 */ /* 0x000fc40002000000 */
        /* <DEDUP_REMOVED lines=9> */
[----:B------:R-:W-:Y:S01]  /*60e0*/  ISETP.LT.OR P2, PT, R185, 0x3a, P2 ;  /* 0x0000003ab900780c */ /* 0x000fe20001741670 */
[----:B------:R-:W-:Y:S01]  /*60f0*/  MUFU.EX2 R196, R196 ;  /* 0x000000c400c47308 */ /* 0x000fe20000000800 */
[----:B------:R-:W-:Y:S01]  /*6100*/  FMNMX.FTZ R189, R167, R2, !PT ;  /* 0x00000002a7bd7209 */ /* 0x000fe20007810000 */
[--C-:B------:R-:W-:Y:S01]  /*6110*/  FFMA.FTZ R157, R157, UR10, -R187.reuse ;  /* 0x0000000a9d9d7c23 */ /* 0x100fe200080108bb */
[----:B------:R-:W-:Y:S01]  /*6120*/  FSEL R182, R182, -INF , !P3 ;  /* 0xff800000b6b67808 */ /* 0x000fe20005800000 */
[--C-:B------:R-:W-:Y:S01]  /*6130*/  FFMA.FTZ R161, R161, UR10, -R187.reuse ;  /* 0x0000000aa1a17c23 */ /* 0x100fe200080108bb */
[----:B------:R-:W-:Y:S01]  /*6140*/  FMNMX.FTZ R2, R170, R189, !PT ;  /* 0x000000bdaa027209 */ /* 0x000fe20007810000 */
[--C-:B------:R-:W-:Y:S01]  /*6150*/  FFMA.FTZ R188, R168, UR10, -R187.reuse ;  /* 0x0000000aa8bc7c23 */ /* 0x100fe200080108bb */
[----:B------:R-:W-:Y:S01]  /*6160*/  FSEL R183, R183, -INF , !P2 ;  /* 0xff800000b7b77808 */ /* 0x000fe20005000000 */
[----:B------:R-:W-:Y:S01]  /*6170*/  MUFU.EX2 R153, R153 ;  /* 0x0000009900997308 */ /* 0x000fe20000000800 */
[----:B------:R-:W-:Y:S01]  /*6180*/  FMNMX.FTZ R189, R171, R2, !PT ;  /* 0x00000002abbd7209 */ /* 0x000fe20007810000 */
[--C-:B------:R-:W-:Y:S01]  /*6190*/  FFMA.FTZ R194, R164, UR10, -R187.reuse ;  /* 0x0000000aa4c27c23 */ /* 0x100fe200080108bb */
[--C-:B------:R-:W-:Y:S01]  /*61a0*/  FFMA.FTZ R165, R165, UR10, -R187.reuse ;  /* 0x0000000aa5a57c23 */ /* 0x100fe200080108bb */
[--C-:B------:R-:W-:Y:S01]  /*61b0*/  FFMA.FTZ R169, R169, UR10, -R187.reuse ;  /* 0x0000000aa9a97c23 */ /* 0x100fe200080108bb */
[----:B------:R-:W-:Y:S01]  /*61c0*/  FMNMX.FTZ R0, R174, R189, !PT ;  /* 0x000000bdae007209 */ /* 0x000fe20007810000 */
[--C-:B------:R-:W-:Y:S01]  /*61d0*/  FFMA.FTZ R190, R172, UR10, -R187.reuse ;  /* 0x0000000aacbe7c23 */ /* 0x100fe200080108bb */
[--C-:B------:R-:W-:Y:S01]  /*61e0*/  FFMA.FTZ R173, R173, UR10, -R187.reuse ;  /* 0x0000000aadad7c23 */ /* 0x100fe200080108bb */
[----:B------:R-:W-:Y:S01]  /*61f0*/  MUFU.EX2 R198, R198 ;  /* 0x000000c600c67308 */ /* 0x000fe20000000800 */
[----:B------:R-:W-:Y:S01]  /*6200*/  FMNMX.FTZ R189, R175, R0, !PT ;  /* 0x00000000afbd7209 */ /* 0x000fe20007810000 */
[--C-:B------:R-:W-:Y:S01]  /*6210*/  FFMA.FTZ R184, R176, UR10, -R187.reuse ;  /* 0x0000000ab0b87c23 */ /* 0x100fe200080108bb */
[--C-:B------:R-:W-:Y:S01]  /*6220*/  FFMA.FTZ R177, R177, UR10, -R187.reuse ;  /* 0x0000000ab1b17c23 */ /* 0x100fe200080108bb */
[--C-:B------:R-:W-:Y:S01]  /*6230*/  FFMA.FTZ R186, R180, UR10, -R187.reuse ;  /* 0x0000000ab4ba7c23 */ /* 0x100fe200080108bb */
[----:B------:R-:W-:Y:S01]  /*6240*/  FMNMX.FTZ R0, R178, R189, !PT ;  /* 0x000000bdb2007209 */ /* 0x000fe20007810000 */
[----:B------:R-:W-:-:S02]  /*6250*/  FFMA.FTZ R181, R181, UR10, -R187 ;  /* 0x0000000ab5b57c23 */ /* 0x000fc400080108bb */
[----:B------:R-:W-:Y:S01]  /*6260*/  MUFU.EX2 R157, R157 ;  /* 0x0000009d009d7308 */ /* 0x000fe20000000800 */
[----:B------:R-:W-:-:S04]  /*6270*/  FMNMX.FTZ R185, R179, R0, !PT ;  /* 0x00000000b3b97209 */ /* 0x000fc80007810000 */
[----:B------:R-:W-:-:S03]  /*6280*/  FMNMX.FTZ R0, R182, R185, !PT ;  /* 0x000000b9b6007209 */ /* 0x000fc60007810000 */
[----:B------:R-:W-:Y:S01]  /*6290*/  MUFU.EX2 R192, R192 ;  /* 0x000000c000c07308 */ /* 0x000fe20000000800 */
[----:B------:R-:W-:-:S05]  /*62a0*/  FMNMX.FTZ R0, R183, R0, !PT ;  /* 0x00000000b7007209 */ /* 0x000fca0007810000 */
[----:B------:R-:W0:Y:S02]  /*62b0*/  SHFL.BFLY PT, R185, R0, 0x2, 0x1f ;  /* 0x0c401f0000b97f89 */ /* 0x000e2400000e0000 */
[----:B------:R-:W-:Y:S08]  /*62c0*/  MUFU.EX2 R161, R161 ;  /* 0x000000a100a17308 */ /* 0x000ff00000000800 */
[----:B------:R-:W-:Y:S08]  /*62d0*/  MUFU.EX2 R194, R194 ;  /* 0x000000c200c27308 */ /* 0x000ff00000000800 */
[----:B------:R-:W-:Y:S01]  /*62e0*/  MUFU.EX2 R165, R165 ;  /* 0x000000a500a57308 */ /* 0x000fe20000000800 */
[----:B0-----:R-:W-:-:S02]  /*62f0*/  FMNMX.FTZ R185, R0, R185, !PT ;  /* 0x000000b900b97209 */ /* 0x001fc40007810000 */
[----:B------:R-:W-:-:S05]  /*6300*/  FSEL R0, R152, RZ, P4 ;  /* 0x000000ff98007208 */ /* 0x000fca0002000000 */
[----:B------:R-:W-:Y:S01]  /*6310*/  MUFU.EX2 R188, R188 ;  /* 0x000000bc00bc7308 */ /* 0x000fe20000000800 */
[----:B------:R-:W0:Y:S01]  /*6320*/  SHFL.BFLY PT, R156, R185, 0x1, 0x1f ;  /* 0x0c201f00b99c7f89 */ /* 0x000e2200000e0000 */
[----:B------:R-:W-:-:S04]  /*6330*/  FADD.FTZ R0, -R0, R5 ;  /* 0x0000000500007221 */ /* 0x000fc80000010100 */
[----:B------:R-:W-:Y:S02]  /*6340*/  FMUL.FTZ R0, R0, UR10 ;  /* 0x0000000a00007c20 */ /* 0x000fe40008410000 */
[----:B------:R-:W-:Y:S08]  /*6350*/  MUFU.EX2 R169, R169 ;  /* 0x000000a900a97308 */ /* 0x000ff00000000800 */
[----:B------:R-:W1:Y:S08]  /*6360*/  MUFU.EX2 R0, R0 ;  /* 0x0000000000007308 */ /* 0x000e700000000800 */
[----:B------:R-:W-:Y:S01]  /*6370*/  MUFU.EX2 R190, R190 ;  /* 0x000000be00be7308 */ /* 0x000fe20000000800 */
[----:B0-----:R-:W-:-:S04]  /*6380*/  FMNMX.FTZ R156, R185, R156, !PT ;  /* 0x0000009cb99c7209 */ /* 0x001fc80007810000 */
[C---:B------:R-:W-:Y:S01]  /*6390*/  FSETP.NEU.FTZ.AND P2, PT, R156.reuse, -INF , PT ;  /* 0xff8000009c00780b */ /* 0x040fe20003f5d000 */
[C---:B------:R-:W-:Y:S02]  /*63a0*/  FMUL.FTZ R160, R156.reuse, UR10 ;  /* 0x0000000a9ca07c20 */ /* 0x040fe40008410000 */
[----:B------:R-:W-:Y:S01]  /*63b0*/  MUFU.EX2 R173, R173 ;  /* 0x000000ad00ad7308 */ /* 0x000fe20000000800 */
[----:B------:R-:W-:Y:S01]  /*63c0*/  FSEL R2, R156, RZ, P2 ;  /* 0x000000ff9c027208 */ /* 0x000fe20001000000 */
[----:B-1----:R-:W-:Y:S01]  /*63d0*/  FFMA.FTZ R17, R0, R17, R153 ;  /* 0x0000001100117223 */ /* 0x002fe20000010099 */
[----:B------:R-:W-:Y:S02]  /*63e0*/  FSEL R160, R160, RZ, P2 ;  /* 0x000000ffa0a07208 */ /* 0x000fe40001000000 */
[----:B------:R-:W-:Y:S01]  /*63f0*/  ISETP.GT.AND P2, PT, R20, UR58, PT ;  /* 0x0000003a14007c0c */ /* 0x000fe2000bf44270 */
[----:B------:R-:W-:Y:S01]  /*6400*/  FADD.FTZ R2, -R2, R3 ;  /* 0x0000000302027221 */ /* 0x000fe20000010100 */
[----:B------:R-:W-:Y:S01]  /*6410*/  FADD.FTZ R17, R196, R17 ;  /* 0x00000011c4117221 */ /* 0x000fe20000010000 */
[--C-:B------:R-:W-:Y:S01]  /*6420*/  FFMA.FTZ R197, R154, UR10, -R160.reuse ;  /* 0x0000000a9ac57c23 */ /* 0x100fe200080108a0 */
[--C-:B------:R-:W-:Y:S01]  /*6430*/  FFMA.FTZ R154, R155, UR10, -R160.reuse ;  /* 0x0000000a9b9a7c23 */ /* 0x100fe200080108a0 */
[----:B------:R-:W-:Y:S01]  /*6440*/  FMUL.FTZ R2, R2, UR10 ;  /* 0x0000000a02027c20 */ /* 0x000fe20008410000 */
        /* <DEDUP_REMOVED lines=10> */
[--C-:B------:R-:W-:Y:S01]  /*64f0*/  FFMA.FTZ R166, R171, UR10, -R160.reuse ;  /* 0x0000000aaba67c23 */ /* 0x100fe200080108a0 */
[----:B------:R-:W0:Y:S01]  /*6500*/  MUFU.EX2 R2, R2 ;  /* 0x0000000200027308 */ /* 0x000e220000000800 */
[--C-:B------:R-:W-:Y:S01]  /*6510*/  FFMA.FTZ R191, R174, UR10, -R160.reuse ;  /* 0x0000000aaebf7c23 */ /* 0x100fe200080108a0 */
[--C-:B------:R-:W-:Y:S01]  /*6520*/  FFMA.FTZ R185, R178, UR10, -R160.reuse ;  /* 0x0000000ab2b97c23 */ /* 0x100fe200080108a0 */
[--C-:B------:R-:W-:Y:S01]  /*6530*/  FFMA.FTZ R179, R179, UR10, -R160.reuse ;  /* 0x0000000ab3b37c23 */ /* 0x100fe200080108a0 */
[----:B------:R-:W-:Y:S01]  /*6540*/  FFMA.FTZ R182, R182, UR10, -R160 ;  /* 0x0000000ab6b67c23 */ /* 0x000fe200080108a0 */
[----:B------:R-:W-:Y:S01]  /*6550*/  IMAD.U32 R155, RZ, RZ, UR6 ;  /* 0x00000006ff9b7e24 */ /* 0x000fe2000f8e00ff */
[----:B------:R-:W-:Y:S01]  /*6560*/  F2FP.BF16.F32.PACK_AB R196, R196, R153 ;  /* 0x00000099c4c4723e */ /* 0x000fe200000010ff */
[----:B------:R-:W-:Y:S01]  /*6570*/  VIADD R20, R20, 0xffffffff ;  /* 0xffffffff14147836 */ /* 0x000fe20000000000 */
[----:B------:R-:W1:Y:S01]  /*6580*/  MUFU.EX2 R154, R154 ;  /* 0x0000009a009a7308 */ /* 0x000e620000000800 */
[----:B------:R-:W-:Y:S01]  /*6590*/  @!P1 VIADD R155, R155, 0x30860 ;  /* 0x000308609b9b9836 */ /* 0x000fe20000000000 */
[----:B------:R-:W-:-:S04]  /*65a0*/  F2FP.BF16.F32.PACK_AB R198, R157, R198 ;  /* 0x000000c69dc6723e */ /* 0x000fc800000010ff */
[----:B------:R-:W-:Y:S02]  /*65b0*/  @!P1 PRMT R155, RZ, 0x654, R155 ;  /* 0x00000654ff9b9816 */ /* 0x000fe4000000009b */
[----:B------:R-:W2:Y:S01]  /*65c0*/  MUFU.EX2 R199, R199 ;  /* 0x000000c700c77308 */ /* 0x000ea20000000800 */
[----:B0-----:R-:W-:Y:S01]  /*65d0*/  FFMA.FTZ R3, R2, R16, R197 ;  /* 0x0000001002037223 */ /* 0x001fe200000100c5 */
[----:B------:R-:W-:Y:S01]  /*65e0*/  FADD.FTZ R16, R192, R17 ;  /* 0x00000011c0107221 */ /* 0x000fe20000010000 */
[----:B------:R0:W-:Y:S01]  /*65f0*/  @!P1 SYNCS.ARRIVE.TRANS64.RED.A1T0 RZ, [R155+URZ], RZ ;  /* 0x000000ff9bff99a7 */ /* 0x0001e2000810043f */
[C---:B------:R-:W-:Y:S02]  /*6600*/  F2FP.BF16.F32.PACK_AB R192, R161.reuse, R192 ;  /* 0x000000c0a1c0723e */ /* 0x040fe400000010ff */
[----:B------:R-:W-:Y:S01]  /*6610*/  FADD.FTZ R17, R161, R16 ;  /* 0x00000010a1117221 */ /* 0x000fe20000010000 */
[--C-:B------:R-:W-:Y:S01]  /*6620*/  FFMA.FTZ R16, R175, UR10, -R160.reuse ;  /* 0x0000000aaf107c23 */ /* 0x100fe200080108a0 */
[----:B------:R-:W3:Y:S01]  /*6630*/  MUFU.EX2 R158, R158 ;  /* 0x0000009e009e7308 */ /* 0x000ee20000000800 */
[----:B-1----:R-:W-:Y:S01]  /*6640*/  FADD.FTZ R168, R154, R3 ;  /* 0x000000039aa87221 */ /* 0x002fe20000010000 */
[----:B------:R-:W-:Y:S01]  /*6650*/  FADD.FTZ R170, R194, R17 ;  /* 0x00000011c2aa7221 */ /* 0x000fe20000010000 */
[----:B------:R-:W-:Y:S01]  /*6660*/  FFMA.FTZ R160, R183, UR10, -R160 ;  /* 0x0000000ab7a07c23 */ /* 0x000fe200080108a0 */
[----:B------:R-:W-:-:S02]  /*6670*/  F2FP.BF16.F32.PACK_AB R194, R165, R194 ;  /* 0x000000c2a5c2723e */ /* 0x000fc400000010ff */
[----:B------:R-:W-:Y:S01]  /*6680*/  FADD.FTZ R17, R165, R170 ;  /* 0x000000aaa5117221 */ /* 0x000fe20000010000 */
[----:B------:R-:W-:Y:S01]  /*6690*/  F2FP.BF16.F32.PACK_AB R197, R154, R197 ;  /* 0x000000c59ac5723e */ /* 0x000fe200000010ff */
[----:B------:R-:W1:Y:S01]  /*66a0*/  MUFU.EX2 R193, R193 ;  /* 0x000000c100c17308 */ /* 0x000e620000000800 */
[----:B--2---:R-:W-:Y:S01]  /*66b0*/  FADD.FTZ R3, R199, R168 ;  /* 0x000000a8c7037221 */ /* 0x004fe20000010000 */
[----:B------:R-:W-:Y:S01]  /*66c0*/  FADD.FTZ R170, R188, R17 ;  /* 0x00000011bcaa7221 */ /* 0x000fe20000010000 */
[----:B------:R-:W-:-:S03]  /*66d0*/  F2FP.BF16.F32.PACK_AB R188, R169, R188 ;  /* 0x000000bca9bc723e */ /* 0x000fc600000010ff */
[----:B------:R-:W-:Y:S02]  /*66e0*/  FADD.FTZ R17, R169, R170 ;  /* 0x000000aaa9117221 */ /* 0x000fe40000010000 */
[----:B------:R-:W2:Y:S01]  /*66f0*/  MUFU.EX2 R162, R162 ;  /* 0x000000a200a27308 */ /* 0x000ea20000000800 */
[----:B---3--:R-:W-:Y:S01]  /*6700*/  FADD.FTZ R168, R158, R3 ;  /* 0x000000039ea87221 */ /* 0x008fe20000010000 */
[----:B------:R-:W-:Y:S01]  /*6710*/  FADD.FTZ R170, R190, R17 ;  /* 0x00000011beaa7221 */ /* 0x000fe20000010000 */
[C---:B------:R-:W-:Y:S02]  /*6720*/  F2FP.BF16.F32.PACK_AB R190, R173.reuse, R190 ;  /* 0x000000beadbe723e */ /* 0x040fe400000010ff */
[----:B------:R-:W-:Y:S01]  /*6730*/  F2FP.BF16.F32.PACK_AB R199, R158, R199 ;  /* 0x000000c79ec7723e */ /* 0x000fe200000010ff */
[----:B------:R-:W-:Y:S02]  /*6740*/  FADD.FTZ R17, R173, R170 ;  /* 0x000000aaad117221 */ /* 0x000fe40000010000 */
[----:B------:R-:W3:Y:S01]  /*6750*/  MUFU.EX2 R195, R195 ;  /* 0x000000c300c37308 */ /* 0x000ee20000000800 */
[----:B-1----:R-:W-:-:S07]  /*6760*/  FADD.FTZ R3, R193, R168 ;  /* 0x000000a8c1037221 */ /* 0x002fce0000010000 */
        /* <DEDUP_REMOVED lines=14> */
[----:B-1----:R-:W-:-:S07]  /*6850*/  FADD.FTZ R3, R191, R168 ;  /* 0x000000a8bf037221 */ /* 0x002fce0000010000 */
[----:B------:R-:W1:Y:S01]  /*6860*/  MUFU.EX2 R185, R185 ;  /* 0x000000b900b97308 */ /* 0x000e620000000800 */
[C---:B--2---:R-:W-:Y:S01]  /*6870*/  FADD.FTZ R168, R16.reuse, R3 ;  /* 0x0000000310a87221 */ /* 0x044fe20000010000 */
[----:B------:R-:W-:Y:S01]  /*6880*/  F2FP.BF16.F32.PACK_AB R191, R16, R191 ;  /* 0x000000bf10bf723e */ /* 0x000fe200000010ff */
[----:B------:R-:W-:-:S05]  /*6890*/  IMAD.MOV.U32 R3, RZ, RZ, R156 ;  /* 0x000000ffff037224 */ /* 0x000fca00078e009c */
        /* <DEDUP_REMOVED lines=9> */
[----:B------:R-:W-:-:S06]  /*6930*/  F2FP.BF16.F32.PACK_AB R185, R179, R185 ;  /* 0x000000b9b3b9723e */ /* 0x000fcc00000010ff */
[----:B------:R-:W3:Y:S01]  /*6940*/  MUFU.EX2 R5, R181 ;  /* 0x000000b500057308 */ /* 0x000ee20000000800 */
[----:B-1----:R-:W-:-:S07]  /*6950*/  FADD.FTZ R170, R186, R17 ;  /* 0x00000011baaa7221 */ /* 0x002fce0000010000 */
[----:B------:R-:W1:Y:S01]  /*6960*/  MUFU.EX2 R160, R160 ;  /* 0x000000a000a07308 */ /* 0x000e620000000800 */
[----:B--2---:R-:W-:Y:S01]  /*6970*/  FADD.FTZ R168, R187, R168 ;  /* 0x000000a8bba87221 */ /* 0x004fe20000010000 */
[C---:B---3--:R-:W-:Y:S01]  /*6980*/  FADD.FTZ R17, R5.reuse, R170 ;  /* 0x000000aa05117221 */ /* 0x048fe20000010000 */
[----:B------:R-:W-:Y:S01]  /*6990*/  F2FP.BF16.F32.PACK_AB R186, R5, R186 ;  /* 0x000000ba05ba723e */ /* 0x000fe200000010ff */
[----:B------:R-:W-:Y:S02]  /*69a0*/  IMAD.MOV.U32 R5, RZ, RZ, R152 ;  /* 0x000000ffff057224 */ /* 0x000fe400078e0098 */
[C---:B-1----:R-:W-:Y:S01]  /*69b0*/  FADD.FTZ R16, R160.reuse, R168 ;  /* 0x000000a8a0107221 */ /* 0x042fe20000010000 */
[----:B------:R-:W-:Y:S01]  /*69c0*/  F2FP.BF16.F32.PACK_AB R187, R160, R187 ;  /* 0x000000bba0bb723e */ /* 0x000fe200000010ff */
[----:B0-----:R-:W-:Y:S06]  /*69d0*/  @P2 BRA `(.L_x_1121) ;  /* 0xffffffd800582947 */ /* 0x001fec000383ffff */
[----:B------:R-:W-:Y:S01]  /*69e0*/  IMAD.MOV.U32 R3, RZ, RZ, R156 ;  /* 0x000000ffff037224 */ /* 0x000fe200078e009c */
[----:B------:R-:W-:Y:S01]  /*69f0*/  UMOV UR36, UR4 ;  /* 0x0000000400247c82 */ /* 0x000fe20008000000 */
[----:B------:R-:W-:Y:S01]  /*6a00*/  IMAD.MOV.U32 R5, RZ, RZ, R152 ;  /* 0x000000ffff057224 */ /* 0x000fe200078e0098 */
[----:B------:R-:W-:-:S06]  /*6a10*/  UMOV UR37, UR7 ;  /* 0x0000000700257c82 */ /* 0x000fcc0008000000 */
.L_x_1104:
[----:B------:R-:W-:Y:S01]  /*6a20*/  IADD3 R152, R19, 0x80, -R22 ;  /* 0x0000008013987810 */ /* 0x000fe20007ffe816 */
[----:B------:R-:W-:Y:S02]  /*6a30*/  ULDC UR11, c[0x0][0x9e4] ;  /* 0x00027900000b7ab9 */ /* 0x000fe40000000800 */
[----:B------:R-:W-:Y:S02]  /*6a40*/  UISETP.GE.AND UP0, UPT, UR11, 0x1, UPT ;  /* 0x000000010b00788c */ /* 0x000fe4000bf06270 */
[----:B------:R-:W-:-:S04]  /*6a50*/  IMAD R152, R201, 0x80, R152 ;  /* 0x00000080c9987824 */ /* 0x000fc800078e0298 */
[----:B------:R-:W-:Y:S02]  /*6a60*/  PLOP3.LUT P6, PT, PT, PT, UP0, 0x80, 0x0 ;  /* 0x000000000000781c */ /* 0x000fe40003fcf008 */
[----:B------:R-:W-:-:S13]  /*6a70*/  R2UR UR15, R152 ;  /* 0x00000000980f72ca */ /* 0x000fda00000e0000 */
[----:B------:R-:W-:Y:S01]  /*6a80*/  UIADD3 UR14, UR15, -UR5, URZ ;  /* 0x800000050f0e7290 */ /* 0x000fe2000fffe03f */
        /* <DEDUP_REMOVED lines=11> */
.L_x_1123:
[----:B------:R-:W-:-:S11]  /*6b40*/  UISETP.NE.AND UP0, UPT, UR11, 0x1, UPT ;  /* 0x000000010b00788c */ /* 0x000fd6000bf05270 */
[----:B------:R-:W-:Y:S02]  /*6b50*/  @UP0 ULDC.64 UR4, c[0x0][0x9e8] ;  /* 0x00027a0000040ab9 */ /* 0x000fe40000000a00 */
[----:B------:R-:W-:-:S04]  /*6b60*/  UIMAD.WIDE.U32 UR6, UR15, UR4, URZ ;  /* 0x000000040f0672a5 */ /* 0x000fc8000f8e003f */
[----:B------:R-:W-:-:S12]  /*6b70*/  @UP0 USHF.R.U32.HI UR15, URZ, UR5, UR7 ;  /* 0x000000053f0f0299 */ /* 0x000fd80008011607 */
.L_x_1124:
[----:B------:R-:W-:-:S04]  /*6b80*/  UIMAD UR11, UR15, UR11, URZ ;  /* 0x0000000b0f0b72a4 */ /* 0x000fc8000f8e023f */
[----:B------:R-:W-:-:S04]  /*6b90*/  UISETP.LT.AND UP0, UPT, UR14, UR11, UPT ;  /* 0x0000000b0e00728c */ /* 0x000fc8000bf01270 */
[----:B------:R-:W-:-:S12]  /*6ba0*/  USEL UR14, UR14, UR11, !UP0 ;  /* 0x0000000b0e0e7287 */ /* 0x000fd8000c000000 */
.L_x_1122:
[----:B------:R-:W-:Y:S01]  /*6bb0*/  UIADD3 UR14, UR14, 0x3f, URZ ;  /* 0x0000003f0e0e7890 */ /* 0x000fe2000fffe03f */
[----:B------:R-:W-:-:S03]  /*6bc0*/  R2UR UR5, R200 ;  /* 0x00000000c80572ca */ /* 0x000fc600000e0000 */
        /* <DEDUP_REMOVED lines=12> */
.L_x_1134:
[----:B------:R-:W-:-:S04]  /*6c90*/  UIADD3 UR5, UR4, 0x1, URZ ;  /* 0x0000000104057890 */ /* 0x000fc8000fffe03f */
[----:B------:R-:W-:-:S04]  /*6ca0*/  UISETP.NE.AND UP0, UPT, UR5, 0x2, UPT ;  /* 0x000000020500788c */ /* 0x000fc8000bf05270 */
[----:B------:R-:W-:Y:S02]  /*6cb0*/  USEL UR37, URZ, 0x1, UP0 ;  /* 0x000000013f257887 */ /* 0x000fe40008000000 */
[----:B------:R-:W-:Y:S02]  /*6cc0*/  USEL UR36, UR5, URZ, UP0 ;  /* 0x0000003f05247287 */ /* 0x000fe40008000000 */
[----:B------:R-:W-:Y:S01]  /*6cd0*/  ULOP3.LUT UR37, UR7, UR37, URZ, 0x3c, !UPT ;  /* 0x0000002507257292 */ /* 0x000fe2000f8e3c3f */
[----:B------:R-:W-:Y:S11]  /*6ce0*/  @!P0 BRA `(.L_x_1126) ;  /* 0x0000000000048947 */ /* 0x000ff60003800000 */
[----:B------:R-:W-:Y:S01]  /*6cf0*/  BPT.TRAP 0x1 ;  /* 0x000000040000795c */ /* 0x000fe20000300000 */
.L_x_1126:
[----:B------:R-:W-:Y:S01]  /*6d00*/  ULEA UR5, UR36, UR38, 0x3 ;  /* 0x0000002624057291 */ /* 0x000fe2000f8e183f */
[----:B------:R-:W-:-:S05]  /*6d10*/  IMAD.U32 R3, RZ, RZ, UR37 ;  /* 0x00000025ff037e24 */ /* 0x000fca000f8e00ff */
[----:B------:R-:W-:-:S04]  /*6d20*/  SHF.L.U32 R3, R3, 0x1f, RZ ;  /* 0x0000001f03037819 */ /* 0x000fc800000006ff */
[----:B------:R0:W1:Y:S01]  /*6d30*/  SYNCS.PHASECHK.TRANS64.TRYWAIT P2, [UR5+0x30830], R3 ;  /* 0x03083003ff0075a7 */ /* 0x0000620008040145 */
[----:B------:R-:W-:Y:S05]  /*6d40*/  @!P0 BRA `(.L_x_1127) ;  /* 0x0000000000048947 */ /* 0x000fea0003800000 */
[----:B------:R-:W-:Y:S01]  /*6d50*/  BPT.TRAP 0x1 ;  /* 0x000000040000795c */ /* 0x000fe20000300000 */
.L_x_1127:
[----:B-1----:R-:W-:Y:S05]  /*6d60*/  @P2 BRA `(.L_x_1128) ;  /* 0x0000000000082947 */ /* 0x002fea0003800000 */
[----:B------:R-:W1:Y:S02]  /*6d70*/  SYNCS.PHASECHK.TRANS64.TRYWAIT P2, [UR5+0x30830], R3 ;  /* 0x03083003ff0075a7 */ /* 0x000e640008040145 */
[----:B-1----:R-:W-:Y:S05]  /*6d80*/  @!P2 BRA `(.L_x_1129) ;  /* 0x000000dc0064a947 */ /* 0x002fea0003800000 */
.L_x_1128:
[----:B------:R-:W-:Y:S01]  /*6d90*/  R2UR UR52, R14 ;  /* 0x000000000e3472ca */ /* 0x000fe200000e0000 */
[----:B------:R-:W-:Y:S01]  /*6da0*/  ULEA UR6, UR36, UR39, 0xb ;  /* 0x0000002724067291 */ /* 0x000fe2000f8e583f */
[----:B------:R-:W-:Y:S01]  /*6db0*/  R2UR UR53, R15 ;  /* 0x000000000f3572ca */ /* 0x000fe200000e0000 */
[----:B-1----:R-:W-:Y:S01]  /*6dc0*/  WARPGROUP.ARRIVE ;  /* 0x00000000000079c5 */ /* 0x002fe20000000000 */
        /* <DEDUP_REMOVED lines=219> */
.L_x_1130:
[----:B------:R-:W-:Y:S01]  /*7b80*/  ULEA UR11, UR4, UR38, 0x3 ;  /* 0x00000026040b7291 */ /* 0x000fe2000f8e183f */
[----:B------:R-:W-:-:S05]  /*7b90*/  IMAD.U32 R0, RZ, RZ, UR7 ;  /* 0x00000007ff007e24 */ /* 0x000fca000f8e00ff */
[----:B------:R-:W-:-:S04]  /*7ba0*/  SHF.L.U32 R0, R0, 0x1f, RZ ;  /* 0x0000001f00007819 */ /* 0x000fc800000006ff */
[----:B------:R1:W2:Y:S01]  /*7bb0*/  SYNCS.PHASECHK.TRANS64.TRYWAIT P2, [UR11+0x30850], R0 ;  /* 0x03085000ff0075a7 */ /* 0x0002a2000804014b */
[----:B------:R-:W-:Y:S05]  /*7bc0*/  @!P0 BRA `(.L_x_1131) ;  /* 0x0000000000048947 */ /* 0x000fea0003800000 */
[----:B------:R-:W-:Y:S01]  /*7bd0*/  BPT.TRAP 0x1 ;  /* 0x000000040000795c */ /* 0x000fe20000300000 */
.L_x_1131:
[----:B--2---:R-:W-:Y:S05]  /*7be0*/  @P2 BRA `(.L_x_1132) ;  /* 0x0000000000082947 */ /* 0x004fea0003800000 */
[----:B------:R-:W2:Y:S02]  /*7bf0*/  SYNCS.PHASECHK.TRANS64.TRYWAIT P2, [UR11+0x30850], R0 ;  /* 0x03085000ff0075a7 */ /* 0x000ea4000804014b */
[----:B--2---:R-:W-:Y:S05]  /*7c00*/  @!P2 BRA `(.L_x_1133) ;  /* 0x000000cc00dca947 */ /* 0x004fea0003800000 */
.L_x_1132:
[----:B------:R-:W-:Y:S01]  /*7c10*/  UIADD3 UR6, UR38, 0x400, URZ ;  /* 0x0000040026067890 */ /* 0x000fe2000fffe03f */
[----:B------:R-:W-:Y:S01]  /*7c20*/  WARPGROUP.ARRIVE ;  /* 0x00000000000079c5 */ /* 0x000fe20000000000 */
[----:B------:R-:W-:Y:S01]  /*7c30*/  UMOV UR7, 0x40000040 ;  /* 0x4000004000077882 */ /* 0x000fe20000000000 */
[----:B01----:R-:W-:Y:S01]  /*7c40*/  FMNMX.FTZ R0, R152, R201, !PT ;  /* 0x000000c998007209 */ /* 0x003fe20007810000 */
[----:B------:R-:W-:Y:S01]  /*7c50*/  USHF.R.U32.HI UR6, URZ, 0x4, UR6 ;  /* 0x000000043f067899 */ /* 0x000fe20008011606 */
[C---:B------:R-:W-:Y:S01]  /*7c60*/  ISETP.GT.AND P2, PT, R20.reuse, UR58, PT ;  /* 0x0000003a14007c0c */ /* 0x040fe2000bf44270 */
[----:B------:R-:W-:Y:S01]  /*7c70*/  UMOV UR10, UR59 ;  /* 0x0000003b000a7c82 */ /* 0x000fe20008000000 */
[----:B------:R-:W-:Y:S01]  /*7c80*/  FMNMX.FTZ R3, R153, R0, !PT ;  /* 0x0000000099037209 */ /* 0x000fe20007810000 */
[----:B------:R-:W-:Y:S01]  /*7c90*/  ULOP3.LUT UR6, UR6, 0x3fff, URZ, 0xc0, !UPT ;  /* 0x00003fff06067892 */ /* 0x000fe2000f8ec03f */
[----:B------:R-:W-:Y:S02]  /*7ca0*/  VIADD R20, R20, 0xffffffff ;  /* 0xffffffff14147836 */ /* 0x000fe40000000000 */
[----:B------:R-:W-:Y:S01]  /*7cb0*/  FMNMX.FTZ R0, R156, R3, !PT ;  /* 0x000000039c007209 */ /* 0x000fe20007810000 */
[----:B------:R-:W-:-:S03]  /*7cc0*/  ULOP3.LUT UR6, UR6, 0x2000000, URZ, 0xfc, !UPT ;  /* 0x0200000006067892 */ /* 0x000fc6000f8efc3f */
[----:B------:R-:W-:Y:S01]  /*7cd0*/  FMNMX.FTZ R3, R157, R0, !PT ;  /* 0x000000009d037209 */ /* 0x000fe20007810000 */
[----:B------:R-:W-:-:S03]  /*7ce0*/  ULEA UR4, UR4, UR6, 0xb ;  /* 0x0000000604047291 */ /* 0x000fc6000f8e583f */
[----:B------:R-:W-:-:S04]  /*7cf0*/  FMNMX.FTZ R0, R160, R3, !PT ;  /* 0x00000003a0007209 */ /* 0x000fc80007810000 */
        /* <DEDUP_REMOVED lines=28> */
[----:B------:R-:W-:Y:S01]  /*7ec0*/  UMOV UR4, UR36 ;  /* 0x0000002400047c82 */ /* 0x000fe20008000000 */
[----:B------:R-:W-:Y:S02]  /*7ed0*/  WARPGROUP.DEPBAR.LE gsb0, 0x0 ;  /* 0x00008000000079c5 */ /* 0x000fe40000010000 */
[----:B------:R-:W-:Y:S01]  /*7ee0*/  WARPGROUP.ARRIVE ;  /* 0x00000000000079c5 */ /* 0x000fe20000000000 */
[----:B0-----:R-:W-:Y:S02]  /*7ef0*/  FMNMX.FTZ R188, R2, R3, !PT ;  /* 0x0000000302bc7209 */ /* 0x001fe40007810000 */
[----:B------:R-:W-:-:S15]  /*7f00*/  FMNMX.FTZ R3, R155, R0, !PT ;  /* 0x000000009b037209 */ /* 0x000fde0007810000 */
[----:B------:R-:W-:-:S03]  /*7f10*/  NOP ;  /* 0x0000000000007918 */ /* 0x000fc60000000000 */
[----:B------:R-:W-:Y:S01]  /*7f20*/  HGMMA.64x256x16.F32.BF16 R24, R184, gdesc[UR4].tnspB, R24, gsb0 ;  /* 0x43e00004b8187df0 */ /* 0x000fe20008001818 */
[----:B------:R-:W0:Y:S01]  /*7f30*/  SHFL.BFLY PT, R5, R188, 0x1, 0x1f ;  /* 0x0c201f00bc057f89 */ /* 0x000e2200000e0000 */
[----:B------:R-:W-:Y:S01]  /*7f40*/  FMNMX.FTZ R0, R158, R3, !PT ;  /* 0x000000039e007209 */ /* 0x000fe20007810000 */
[----:B------:R-:W-:-:S03]  /*7f50*/  UMOV UR7, UR37 ;  /* 0x0000002500077c82 */ /* 0x000fc60008000000 */
[----:B------:R-:W-:-:S04]  /*7f60*/  FMNMX.FTZ R3, R159, R0, !PT ;  /* 0x000000009f037209 */ /* 0x000fc80007810000 */
[----:B------:R-:W-:-:S04]  /*7f70*/  FMNMX.FTZ R0, R162, R3, !PT ;  /* 0x00000003a2007209 */ /* 0x000fc80007810000 */
[----:B------:R-:W-:-:S04]  /*7f80*/  FMNMX.FTZ R3, R163, R0, !PT ;  /* 0x00000000a3037209 */ /* 0x000fc80007810000 */
[----:B------:R-:W-:-:S04]  /*7f90*/  FMNMX.FTZ R0, R166, R3, !PT ;  /* 0x00000003a6007209 */ /* 0x000fc80007810000 */
[----:B------:R-:W-:Y:S02]  /*7fa0*/  FMNMX.FTZ R3, R167, R0, !PT ;  /* 0x00000000a7037209 */ /* 0x000fe40007810000 */
[----:B0-----:R-:W-:Y:S02]  /*7fb0*/  FMNMX.FTZ R5, R188, R5, !PT ;  /* 0x00000005bc057209 */ /* 0x001fe40007810000 */
        /* <DEDUP_REMOVED lines=14> */
[----:B------:R0:W-:Y:S01]  /*80a0*/  MUFU.EX2 R0, R190 ;  /* 0x000000be00007308 */ /* 0x0001e20000000800 */
        /* <DEDUP_REMOVED lines=9> */
[--C-:B0-----:R-:W-:Y:S01]  /*8140*/  FFMA.FTZ R190, R172, UR10, -R2.reuse ;  /* 0x0000000aacbe7c23 */ /* 0x101fe20008010802 */
[----:B------:R-:W-:Y:S01]  /*8150*/  FFMA.FTZ R181, R181, UR10, -R2 ;  /* 0x0000000ab5b57c23 */ /* 0x000fe20008010802 */
[----:B------:R-:W0:Y:S01]  /*8160*/  MUFU.EX2 R189, R189 ;  /* 0x000000bd00bd7308 */ /* 0x000e220000000800 */
[----:B------:R-:W-:-:S05]  /*8170*/  FMNMX.FTZ R152, R183, R152, !PT ;  /* 0x00000098b7987209 */ /* 0x000fca0007810000 */
[----:B------:R-:W1:Y:S02]  /*8180*/  SHFL.BFLY PT, R3, R152, 0x2, 0x1f ;  /* 0x0c401f0098037f89 */ /* 0x000e6400000e0000 */
[----:B------:R-:W2:Y:S08]  /*8190*/  MUFU.EX2 R196, R196 ;  /* 0x000000c400c47308 */ /* 0x000eb00000000800 */
[----:B------:R-:W-:Y:S01]  /*81a0*/  MUFU.EX2 R198, R198 ;  /* 0x000000c600c67308 */ /* 0x000fe20000000800 */
[----:B0-----:R-:W-:-:S07]  /*81b0*/  FFMA.FTZ R17, R0, R17, R189 ;  /* 0x0000001100117223 */ /* 0x001fce00000100bd */
[----:B------:R-:W-:Y:S01]  /*81c0*/  MUFU.EX2 R153, R153 ;  /* 0x0000009900997308 */ /* 0x000fe20000000800 */
[C---:B--2---:R-:W-:Y:S01]  /*81d0*/  FADD.FTZ R17, R196.reuse, R17 ;  /* 0x00000011c4117221 */ /* 0x044fe20000010000 */
[----:B------:R-:W-:Y:S02]  /*81e0*/  F2FP.BF16.F32.PACK_AB R196, R196, R189 ;  /* 0x000000bdc4c4723e */ /* 0x000fe400000010ff */
[----:B-1----:R-:W-:-:S04]  /*81f0*/  FMNMX.FTZ R3, R152, R3, !PT ;  /* 0x0000000398037209 */ /* 0x002fc80007810000 */
[----:B------:R-:W-:Y:S01]  /*8200*/  MUFU.EX2 R192, R192 ;  /* 0x000000c000c07308 */ /* 0x000fe20000000800 */
[----:B------:R-:W0:Y:S07]  /*8210*/  SHFL.BFLY PT, R152, R3, 0x1, 0x1f ;  /* 0x0c201f0003987f89 */ /* 0x000e2e00000e0000 */
[----:B------:R-:W-:Y:S08]  /*8220*/  MUFU.EX2 R157, R157 ;  /* 0x0000009d009d7308 */ /* 0x000ff00000000800 */
[----:B------:R-:W-:Y:S08]  /*8230*/  MUFU.EX2 R194, R194 ;  /* 0x000000c200c27308 */ /* 0x000ff00000000800 */
[----:B------:R-:W-:Y:S01]  /*8240*/  MUFU.EX2 R161, R161 ;  /* 0x000000a100a17308 */ /* 0x000fe20000000800 */
[----:B0-----:R-:W-:-:S05]  /*8250*/  FMNMX.FTZ R3, R3, R152, !PT ;  /* 0x0000009803037209 */ /* 0x001fca0007810000 */
[----:B------:R-:W-:Y:S02]  /*8260*/  FMUL.FTZ R164, R3, UR10 ;  /* 0x0000000a03a47c20 */ /* 0x000fe40008410000 */
[----:B------:R-:W-:Y:S02]  /*8270*/  MUFU.EX2 R188, R188 ;  /* 0x000000bc00bc7308 */ /* 0x000fe40000000800 */
[--C-:B------:R-:W-:Y:S01]  /*8280*/  FFMA.FTZ R197, R154, UR10, -R164.reuse ;  /* 0x0000000a9ac57c23 */ /* 0x100fe200080108a4 */
[--C-:B------:R-:W-:Y:S01]  /*8290*/  FFMA.FTZ R152, R155, UR10, -R164.reuse ;  /* 0x0000000a9b987c23 */ /* 0x100fe200080108a4 */
[--C-:B------:R-:W-:Y:S01]  /*82a0*/  FFMA.FTZ R199, R158, UR10, -R164.reuse ;  /* 0x0000000a9ec77c23 */ /* 0x100fe200080108a4 */
[--C-:B------:R-:W-:Y:S01]  /*82b0*/  FFMA.FTZ R154, R159, UR10, -R164.reuse ;  /* 0x0000000a9f9a7c23 */ /* 0x100fe200080108a4 */
[----:B------:R-:W-:Y:S02]  /*82c0*/  IMAD.U32 R159, RZ, RZ, UR5 ;  /* 0x00000005ff9f7e24 */ /* 0x000fe4000f8e00ff */
[----:B------:R-:W-:Y:S01]  /*82d0*/  FFMA.FTZ R193, R162, UR10, -R164 ;  /* 0x0000000aa2c17c23 */ /* 0x000fe200080108a4 */
[----:B------:R-:W-:Y:S01]  /*82e0*/  MUFU.EX2 R197, R197 ;  /* 0x000000c500c57308 */ /* 0x000fe20000000800 */
[----:B------:R-:W-:-:S02]  /*82f0*/  IMAD.U32 R162, RZ, RZ, UR11 ;  /* 0x0000000bffa27e24 */ /* 0x000fc4000f8e00ff */
[--C-:B------:R-:W-:Y:S01]  /*8300*/  FFMA.FTZ R156, R163, UR10, -R164.reuse ;  /* 0x0000000aa39c7c23 */ /* 0x100fe200080108a4 */
[----:B------:R-:W-:Y:S02]  /*8310*/  @!P1 VIADD R159, R159, 0x30840 ;  /* 0x000308409f9f9836 */ /* 0x000fe40000000000 */
[--C-:B------:R-:W-:Y:S01]  /*8320*/  FFMA.FTZ R195, R166, UR10, -R164.reuse ;  /* 0x0000000aa6c37c23 */ /* 0x100fe200080108a4 */
[----:B------:R-:W-:Y:S02]  /*8330*/  @!P1 VIADD R162, R162, 0x30860 ;  /* 0x00030860a2a29836 */ /* 0x000fe40000000000 */
[--C-:B------:R-:W-:Y:S01]  /*8340*/  FFMA.FTZ R158, R167, UR10, -R164.reuse ;  /* 0x0000000aa79e7c23 */ /* 0x100fe200080108a4 */
[--C-:B------:R-:W-:Y:S01]  /*8350*/  FFMA.FTZ R155, R170, UR10, -R164.reuse ;  /* 0x0000000aaa9b7c23 */ /* 0x100fe200080108a4 */
[----:B------:R-:W-:Y:S01]  /*8360*/  MUFU.EX2 R152, R152 ;  /* 0x0000009800987308 */ /* 0x000fe20000000800 */
[----:B------:R-:W-:Y:S01]  /*8370*/  @!P1 PRMT R159, RZ, 0x654, R159 ;  /* 0x00000654ff9f9816 */ /* 0x000fe2000000009f */
[----:B------:R-:W-:Y:S01]  /*8380*/  FFMA.FTZ R160, R171, UR10, -R164 ;  /* 0x0000000aaba07c23 */ /* 0x000fe200080108a4 */
[----:B------:R-:W-:Y:S01]  /*8390*/  @!P1 PRMT R162, RZ, 0x654, R162 ;  /* 0x00000654ffa29816 */ /* 0x000fe200000000a2 */
[--C-:B------:R-:W-:Y:S01]  /*83a0*/  FFMA.FTZ R191, R174, UR10, -R164.reuse ;  /* 0x0000000aaebf7c23 */ /* 0x100fe200080108a4 */
[--C-:B------:R-:W-:Y:S01]  /*83b0*/  FFMA.FTZ R175, R175, UR10, -R164.reuse ;  /* 0x0000000aafaf7c23 */ /* 0x100fe200080108a4 */
[--C-:B------:R-:W-:Y:S01]  /*83c0*/  FFMA.FTZ R178, R178, UR10, -R164.reuse ;  /* 0x0000000ab2b27c23 */ /* 0x100fe200080108a4 */
[--C-:B------:R-:W-:Y:S01]  /*83d0*/  FFMA.FTZ R179, R179, UR10, -R164.reuse ;  /* 0x0000000ab3b37c23 */ /* 0x100fe200080108a4 */
[----:B------:R-:W-:Y:S01]  /*83e0*/  MUFU.EX2 R199, R199 ;  /* 0x000000c700c77308 */ /* 0x000fe20000000800 */
[--C-:B------:R-:W-:Y:S01]  /*83f0*/  FFMA.FTZ R182, R182, UR10, -R164.reuse ;  /* 0x0000000ab6b67c23 */ /* 0x100fe200080108a4 */
[----:B------:R-:W-:-:S06]  /*8400*/  FFMA.FTZ R164, R183, UR10, -R164 ;  /* 0x0000000ab7a47c23 */ /* 0x000fcc00080108a4 */
[----:B------:R-:W-:Y:S08]  /*8410*/  MUFU.EX2 R154, R154 ;  /* 0x0000009a009a7308 */ /* 0x000ff00000000800 */
[----:B------:R-:W-:Y:S08]  /*8420*/  MUFU.EX2 R193, R193 ;  /* 0x000000c100c17308 */ /* 0x000ff00000000800 */
[----:B------:R-:W-:Y:S08]  /*8430*/  MUFU.EX2 R156, R156 ;  /* 0x0000009c009c7308 */ /* 0x000ff00000000800 */
[----:B------:R-:W-:Y:S08]  /*8440*/  MUFU.EX2 R195, R195 ;  /* 0x000000c300c37308 */ /* 0x000ff00000000800 */
[----:B------:R-:W-:Y:S08]  /*8450*/  MUFU.EX2 R158, R158 ;  /* 0x0000009e009e7308 */ /* 0x000ff00000000800 */
[----:B------:R-:W-:Y:S08]  /*8460*/  MUFU.EX2 R155, R155 ;  /* 0x0000009b009b7308 */ /* 0x000ff00000000800 */
[----:B------:R-:W-:Y:S08]  /*8470*/  MUFU.EX2 R165, R165 ;  /* 0x000000a500a57308 */ /* 0x000ff00000000800 */
[----:B------:R-:W0:Y:S08]  /*8480*/  MUFU.EX2 R160, R160 ;  /* 0x000000a000a07308 */ /* 0x000e300000000800 */
[----:B------:R-:W-:Y:S08]  /*8490*/  MUFU.EX2 R190, R190 ;  /* 0x000000be00be7308 */ /* 0x000ff00000000800 */
[----:B------:R-:W-:Y:S01]  /*84a0*/  MUFU.EX2 R191, R191 ;  /* 0x000000bf00bf7308 */ /* 0x000fe20000000800 */
[----:B0-----:R-:W-:-:S07]  /*84b0*/  F2FP.BF16.F32.PACK_AB R189, R160, R155 ;  /* 0x0000009ba0bd723e */ /* 0x001fce00000010ff */
        /* <DEDUP_REMOVED lines=9> */
[----:B------:R-:W-:Y:S02]  /*8550*/  @!P1 SYNCS.ARRIVE.TRANS64.RED.A1T0 RZ, [R159+URZ], RZ ;  /* 0x000000ff9fff99a7 */ /* 0x000fe4000810043f */
[----:B------:R-:W-:Y:S01]  /*8560*/  MUFU.EX2 R185, R178 ;  /* 0x000000b200b97308 */ /* 0x000fe20000000800 */
[----:B------:R-:W-:Y:S01]  /*8570*/  FMUL.FTZ R2, R2, UR10 ;  /* 0x0000000a02027c20 */ /* 0x000fe20008410000 */
[----:B------:R0:W-:Y:S06]  /*8580*/  @!P1 SYNCS.ARRIVE.TRANS64.RED.A1T0 RZ, [R162+URZ], RZ ;  /* 0x000000ffa2ff99a7 */ /* 0x0001ec000810043f */
[----:B------:R-:W1:Y:S01]  /*8590*/  MUFU.EX2 R2, R2 ;  /* 0x0000000200027308 */ /* 0x000e620000000800 */
[----:B0-----:R-:W-:Y:S01]  /*85a0*/  FADD.FTZ R162, R198, R17 ;  /* 0x00000011c6a27221 */ /* 0x001fe20000010000 */
[----:B------:R-:W-:-:S06]  /*85b0*/  F2FP.BF16.F32.PACK_AB R198, R153, R198 ;  /* 0x000000c699c6723e */ /* 0x000fcc00000010ff */
[----:B------:R-:W0:Y:S01]  /*85c0*/  MUFU.EX2 R184, R184 ;  /* 0x000000b800b87308 */ /* 0x000e220000000800 */
[----:B-1----:R-:W-:Y:S01]  /*85d0*/  FFMA.FTZ R159, R2, R16, R197 ;  /* 0x00000010029f7223 */ /* 0x002fe200000100c5 */
[----:B------:R-:W-:-:S06]  /*85e0*/  F2FP.BF16.F32.PACK_AB R197, R152, R197 ;  /* 0x000000c598c5723e */ /* 0x000fcc00000010ff */
[----:B------:R-:W1:Y:S01]  /*85f0*/  MUFU.EX2 R186, R186 ;  /* 0x000000ba00ba7308 */ /* 0x000e620000000800 */
[----:B------:R-:W-:Y:S01]  /*8600*/  FADD.FTZ R16, R152, R159 ;  /* 0x0000009f98107221 */ /* 0x000fe20000010000 */
[----:B------:R-:W-:-:S03]  /*8610*/  FADD.FTZ R159, R153, R162 ;  /* 0x000000a2999f7221 */ /* 0x000fc60000010000 */
[----:B------:R-:W-:Y:S01]  /*8620*/  FADD.FTZ R17, R199, R16 ;  /* 0x00000010c7117221 */ /* 0x000fe20000010000 */
[----:B------:R-:W-:Y:S02]  /*8630*/  FADD.FTZ R162, R192, R159 ;  /* 0x0000009fc0a27221 */ /* 0x000fe40000010000 */
[----:B------:R-:W-:Y:S01]  /*8640*/  MUFU.EX2 R187, R182 ;  /* 0x000000b600bb7308 */ /* 0x000fe20000000800 */
[C---:B------:R-:W-:Y:S01]  /*8650*/  F2FP.BF16.F32.PACK_AB R199, R154.reuse, R199 ;  /* 0x000000c79ac7723e */ /* 0x040fe200000010ff */
[----:B------:R-:W-:Y:S01]  /*8660*/  FADD.FTZ R16, R154, R17 ;  /* 0x000000119a107221 */ /* 0x000fe20000010000 */
[C---:B------:R-:W-:Y:S01]  /*8670*/  FADD.FTZ R159, R157.reuse, R162 ;  /* 0x000000a29d9f7221 */ /* 0x040fe20000010000 */
[----:B------:R-:W-:Y:S02]  /*8680*/  F2FP.BF16.F32.PACK_AB R192, R157, R192 ;  /* 0x000000c09dc0723e */ /* 0x000fe400000010ff */
[----:B------:R-:W-:Y:S01]  /*8690*/  FADD.FTZ R17, R193, R16 ;  /* 0x00000010c1117221 */ /* 0x000fe20000010000 */
[----:B------:R-:W-:Y:S01]  /*86a0*/  FADD.FTZ R162, R194, R159 ;  /* 0x0000009fc2a27221 */ /* 0x000fe20000010000 */
[----:B------:R-:W2:Y:S01]  /*86b0*/  MUFU.EX2 R21, R181 ;  /* 0x000000b500157308 */ /* 0x000ea20000000800 */
[C---:B------:R-:W-:Y:S01]  /*86c0*/  F2FP.BF16.F32.PACK_AB R193, R156.reuse, R193 ;  /* 0x000000c19cc1723e */ /* 0x040fe200000010ff */
[----:B------:R-:W-:Y:S01]  /*86d0*/  FADD.FTZ R16, R156, R17 ;  /* 0x000000119c107221 */ /* 0x000fe20000010000 */
[C---:B------:R-:W-:Y:S01]  /*86e0*/  FADD.FTZ R153, R161.reuse, R162 ;  /* 0x000000a2a1997221 */ /* 0x040fe20000010000 */
[----:B------:R-:W-:-:S02]  /*86f0*/  F2FP.BF16.F32.PACK_AB R194, R161, R194 ;  /* 0x000000c2a1c2723e */ /* 0x000fc400000010ff */
[----:B------:R-:W-:Y:S01]  /*8700*/  FADD.FTZ R17, R195, R16 ;  /* 0x00000010c3117221 */ /* 0x000fe20000010000 */
[----:B------:R-:W-:Y:S01]  /*8710*/  FADD.FTZ R152, R188, R153 ;  /* 0x00000099bc987221 */ /* 0x000fe20000010000 */
[C---:B------:R-:W-:Y:S02]  /*8720*/  F2FP.BF16.F32.PACK_AB R195, R158.reuse, R195 ;  /* 0x000000c39ec3723e */ /* 0x040fe400000010ff */
[----:B------:R-:W-:Y:S01]  /*8730*/  FADD.FTZ R16, R158, R17 ;  /* 0x000000119e107221 */ /* 0x000fe20000010000 */
[C---:B------:R-:W-:Y:S01]  /*8740*/  FADD.FTZ R153, R165.reuse, R152 ;  /* 0x00000098a5997221 */ /* 0x040fe20000010000 */
[----:B------:R-:W-:Y:S02]  /*8750*/  F2FP.BF16.F32.PACK_AB R188, R165, R188 ;  /* 0x000000bca5bc723e */ /* 0x000fe400000010ff */
[----:B------:R-:W-:Y:S01]  /*8760*/  FADD.FTZ R17, R155, R16 ;  /* 0x000000109b117221 */ /* 0x000fe20000010000 */
[----:B------:R-:W-:Y:S01]  /*8770*/  FADD.FTZ R152, R190, R153 ;  /* 0x00000099be987221 */ /* 0x000fe20000010000 */
[----:B------:R-:W-:-:S02]  /*8780*/  F2FP.BF16.F32.PACK_AB R190, R169, R190 ;  /* 0x000000bea9be723e */ /* 0x000fc400000010ff */
[----:B------:R-:W-:Y:S01]  /*8790*/  FADD.FTZ R16, R160, R17 ;  /* 0x00000011a0107221 */ /* 0x000fe20000010000 */
[----:B------:R-:W-:-:S03]  /*87a0*/  FADD.FTZ R17, R169, R152 ;  /* 0x00000098a9117221 */ /* 0x000fc60000010000 */
[----:B------:R-:W-:Y:S01]  /*87b0*/  FADD.FTZ R16, R191, R16 ;  /* 0x00000010bf107221 */ /* 0x000fe20000010000 */
[----:B0-----:R-:W-:Y:S01]  /*87c0*/  FADD.FTZ R152, R184, R17 ;  /* 0x00000011b8987221 */ /* 0x001fe20000010000 */
[C---:B------:R-:W-:Y:S02]  /*87d0*/  F2FP.BF16.F32.PACK_AB R191, R175.reuse, R191 ;  /* 0x000000bfafbf723e */ /* 0x040fe400000010ff */
[----:B------:R-:W-:Y:S01]  /*87e0*/  FADD.FTZ R16, R175, R16 ;  /* 0x00000010af107221 */ /* 0x000fe20000010000 */
[C---:B------:R-:W-:Y:S01]  /*87f0*/  FADD.FTZ R17, R173.reuse, R152 ;  /* 0x00000098ad117221 */ /* 0x040fe20000010000 */
[----:B------:R-:W-:Y:S02]  /*8800*/  F2FP.BF16.F32.PACK_AB R184, R173, R184 ;  /* 0x000000b8adb8723e */ /* 0x000fe400000010ff */
[----:B------:R-:W-:Y:S01]  /*8810*/  FADD.FTZ R16, R185, R16 ;  /* 0x00000010b9107221 */ /* 0x000fe20000010000 */
[----:B-1----:R-:W-:Y:S01]  /*8820*/  FADD.FTZ R152, R186, R17 ;  /* 0x00000011ba987221 */ /* 0x002fe20000010000 */
[----:B--2---:R-:W-:-:S02]  /*8830*/  F2FP.BF16.F32.PACK_AB R186, R21, R186 ;  /* 0x000000ba15ba723e */ /* 0x004fc400000010ff */
[----:B------:R-:W-:Y:S01]  /*8840*/  FADD.FTZ R16, R179, R16 ;  /* 0x00000010b3107221 */ /* 0x000fe20000010000 */
[----:B------:R-:W-:Y:S01]  /*8850*/  FADD.FTZ R17, R21, R152 ;  /* 0x0000009815117221 */ /* 0x000fe20000010000 */
[----:B------:R-:W-:Y:S01]  /*8860*/  F2FP.BF16.F32.PACK_AB R185, R179, R185 ;  /* 0x000000b9b3b9723e */ /* 0x000fe200000010ff */
[----:B------:R-:W-:Y:S02]  /*8870*/  IMAD.MOV.U32 R21, RZ, RZ, R3 ;  /* 0x000000ffff157224 */ /* 0x000fe400078e0003 */
[----:B------:R-:W-:Y:S01]  /*8880*/  FADD.FTZ R16, R187, R16 ;  /* 0x00000010bb107221 */ /* 0x000fe20000010000 */
[----:B------:R-:W-:-:S03]  /*8890*/  F2FP.BF16.F32.PACK_AB R187, R164, R187 ;  /* 0x000000bba4bb723e */ /* 0x000fc600000010ff */
[----:B------:R-:W-:Y:S01]  /*88a0*/  FADD.FTZ R16, R164, R16 ;  /* 0x00000010a4107221 */ /* 0x000fe20000010000 */
[----:B------:R-:W-:Y:S06]  /*88b0*/  @P2 BRA `(.L_x_1134) ;  /* 0xffffffe000f42947 */ /* 0x000fec000383ffff */
.L_x_1125:
[----:B------:R-:W-:-:S13]  /*88c0*/  R2UR UR4, R200 ;  /* 0x00000000c80472ca */ /* 0x000fda00000e0000 */
[----:B------:R-:W-:-:S13]  /*88d0*/  ISETP.GE.AND P2, PT, R20, UR4, PT ;  /* 0x0000000414007c0c */ /* 0x000fda000bf46270 */
[----:B------:R-:W-:Y:S05]  /*88e0*/  @!P2 BRA `(.L_x_1135) ;  /* 0x0000002400c8a947 */ /* 0x000fea0003800000 */
[----:B------:R-:W-:Y:S01]  /*88f0*/  IMAD.IADD R217, R19, 0x1, -R22 ;  /* 0x0000000113d97824 */ /* 0x000fe200078e0a16 */
[----:B------:R-:W-:Y:S01]  /*8900*/  UMOV UR7, UR37 ;  /* 0x0000002500077c82 */ /* 0x000fe20008000000 */
[----:B------:R-:W-:Y:S01]  /*8910*/  IMAD.MOV.U32 R21, RZ, RZ, R3 ;  /* 0x000000ffff157224 */ /* 0x000fe200078e0003 */
[----:B------:R-:W-:Y:S01]  /*8920*/  UMOV UR4, UR36 ;  /* 0x0000002400047c82 */ /* 0x000fe20008000000 */
[----:B------:R-:W-:Y:S01]  /*8930*/  IMAD.MOV.U32 R201, RZ, RZ, R5 ;  /* 0x000000ffffc97224 */ /* 0x000fe200078e0005 */
[----:B------:R-:W-:Y:S01]  /*8940*/  IADD3 R203, R217, 0x8, R4 ;  /* 0x00000008d9cb7810 */ /* 0x000fe20007ffe004 */
[----:B------:R-:W-:Y:S01]  /*8950*/  IMAD.IADD R217, R4, 0x1, R217 ;  /* 0x0000000104d97824 */ /* 0x000fe200078e02d9 */
[----:B------:R-:W-:Y:S01]  /*8960*/  ULDC UR58, c[0x0][0x9e4] ;  /* 0x00027900003a7ab9 */ /* 0x000fe20000000800 */
[----:B------:R-:W-:Y:S01]  /*8970*/  ULDC UR59, c[0x0][0x9dc] ;  /* 0x00027700003b7ab9 */ /* 0x000fe20000000800 */
[----:B------:R-:W-:-:S07]  /*8980*/  LOP3.LUT R219, RZ, R203, RZ, 0x33, !PT ;  /* 0x000000cbffdb7212 */ /* 0x000fce00078e33ff */
.L_x_1152:
[----:B------:R-:W-:-:S04]  /*8990*/  UIADD3 UR5, UR4, 0x1, URZ ;  /* 0x0000000104057890 */ /* 0x000fc8000fffe03f */
[----:B------:R-:W-:-:S04]  /*89a0*/  UISETP.NE.AND UP0, UPT, UR5, 0x2, UPT ;  /* 0x000000020500788c */ /* 0x000fc8000bf05270 */
[----:B------:R-:W-:Y:S02]  /*89b0*/  USEL UR37, URZ, 0x1, UP0 ;  /* 0x000000013f257887 */ /* 0x000fe40008000000 */
[----:B------:R-:W-:Y:S02]  /*89c0*/  USEL UR36, UR5, URZ, UP0 ;  /* 0x0000003f05247287 */ /* 0x000fe40008000000 */
[----:B------:R-:W-:Y:S01]  /*89d0*/  ULOP3.LUT UR37, UR7, UR37, URZ, 0x3c, !UPT ;  /* 0x0000002507257292 */ /* 0x000fe2000f8e3c3f */
[----:B------:R-:W-:Y:S11]  /*89e0*/  @!P0 BRA `(.L_x_1136) ;  /* 0x0000000000048947 */ /* 0x000ff60003800000 */
[----:B------:R-:W-:Y:S01]  /*89f0*/  BPT.TRAP 0x1 ;  /* 0x000000040000795c */ /* 0x000fe20000300000 */
.L_x_1136:
[----:B------:R-:W-:Y:S01]  /*8a00*/  ULEA UR5, UR36, UR38, 0x3 ;  /* 0x0000002624057291 */ /* 0x000fe2000f8e183f */
[----:B------:R-:W-:-:S05]  /*8a10*/  IMAD.U32 R3, RZ, RZ, UR37 ;  /* 0x00000025ff037e24 */ /* 0x000fca000f8e00ff */
[----:B------:R-:W-:-:S04]  /*8a20*/  SHF.L.U32 R3, R3, 0x1f, RZ ;  /* 0x0000001f03037819 */ /* 0x000fc800000006ff */
[----:B------:R0:W1:Y:S01]  /*8a30*/  SYNCS.PHASECHK.TRANS64.TRYWAIT P2, [UR5+0x30830], R3 ;  /* 0x03083003ff0075a7 */ /* 0x0000620008040145 */
[----:B------:R-:W-:Y:S05]  /*8a40*/  @!P0 BRA `(.L_x_1137) ;  /* 0x0000000000048947 */ /* 0x000fea0003800000 */
[----:B------:R-:W-:Y:S01]  /*8a50*/  BPT.TRAP 0x1 ;  /* 0x000000040000795c */ /* 0x000fe20000300000 */
.L_x_1137:
[----:B-1----:R-:W-:Y:S05]  /*8a60*/  @P2 BRA `(.L_x_1138) ;  /* 0x0000000000082947 */ /* 0x002fea0003800000 */
[----:B------:R-:W1:Y:S02]  /*8a70*/  SYNCS.PHASECHK.TRANS64.TRYWAIT P2, [UR5+0x30830], R3 ;  /* 0x03083003ff0075a7 */ /* 0x000e640008040145 */
[----:B-1----:R-:W-:Y:S05]  /*8a80*/  @!P2 BRA `(.L_x_1139) ;  /* 0x000000c00054a947 */ /* 0x002fea0003800000 */
.L_x_1138:
        /* <DEDUP_REMOVED lines=223> */
.L_x_1140:
[----:B------:R-:W-:Y:S01]  /*9880*/  ULEA UR11, UR4, UR38, 0x3 ;  /* 0x00000026040b7291 */ /* 0x000fe2000f8e183f */
[----:B------:R-:W-:-:S05]  /*9890*/  IMAD.U32 R0, RZ, RZ, UR7 ;  /* 0x00000007ff007e24 */ /* 0x000fca000f8e00ff */
[----:B------:R-:W-:-:S04]  /*98a0*/  SHF.L.U32 R0, R0, 0x1f, RZ ;  /* 0x0000001f00007819 */ /* 0x000fc800000006ff */
[----:B------:R1:W2:Y:S01]  /*98b0*/  SYNCS.PHASECHK.TRANS64.TRYWAIT P2, [UR11+0x30850], R0 ;  /* 0x03085000ff0075a7 */ /* 0x0002a2000804014b */
[----:B------:R-:W-:Y:S05]  /*98c0*/  @!P0 BRA `(.L_x_1141) ;  /* 0x0000000000048947 */ /* 0x000fea0003800000 */
[----:B------:R-:W-:Y:S01]  /*98d0*/  BPT.TRAP 0x1 ;  /* 0x000000040000795c */ /* 0x000fe20000300000 */
.L_x_1141:
[----:B--2---:R-:W-:Y:S05]  /*98e0*/  @P2 BRA `(.L_x_1142) ;  /* 0x0000000000082947 */ /* 0x004fea0003800000 */
[----:B------:R-:W2:Y:S02]  /*98f0*/  SYNCS.PHASECHK.TRANS64.TRYWAIT P2, [UR11+0x30850], R0 ;  /* 0x03085000ff0075a7 */ /* 0x000ea4000804014b */
[----:B--2---:R-:W-:Y:S05]  /*9900*/  @!P2 BRA `(.L_x_1143) ;  /* 0x000000b000cca947 */ /* 0x004fea0003800000 */
.L_x_1142:
[----:B------:R-:W-:Y:S01]  /*9910*/  UIADD3 UR6, UR38, 0x400, URZ ;  /* 0x0000040026067890 */ /* 0x000fe2000fffe03f */
[----:B------:R-:W-:Y:S01]  /*9920*/  WARPGROUP.ARRIVE ;  /* 0x00000000000079c5 */ /* 0x000fe20000000000 */
[----:B------:R-:W-:Y:S01]  /*9930*/  UMOV UR7, 0x40000040 ;  /* 0x4000004000077882 */ /* 0x000fe20000000000 */
[----:B01----:R-:W-:Y:S01]  /*9940*/  IMAD.SHL.U32 R0, R20, 0x40, RZ ;  /* 0x0000004014007824 */ /* 0x003fe200078e00ff */
[----:B------:R-:W-:Y:S01]  /*9950*/  USHF.R.U32.HI UR6, URZ, 0x4, UR6 ;  /* 0x000000043f067899 */ /* 0x000fe20008011606 */
[----:B------:R-:W-:Y:S01]  /*9960*/  IMAD.U32 R2, RZ, RZ, UR5 ;  /* 0x00000005ff027e24 */ /* 0x000fe2000f8e00ff */
[----:B------:R-:W-:Y:S02]  /*9970*/  ULDC UR10, c[0x0][0x9e0] ;  /* 0x00027800000a7ab9 */ /* 0x000fe40000000800 */
[----:B------:R-:W-:Y:S01]  /*9980*/  ULOP3.LUT UR6, UR6, 0x3fff, URZ, 0xc0, !UPT ;  /* 0x00003fff06067892 */ /* 0x000fe2000f8ec03f */
[----:B------:R-:W-:Y:S01]  /*9990*/  IADD3 R3, R19, 0x1, -R0 ;  /* 0x0000000113037810 */ /* 0x000fe20007ffe800 */
[----:B------:R-:W-:-:S02]  /*99a0*/  @!P1 VIADD R2, R2, 0x30840 ;  /* 0x0003084002029836 */ /* 0x000fc40000000000 */
[----:B------:R-:W-:Y:S02]  /*99b0*/  ULOP3.LUT UR6, UR6, 0x2000000, URZ, 0xfc, !UPT ;  /* 0x0200000006067892 */ /* 0x000fe4000f8efc3f */
[----:B------:R-:W-:Y:S01]  /*99c0*/  IMAD.IADD R3, R3, 0x1, -R22 ;  /* 0x0000000103037824 */ /* 0x000fe200078e0a16 */
[----:B------:R-:W-:Y:S01]  /*99d0*/  @!P1 PRMT R2, RZ, 0x654, R2 ;  /* 0x00000654ff029816 */ /* 0x000fe20000000002 */
[----:B------:R-:W-:Y:S02]  /*99e0*/  ULEA UR4, UR4, UR6, 0xb ;  /* 0x0000000604047291 */ /* 0x000fe4000f8e583f */
[----:B------:R-:W-:-:S05]  /*99f0*/  IMAD R3, R18, -0x2, R3 ;  /* 0xfffffffe12037824 */ /* 0x000fca00078e0203 */
        /* <DEDUP_REMOVED lines=16> */
[----:B------:R-:W-:Y:S01]  /*9b00*/  ULOP3.LUT UR4, URZ, UR59, URZ, 0x33, !UPT ;  /* 0x0000003b3f047292 */ /* 0x000fe2000f8e333f */
[----:B------:R-:W-:Y:S02]  /*9b10*/  WARPGROUP.DEPBAR.LE gsb0, 0x0 ;  /* 0x00008000000079c5 */ /* 0x000fe40000010000 */
[----:B------:R-:W-:Y:S01]  /*9b20*/  WARPGROUP.ARRIVE ;  /* 0x00000000000079c5 */ /* 0x000fe20000000000 */
[C---:B------:R-:W-:Y:S02]  /*9b30*/  VIADD R189, R3.reuse, UR10 ;  /* 0x0000000a03bd7c36 */ /* 0x040fe40008000000 */
[----:B------:R-:W-:Y:S02]  /*9b40*/  VIADD R191, R3, UR4 ;  /* 0x0000000403bf7c36 */ /* 0x000fe40008000000 */
[----:B------:R-:W-:-:S15]  /*9b50*/  IMAD.IADD R5, R4, 0x1, R189 ;  /* 0x0000000104057824 */ /* 0x000fde00078e02bd */
[----:B------:R-:W-:-:S02]  /*9b60*/  NOP ;  /* 0x0000000000007918 */ /* 0x000fc40000000000 */
[----:B------:R-:W-:Y:S03]  /*9b70*/  HGMMA.64x256x16.F32.BF16 R24, R184, gdesc[UR4].tnspB, R24, gsb0 ;  /* 0x43e00004b8187df0 */ /* 0x000fe60008001818 */
[----:B------:R-:W-:Y:S02]  /*9b80*/  WARPGROUP.DEPBAR.LE gsb0, 0x0 ;  /* 0x00008000000079c5 */ /* 0x000fe40000010000 */
[----:B------:R0:W-:Y:S01]  /*9b90*/  @!P1 SYNCS.ARRIVE.TRANS64.RED.A1T0 RZ, [R2+URZ], RZ ;  /* 0x000000ff02ff99a7 */ /* 0x0001e2000810043f */
[----:B------:R-:W-:Y:S01]  /*9ba0*/  IMAD.IADD R185, R4, 0x1, R191 ;  /* 0x0000000104b97824 */ /* 0x000fe200078e02bf */
[----:B------:R-:W-:Y:S06]  /*9bb0*/  @!P6 BRA `(.L_x_1144) ;  /* 0x00000000005ce947 */ /* 0x000fec0003800000 */
[----:B------:R-:W-:Y:S01]  /*9bc0*/  ISETP.GT.AND P2, PT, R217, -0x1, PT ;  /* 0xffffffffd900780c */ /* 0x000fe20003f44270 */
[----:B------:R-:W-:-:S12]  /*9bd0*/  BSSY B0, `(.L_x_1145) ;  /* 0x0000011000007945 */ /* 0x000fd80003800000 */
[----:B------:R-:W-:Y:S05]  /*9be0*/  @P2 BRA `(.L_x_1146) ;  /* 0x0000000000242947 */ /* 0x000fea0003800000 */
[----:B------:R-:W-:Y:S01]  /*9bf0*/  IMAD.U32 R186, RZ, RZ, UR58 ;  /* 0x0000003affba7e24 */ /* 0x000fe2000f8e00ff */
[----:B------:R-:W-:-:S04]  /*9c00*/  IADD3 R184, R4, R19, -R22 ;  /* 0x0000001304b87210 */ /* 0x000fc80007ffe816 */
[----:B------:R-:W-:Y:S02]  /*9c10*/  ISETP.NE.AND P2, PT, R186, 0x1, PT ;  /* 0x00000001ba00780c */ /* 0x000fe40003f45270 */
[----:B------:R-:W-:-:S11]  /*9c20*/  LOP3.LUT R187, RZ, R184, RZ, 0x33, !PT ;  /* 0x000000b8ffbb7212 */ /* 0x000fd600078e33ff */
[----:B0-----:R-:W0:Y:S02]  /*9c30*/  @P2 LDC.64 R2, c[0x0][0x9e8] ;  /* 0x00027a00ff022b82 */ /* 0x001e240000000a00 */
[----:B0-----:R-:W-:-:S05]  /*9c40*/  @P2 IMAD.HI.U32 R2, R187, R2, RZ ;  /* 0x00000002bb022227 */ /* 0x001fca00078e00ff */
[----:B------:R-:W-:-:S04]  /*9c50*/  @P2 SHF.R.U32.HI R187, RZ, R3, R2 ;  /* 0x00000003ffbb2219 */ /* 0x000fc80000011602 */
[----:B------:R-:W-:Y:S01]  /*9c60*/  LOP3.LUT R187, RZ, R187, RZ, 0x33, !PT ;  /* 0x000000bbffbb7212 */ /* 0x000fe200078e33ff */
[----:B------:R-:W-:Y:S06]  /*9c70*/  BRA `(.L_x_1147) ;  /* 0x0000000000187947 */ /* 0x000fec0003800000 */
.L_x_1146:
[----:B------:R-:W-:Y:S02]  /*9c80*/  IMAD.U32 R186, RZ, RZ, UR58 ;  /* 0x0000003affba7e24 */ /* 0x000fe4000f8e00ff */
[----:B------:R-:W-:-:S03]  /*9c90*/  IMAD.MOV.U32 R187, RZ, RZ, R217 ;  /* 0x000000ffffbb7224 */ /* 0x000fc600078e00d9 */
[----:B------:R-:W-:-:S13]  /*9ca0*/  ISETP.NE.AND P2, PT, R186, 0x1, PT ;  /* 0x00000001ba00780c */ /* 0x000fda0003f45270 */
[----:B0-----:R-:W0:Y:S02]  /*9cb0*/  @P2 LDC.64 R2, c[0x0][0x9e8] ;  /* 0x00027a00ff022b82 */ /* 0x001e240000000a00 */
[----:B0-----:R-:W-:-:S05]  /*9cc0*/  @P2 IMAD.HI.U32 R2, R217, R2, RZ ;  /* 0x00000002d9022227 */ /* 0x001fca00078e00ff */
[----:B------:R-:W-:-:S07]  /*9cd0*/  @P2 SHF.R.U32.HI R187, RZ, R3, R2 ;  /* 0x00000003ffbb2219 */ /* 0x000fce0000011602 */
.L_x_1147:
[----:B------:R-:W-:Y:S05]  /*9ce0*/  BSYNC B0 ;  /* 0x0000000000007941 */ /* 0x000fea0003800000 */
.L_x_1145:
[----:B------:R-:W-:-:S04]  /*9cf0*/  IMAD R3, R187, R186, -R0 ;  /* 0x000000babb037224 */ /* 0x000fc800078e0a00 */
[----:B------:R-:W-:-:S05]  /*9d00*/  IMAD R2, R18, -0x2, R3 ;  /* 0xfffffffe12027824 */ /* 0x000fca00078e0203 */
[----:B------:R-:W-:Y:S02]  /*9d10*/  VIADDMNMX R5, R2, R186, R5, PT ;  /* 0x000000ba02057246 */ /* 0x000fe40003800105 */
[----:B------:R-:W-:-:S07]  /*9d20*/  VIMNMX R185, R185, R2, !PT ;  /* 0x00000002b9b97248 */ /* 0x000fce0007fe0100 */
.L_x_1144:
[----:B------:R-:W-:Y:S02]  /*9d30*/  ISETP.GT.AND P2, PT, R20, -0x1, PT ;  /* 0xffffffff1400780c */ /* 0x000fe40003f44270 */
[----:B------:R-:W-:Y:S02]  /*9d40*/  IADD3 R186, R191, 0x8, R4 ;  /* 0x00000008bfba7810 */ /* 0x000fe40007ffe004 */
[C---:B------:R-:W-:Y:S02]  /*9d50*/  ISETP.GT.AND P3, PT, R185.reuse, RZ, P2 ;  /* 0x000000ffb900720c */ /* 0x040fe40001764270 */
[----:B------:R-:W-:Y:S02]  /*9d60*/  ISETP.GT.AND P5, PT, R185, 0x1, P2 ;  /* 0x00000001b900780c */ /* 0x000fe400017a4270 */
[----:B------:R-:W-:Y:S02]  /*9d70*/  ISETP.LT.OR P4, PT, R5, 0x1, P3 ;  /* 0x000000010500780c */ /* 0x000fe40001f81670 */
[----:B------:R-:W-:-:S02]  /*9d80*/  ISETP.GT.AND P3, PT, R185, 0x8, P2 ;  /* 0x00000008b900780c */ /* 0x000fc40001764270 */
[----:B------:R-:W-:Y:S02]  /*9d90*/  FSEL R184, R152, -INF , !P4 ;  /* 0xff80000098b87808 */ /* 0x000fe40006000000 */
[----:B------:R-:W-:Y:S02]  /*9da0*/  ISETP.GT.AND P4, PT, R185, 0x9, P2 ;  /* 0x00000009b900780c */ /* 0x000fe40001784270 */
[C---:B------:R-:W-:Y:S02]  /*9db0*/  ISETP.LT.OR P5, PT, R5.reuse, 0x2, P5 ;  /* 0x000000020500780c */ /* 0x040fe40002fa1670 */
[C---:B------:R-:W-:Y:S02]  /*9dc0*/  ISETP.LT.OR P3, PT, R5.reuse, 0x9, P3 ;  /* 0x000000090500780c */ /* 0x040fe40001f61670 */
[----:B------:R-:W-:Y:S02]  /*9dd0*/  ISETP.LT.OR P4, PT, R5, 0xa, P4 ;  /* 0x0000000a0500780c */ /* 0x000fe40002781670 */
[----:B------:R-:W-:-:S02]  /*9de0*/  FSEL R152, R153, -INF , !P5 ;  /* 0xff80000099987808 */ /* 0x000fc40006800000 */
[----:B------:R-:W-:Y:S02]  /*9df0*/  FSEL R156, R156, -INF , !P3 ;  /* 0xff8000009c9c7808 */ /* 0x000fe40005800000 */
[----:B------:R-:W-:Y:S02]  /*9e00*/  FSEL R157, R157, -INF , !P4 ;  /* 0xff8000009d9d7808 */ /* 0x000fe40006000000 */
[C---:B------:R-:W-:Y:S02]  /*9e10*/  ISETP.GT.AND P5, PT, R185.reuse, 0x10, P2 ;  /* 0x00000010b900780c */ /* 0x040fe400017a4270 */
[C---:B------:R-:W-:Y:S02]  /*9e20*/  ISETP.GT.AND P3, PT, R185.reuse, 0x11, P2 ;  /* 0x00000011b900780c */ /* 0x040fe40001764270 */
        /* <DEDUP_REMOVED lines=31> */
[----:B------:R-:W-:-:S02]  /*a020*/  IADD3 R185, R189, 0x8, R4 ;  /* 0x00000008bdb97810 */ /* 0x000fc40007ffe004 */
[----:B------:R-:W-:Y:S02]  /*a030*/  FSEL R177, R177, -INF , !P5 ;  /* 0xff800000b1b17808 */ /* 0x000fe40006800000 */
[----:B------:R-:W-:Y:S02]  /*a040*/  FSEL R180, R180, -INF , !P3 ;  /* 0xff800000b4b47808 */ /* 0x000fe40005800000 */
[----:B------:R-:W-:Y:S01]  /*a050*/  FSEL R181, R181, -INF , !P4 ;  /* 0xff800000b5b57808 */ /* 0x000fe20006000000 */
[----:B------:R-:W-:Y:S06]  /*a060*/  @!P6 BRA `(.L_x_1148) ;  /* 0x000000000058e947 */ /* 0x000fec0003800000 */
[----:B------:R-:W-:Y:S01]  /*a070*/  ISETP.GT.AND P3, PT, R203, -0x1, PT ;  /* 0xffffffffcb00780c */ /* 0x000fe20003f64270 */
[----:B------:R-:W-:-:S12]  /*a080*/  BSSY B0, `(.L_x_1149) ;  /* 0x0000010000007945 */ /* 0x000fd80003800000 */
[----:B------:R-:W-:Y:S05]  /*a090*/  @P3 BRA `(.L_x_1150) ;  /* 0x0000000000203947 */ /* 0x000fea0003800000 */
[----:B------:R-:W-:-:S05]  /*a0a0*/  IMAD.U32 R190, RZ, RZ, UR58 ;  /* 0x0000003affbe7e24 */ /* 0x000fca000f8e00ff */
[----:B------:R-:W-:-:S13]  /*a0b0*/  ISETP.NE.AND P3, PT, R190, 0x1, PT ;  /* 0x00000001be00780c */ /* 0x000fda0003f65270 */
[----:B0-----:R-:W0:Y:S02]  /*a0c0*/  @P3 LDC.64 R2, c[0x0][0x9e8] ;  /* 0x00027a00ff023b82 */ /* 0x001e240000000a00 */
[----:B0-----:R-:W-:-:S04]  /*a0d0*/  @P3 IMAD.HI.U32 R188, R219, R2, RZ ;  /* 0x00000002dbbc3227 */ /* 0x001fc800078e00ff */
[----:B------:R-:W-:Y:S01]  /*a0e0*/  IMAD.MOV.U32 R2, RZ, RZ, R219 ;  /* 0x000000ffff027224 */ /* 0x000fe200078e00db */
[----:B------:R-:W-:-:S04]  /*a0f0*/  @P3 SHF.R.U32.HI R2, RZ, R3, R188 ;  /* 0x00000003ff023219 */ /* 0x000fc800000116bc */
[----:B------:R-:W-:Y:S01]  /*a100*/  LOP3.LUT R5, RZ, R2, RZ, 0x33, !PT ;  /* 0x00000002ff057212 */ /* 0x000fe200078e33ff */
[----:B------:R-:W-:Y:S06]  /*a110*/  BRA `(.L_x_1151) ;  /* 0x0000000000187947 */ /* 0x000fec0003800000 */
.L_x_1150:
[----:B------:R-:W-:Y:S02]  /*a120*/  IMAD.U32 R190, RZ, RZ, UR58 ;  /* 0x0000003affbe7e24 */ /* 0x000fe4000f8e00ff */
[----:B------:R-:W-:-:S03]  /*a130*/  IMAD.MOV.U32 R5, RZ, RZ, R203 ;  /* 0x000000ffff057224 */ /* 0x000fc600078e00cb */
[----:B------:R-:W-:-:S13]  /*a140*/  ISETP.NE.AND P3, PT, R190, 0x1, PT ;  /* 0x00000001be00780c */ /* 0x000fda0003f65270 */
[----:B0-----:R-:W0:Y:S02]  /*a150*/  @P3 LDC.64 R2, c[0x0][0x9e8] ;  /* 0x00027a00ff023b82 */ /* 0x001e240000000a00 */
[----:B0-----:R-:W-:-:S05]  /*a160*/  @P3 IMAD.HI.U32 R2, R203, R2, RZ ;  /* 0x00000002cb023227 */ /* 0x001fca00078e00ff */
[----:B------:R-:W-:-:S07]  /*a170*/  @P3 SHF.R.U32.HI R5, RZ, R3, R2 ;  /* 0x00000003ff053219 */ /* 0x000fce0000011602 */
.L_x_1151:
[----:B------:R-:W-:Y:S05]  /*a180*/  BSYNC B0 ;  /* 0x0000000000007941 */ /* 0x000fea0003800000 */
.L_x_1149:
[----:B------:R-:W-:-:S04]  /*a190*/  IMAD R3, R5, R190, -R0 ;  /* 0x000000be05037224 */ /* 0x000fc800078e0a00 */
[----:B------:R-:W-:-:S05]  /*a1a0*/  IMAD R3, R18, -0x2, R3 ;  /* 0xfffffffe12037824 */ /* 0x000fca00078e0203 */
[----:B------:R-:W-:Y:S02]  /*a1b0*/  VIADDMNMX R185, R3, R190, R185, PT ;  /* 0x000000be03b97246 */ /* 0x000fe400038001b9 */
[----:B------:R-:W-:-:S07]  /*a1c0*/  VIMNMX R186, R186, R3, !PT ;  /* 0x00000003baba7248 */ /* 0x000fce0007fe0100 */
.L_x_1148:
        /* <DEDUP_REMOVED lines=36> */
[----:B------:R-:W1:Y:S01]  /*a410*/  SHFL.BFLY PT, R3, R0, 0x2, 0x1f ;  /* 0x0c401f0000037f89 */ /* 0x000e6200000e0000 */
        /* <DEDUP_REMOVED lines=11> */
[C---:B------:R-:W-:Y:S02]  /*a4d0*/  ISETP.LT.OR P3, PT, R185.reuse, 0x22, P3 ;  /* 0x00000022b900780c */ /* 0x040fe40001f61670 */
[----:B-1----:R-:W-:Y:S02]  /*a4e0*/  FMNMX.FTZ R3, R0, R3, !PT ;  /* 0x0000000300037209 */ /* 0x002fe40007810000 */
[----:B------:R-:W-:Y:S02]  /*a4f0*/  FMNMX.FTZ R0, R154, R21, !PT ;  /* 0x000000159a007209 */ /* 0x000fe40007810000 */
[----:B------:R-:W-:Y:S01]  /*a500*/  FSEL R170, R170, -INF , !P5 ;  /* 0xff800000aaaa7808 */ /* 0x000fe20006800000 */
[----:B0-----:R-:W0:Y:S01]  /*a510*/  SHFL.BFLY PT, R2, R3, 0x1, 0x1f ;  /* 0x0c201f0003027f89 */ /* 0x001e2200000e0000 */
        /* <DEDUP_REMOVED lines=12> */
[----:B0-----:R-:W-:-:S02]  /*a5e0*/  FMNMX.FTZ R5, R3, R2, !PT ;  /* 0x0000000203057209 */ /* 0x001fc40007810000 */
        /* <DEDUP_REMOVED lines=18> */
[----:B------:R-:W-:Y:S01]  /*a710*/  FSEL R2, R5, RZ, P5 ;  /* 0x000000ff05027208 */ /* 0x000fe20002800000 */
        /* <DEDUP_REMOVED lines=24> */
[----:B------:R-:W-:Y:S01]  /*a8a0*/  R2UR UR4, R200 ;  /* 0x00000000c80472ca */ /* 0x000fe200000e0000 */
[----:B------:R-:W-:Y:S01]  /*a8b0*/  IMAD.MOV.U32 R201, RZ, RZ, R5 ;  /* 0x000000ffffc97224 */ /* 0x000fe200078e0005 */
[----:B------:R-:W0:Y:S01]  /*a8c0*/  SHFL.BFLY PT, R185, R0, 0x2, 0x1f ;  /* 0x0c401f0000b97f89 */ /* 0x000e2200000e0000 */
[----:B------:R-:W-:-:S04]  /*a8d0*/  FMUL.FTZ R2, R2, UR10 ;  /* 0x0000000a02027c20 */ /* 0x000fc80008410000 */
[----:B------:R-:W-:Y:S08]  /*a8e0*/  MUFU.EX2 R196, R196 ;  /* 0x000000c400c47308 */ /* 0x000ff00000000800 */
[----:B------:R-:W-:Y:S08]  /*a8f0*/  MUFU.EX2 R198, R198 ;  /* 0x000000c600c67308 */ /* 0x000ff00000000800 */
[----:B------:R-:W-:Y:S01]  /*a900*/  MUFU.EX2 R157, R157 ;  /* 0x0000009d009d7308 */ /* 0x000fe20000000800 */
[----:B0-----:R-:W-:-:S05]  /*a910*/  FMNMX.FTZ R185, R0, R185, !PT ;  /* 0x000000b900b97209 */ /* 0x001fca0007810000 */
[----:B------:R-:W0:Y:S02]  /*a920*/  SHFL.BFLY PT, R0, R185, 0x1, 0x1f ;  /* 0x0c201f00b9007f89 */ /* 0x000e2400000e0000 */
[----:B------:R-:W-:Y:S08]  /*a930*/  MUFU.EX2 R192, R192 ;  /* 0x000000c000c07308 */ /* 0x000ff00000000800 */
[----:B------:R-:W-:Y:S08]  /*a940*/  MUFU.EX2 R161, R161 ;  /* 0x000000a100a17308 */ /* 0x000ff00000000800 */
[----:B------:R-:W-:Y:S01]  /*a950*/  MUFU.EX2 R194, R194 ;  /* 0x000000c200c27308 */ /* 0x000fe20000000800 */
[----:B0-----:R-:W-:-:S07]  /*a960*/  FMNMX.FTZ R3, R185, R0, !PT ;  /* 0x00000000b9037209 */ /* 0x001fce0007810000 */
[----:B------:R-:W-:Y:S01]  /*a970*/  MUFU.EX2 R165, R165 ;  /* 0x000000a500a57308 */ /* 0x000fe20000000800 */
[C---:B------:R-:W-:Y:S01]  /*a980*/  FSETP.NEU.FTZ.AND P2, PT, R3.reuse, -INF , PT ;  /* 0xff8000000300780b */ /* 0x040fe20003f5d000 */
[----:B------:R-:W-:-:S06]  /*a990*/  FMUL.FTZ R156, R3, UR10 ;  /* 0x0000000a039c7c20 */ /* 0x000fcc0008410000 */
[----:B------:R0:W1:Y:S01]  /*a9a0*/  MUFU.EX2 R0, R2 ;  /* 0x0000000200007308 */ /* 0x0000620000000800 */
[----:B------:R-:W-:-:S05]  /*a9b0*/  FSEL R156, R156, RZ, P2 ;  /* 0x000000ff9c9c7208 */ /* 0x000fca0001000000 */
[--C-:B------:R-:W-:Y:S01]  /*a9c0*/  FFMA.FTZ R197, R154, UR10, -R156.reuse ;  /* 0x0000000a9ac57c23 */ /* 0x100fe2000801089c */
[--C-:B------:R-:W-:Y:S01]  /*a9d0*/  FFMA.FTZ R152, R155, UR10, -R156.reuse ;  /* 0x0000000a9b987c23 */ /* 0x100fe2000801089c */
[--C-:B------:R-:W-:Y:S01]  /*a9e0*/  FFMA.FTZ R199, R158, UR10, -R156.reuse ;  /* 0x0000000a9ec77c23 */ /* 0x100fe2000801089c */
[----:B0-----:R-:W-:Y:S01]  /*a9f0*/  FSEL R2, R3, RZ, P2 ;  /* 0x000000ff03027208 */ /* 0x001fe20001000000 */
[--C-:B------:R-:W-:Y:S01]  /*aa00*/  FFMA.FTZ R154, R159, UR10, -R156.reuse ;  /* 0x0000000a9f9a7c23 */ /* 0x100fe2000801089c */
[--C-:B------:R-:W-:Y:S01]  /*aa10*/  FFMA.FTZ R193, R162, UR10, -R156.reuse ;  /* 0x0000000aa2c17c23 */ /* 0x100fe2000801089c */
[----:B------:R-:W-:Y:S01]  /*aa20*/  MUFU.EX2 R197, R197 ;  /* 0x000000c500c57308 */ /* 0x000fe20000000800 */
[--C-:B------:R-:W-:Y:S01]  /*aa30*/  FFMA.FTZ R158, R163, UR10, -R156.reuse ;  /* 0x0000000aa39e7c23 */ /* 0x100fe2000801089c */
[----:B------:R-:W-:Y:S01]  /*aa40*/  FADD.FTZ R2, -R2, R21 ;  /* 0x0000001502027221 */ /* 0x000fe20000010100 */
[--C-:B------:R-:W-:Y:S01]  /*aa50*/  FFMA.FTZ R195, R166, UR10, -R156.reuse ;  /* 0x0000000aa6c37c23 */ /* 0x100fe2000801089c */
[--C-:B------:R-:W-:Y:S01]  /*aa60*/  FFMA.FTZ R160, R167, UR10, -R156.reuse ;  /* 0x0000000aa7a07c23 */ /* 0x100fe2000801089c */
[----:B-1----:R-:W-:Y:S01]  /*aa70*/  FFMA.FTZ R17, R0, R17, R153 ;  /* 0x0000001100117223 */ /* 0x002fe20000010099 */
[----:B------:R-:W-:Y:S01]  /*aa80*/  FMUL.FTZ R2, R2, UR10 ;  /* 0x0000000a02027c20 */ /* 0x000fe20008410000 */
[--C-:B------:R-:W-:Y:S01]  /*aa90*/  FFMA.FTZ R189, R170, UR10, -R156.reuse ;  /* 0x0000000aaabd7c23 */ /* 0x100fe2000801089c */
[----:B------:R-:W-:Y:S01]  /*aaa0*/  MUFU.EX2 R152, R152 ;  /* 0x0000009800987308 */ /* 0x000fe20000000800 */
[----:B------:R-:W-:Y:S01]  /*aab0*/  FADD.FTZ R17, R196, R17 ;  /* 0x00000011c4117221 */ /* 0x000fe20000010000 */
[--C-:B------:R-:W-:Y:S01]  /*aac0*/  FFMA.FTZ R162, R171, UR10, -R156.reuse ;  /* 0x0000000aaba27c23 */ /* 0x100fe2000801089c */
[--C-:B------:R-:W-:Y:S01]  /*aad0*/  FFMA.FTZ R191, R174, UR10, -R156.reuse ;  /* 0x0000000aaebf7c23 */ /* 0x100fe2000801089c */
[--C-:B------:R-:W-:Y:S01]  /*aae0*/  FFMA.FTZ R185, R178, UR10, -R156.reuse ;  /* 0x0000000ab2b97c23 */ /* 0x100fe2000801089c */
[----:B------:R-:W-:Y:S01]  /*aaf0*/  FADD.FTZ R164, R198, R17 ;  /* 0x00000011c6a47221 */ /* 0x000fe20000010000 */
[--C-:B------:R-:W-:Y:S01]  /*ab00*/  FFMA.FTZ R179, R179, UR10, -R156.reuse ;  /* 0x0000000ab3b37c23 */ /* 0x100fe2000801089c */
[----:B------:R-:W-:Y:S01]  /*ab10*/  FFMA.FTZ R182, R182, UR10, -R156 ;  /* 0x0000000ab6b67c23 */ /* 0x000fe2000801089c */
[----:B------:R-:W0:Y:S01]  /*ab20*/  MUFU.EX2 R2, R2 ;  /* 0x0000000200027308 */ /* 0x000e220000000800 */
[----:B------:R-:W-:Y:S01]  /*ab30*/  FADD.FTZ R21, R157, R164 ;  /* 0x000000a49d157221 */ /* 0x000fe20000010000 */
[----:B------:R-:W-:Y:S01]  /*ab40*/  IMAD.U32 R155, RZ, RZ, UR11 ;  /* 0x0000000bff9b7e24 */ /* 0x000fe2000f8e00ff */
[----:B------:R-:W-:Y:S01]  /*ab50*/  ISETP.GT.AND P2, PT, R20, UR4, PT ;  /* 0x0000000414007c0c */ /* 0x000fe2000bf44270 */
[----:B------:R-:W-:Y:S01]  /*ab60*/  UMOV UR4, UR36 ;  /* 0x0000002400047c82 */ /* 0x000fe20008000000 */
[----:B------:R-:W-:Y:S01]  /*ab70*/  F2FP.BF16.F32.PACK_AB R196, R196, R153 ;  /* 0x00000099c4c4723e */ /* 0x000fe200000010ff */
[----:B------:R-:W-:Y:S01]  /*ab80*/  @!P1 VIADD R155, R155, 0x30860 ;  /* 0x000308609b9b9836 */ /* 0x000fe20000000000 */
[----:B------:R-:W-:Y:S01]  /*ab90*/  F2FP.BF16.F32.PACK_AB R198, R157, R198 ;  /* 0x000000c69dc6723e */ /* 0x000fe200000010ff */
[----:B------:R-:W1:Y:S01]  /*aba0*/  MUFU.EX2 R199, R199 ;  /* 0x000000c700c77308 */ /* 0x000e620000000800 */
[----:B------:R-:W-:-:S02]  /*abb0*/  VIADD R20, R20, 0xffffffff ;  /* 0xffffffff14147836 */ /* 0x000fc40000000000 */
[----:B------:R-:W-:-:S04]  /*abc0*/  @!P1 PRMT R155, RZ, 0x654, R155 ;  /* 0x00000654ff9b9816 */ /* 0x000fc8000000009b */
[----:B------:R2:W-:Y:S01]  /*abd0*/  @!P1 SYNCS.ARRIVE.TRANS64.RED.A1T0 RZ, [R155+URZ], RZ ;  /* 0x000000ff9bff99a7 */ /* 0x0005e2000810043f */
[----:B------:R-:W3:Y:S01]  /*abe0*/  MUFU.EX2 R154, R154 ;  /* 0x0000009a009a7308 */ /* 0x000ee20000000800 */
[----:B0-----:R-:W-:Y:S01]  /*abf0*/  FFMA.FTZ R17, R2, R16, R197 ;  /* 0x0000001002117223 */ /* 0x001fe200000100c5 */
[----:B------:R-:W-:Y:S01]  /*ac00*/  FADD.FTZ R16, R192, R21 ;  /* 0x00000015c0107221 */ /* 0x000fe20000010000 */
[C---:B------:R-:W-:Y:S02]  /*ac10*/  F2FP.BF16.F32.PACK_AB R192, R161.reuse, R192 ;  /* 0x000000c0a1c0723e */ /* 0x040fe400000010ff */
[----:B------:R-:W-:Y:S01]  /*ac20*/  FADD.FTZ R164, R152, R17 ;  /* 0x0000001198a47221 */ /* 0x000fe20000010000 */
[----:B------:R-:W-:Y:S01]  /*ac30*/  FADD.FTZ R21, R161, R16 ;  /* 0x00000010a1157221 */ /* 0x000fe20000010000 */
[----:B------:R-:W-:Y:S01]  /*ac40*/  FFMA.FTZ R16, R175, UR10, -R156 ;  /* 0x0000000aaf107c23 */ /* 0x000fe2000801089c */
[----:B------:R-:W0:Y:S01]  /*ac50*/  MUFU.EX2 R193, R193 ;  /* 0x000000c100c17308 */ /* 0x000e220000000800 */
[----:B-1----:R-:W-:Y:S01]  /*ac60*/  FADD.FTZ R17, R199, R164 ;  /* 0x000000a4c7117221 */ /* 0x002fe20000010000 */
[----:B------:R-:W-:Y:S01]  /*ac70*/  FADD.FTZ R166, R194, R21 ;  /* 0x00000015c2a67221 */ /* 0x000fe20000010000 */
[----:B------:R-:W-:Y:S01]  /*ac80*/  FFMA.FTZ R156, R183, UR10, -R156 ;  /* 0x0000000ab79c7c23 */ /* 0x000fe2000801089c */
[----:B------:R-:W-:-:S02]  /*ac90*/  F2FP.BF16.F32.PACK_AB R194, R165, R194 ;  /* 0x000000c2a5c2723e */ /* 0x000fc400000010ff */
[----:B------:R-:W-:Y:S01]  /*aca0*/  FADD.FTZ R21, R165, R166 ;  /* 0x000000a6a5157221 */ /* 0x000fe20000010000 */
[----:B------:R-:W-:Y:S01]  /*acb0*/  F2FP.BF16.F32.PACK_AB R197, R152, R197 ;  /* 0x000000c598c5723e */ /* 0x000fe200000010ff */
[----:B------:R-:W1:Y:S01]  /*acc0*/  MUFU.EX2 R158, R158 ;  /* 0x0000009e009e7308 */ /* 0x000e620000000800 */
[C---:B---3--:R-:W-:Y:S01]  /*acd0*/  FADD.FTZ R164, R154.reuse, R17 ;  /* 0x000000119aa47221 */ /* 0x048fe20000010000 */
[----:B------:R-:W-:-:S06]  /*ace0*/  F2FP.BF16.F32.PACK_AB R199, R154, R199 ;  /* 0x000000c79ac7723e */ /* 0x000fcc00000010ff */
[----:B------:R-:W3:Y:S01]  /*acf0*/  MUFU.EX2 R195, R195 ;  /* 0x000000c300c37308 */ /* 0x000ee20000000800 */
[----:B0-----:R-:W-:-:S07]  /*ad00*/  FADD.FTZ R17, R193, R164 ;  /* 0x000000a4c1117221 */ /* 0x001fce0000010000 */
[----:B------:R-:W0:Y:S01]  /*ad10*/  MUFU.EX2 R160, R160 ;  /* 0x000000a000a07308 */ /* 0x000e220000000800 */
[C---:B-1----:R-:W-:Y:S01]  /*ad20*/  FADD.FTZ R164, R158.reuse, R17 ;  /* 0x000000119ea47221 */ /* 0x042fe20000010000 */
[----:B------:R-:W-:-:S06]  /*ad30*/  F2FP.BF16.F32.PACK_AB R193, R158, R193 ;  /* 0x000000c19ec1723e */ /* 0x000fcc00000010ff */
[----:B------:R-:W1:Y:S01]  /*ad40*/  MUFU.EX2 R188, R188 ;  /* 0x000000bc00bc7308 */ /* 0x000e620000000800 */
[----:B---3--:R-:W-:-:S07]  /*ad50*/  FADD.FTZ R17, R195, R164 ;  /* 0x000000a4c3117221 */ /* 0x008fce0000010000 */
[----:B------:R-:W3:Y:S01]  /*ad60*/  MUFU.EX2 R189, R189 ;  /* 0x000000bd00bd7308 */ /* 0x000ee20000000800 */
[C---:B0-----:R-:W-:Y:S01]  /*ad70*/  FADD.FTZ R164, R160.reuse, R17 ;  /* 0x00000011a0a47221 */ /* 0x041fe20000010000 */
[----:B------:R-:W-:-:S06]  /*ad80*/  F2FP.BF16.F32.PACK_AB R195, R160, R195 ;  /* 0x000000c3a0c3723e */ /* 0x000fcc00000010ff */
[----:B------:R-:W0:Y:S01]  /*ad90*/  MUFU.EX2 R169, R169 ;  /* 0x000000a900a97308 */ /* 0x000e220000000800 */
[----:B-1----:R-:W-:-:S07]  /*ada0*/  FADD.FTZ R166, R188, R21 ;  /* 0x00000015bca67221 */ /* 0x002fce0000010000 */
[----:B------:R-:W1:Y:S01]  /*adb0*/  MUFU.EX2 R162, R162 ;  /* 0x000000a200a27308 */ /* 0x000e620000000800 */
[----:B---3--:R-:W-:-:S07]  /*adc0*/  FADD.FTZ R17, R189, R164 ;  /* 0x000000a4bd117221 */ /* 0x008fce0000010000 */
[----:B------:R-:W3:Y:S01]  /*add0*/  MUFU.EX2 R190, R190 ;  /* 0x000000be00be7308 */ /* 0x000ee20000000800 */
[C---:B0-----:R-:W-:Y:S01]  /*ade0*/  FADD.FTZ R21, R169.reuse, R166 ;  /* 0x000000a6a9157221 */ /* 0x041fe20000010000 */
[----:B------:R-:W-:-:S06]  /*adf0*/  F2FP.BF16.F32.PACK_AB R188, R169, R188 ;  /* 0x000000bca9bc723e */ /* 0x000fcc00000010ff */
[----:B------:R-:W0:Y:S01]  /*ae00*/  MUFU.EX2 R191, R191 ;  /* 0x000000bf00bf7308 */ /* 0x000e220000000800 */
[C---:B-1----:R-:W-:Y:S01]  /*ae10*/  FADD.FTZ R164, R162.reuse, R17 ;  /* 0x00000011a2a47221 */ /* 0x042fe20000010000 */
[----:B------:R-:W-:-:S06]  /*ae20*/  F2FP.BF16.F32.PACK_AB R189, R162, R189 ;  /* 0x000000bda2bd723e */ /* 0x000fcc00000010ff */
[----:B------:R-:W1:Y:S01]  /*ae30*/  MUFU.EX2 R173, R173 ;  /* 0x000000ad00ad7308 */ /* 0x000e620000000800 */
[----:B---3--:R-:W-:-:S07]  /*ae40*/  FADD.FTZ R166, R190, R21 ;  /* 0x00000015bea67221 */ /* 0x008fce0000010000 */
[----:B------:R-:W3:Y:S01]  /*ae50*/  MUFU.EX2 R16, R16 ;  /* 0x0000001000107308 */ /* 0x000ee20000000800 */
[----:B0-----:R-:W-:-:S07]  /*ae60*/  FADD.FTZ R17, R191, R164 ;  /* 0x000000a4bf117221 */ /* 0x001fce0000010000 */
[----:B------:R-:W0:Y:S01]  /*ae70*/  MUFU.EX2 R184, R184 ;  /* 0x000000b800b87308 */ /* 0x000e220000000800 */
[C---:B-1----:R-:W-:Y:S01]  /*ae80*/  FADD.FTZ R21, R173.reuse, R166 ;  /* 0x000000a6ad157221 */ /* 0x042fe20000010000 */
[----:B------:R-:W-:-:S06]  /*ae90*/  F2FP.BF16.F32.PACK_AB R190, R173, R190 ;  /* 0x000000beadbe723e */ /* 0x000fcc00000010ff */
[----:B------:R-:W1:Y:S01]  /*aea0*/  MUFU.EX2 R185, R185 ;  /* 0x000000b900b97308 */ /* 0x000e620000000800 */
[C---:B---3--:R-:W-:Y:S01]  /*aeb0*/  FADD.FTZ R164, R16.reuse, R17 ;  /* 0x0000001110a47221 */ /* 0x048fe20000010000 */
[----:B------:R-:W-:-:S06]  /*aec0*/  F2FP.BF16.F32.PACK_AB R191, R16, R191 ;  /* 0x000000bf10bf723e */ /* 0x000fcc00000010ff */
[----:B------:R-:W3:Y:S01]  /*aed0*/  MUFU.EX2 R177, R177 ;  /* 0x000000b100b17308 */ /* 0x000ee20000000800 */
[----:B0-----:R-:W-:-:S07]  /*aee0*/  FADD.FTZ R166, R184, R21 ;  /* 0x00000015b8a67221 */ /* 0x001fce0000010000 */
[----:B------:R-:W0:Y:S01]  /*aef0*/  MUFU.EX2 R179, R179 ;  /* 0x000000b300b37308 */ /* 0x000e220000000800 */
[----:B-1----:R-:W-:-:S07]  /*af00*/  FADD.FTZ R164, R185, R164 ;  /* 0x000000a4b9a47221 */ /* 0x002fce0000010000 */
[----:B------:R-:W1:Y:S01]  /*af10*/  MUFU.EX2 R186, R186 ;  /* 0x000000ba00ba7308 */ /* 0x000e620000000800 */
[C---:B---3--:R-:W-:Y:S01]  /*af20*/  FADD.FTZ R21, R177.reuse, R166 ;  /* 0x000000a6b1157221 */ /* 0x048fe20000010000 */
[----:B------:R-:W-:-:S06]  /*af30*/  F2FP.BF16.F32.PACK_AB R184, R177, R184 ;  /* 0x000000b8b1b8723e */ /* 0x000fcc00000010ff */
[----:B------:R-:W3:Y:S01]  /*af40*/  MUFU.EX2 R187, R182 ;  /* 0x000000b600bb7308 */ /* 0x000ee20000000800 */
[C---:B0-----:R-:W-:Y:S01]  /*af50*/  FADD.FTZ R164, R179.reuse, R164 ;  /* 0x000000a4b3a47221 */ /* 0x041fe20000010000 */
[----:B------:R-:W-:-:S06]  /*af60*/  F2FP.BF16.F32.PACK_AB R185, R179, R185 ;  /* 0x000000b9b3b9723e */ /* 0x000fcc00000010ff */
[----:B------:R-:W0:Y:S01]  /*af70*/  MUFU.EX2 R181, R181 ;  /* 0x000000b500b57308 */ /* 0x000e220000000800 */
[----:B-1----:R-:W-:Y:S01]  /*af80*/  FADD.FTZ R166, R186, R21 ;  /* 0x00000015baa67221 */ /* 0x002fe20000010000 */
[----:B------:R-:W-:-:S06]  /*af90*/  IMAD.MOV.U32 R21, RZ, RZ, R3 ;  /* 0x000000ffff157224 */ /* 0x000fcc00078e0003 */
[----:B------:R-:W1:Y:S01]  /*afa0*/  MUFU.EX2 R156, R156 ;  /* 0x0000009c009c7308 */ /* 0x000e620000000800 */
[----:B---3--:R-:W-:Y:S01]  /*afb0*/  FADD.FTZ R164, R187, R164 ;  /* 0x000000a4bba47221 */ /* 0x008fe20000010000 */
[C---:B0-----:R-:W-:Y:S01]  /*afc0*/  FADD.FTZ R17, R181.reuse, R166 ;  /* 0x000000a6b5117221 */ /* 0x041fe20000010000 */
[----:B------:R-:W-:Y:S02]  /*afd0*/  F2FP.BF16.F32.PACK_AB R186, R181, R186 ;  /* 0x000000bab5ba723e */ /* 0x000fe400000010ff */
[C---:B-1----:R-:W-:Y:S01]  /*afe0*/  FADD.FTZ R16, R156.reuse, R164 ;  /* 0x000000a49c107221 */ /* 0x042fe20000010000 */
[----:B------:R-:W-:Y:S01]  /*aff0*/  F2FP.BF16.F32.PACK_AB R187, R156, R187 ;  /* 0x000000bb9cbb723e */ /* 0x000fe200000010ff */
[----:B--2---:R-:W-:Y:S06]  /*b000*/  @P2 BRA `(.L_x_1152) ;  /* 0xffffffd800602947 */ /* 0x004fec000383ffff */
.L_x_1135:
        /* <DEDUP_REMOVED lines=131> */
.L_x_1153:
[----:B------:R-:W-:Y:S01]  /*b840*/  ULEA UR5, UR36, UR38, 0x3 ;  /* 0x0000002624057291 */ /* 0x000fe2000f8e183f */
[----:B------:R-:W-:-:S05]  /*b850*/  IMAD.U32 R0, RZ, RZ, UR37 ;  /* 0x00000025ff007e24 */ /* 0x000fca000f8e00ff */
[----:B------:R-:W-:-:S04]  /*b860*/  SHF.L.U32 R0, R0, 0x1f, RZ ;  /* 0x0000001f00007819 */ /* 0x000fc800000006ff */
[----:B------:R0:W1:Y:S01]  /*b870*/  SYNCS.PHASECHK.TRANS64.TRYWAIT P2, [UR5+0x30850], R0 ;  /* 0x03085000ff0075a7 */ /* 0x0000620008040145 */
[----:B------:R-:W-:Y:S05]  /*b880*/  @!P0 BRA `(.L_x_1154) ;  /* 0x0000000000048947 */ /* 0x000fea0003800000 */
[----:B------:R-:W-:Y:S01]  /*b890*/  BPT.TRAP 0x1 ;  /* 0x000000040000795c */ /* 0x000fe20000300000 */
.L_x_1154:
[----:B-1----:R-:W-:Y:S05]  /*b8a0*/  @P2 BRA `(.L_x_1155) ;  /* 0x0000000000082947 */ /* 0x002fea0003800000 */
[----:B------:R-:W1:Y:S02]  /*b8b0*/  SYNCS.PHASECHK.TRANS64.TRYWAIT P0, [UR5+0x30850], R0 ;  /* 0x03085000ff0075a7 */ /* 0x000e640008000145 */
[----:B-1----:R-:W-:Y:S05]  /*b8c0*/  @!P0 BRA `(.L_x_1156) ;  /* 0x0000009000f48947 */ /* 0x002fea0003800000 */
.L_x_1155:
[----:B------:R-:W-:Y:S01]  /*b8d0*/  UIADD3 UR38, UR38, 0x400, URZ ;  /* 0x0000040026267890 */ /* 0x000fe2000fffe03f */
[----:B------:R-:W-:Y:S01]  /*b8e0*/  WARPGROUP.ARRIVE ;  /* 0x00000000000079c5 */ /* 0x000fe20000000000 */
[----:B------:R-:W-:Y:S01]  /*b8f0*/  UMOV UR7, 0x40000040 ;  /* 0x4000004000077882 */ /* 0x000fe20000000000 */
[----:B-1----:R-:W1:Y:S01]  /*b900*/  SHFL.BFLY PT, R7, R16, 0x2, 0x1f ;  /* 0x0c401f0010077f89 */ /* 0x002e6200000e0000 */
[----:B------:R-:W-:Y:S01]  /*b910*/  USHF.R.U32.HI UR38, URZ, 0x4, UR38 ;  /* 0x000000043f267899 */ /* 0x000fe20008011626 */
[----:B------:R-:W-:Y:S01]  /*b920*/  IMAD.MOV.U32 R6, RZ, RZ, RZ ;  /* 0x000000ffff067224 */ /* 0x000fe200078e00ff */
[----:B------:R-:W-:Y:S01]  /*b930*/  R2UR UR8, R209 ;  /* 0x00000000d10872ca */ /* 0x000fe200000e0000 */
[----:B0-----:R-:W0:Y:S01]  /*b940*/  SHFL.BFLY PT, R0, R17, 0x2, 0x1f ;  /* 0x0c401f0011007f89 */ /* 0x001e2200000e0000 */
[----:B------:R-:W-:Y:S01]  /*b950*/  ULOP3.LUT UR38, UR38, 0x3fff, URZ, 0xc0, !UPT ;  /* 0x00003fff26267892 */ /* 0x000fe2000f8ec03f */
[----:B------:R-:W-:Y:S02]  /*b960*/  IMAD.U32 R12, RZ, RZ, UR5 ;  /* 0x00000005ff0c7e24 */ /* 0x000fe4000f8e00ff */
[----:B------:R-:W-:Y:S01]  /*b970*/  IMAD.MOV.U32 R4, RZ, RZ, RZ ;  /* 0x000000ffff047224 */ /* 0x000fe200078e00ff */
[----:B------:R-:W-:Y:S01]  /*b980*/  ULOP3.LUT UR4, UR38, 0x2000000, URZ, 0xfc, !UPT ;  /* 0x0200000026047892 */ /* 0x000fe2000f8efc3f */
[----:B------:R-:W-:-:S02]  /*b990*/  IMAD.U32 R13, RZ, RZ, UR10 ;  /* 0x0000000aff0d7e24 */ /* 0x000fc4000f8e00ff */
[----:B------:R-:W-:Y:S01]  /*b9a0*/  IMAD.U32 R8, RZ, RZ, UR10 ;  /* 0x0000000aff087e24 */ /* 0x000fe2000f8e00ff */
[----:B------:R-:W-:Y:S02]  /*b9b0*/  ULEA UR4, UR36, UR4, 0xb ;  /* 0x0000000424047291 */ /* 0x000fe4000f8e583f */
[----:B------:R-:W-:Y:S02]  /*b9c0*/  UIADD3 UR36, UR36, 0x1, URZ ;  /* 0x0000000124247890 */ /* 0x000fe4000fffe03f */
[----:B------:R-:W-:Y:S02]  /*b9d0*/  UIADD3 UR8, UR8, 0x1, URZ ;  /* 0x0000000108087890 */ /* 0x000fe4000fffe03f */
[----:B------:R-:W-:Y:S01]  /*b9e0*/  UISETP.NE.AND UP0, UPT, UR36, 0x2, UPT ;  /* 0x000000022400788c */ /* 0x000fe2000bf05270 */
[----:B------:R-:W-:Y:S02]  /*b9f0*/  UMOV UR6, UR4 ;  /* 0x0000000400067c82 */ /* 0x000fe40008000000 */
[----:B------:R-:W-:Y:S01]  /*ba00*/  HGMMA.64x256x16.F32.BF16 R24, R196, gdesc[UR4].tnspB, R24, gsb0 ;  /* 0x43e00004c4187df0 */ /* 0x000fe20008001818 */
[----:B------:R-:W-:Y:S01]  /*ba10*/  UIADD3 UR6, UR4, 0x80, URZ ;  /* 0x0000008004067890 */ /* 0x000fe2000fffe03f */
[----:B-1----:R-:W-:Y:S01]  /*ba20*/  FADD.FTZ R2, R7, R16 ;  /* 0x0000001007027221 */ /* 0x002fe20000010000 */
[----:B------:R-:W-:Y:S01]  /*ba30*/  UMOV UR7, 0x40000040 ;  /* 0x4000004000077882 */ /* 0x000fe20000000000 */
[----:B------:R-:W-:-:S02]  /*ba40*/  IMAD.U32 R209, RZ, RZ, UR8 ;  /* 0x00000008ffd17e24 */ /* 0x000fc4000f8e00ff */
[----:B0-----:R-:W-:Y:S01]  /*ba50*/  FADD.FTZ R0, R0, R17 ;  /* 0x0000001100007221 */ /* 0x001fe20000010000 */
[----:B------:R-:W-:Y:S01]  /*ba60*/  USEL UR36, UR36, URZ, UP0 ;  /* 0x0000003f24247287 */ /* 0x000fe20008000000 */
[----:B------:R-:W0:Y:S04]  /*ba70*/  SHFL.BFLY PT, R9, R2, 0x1, 0x1f ;  /* 0x0c201f0002097f89 */ /* 0x000e2800000e0000 */
[----:B------:R-:W1:Y:S01]  /*ba80*/  SHFL.BFLY PT, R7, R0, 0x1, 0x1f ;  /* 0x0c201f0000077f89 */ /* 0x000e6200000e0000 */
[----:B0-----:R-:W-:Y:S01]  /*ba90*/  FADD.FTZ R11, R2, R9 ;  /* 0x00000009020b7221 */ /* 0x001fe20000010000 */
[----:B------:R-:W-:Y:S02]  /*baa0*/  IMAD.MOV.U32 R2, RZ, RZ, -0x800000 ;  /* 0xff800000ff027424 */ /* 0x000fe400078e00ff */
[----:B-1----:R-:W-:-:S02]  /*bab0*/  FADD.FTZ R10, R0, R7 ;  /* 0x00000007000a7221 */ /* 0x002fc40000010000 */
[----:B------:R-:W-:Y:S01]  /*bac0*/  FSETP.NE.FTZ.AND P2, PT, R11, RZ, PT ;  /* 0x000000ff0b00720b */ /* 0x000fe20003f55000 */
[----:B------:R-:W-:Y:S02]  /*bad0*/  IMAD.MOV.U32 R0, RZ, RZ, -0x800000 ;  /* 0xff800000ff007424 */ /* 0x000fe400078e00ff */
[----:B------:R-:W-:-:S10]  /*bae0*/  FSETP.NE.FTZ.AND P0, PT, R10, RZ, PT ;  /* 0x000000ff0a00720b */ /* 0x000fd40003f15000 */
[----:B------:R-:W0:Y:S01]  /*baf0*/  @P2 MUFU.LG2 R9, R11 ;  /* 0x0000000b00092308 */ /* 0x000e220000000c00 */
[----:B------:R-:W-:Y:S02]  /*bb00*/  @P2 FMUL.FTZ R13, R13, 0.69314718246459960938 ;  /* 0x3f3172180d0d2820 */ /* 0x000fe40000410000 */
[----:B------:R-:W-:-:S05]  /*bb10*/  @P0 FMUL.FTZ R8, R8, 0.69314718246459960938 ;  /* 0x3f31721808080820 */ /* 0x000fca0000410000 */
[----:B------:R-:W-:Y:S08]  /*bb20*/  @P0 MUFU.RCP R6, R10 ;  /* 0x0000000a00060308 */ /* 0x000ff00000001000 */
[----:B------:R0:W1:Y:S08]  /*bb30*/  @P0 MUFU.LG2 R7, R10 ;  /* 0x0000000a00070308 */ /* 0x0000700000000c00 */
[----:B------:R-:W2:Y:S01]  /*bb40*/  @P2 MUFU.RCP R4, R11 ;  /* 0x0000000b00042308 */ /* 0x000ea20000001000 */
[----:B0-----:R-:W-:Y:S01]  /*bb50*/  @P2 FMUL.FTZ R10, R9, 0.69314718246459960938 ;  /* 0x3f317218090a2820 */ /* 0x001fe20000410000 */
[----:B------:R-:W-:-:S03]  /*bb60*/  @!P1 VIADD R9, R12, 0x30860 ;  /* 0x000308600c099836 */ /* 0x000fc60000000000 */
[----:B------:R-:W-:Y:S02]  /*bb70*/  @P2 FFMA.FTZ R0, R13, R3, R10 ;  /* 0x000000030d002223 */ /* 0x000fe4000001000a */
[----:B------:R-:W-:Y:S01]  /*bb80*/  @!P1 PRMT R9, RZ, 0x654, R9 ;  /* 0x00000654ff099816 */ /* 0x000fe20000000009 */
[----:B-1----:R-:W-:-:S04]  /*bb90*/  @P0 FMUL.FTZ R7, R7, 0.69314718246459960938 ;  /* 0x3f31721807070820 */ /* 0x002fc80000410000 */
[----:B------:R-:W-:Y:S01]  /*bba0*/  @P0 FFMA.FTZ R2, R8, R5, R7 ;  /* 0x0000000508020223 */ /* 0x000fe20000010007 */
[----:B------:R-:W-:Y:S01]  /*bbb0*/  PLOP3.LUT P0, PT, PT, PT, PT, 0x8, 0x0 ;  /* 0x000000000000781c */ /* 0x000fe20003f0e170 */
        /* <DEDUP_REMOVED lines=19> */
[----:B------:R0:W-:Y:S01]  /*bcf0*/  @!P1 SYNCS.ARRIVE.TRANS64.RED.A1T0 RZ, [R9+URZ], RZ ;  /* 0x000000ff09ff99a7 */ /* 0x0001e2000810043f */
[----:B--2---:R-:W-:Y:S01]  /*bd00*/  FMUL.FTZ R3, R83, R4 ;  /* 0x0000000453037220 */ /* 0x004fe20000410000 */
        /* <DEDUP_REMOVED lines=127> */
.L_x_1086:
[----:B------:R-:W0:Y:S01]  /*c500*/  S2R R4, SR_CgaCtaId ;  /* 0x0000000000047919 */ /* 0x000e220000008800 */
[----:B------:R-:W-:Y:S01]  /*c510*/  MOV R19, 0x400 ;  /* 0x0000040000137802 */ /* 0x000fe20000000f00 */
[----:B------:R-:W-:Y:S01]  /*c520*/  BSSY B0, `(.L_x_1157) ;  /* 0x00002ae000007945 */ /* 0x000fe20003800000 */
[----:B------:R-:W-:Y:S02]  /*c530*/  BAR.SYNC.DEFER_BLOCKING 0x5, 0x120 ;  /* 0x0144800000007b1d */ /* 0x000fe40000010000 */
[----:B0-----:R-:W-:-:S05]  /*c540*/  LEA R19, R4, R19, 0x18 ;  /* 0x0000001304137211 */ /* 0x001fca00078ec0ff */
[----:B------:R-:W0:Y:S02]  /*c550*/  LDS.128 R200, [R19+0x308d0] ;  /* 0x0308d00013c87984 */ /* 0x000e240000000c00 */
[----:B0-----:R-:W-:Y:S02]  /*c560*/  R2UR UR6, R202 ;  /* 0x00000000ca0672ca */ /* 0x001fe400000e0000 */
[----:B------:R-:W-:Y:S01]  /*c570*/  R2UR UR5, R203 ;  /* 0x00000000cb0572ca */ /* 0x000fe200000e0000 */
[----:B------:R-:W-:Y:S06]  /*c580*/  BAR.ARV 0x4, 0x120 ;  /* 0x0104800000007b1d */ /* 0x000fec0000002000 */
[----:B------:R-:W-:Y:S08]  /*c590*/  @P0 BRA `(.L_x_1158) ;  /* 0x0000001c00800947 */ /* 0x000ff00003800000 */
[----:B------:R-:W0:Y:S01]  /*c5a0*/  S2R R10, SR_SWINHI ;  /* 0x00000000000a7919 */ /* 0x000e220000002f00 */
[----:B------:R-:W-:Y:S01]  /*c5b0*/  F2FP.BF16.F32.PACK_AB R24, R25, R24 ;  /* 0x000000181918723e */ /* 0x000fe200000010ff */
[----:B------:R-:W-:Y:S01]  /*c5c0*/  ULDC.64 UR8, c[0x0][0xbd8] ;  /* 0x0002f60000087ab9 */ /* 0x000fe20000000a00 */
[----:B------:R-:W-:Y:S01]  /*c5d0*/  F2FP.BF16.F32.PACK_AB R25, R8, R26 ;  /* 0x0000001a0819723e */ /* 0x000fe200000010ff */
[----:B------:R-:W-:Y:S01]  /*c5e0*/  UISETP.NE.U32.AND UP0, UPT, UR8, URZ, UPT ;  /* 0x0000003f0800728c */ /* 0x000fe2000bf05070 */
[----:B------:R-:W-:Y:S02]  /*c5f0*/  F2FP.BF16.F32.PACK_AB R32, R33, R32 ;  /* 0x000000202120723e */ /* 0x000fe400000010ff */
[----:B------:R-:W-:Y:S01]  /*c600*/  F2FP.BF16.F32.PACK_AB R26, R29, R28 ;  /* 0x0000001c1d1a723e */ /* 0x000fe200000010ff */
[----:B------:R-:W-:Y:S01]  /*c610*/  UISETP.NE.AND.EX UP0, UPT, UR9, URZ, UPT, UP0 ;  /* 0x0000003f0900728c */ /* 0x000fe2000bf05300 */
[----:B------:R-:W-:Y:S02]  /*c620*/  F2FP.BF16.F32.PACK_AB R27, R6, R27 ;  /* 0x0000001b061b723e */ /* 0x000fe400000010ff */
[----:B------:R-:W-:Y:S01]  /*c630*/  F2FP.BF16.F32.PACK_AB R33, R163, R34 ;  /* 0x00000022a321723e */ /* 0x000fe200000010ff */
[----:B------:R-:W-:Y:S01]  /*c640*/  ULDC.64 UR8, c[0x0][0xbd8] ;  /* 0x0002f60000087ab9 */ /* 0x000fe20000000a00 */
[----:B------:R-:W-:-:S02]  /*c650*/  F2FP.BF16.F32.PACK_AB R40, R41, R40 ;  /* 0x000000282928723e */ /* 0x000fc400000010ff */
[----:B------:R-:W-:Y:S02]  /*c660*/  F2FP.BF16.F32.PACK_AB R34, R37, R36 ;  /* 0x000000242522723e */ /* 0x000fe400000010ff */
[----:B------:R-:W-:Y:S02]  /*c670*/  F2FP.BF16.F32.PACK_AB R35, R162, R35 ;  /* 0x00000023a223723e */ /* 0x000fe400000010ff */
[----:B------:R-:W-:Y:S02]  /*c680*/  F2FP.BF16.F32.PACK_AB R41, R161, R42 ;  /* 0x0000002aa129723e */ /* 0x000fe400000010ff */
[----:B------:R-:W-:Y:S02]  /*c690*/  F2FP.BF16.F32.PACK_AB R48, R49, R48 ;  /* 0x000000303130723e */ /* 0x000fe400000010ff */
[----:B------:R-:W-:Y:S02]  /*c6a0*/  R2UR UR4, R208 ;  /* 0x00000000d00472ca */ /* 0x000fe400000e0000 */
[----:B------:R-:W-:-:S02]  /*c6b0*/  F2FP.BF16.F32.PACK_AB R42, R45, R44 ;  /* 0x0000002c2d2a723e */ /* 0x000fc400000010ff */
[----:B------:R-:W-:Y:S02]  /*c6c0*/  F2FP.BF16.F32.PACK_AB R43, R160, R43 ;  /* 0x0000002ba02b723e */ /* 0x000fe400000010ff */
[----:B------:R-:W-:Y:S02]  /*c6d0*/  F2FP.BF16.F32.PACK_AB R49, R159, R50 ;  /* 0x000000329f31723e */ /* 0x000fe400000010ff */
[----:B------:R-:W-:Y:S02]  /*c6e0*/  F2FP.BF16.F32.PACK_AB R56, R57, R56 ;  /* 0x000000383938723e */ /* 0x000fe400000010ff */
[----:B------:R-:W-:Y:S02]  /*c6f0*/  MOV R4, R19 ;  /* 0x0000001300047202 */ /* 0x000fe40000000f00 */
[----:B0-----:R-:W-:Y:S02]  /*c700*/  MOV R5, R10 ;  /* 0x0000000a00057202 */ /* 0x001fe40000000f00 */
[----:B------:R-:W-:Y:S01]  /*c710*/  F2FP.BF16.F32.PACK_AB R50, R53, R52 ;  /* 0x000000343532723e */ /* 0x000fe200000010ff */
[----:B------:R-:W-:Y:S01]  /*c720*/  UIMAD.WIDE UR8, UR4, 0x4, UR8 ;  /* 0x00000004040878a5 */ /* 0x000fe2000f8e0208 */
[----:B------:R-:W-:Y:S01]  /*c730*/  F2FP.BF16.F32.PACK_AB R51, R158, R51 ;  /* 0x000000339e33723e */ /* 0x000fe200000010ff */
[----:B------:R-:W-:Y:S01]  /*c740*/  IMAD.WIDE R98, R213, 0x2, R4 ;  /* 0x00000002d5627825 */ /* 0x000fe200078e0204 */
[----:B------:R-:W-:-:S02]  /*c750*/  F2FP.BF16.F32.PACK_AB R57, R157, R58 ;  /* 0x0000003a9d39723e */ /* 0x000fc400000010ff */
[----:B------:R-:W-:Y:S02]  /*c760*/  F2FP.BF16.F32.PACK_AB R64, R65, R64 ;  /* 0x000000404140723e */ /* 0x000fe400000010ff */
[C---:B------:R-:W-:Y:S02]  /*c770*/  IADD3 R177, P5, R98.reuse, 0x4040, RZ ;  /* 0x0000404062b17810 */ /* 0x040fe40007fbe0ff */
[C---:B------:R-:W-:Y:S02]  /*c780*/  IADD3 R167, P1, R98.reuse, 0x20, RZ ;  /* 0x0000002062a77810 */ /* 0x040fe40007f3e0ff */
[C---:B------:R-:W-:Y:S01]  /*c790*/  IADD3 R169, P0, R98.reuse, 0x40, RZ ;  /* 0x0000004062a97810 */ /* 0x040fe20007f1e0ff */
[--C-:B------:R-:W-:Y:S01]  /*c7a0*/  IMAD.X R31, RZ, RZ, R99.reuse, P5 ;  /* 0x000000ffff1f7224 */ /* 0x100fe200028e0663 */
[----:B------:R-:W-:Y:S01]  /*c7b0*/  LOP3.LUT R22, R177, 0x380, RZ, 0xc0, !PT ;  /* 0x00000380b1167812 */ /* 0x000fe200078ec0ff */
[--C-:B------:R-:W-:Y:S01]  /*c7c0*/  IMAD.X R11, RZ, RZ, R99.reuse, P1 ;  /* 0x000000ffff0b7224 */ /* 0x100fe200008e0663 */
[C---:B------:R-:W-:Y:S01]  /*c7d0*/  IADD3 R171, P4, R98.reuse, 0x60, RZ ;  /* 0x0000006062ab7810 */ /* 0x040fe20007f9e0ff */
[----:B------:R-:W-:Y:S01]  /*c7e0*/  IMAD.X R13, RZ, RZ, R99, P0 ;  /* 0x000000ffff0d7224 */ /* 0x000fe200000e0663 */
[----:B------:R-:W-:-:S02]  /*c7f0*/  LOP3.LUT R7, R98, 0x380, RZ, 0xc0, !PT ;  /* 0x0000038062077812 */ /* 0x000fc400078ec0ff */
[----:B------:R-:W-:Y:S01]  /*c800*/  IADD3 R173, P3, R98, 0x4000, RZ ;  /* 0x0000400062ad7810 */ /* 0x000fe20007f7e0ff */
[--C-:B------:R-:W-:Y:S01]  /*c810*/  IMAD.X R15, RZ, RZ, R99.reuse, P4 ;  /* 0x000000ffff0f7224 */ /* 0x100fe200020e0663 */
[----:B------:R-:W-:Y:S02]  /*c820*/  SHF.R.U64 R22, R22, 0x3, RZ ;  /* 0x0000000316167819 */ /* 0x000fe400000012ff */
[C---:B------:R-:W-:Y:S01]  /*c830*/  IADD3 R175, P6, R98.reuse, 0x4020, RZ ;  /* 0x0000402062af7810 */ /* 0x040fe20007fde0ff */
[--C-:B------:R-:W-:Y:S01]  /*c840*/  IMAD.X R17, RZ, RZ, R99.reuse, P3 ;  /* 0x000000ffff117224 */ /* 0x100fe200018e0663 */
[C---:B------:R-:W-:Y:S02]  /*c850*/  IADD3 R179, P2, R98.reuse, 0x4060, RZ ;  /* 0x0000406062b37810 */ /* 0x040fe40007f5e0ff */
[C---:B------:R-:W-:Y:S01]  /*c860*/  IADD3 R181, P1, R98.reuse, 0x8000, RZ ;  /* 0x0000800062b57810 */ /* 0x040fe20007f3e0ff */
[--C-:B------:R-:W-:Y:S01]  /*c870*/  IMAD.X R21, RZ, RZ, R99.reuse, P6 ;  /* 0x000000ffff157224 */ /* 0x100fe200030e0663 */
[----:B------:R-:W-:Y:S01]  /*c880*/  IADD3 R183, P0, R98, 0x8020, RZ ;  /* 0x0000802062b77810 */ /* 0x000fe20007f1e0ff */
[--C-:B------:R-:W-:Y:S01]  /*c890*/  IMAD.X R39, RZ, RZ, R99.reuse, P2 ;  /* 0x000000ffff277224 */ /* 0x100fe200010e0663 */
[----:B------:R-:W-:Y:S01]  /*c8a0*/  LOP3.LUT R10, R167, 0x380, RZ, 0xc0, !PT ;  /* 0x00000380a70a7812 */ /* 0x000fe200078ec0ff */
[--C-:B------:R-:W-:Y:S01]  /*c8b0*/  IMAD.X R47, RZ, RZ, R99.reuse, P1 ;  /* 0x000000ffff2f7224 */ /* 0x100fe200008e0663 */
[----:B------:R-:W-:Y:S01]  /*c8c0*/  LOP3.LUT R12, R169, 0x380, RZ, 0xc0, !PT ;  /* 0x00000380a90c7812 */ /* 0x000fe200078ec0ff */
[----:B------:R-:W-:Y:S01]  /*c8d0*/  IMAD.X R55, RZ, RZ, R99, P0 ;  /* 0x000000ffff377224 */ /* 0x000fe200000e0663 */
[----:B------:R-:W-:-:S02]  /*c8e0*/  LOP3.LUT R14, R171, 0x380, RZ, 0xc0, !PT ;  /* 0x00000380ab0e7812 */ /* 0x000fc400078ec0ff */
[----:B------:R-:W-:Y:S02]  /*c8f0*/  SHF.R.U64 R7, R7, 0x3, RZ ;  /* 0x0000000307077819 */ /* 0x000fe400000012ff */
[----:B------:R-:W-:Y:S02]  /*c900*/  LOP3.LUT R16, R173, 0x380, RZ, 0xc0, !PT ;  /* 0x00000380ad107812 */ /* 0x000fe400078ec0ff */
[----:B------:R-:W-:Y:S02]  /*c910*/  LOP3.LUT R30, R22, R177, RZ, 0x3c, !PT ;  /* 0x000000b1161e7212 */ /* 0x000fe400078e3cff */
[----:B------:R-:W-:Y:S02]  /*c920*/  SHF.R.U64 R10, R10, 0x3, RZ ;  /* 0x000000030a0a7819 */ /* 0x000fe400000012ff */
[----:B------:R-:W-:Y:S02]  /*c930*/  LOP3.LUT R20, R175, 0x380, RZ, 0xc0, !PT ;  /* 0x00000380af147812 */ /* 0x000fe400078ec0ff */
[----:B------:R-:W-:-:S02]  /*c940*/  LOP3.LUT R22, R183, 0x380, RZ, 0xc0, !PT ;  /* 0x00000380b7167812 */ /* 0x000fc400078ec0ff */
[----:B------:R-:W-:Y:S02]  /*c950*/  IADD3 R185, P4, R98, 0x8040, RZ ;  /* 0x0000804062b97810 */ /* 0x000fe40007f9e0ff */
[----:B------:R-:W-:Y:S02]  /*c960*/  SHF.R.U64 R12, R12, 0x3, RZ ;  /* 0x000000030c0c7819 */ /* 0x000fe400000012ff */
[C---:B------:R-:W-:Y:S01]  /*c970*/  IADD3 R187, P3, R98.reuse, 0x8060, RZ ;  /* 0x0000806062bb7810 */ /* 0x040fe20007f7e0ff */
[--C-:B------:R-:W-:Y:S01]  /*c980*/  IMAD.X R63, RZ, RZ, R99.reuse, P4 ;  /* 0x000000ffff3f7224 */ /* 0x100fe200020e0663 */
[C---:B------:R-:W-:Y:S02]  /*c990*/  IADD3 R189, P6, R98.reuse, 0xc000, RZ ;  /* 0x0000c00062bd7810 */ /* 0x040fe40007fde0ff */
[C---:B------:R-:W-:Y:S01]  /*c9a0*/  IADD3 R191, P5, R98.reuse, 0xc020, RZ ;  /* 0x0000c02062bf7810 */ /* 0x040fe20007fbe0ff */
[--C-:B------:R-:W-:Y:S01]  /*c9b0*/  IMAD.X R71, RZ, RZ, R99.reuse, P3 ;  /* 0x000000ffff477224 */ /* 0x100fe200018e0663 */
[C---:B------:R-:W-:Y:S01]  /*c9c0*/  IADD3 R193, P2, R98.reuse, 0xc040, RZ ;  /* 0x0000c04062c17810 */ /* 0x040fe20007f5e0ff */
[--C-:B------:R-:W-:Y:S01]  /*c9d0*/  IMAD.X R79, RZ, RZ, R99.reuse, P6 ;  /* 0x000000ffff4f7224 */ /* 0x100fe200030e0663 */
[----:B------:R-:W-:Y:S01]  /*c9e0*/  IADD3 R195, P1, R98, 0xc060, RZ ;  /* 0x0000c06062c37810 */ /* 0x000fe20007f3e0ff */
[----:B------:R-:W-:Y:S01]  /*c9f0*/  IMAD.X R95, RZ, RZ, R99, P5 ;  /* 0x000000ffff5f7224 */ /* 0x000fe200028e0663 */
[----:B------:R-:W-:-:S02]  /*ca00*/  SHF.R.U64 R14, R14, 0x3, RZ ;  /* 0x000000030e0e7819 */ /* 0x000fc400000012ff */
[----:B------:R-:W-:Y:S01]  /*ca10*/  LOP3.LUT R38, R179, 0x380, RZ, 0xc0, !PT ;  /* 0x00000380b3267812 */ /* 0x000fe200078ec0ff */
[--C-:B------:R-:W-:Y:S01]  /*ca20*/  IMAD.X R9, RZ, RZ, R99.reuse, P1 ;  /* 0x000000ffff097224 */ /* 0x100fe200008e0663 */
[----:B------:R-:W-:Y:S01]  /*ca30*/  LOP3.LUT R98, R7, R98, RZ, 0x3c, !PT ;  /* 0x0000006207627212 */ /* 0x000fe200078e3cff */
[----:B------:R-:W-:Y:S01]  /*ca40*/  IMAD.X R7, RZ, RZ, R99, P2 ;  /* 0x000000ffff077224 */ /* 0x000fe200010e0663 */
[----:B------:R-:W-:Y:S02]  /*ca50*/  SHF.R.U64 R16, R16, 0x3, RZ ;  /* 0x0000000310107819 */ /* 0x000fe400000012ff */
[----:B------:R-:W-:Y:S02]  /*ca60*/  LOP3.LUT R46, R181, 0x380, RZ, 0xc0, !PT ;  /* 0x00000380b52e7812 */ /* 0x000fe400078ec0ff */
[----:B------:R-:W-:Y:S02]  /*ca70*/  LOP3.LUT R10, R10, R167, RZ, 0x3c, !PT ;  /* 0x000000a70a0a7212 */ /* 0x000fe400078e3cff */
[----:B------:R-:W-:-:S02]  /*ca80*/  SHF.R.U64 R20, R20, 0x3, RZ ;  /* 0x0000000314147819 */ /* 0x000fc400000012ff */
[----:B------:R-:W-:Y:S02]  /*ca90*/  SHF.R.U64 R22, R22, 0x3, RZ ;  /* 0x0000000316167819 */ /* 0x000fe400000012ff */
[----:B------:R-:W-:Y:S02]  /*caa0*/  LOP3.LUT R12, R12, R169, RZ, 0x3c, !PT ;  /* 0x000000a90c0c7212 */ /* 0x000fe400078e3cff */
[----:B------:R-:W-:Y:S02]  /*cab0*/  LOP3.LUT R62, R185, 0x380, RZ, 0xc0, !PT ;  /* 0x00000380b93e7812 */ /* 0x000fe400078ec0ff */
[----:B------:R-:W-:Y:S02]  /*cac0*/  LOP3.LUT R14, R14, R171, RZ, 0x3c, !PT ;  /* 0x000000ab0e0e7212 */ /* 0x000fe400078e3cff */
[----:B------:R-:W-:Y:S02]  /*cad0*/  SHF.R.U64 R38, R38, 0x3, RZ ;  /* 0x0000000326267819 */ /* 0x000fe400000012ff */
[----:B------:R-:W-:-:S02]  /*cae0*/  LOP3.LUT R70, R187, 0x380, RZ, 0xc0, !PT ;  /* 0x00000380bb467812 */ /* 0x000fc400078ec0ff */
[----:B------:R-:W-:Y:S02]  /*caf0*/  LOP3.LUT R16, R16, R173, RZ, 0x3c, !PT ;  /* 0x000000ad10107212 */ /* 0x000fe400078e3cff */
[----:B------:R-:W-:Y:S02]  /*cb00*/  SHF.R.U64 R46, R46, 0x3, RZ ;  /* 0x000000032e2e7819 */ /* 0x000fe400000012ff */
[----:B------:R-:W-:Y:S02]  /*cb10*/  LOP3.LUT R78, R189, 0x380, RZ, 0xc0, !PT ;  /* 0x00000380bd4e7812 */ /* 0x000fe400078ec0ff */
[----:B------:R-:W-:Y:S01]  /*cb20*/  MOV R98, R98 ;  /* 0x0000006200627202 */ /* 0x000fe20000000f00 */
[----:B------:R-:W-:Y:S01]  /*cb30*/  BAR.SYNC.DEFER_BLOCKING 0x1, 0x100 ;  /* 0x0044000000007b1d */ /* 0x000fe20000010000 */
[----:B------:R-:W-:Y:S02]  /*cb40*/  LOP3.LUT R20, R20, R175, RZ, 0x3c, !PT ;  /* 0x000000af14147212 */ /* 0x000fe400078e3cff */
[----:B------:R-:W-:-:S02]  /*cb50*/  LOP3.LUT R54, R22, R183, RZ, 0x3c, !PT ;  /* 0x000000b716367212 */ /* 0x000fc400078e3cff */
[----:B------:R-:W-:Y:S02]  /*cb60*/  LOP3.LUT R8, R191, 0x380, RZ, 0xc0, !PT ;  /* 0x00000380bf087812 */ /* 0x000fe400078ec0ff */
[----:B------:R-:W-:Y:S02]  /*cb70*/  MOV R11, R10 ;  /* 0x0000000a000b7202 */ /* 0x000fe40000000f00 */
[----:B------:R-:W-:Y:S02]  /*cb80*/  SHF.R.U64 R62, R62, 0x3, RZ ;  /* 0x000000033e3e7819 */ /* 0x000fe400000012ff */
[----:B------:R-:W-:Y:S02]  /*cb90*/  LOP3.LUT R22, R193, 0x380, RZ, 0xc0, !PT ;  /* 0x00000380c1167812 */ /* 0x000fe400078ec0ff */
[----:B------:R-:W-:Y:S02]  /*cba0*/  MOV R12, R12 ;  /* 0x0000000c000c7202 */ /* 0x000fe40000000f00 */
[----:B------:R-:W-:-:S02]  /*cbb0*/  LOP3.LUT R38, R38, R179, RZ, 0x3c, !PT ;  /* 0x000000b326267212 */ /* 0x000fc400078e3cff */
[----:B------:R-:W-:Y:S02]  /*cbc0*/  SHF.R.U64 R70, R70, 0x3, RZ ;  /* 0x0000000346467819 */ /* 0x000fe400000012ff */
[----:B------:R-:W-:Y:S02]  /*cbd0*/  LOP3.LUT R94, R195, 0x380, RZ, 0xc0, !PT ;  /* 0x00000380c35e7812 */ /* 0x000fe400078ec0ff */
[----:B------:R-:W-:Y:S02]  /*cbe0*/  MOV R14, R14 ;  /* 0x0000000e000e7202 */ /* 0x000fe40000000f00 */
[----:B------:R-:W-:Y:S01]  /*cbf0*/  LOP3.LUT R46, R46, R181, RZ, 0x3c, !PT ;  /* 0x000000b52e2e7212 */ /* 0x000fe200078e3cff */
[----:B------:R0:W-:Y:S01]  /*cc00*/  STSM.16.M88.4 [R98], R24 ;  /* 0x0000001862007844 */ /* 0x0001e20000000200 */
[----:B------:R-:W-:Y:S02]  /*cc10*/  SHF.R.U64 R78, R78, 0x3, RZ ;  /* 0x000000034e4e7819 */ /* 0x000fe400000012ff */
        /* <DEDUP_REMOVED lines=8> */
[----:B------:R-:W-:Y:S02]  /*cca0*/  SHF.R.U64 R8, R8, 0x3, RZ ;  /* 0x0000000308087819 */ /* 0x000fe400000012ff */
[----:B------:R-:W-:Y:S01]  /*ccb0*/  MOV R20, R20 ;  /* 0x0000001400147202 */ /* 0x000fe20000000f00 */
[----:B------:R-:W-:Y:S01]  /*ccc0*/  STSM.16.M88.4 [R16], R56 ;  /* 0x0000003810007844 */ /* 0x000fe20000000200 */
[----:B------:R-:W-:-:S02]  /*ccd0*/  F2FP.BF16.F32.PACK_AB R66, R69, R68 ;  /* 0x000000444542723e */ /* 0x000fc400000010ff */
        /* <DEDUP_REMOVED lines=10> */
[----:B------:R-:W-:Y:S01]  /*cd80*/  LOP3.LUT R70, R70, R187, RZ, 0x3c, !PT ;  /* 0x000000bb46467212 */ /* 0x000fe200078e3cff */
[----:B------:R-:W-:Y:S01]  /*cd90*/  STSM.16.M88.4 [R30], R72 ;  /* 0x000000481e007844 */ /* 0x000fe20000000200 */
[----:B------:R-:W-:Y:S02]  /*cda0*/  SHF.R.U64 R28, R94, 0x3, RZ ;  /* 0x000000035e1c7819 */ /* 0x000fe400000012ff */
[----:B------:R-:W-:-:S02]  /*cdb0*/  MOV R38, R38 ;  /* 0x0000002600267202 */ /* 0x000fc40000000f00 */
[----:B------:R-:W-:Y:S02]  /*cdc0*/  F2FP.BF16.F32.PACK_AB R82, R85, R84 ;  /* 0x000000545552723e */ /* 0x000fe400000010ff */
[----:B------:R-:W-:Y:S02]  /*cdd0*/  F2FP.BF16.F32.PACK_AB R83, R83, R86 ;  /* 0x000000565353723e */ /* 0x000fe400000010ff */
[----:B------:R-:W-:Y:S02]  /*cde0*/  LOP3.LUT R78, R78, R189, RZ, 0x3c, !PT ;  /* 0x000000bd4e4e7212 */ /* 0x000fe400078e3cff */
[----:B------:R-:W-:Y:S01]  /*cdf0*/  MOV R46, R46 ;  /* 0x0000002e002e7202 */ /* 0x000fe20000000f00 */
[----:B------:R-:W-:Y:S01]  /*ce00*/  STSM.16.M88.4 [R38], R80 ;  /* 0x0000005026007844 */ /* 0x000fe20000000200 */
[----:B------:R-:W-:Y:S02]  /*ce10*/  F2FP.BF16.F32.PACK_AB R84, R89, R88 ;  /* 0x000000585954723e */ /* 0x000fe400000010ff */
[----:B------:R-:W-:-:S02]  /*ce20*/  F2FP.BF16.F32.PACK_AB R85, R91, R90 ;  /* 0x0000005a5b55723e */ /* 0x000fc400000010ff */
[----:B------:R-:W-:Y:S02]  /*ce30*/  F2FP.BF16.F32.PACK_AB R86, R93, R92 ;  /* 0x0000005c5d56723e */ /* 0x000fe400000010ff */
[----:B------:R-:W-:Y:S02]  /*ce40*/  F2FP.BF16.F32.PACK_AB R87, R164, R87 ;  /* 0x00000057a457723e */ /* 0x000fe400000010ff */
[----:B------:R-:W-:Y:S02]  /*ce50*/  F2FP.BF16.F32.PACK_AB R96, R97, R96 ;  /* 0x000000606160723e */ /* 0x000fe400000010ff */
[----:B------:R-:W-:Y:S01]  /*ce60*/  F2FP.BF16.F32.PACK_AB R104, R105, R104 ;  /* 0x000000686968723e */ /* 0x000fe200000010ff */
[----:B------:R-:W-:Y:S01]  /*ce70*/  STSM.16.M88.4 [R46], R84 ;  /* 0x000000542e007844 */ /* 0x000fe20000000200 */
[----:B------:R-:W-:Y:S02]  /*ce80*/  LOP3.LUT R94, R8, R191, RZ, 0x3c, !PT ;  /* 0x000000bf085e7212 */ /* 0x000fe400078e3cff */
[----:B------:R-:W-:-:S02]  /*ce90*/  MOV R54, R54 ;  /* 0x0000003600367202 */ /* 0x000fc40000000f00 */
[----:B------:R-:W-:Y:S02]  /*cea0*/  F2FP.BF16.F32.PACK_AB R97, R166, R165 ;  /* 0x000000a5a661723e */ /* 0x000fe400000010ff */
[----:B0-----:R-:W-:Y:S02]  /*ceb0*/  F2FP.BF16.F32.PACK_AB R98, R101, R100 ;  /* 0x000000646562723e */ /* 0x001fe400000010ff */
[----:B------:R-:W-:Y:S02]  /*cec0*/  F2FP.BF16.F32.PACK_AB R99, R103, R102 ;  /* 0x000000666763723e */ /* 0x000fe400000010ff */
[----:B------:R-:W-:Y:S02]  /*ced0*/  F2FP.BF16.F32.PACK_AB R105, R107, R106 ;  /* 0x0000006a6b69723e */ /* 0x000fe400000010ff */
[----:B------:R-:W-:Y:S01]  /*cee0*/  F2FP.BF16.F32.PACK_AB R112, R113, R112 ;  /* 0x000000707170723e */ /* 0x000fe200000010ff */
[----:B------:R-:W-:Y:S01]  /*cef0*/  STSM.16.M88.4 [R54], R96 ;  /* 0x0000006036007844 */ /* 0x000fe20000000200 */
[----:B------:R-:W-:-:S02]  /*cf00*/  LOP3.LUT R6, R22, R193, RZ, 0x3c, !PT ;  /* 0x000000c116067212 */ /* 0x000fc400078e3cff */
[----:B------:R-:W-:Y:S02]  /*cf10*/  MOV R62, R62 ;  /* 0x0000003e003e7202 */ /* 0x000fe40000000f00 */
[----:B------:R-:W-:Y:S02]  /*cf20*/  F2FP.BF16.F32.PACK_AB R106, R109, R108 ;  /* 0x0000006c6d6a723e */ /* 0x000fe400000010ff */
        /* <DEDUP_REMOVED lines=23> */
[----:B------:R-:W-:Y:S01]  /*d0a0*/  MOV R10, R6 ;  /* 0x00000006000a7202 */ /* 0x000fe20000000f00 */
[----:B------:R-:W-:Y:S01]  /*d0b0*/  IMAD.U32 R6, RZ, RZ, UR8 ;  /* 0x00000008ff067e24 */ /* 0x000fe2000f8e00ff */
[----:B------:R-:W-:Y:S01]  /*d0c0*/  F2FP.BF16.F32.PACK_AB R138, R141, R140 ;  /* 0x0000008c8d8a723e */ /* 0x000fe200000010ff */
[----:B------:R-:W-:Y:S01]  /*d0d0*/  IMAD.U32 R7, RZ, RZ, UR9 ;  /* 0x00000009ff077e24 */ /* 0x000fe2000f8e00ff */
[----:B------:R-:W-:Y:S01]  /*d0e0*/  F2FP.BF16.F32.PACK_AB R139, R143, R142 ;  /* 0x0000008e8f8b723e */ /* 0x000fe200000010ff */
[----:B------:R-:W-:Y:S01]  /*d0f0*/  ULDC.64 UR8, c[0x0][0xbe0] ;  /* 0x0002f80000087ab9 */ /* 0x000fe20000000a00 */
[----:B------:R-:W-:-:S02]  /*d100*/  F2FP.BF16.F32.PACK_AB R145, R147, R146 ;  /* 0x000000929391723e */ /* 0x000fc400000010ff */
[----:B------:R-:W-:Y:S01]  /*d110*/  MOV R8, R8 ;  /* 0x0000000800087202 */ /* 0x000fe20000000f00 */
[----:B------:R-:W-:Y:S01]  /*d120*/  STSM.16.M88.4 [R10], R136 ;  /* 0x000000880a007844 */ /* 0x000fe20000000200 */
[----:B------:R-:W-:Y:S02]  /*d130*/  F2FP.BF16.F32.PACK_AB R146, R149, R148 ;  /* 0x000000949592723e */ /* 0x000fe400000010ff */
[----:B------:R-:W-:Y:S01]  /*d140*/  F2FP.BF16.F32.PACK_AB R147, R151, R150 ;  /* 0x000000969793723e */ /* 0x000fe200000010ff */
[----:B------:R-:W-:Y:S01]  /*d150*/  UISETP.NE.U32.AND UP1, UPT, UR8, URZ, UPT ;  /* 0x0000003f0800728c */ /* 0x000fe2000bf25070 */
[----:B------:R-:W-:-:S03]  /*d160*/  PLOP3.LUT P1, PT, PT, PT, UP0, 0x80, 0x0 ;  /* 0x000000000000781c */ /* 0x000fc60003f2f008 */
[----:B------:R0:W-:Y:S01]  /*d170*/  STSM.16.M88.4 [R8], R144 ;  /* 0x0000009008007844 */ /* 0x0001e20000000200 */
[----:B------:R-:W-:Y:S01]  /*d180*/  BAR.SYNC.DEFER_BLOCKING 0x1, 0x100 ;  /* 0x0044000000007b1d */ /* 0x000fe20000010000 */
[----:B------:R-:W-:-:S07]  /*d190*/  UISETP.NE.AND.EX UP1, UPT, UR9, URZ, UPT, UP1 ;  /* 0x0000003f0900728c */ /* 0x000fce000bf25310 */
[----:B------:R-:W1:Y:S01]  /*d1a0*/  LDC R21, c[0x0][0xa88] ;  /* 0x0002a200ff157b82 */ /* 0x000e620000000800 */
[----:B------:R-:W-:Y:S01]  /*d1b0*/  PLOP3.LUT P2, PT, PT, PT, UP1, 0x80, 0x0 ;  /* 0x000000000000781c */ /* 0x000fe20003f4f018 */
[----:B------:R-:W-:Y:S02]  /*d1c0*/  IMAD R9, R204, 0x40, R23 ;  /* 0x00000040cc097824 */ /* 0x000fe400078e0217 */
[----:B------:R-:W-:Y:S02]  /*d1d0*/  @UP1 ULDC.64 UR8, c[0x0][0xbe0] ;  /* 0x0002f80000081ab9 */ /* 0x000fe40000000a00 */
[----:B------:R-:W-:Y:S01]  /*d1e0*/  @UP1 UIMAD.WIDE UR8, UR4, 0x4, UR8 ;  /* 0x00000004040818a5 */ /* 0x000fe2000f8e0208 */
[----:B------:R-:W-:-:S05]  /*d1f0*/  IMAD.WIDE R4, R9, 0x2, R4 ;  /* 0x0000000209047825 */ /* 0x000fca00078e0204 */
[----:B0-----:R-:W-:Y:S02]  /*d200*/  IMAD.U32 R8, RZ, RZ, UR8 ;  /* 0x00000008ff087e24 */ /* 0x001fe4000f8e00ff */
[----:B------:R-:W-:Y:S01]  /*d210*/  IMAD.U32 R9, RZ, RZ, UR9 ;  /* 0x00000009ff097e24 */ /* 0x000fe2000f8e00ff */
[----:B------:R-:W2:Y:S01]  /*d220*/  @P1 LDG.E R3, desc[UR60][R6.64] ;  /* 0x0000003c06031981 */ /* 0x000ea2000c1e1900 */
[----:B------:R-:W-:Y:S01]  /*d230*/  UMOV UR4, URZ ;  /* 0x0000003f00047c82 */ /* 0x000fe20008000000 */
[----:B------:R-:W-:Y:S02]  /*d240*/  IADD3 R13, P0, R4, 0x1000, RZ ;  /* 0x00001000040d7810 */ /* 0x000fe40007f1e0ff */
[----:B-1----:R0:W5:Y:S01]  /*d250*/  @P2 LDG.E R21, desc[UR60][R8.64] ;  /* 0x0000003c08152981 */ /* 0x002162000c1e1900 */
[----:B--2---:R-:W-:Y:S01]  /*d260*/  @P1 R2UR UR4, R3 ;  /* 0x00000000030412ca */ /* 0x004fe200000e0000 */
[----:B0-----:R-:W-:-:S14]  /*d270*/  @P2 BRA `(.L_x_1159) ;  /* 0x0000000000102947 */ /* 0x001fdc0003800000 */
[----:B------:R-:W-:Y:S05]  /*d280*/  @!P1 BRA `(.L_x_1159) ;  /* 0x00000000000c9947 */ /* 0x000fea0003800000 */
[----:B------:R-:W2:Y:S04]  /*d290*/  LDG.E R8, desc[UR60][R6.64] ;  /* 0x0000003c06087981 */ /* 0x000ea8000c1e1900 */
[----:B-----5:R-:W2:Y:S02]  /*d2a0*/  LDG.E R21, desc[UR60][R6.64+0x4] ;  /* 0x0000043c06157981 */ /* 0x020ea4000c1e1900 */
[----:B--2---:R-:W-:-:S07]  /*d2b0*/  IMAD.IADD R21, R21, 0x1, -R8 ;  /* 0x0000000115157824 */ /* 0x004fce00078e0a08 */
.L_x_1159:
[----:B------:R-:W-:Y:S01]  /*d2c0*/  R2UR UR17, R207 ;  /* 0x00000000cf1172ca */ /* 0x000fe200000e0000 */
[----:B------:R-:W-:Y:S01]  /*d2d0*/  ULDC.64 UR12, c[0x0][0xb70] ;  /* 0x0002dc00000c7ab9 */ /* 0x000fe20000000a00 */
[----:B------:R-:W-:Y:S01]  /*d2e0*/  R2UR UR15, R208 ;  /* 0x00000000d00f72ca */ /* 0x000fe200000e0000 */
[----:B------:R-:W-:Y:S01]  /*d2f0*/  USHF.R.S32.HI UR11, URZ, 0x1f, UR4 ;  /* 0x0000001f3f0b7899 */ /* 0x000fe20008011404 */
[----:B------:R-:W-:Y:S01]  /*d300*/  IADD3 R7, P2, R4, 0x3000, RZ ;  /* 0x0000300004077810 */ /* 0x000fe20007f5e0ff */
[----:B------:R-:W-:Y:S01]  /*d310*/  UMOV UR10, UR4 ;  /* 0x00000004000a7c82 */ /* 0x000fe20008000000 */
[----:B------:R-:W-:Y:S01]  /*d320*/  IMAD R14, R206, 0x80, R211 ;  /* 0x00000080ce0e7824 */ /* 0x000fe200078e02d3 */
[----:B------:R-:W-:Y:S02]  /*d330*/  LOP3.LUT R12, R13, 0x380, RZ, 0xc0, !PT ;  /* 0x000003800d0c7812 */ /* 0x000fe400078ec0ff */
[----:B------:R-:W-:Y:S02]  /*d340*/  LOP3.LUT R6, R7, 0x380, RZ, 0xc0, !PT ;  /* 0x0000038007067812 */ /* 0x000fe400078ec0ff */
[----:B------:R-:W-:-:S02]  /*d350*/  IADD3 R9, P1, R4, 0x2000, RZ ;  /* 0x0000200004097810 */ /* 0x000fc40007f3e0ff */
[----:B------:R-:W-:Y:S01]  /*d360*/  USHF.R.S32.HI UR14, URZ, 0x1f, UR17 ;  /* 0x0000001f3f0e7899 */ /* 0x000fe20008011411 */
[----:B------:R-:W-:Y:S01]  /*d370*/  SHF.R.U64 R6, R6, 0x3, RZ ;  /* 0x0000000306067819 */ /* 0x000fe200000012ff */
[----:B------:R-:W-:Y:S01]  /*d380*/  UIMAD.WIDE.U32 UR8, UR17, UR12, UR10 ;  /* 0x0000000c110872a5 */ /* 0x000fe2000f8e000a */
[----:B------:R-:W-:Y:S01]  /*d390*/  SHF.R.S32.HI R3, RZ, 0x1f, R14 ;  /* 0x0000001fff037819 */ /* 0x000fe2000001140e */
[----:B------:R-:W-:Y:S01]  /*d3a0*/  UIMAD UR7, UR14, UR12, URZ ;  /* 0x0000000c0e0772a4 */ /* 0x000fe2000f8e023f */
[----:B------:R-:W-:Y:S02]  /*d3b0*/  LOP3.LUT R6, R6, R7, RZ, 0x3c, !PT ;  /* 0x0000000706067212 */ /* 0x000fe400078e3cff */
[----:B------:R-:W-:Y:S01]  /*d3c0*/  SHF.R.U64 R12, R12, 0x3, RZ ;  /* 0x000000030c0c7819 */ /* 0x000fe200000012ff */
[----:B------:R-:W-:Y:S01]  /*d3d0*/  UIMAD UR10, UR17, UR13, UR7 ;  /* 0x0000000d110a72a4 */ /* 0x000fe2000f8e0207 */
[----:B------:R-:W-:Y:S01]  /*d3e0*/  LOP3.LUT R8, R9, 0x380, RZ, 0xc0, !PT ;  /* 0x0000038009087812 */ /* 0x000fe200078ec0ff */
[----:B------:R-:W-:Y:S01]  /*d3f0*/  USHF.R.S32.HI UR7, URZ, 0x1f, UR15 ;  /* 0x0000001f3f077899 */ /* 0x000fe2000801140f */
[----:B------:R-:W-:Y:S01]  /*d400*/  LOP3.LUT R12, R12, R13, RZ, 0x3c, !PT ;  /* 0x0000000d0c0c7212 */ /* 0x000fe200078e3cff */
[----:B------:R-:W-:Y:S01]  /*d410*/  ULDC.64 UR12, c[0x0][0xb78] ;  /* 0x0002de00000c7ab9 */ /* 0x000fe20000000a00 */
[----:B------:R-:W-:Y:S01]  /*d420*/  USEL UR15, UR15, URZ, !UP0 ;  /* 0x0000003f0f0f7287 */ /* 0x000fe2000c000000 */
[----:B------:R-:W-:Y:S01]  /*d430*/  SHF.R.U64 R8, R8, 0x3, RZ ;  /* 0x0000000308087819 */ /* 0x000fe200000012ff */
[----:B------:R-:W-:Y:S01]  /*d440*/  USEL UR16, UR7, URZ, !UP0 ;  /* 0x0000003f07107287 */ /* 0x000fe2000c000000 */
[--C-:B------:R-:W-:Y:S01]  /*d450*/  IMAD.X R13, RZ, RZ, R5.reuse, P0 ;  /* 0x000000ffff0d7224 */ /* 0x100fe200000e0605 */
[----:B------:R-:W-:Y:S01]  /*d460*/  UIADD3 UR9, UR9, UR10, URZ ;  /* 0x0000000a09097290 */ /* 0x000fe2000fffe03f */
[----:B------:R-:W-:Y:S01]  /*d470*/  IADD3 R69, P0, R4, 0x8000, RZ ;  /* 0x0000800004457810 */ /* 0x000fe20007f1e0ff */
[----:B------:R-:W-:Y:S01]  /*d480*/  UIMAD UR7, UR16, UR12, URZ ;  /* 0x0000000c100772a4 */ /* 0x000fe2000f8e023f */
[----:B------:R-:W-:Y:S01]  /*d490*/  LOP3.LUT R8, R8, R9, RZ, 0x3c, !PT ;  /* 0x0000000908087212 */ /* 0x000fe200078e3cff */
[----:B------:R-:W-:Y:S01]  /*d4a0*/  UIMAD.WIDE.U32 UR8, UR15, UR12, UR8 ;  /* 0x0000000c0f0872a5 */ /* 0x000fe2000f8e0008 */
[----:B------:R-:W-:Y:S01]  /*d4b0*/  IMAD.X R9, RZ, RZ, R5, P1 ;  /* 0x000000ffff097224 */ /* 0x000fe200008e0605 */
[----:B------:R-:W-:Y:S01]  /*d4c0*/  UIMAD UR7, UR15, UR13, UR7 ;  /* 0x0000000d0f0772a4 */ /* 0x000fe2000f8e0207 */
[----:B------:R-:W-:-:S02]  /*d4d0*/  IADD3 R61, P6, R4, 0x4000, RZ ;  /* 0x00004000043d7810 */ /* 0x000fc40007fde0ff */
[----:B------:R-:W-:Y:S02]  /*d4e0*/  IADD3 R37, P5, R4, 0x5000, RZ ;  /* 0x0000500004257810 */ /* 0x000fe40007fbe0ff */
[----:B------:R-:W-:Y:S01]  /*d4f0*/  IADD3 R7, P3, R14, UR8, RZ ;  /* 0x000000080e077c10 */ /* 0x000fe2000ff7e0ff */
[----:B------:R-:W-:Y:S01]  /*d500*/  IMAD.U32 R10, RZ, RZ, UR7 ;  /* 0x00000007ff0a7e24 */ /* 0x000fe2000f8e00ff */
[C---:B------:R-:W-:Y:S02]  /*d510*/  IADD3 R33, P4, R4.reuse, 0x6000, RZ ;  /* 0x0000600004217810 */ /* 0x040fe40007f9e0ff */
[----:B------:R-:W-:Y:S02]  /*d520*/  IADD3 R57, P1, R4, 0x9000, RZ ;  /* 0x0000900004397810 */ /* 0x000fe40007f3e0ff */
[----:B------:R-:W-:Y:S01]  /*d530*/  IADD3.X R10, R3, UR9, R10, P3, !PT ;  /* 0x00000009030a7c10 */ /* 0x000fe20009ffe40a */
[----:B------:R-:W-:Y:S01]  /*d540*/  ULDC.64 UR8, c[0x0][0xb40] ;  /* 0x0002d00000087ab9 */ /* 0x000fe20000000a00 */
[----:B------:R-:W-:-:S02]  /*d550*/  LOP3.LUT R68, R69, 0x380, RZ, 0xc0, !PT ;  /* 0x0000038045447812 */ /* 0x000fc400078ec0ff */
[----:B------:R-:W-:Y:S02]  /*d560*/  LEA R16, P3, R7, UR8, 0x2 ;  /* 0x0000000807107c11 */ /* 0x000fe4000f8610ff */
[----:B------:R-:W-:Y:S02]  /*d570*/  LOP3.LUT R60, R61, 0x380, RZ, 0xc0, !PT ;  /* 0x000003803d3c7812 */ /* 0x000fe400078ec0ff */
[----:B------:R-:W-:Y:S01]  /*d580*/  LEA.HI.X R17, R7, UR9, R10, 0x2, P3 ;  /* 0x0000000907117c11 */ /* 0x000fe200098f140a */
[----:B------:R-:W-:Y:S01]  /*d590*/  IMAD.X R7, RZ, RZ, R5, P2 ;  /* 0x000000ffff077224 */ /* 0x000fe200010e0605 */
[----:B------:R-:W-:Y:S01]  /*d5a0*/  IADD3 R25, P3, R4, 0x7000, RZ ;  /* 0x0000700004197810 */ /* 0x000fe20007f7e0ff */
[----:B------:R-:W-:Y:S01]  /*d5b0*/  VIADD R10, R14, 0x8 ;  /* 0x000000080e0a7836 */ /* 0x000fe20000000000 */
[----:B------:R-:W-:Y:S01]  /*d5c0*/  IADD3 R49, P2, R4, 0xa000, RZ ;  /* 0x0000a00004317810 */ /* 0x000fe20007f5e0ff */
[----:B------:R-:W-:Y:S01]  /*d5d0*/  ULDC.64 UR8, c[0x0][0xaa0] ;  /* 0x0002a80000087ab9 */ /* 0x000fe20000000a00 */
[----:B------:R-:W-:-:S02]  /*d5e0*/  LOP3.LUT R36, R37, 0x380, RZ, 0xc0, !PT ;  /* 0x0000038025247812 */ /* 0x000fc400078ec0ff */
[----:B------:R-:W-:Y:S02]  /*d5f0*/  LOP3.LUT R32, R33, 0x380, RZ, 0xc0, !PT ;  /* 0x0000038021207812 */ /* 0x000fe400078ec0ff */
[----:B------:R-:W-:Y:S02]  /*d600*/  LOP3.LUT R24, R25, 0x380, RZ, 0xc0, !PT ;  /* 0x0000038019187812 */ /* 0x000fe400078ec0ff */
[----:B------:R-:W-:Y:S02]  /*d610*/  LOP3.LUT R56, R57, 0x380, RZ, 0xc0, !PT ;  /* 0x0000038039387812 */ /* 0x000fe400078ec0ff */
[----:B------:R-:W-:Y:S02]  /*d620*/  SHF.R.U64 R68, R68, 0x3, RZ ;  /* 0x0000000344447819 */ /* 0x000fe400000012ff */
[----:B------:R-:W-:Y:S02]  /*d630*/  LOP3.LUT R48, R49, 0x380, RZ, 0xc0, !PT ;  /* 0x0000038031307812 */ /* 0x000fe400078ec0ff */
[----:B------:R-:W-:-:S02]  /*d640*/  SHF.R.U64 R60, R60, 0x3, RZ ;  /* 0x000000033c3c7819 */ /* 0x000fc400000012ff */
[----:B------:R-:W-:Y:S02]  /*d650*/  SHF.R.U64 R36, R36, 0x3, RZ ;  /* 0x0000000324247819 */ /* 0x000fe400000012ff */
[----:B------:R-:W-:Y:S02]  /*d660*/  SHF.R.U64 R32, R32, 0x3, RZ ;  /* 0x0000000320207819 */ /* 0x000fe400000012ff */
[----:B------:R-:W-:Y:S02]  /*d670*/  SHF.R.U64 R24, R24, 0x3, RZ ;  /* 0x0000000318187819 */ /* 0x000fe400000012ff */
[----:B------:R-:W-:Y:S02]  /*d680*/  SHF.R.U64 R56, R56, 0x3, RZ ;  /* 0x0000000338387819 */ /* 0x000fe400000012ff */
[----:B------:R-:W-:Y:S01]  /*d690*/  LOP3.LUT R68, R68, R69, RZ, 0x3c, !PT ;  /* 0x0000004544447212 */ /* 0x000fe200078e3cff */
[----:B------:R-:W-:Y:S01]  /*d6a0*/  IMAD.X R69, RZ, RZ, R5, P0 ;  /* 0x000000ffff457224 */ /* 0x000fe200000e0605 */
[----:B------:R-:W-:-:S02]  /*d6b0*/  SHF.R.U64 R48, R48, 0x3, RZ ;  /* 0x0000000330307819 */ /* 0x000fc400000012ff */
[----:B------:R-:W-:Y:S02]  /*d6c0*/  LOP3.LUT P0, RZ, R210, 0x3, RZ, 0xc0, !PT ;  /* 0x00000003d2ff7812 */ /* 0x000fe4000780c0ff */
        /* <DEDUP_REMOVED lines=11> */
[----:B------:R-:W-:Y:S01]  /*d780*/  IMAD.X R49, RZ, RZ, R5, P2 ;  /* 0x000000ffff317224 */ /* 0x000fe200010e0605 */
[----:B------:R-:W-:-:S02]  /*d790*/  IADD3 R41, P6, R4, 0xb000, RZ ;  /* 0x0000b00004297810 */ /* 0x000fc40007fde0ff */
[C---:B------:R-:W-:Y:S02]  /*d7a0*/  IADD3 R73, P5, R4.reuse, 0xc000, RZ ;  /* 0x0000c00004497810 */ /* 0x040fe40007fbe0ff */
[C---:B------:R-:W-:Y:S02]  /*d7b0*/  IADD3 R65, P4, R4.reuse, 0xd000, RZ ;  /* 0x0000d00004417810 */ /* 0x040fe40007f9e0ff */
[----:B------:R-:W-:Y:S02]  /*d7c0*/  IADD3 R53, P3, R4, 0xe000, RZ ;  /* 0x0000e00004357810 */ /* 0x000fe40007f7e0ff */
[-C--:B-----5:R-:W-:Y:S02]  /*d7d0*/  ISETP.GE.OR P1, PT, R14, R21.reuse, P0 ;  /* 0x000000150e00720c */ /* 0x0a0fe40000726670 */
[----:B------:R-:W-:Y:S02]  /*d7e0*/  IADD3 R14, P2, R4, 0xf000, RZ ;  /* 0x0000f000040e7810 */ /* 0x000fe40007f5e0ff */
[----:B------:R-:W-:-:S02]  /*d7f0*/  ISETP.GE.OR P0, PT, R10, R21, P0 ;  /* 0x000000150a00720c */ /* 0x000fc40000706670 */
[----:B------:R-:W-:Y:S01]  /*d800*/  LOP3.LUT R40, R41, 0x380, RZ, 0xc0, !PT ;  /* 0x0000038029287812 */ /* 0x000fe200078ec0ff */
[----:B------:R-:W-:Y:S01]  /*d810*/  IMAD.X R45, RZ, RZ, R5, P2 ;  /* 0x000000ffff2d7224 */ /* 0x000fe200010e0605 */
[----:B------:R-:W-:Y:S02]  /*d820*/  LOP3.LUT R72, R73, 0x380, RZ, 0xc0, !PT ;  /* 0x0000038049487812 */ /* 0x000fe400078ec0ff */
[----:B------:R-:W-:Y:S02]  /*d830*/  LOP3.LUT R64, R65, 0x380, RZ, 0xc0, !PT ;  /* 0x0000038041407812 */ /* 0x000fe400078ec0ff */
[----:B------:R-:W-:Y:S02]  /*d840*/  LOP3.LUT R52, R53, 0x380, RZ, 0xc0, !PT ;  /* 0x0000038035347812 */ /* 0x000fe400078ec0ff */
[----:B------:R-:W-:Y:S01]  /*d850*/  LOP3.LUT R29, R4, 0x380, RZ, 0xc0, !PT ;  /* 0x00000380041d7812 */ /* 0x000fe200078ec0ff */
[----:B------:R-:W-:Y:S01]  /*d860*/  UIMAD UR7, UR11, UR8, URZ ;  /* 0x000000080b0772a4 */ /* 0x000fe2000f8e023f */
[----:B------:R-:W-:Y:S01]  /*d870*/  LOP3.LUT R3, R14, 0x380, RZ, 0xc0, !PT ;  /* 0x000003800e037812 */ /* 0x000fe200078ec0ff */
[----:B------:R0:W-:Y:S01]  /*d880*/  @!P1 STG.E desc[UR60][R16.64], R2 ;  /* 0x0000000210009986 */ /* 0x0001e2000c10193c */
[----:B------:R-:W-:-:S02]  /*d890*/  SHF.R.U64 R40, R40, 0x3, RZ ;  /* 0x0000000328287819 */ /* 0x000fc400000012ff */
[----:B------:R-:W-:Y:S01]  /*d8a0*/  SHF.R.U64 R72, R72, 0x3, RZ ;  /* 0x0000000348487819 */ /* 0x000fe200000012ff */
[----:B------:R1:W-:Y:S01]  /*d8b0*/  @!P0 STG.E desc[UR60][R16.64+0x20], R0 ;  /* 0x0000200010008986 */ /* 0x0003e2000c10193c */
[----:B------:R-:W-:Y:S02]  /*d8c0*/  SHF.R.U64 R64, R64, 0x3, RZ ;  /* 0x0000000340407819 */ /* 0x000fe400000012ff */
[----:B------:R-:W-:Y:S01]  /*d8d0*/  SHF.R.U64 R52, R52, 0x3, RZ ;  /* 0x0000000334347819 */ /* 0x000fe200000012ff */
[----:B------:R-:W5:Y:S01]  /*d8e0*/  LD.E.128 R8, desc[UR60][R8.64] ;  /* 0x0000003c08087980 */ /* 0x000f62000c101d00 */
[----:B------:R-:W-:Y:S02]  /*d8f0*/  SHF.R.U64 R29, R29, 0x3, RZ ;  /* 0x000000031d1d7819 */ /* 0x000fe400000012ff */
[----:B------:R-:W-:Y:S01]  /*d900*/  SHF.R.U64 R3, R3, 0x3, RZ ;  /* 0x0000000303037819 */ /* 0x000fe200000012ff */
[----:B0-----:R-:W-:Y:S01]  /*d910*/  IMAD.MOV.U32 R2, RZ, RZ, R23 ;  /* 0x000000ffff027224 */ /* 0x001fe200078e0017 */
        /* <DEDUP_REMOVED lines=10> */
[----:B------:R-:W-:Y:S01]  /*d9c0*/  LOP3.LUT R44, R3, R14, RZ, 0x3c, !PT ;  /* 0x0000000e032c7212 */ /* 0x000fe200078e3cff */
[----:B-1----:R-:W-:Y:S01]  /*d9d0*/  IMAD.U32 R17, RZ, RZ, UR8 ;  /* 0x00000008ff117e24 */ /* 0x002fe2000f8e00ff */
[----:B------:R-:W-:Y:S01]  /*d9e0*/  SHF.R.S32.HI R3, RZ, 0x1f, R23 ;  /* 0x0000001fff037819 */ /* 0x000fe20000011417 */
[----:B------:R-:W5:Y:S01]  /*d9f0*/  LD.E.128 R12, desc[UR60][R12.64] ;  /* 0x0000003c0c0c7980 */ /* 0x000f62000c101d00 */
[----:B------:R-:W-:-:S03]  /*da00*/  UIMAD UR7, UR4, UR9, UR7 ;  /* 0x00000009040772a4 */ /* 0x000fc6000f8e0207 */
[----:B------:R-:W5:Y:S01]  /*da10*/  LD.E.128 R28, desc[UR60][R28.64] ;  /* 0x0000003c1c1c7980 */ /* 0x000f62000c101d00 */
[----:B------:R-:W-:Y:S01]  /*da20*/  IMAD.WIDE.U32 R2, R17, UR4, R2 ;  /* 0x0000000411027c25 */ /* 0x000fe2000f8e0002 */
        /* <DEDUP_REMOVED lines=14> */
[----:B------:R-:W-:Y:S01]  /*db10*/  UIMAD UR4, UR14, UR8, URZ ;  /* 0x000000080e0472a4 */ /* 0x000fe2000f8e023f */
[----:B------:R-:W-:Y:S01]  /*db20*/  @!PT LDS RZ, [RZ] ;  /* 0x00000000fffff984 */ /* 0x000fe20000000800 */
[----:B------:R-:W-:Y:S01]  /*db30*/  @!PT LDS RZ, [RZ] ;  /* 0x00000000fffff984 */ /* 0x000fe20000000800 */
[----:B------:R-:W-:Y:S01]  /*db40*/  @!PT LDS RZ, [RZ] ;  /* 0x00000000fffff984 */ /* 0x000fe20000000800 */
[----:B------:R-:W-:Y:S01]  /*db50*/  @!PT LDS RZ, [RZ] ;  /* 0x00000000fffff984 */ /* 0x000fe20000000800 */
[----:B------:R0:W-:Y:S06]  /*db60*/  MEMBAR.ALL.CTA ;  /* 0x0000000000007992 */ /* 0x0001ec0000008000 */
[----:B0-----:R-:W0:Y:S01]  /*db70*/  FENCE.VIEW.ASYNC.S ;  /* 0x00000000000073c6 */ /* 0x001e220000000000 */
[----:B------:R-:W-:-:S02]  /*db80*/  IMAD R21, R206, -0x80, R21 ;  /* 0xffffff80ce157824 */ /* 0x000fc400078e0215 */
[----:B------:R-:W-:Y:S02]  /*db90*/  VIADD R0, R204, 0x20 ;  /* 0x00000020cc007836 */ /* 0x000fe40000000000 */
[----:B------:R-:W-:Y:S02]  /*dba0*/  VIADD R3, R3, UR7 ;  /* 0x0000000703037c36 */ /* 0x000fe40008000000 */
[----:B------:R-:W-:Y:S01]  /*dbb0*/  IMAD.U32 R17, RZ, RZ, UR8 ;  /* 0x00000008ff117e24 */ /* 0x000fe2000f8e00ff */
[----:B------:R-:W-:Y:S01]  /*dbc0*/  UIMAD UR4, UR17, UR9, UR4 ;  /* 0x00000009110472a4 */ /* 0x000fe2000f8e0204 */
[-C--:B------:R-:W-:Y:S01]  /*dbd0*/  ISETP.GE.AND P0, PT, R0, R21.reuse, PT ;  /* 0x000000150000720c */ /* 0x080fe20003f06270 */
[C---:B------:R-:W-:Y:S02]  /*dbe0*/  VIADD R0, R204.reuse, 0x40 ;  /* 0x00000040cc007836 */ /* 0x040fe40000000000 */
[C---:B------:R-:W-:Y:S01]  /*dbf0*/  VIADD R16, R204.reuse, 0x60 ;  /* 0x00000060cc107836 */ /* 0x040fe20000000000 */
[-C--:B------:R-:W-:Y:S01]  /*dc00*/  ISETP.GE.AND P3, PT, R204, R21.reuse, PT ;  /* 0x00000015cc00720c */ /* 0x080fe20003f66270 */
[----:B------:R-:W-:Y:S01]  /*dc10*/  IMAD.WIDE.U32 R2, R17, UR17, R2 ;  /* 0x0000001111027c25 */ /* 0x000fe2000f8e0002 */
[----:B------:R-:W-:Y:S01]  /*dc20*/  ULDC.64 UR8, c[0x0][0xae8] ;  /* 0x0002ba0000087ab9 */ /* 0x000fe20000000a00 */
[----:B------:R-:W-:-:S02]  /*dc30*/  ISETP.GE.AND P1, PT, R0, R21, PT ;  /* 0x000000150000720c */ /* 0x000fc40003f26270 */
[----:B------:R-:W-:Y:S01]  /*dc40*/  VIADD R3, R3, UR4 ;  /* 0x0000000403037c36 */ /* 0x000fe20008000000 */
[----:B------:R-:W-:Y:S01]  /*dc50*/  UIMAD UR4, UR16, UR8, URZ ;  /* 0x00000008100472a4 */ /* 0x000fe2000f8e023f */
[----:B------:R-:W-:Y:S01]  /*dc60*/  ISETP.GE.AND P2, PT, R16, R21, PT ;  /* 0x000000151000720c */ /* 0x000fe20003f46270 */
[----:B------:R-:W-:Y:S02]  /*dc70*/  VIADD R19, R19, 0x30820 ;  /* 0x0003082013137836 */ /* 0x000fe40000000000 */
[----:B------:R-:W-:Y:S01]  /*dc80*/  IMAD.U32 R21, RZ, RZ, UR8 ;  /* 0x00000008ff157e24 */ /* 0x000fe2000f8e00ff */
[----:B------:R-:W-:Y:S02]  /*dc90*/  UIMAD UR4, UR15, UR9, UR4 ;  /* 0x000000090f0472a4 */ /* 0x000fe4000f8e0204 */
[----:B------:R-:W-:Y:S01]  /*dca0*/  PRMT R19, RZ, 0x654, R19 ;  /* 0x00000654ff137816 */ /* 0x000fe20000000013 */
[----:B------:R-:W-:Y:S01]  /*dcb0*/  IMAD.WIDE.U32 R20, R21, UR15, R2 ;  /* 0x0000000f15147c25 */ /* 0x000fe2000f8e0002 */
[----:B------:R-:W-:Y:S01]  /*dcc0*/  SHF.R.S32.HI R205, RZ, 0x1f, R204 ;  /* 0x0000001fffcd7819 */ /* 0x000fe200000114cc */
[----:B------:R-:W-:Y:S01]  /*dcd0*/  BSSY B1, `(.L_x_1160) ;  /* 0x000001b000017945 */ /* 0x000fe20003800000 */
[----:B0-----:R0:W-:Y:S01]  /*dce0*/  SYNCS.ARRIVE.TRANS64.RED.A1T0 RZ, [R19+URZ], RZ ;  /* 0x000000ff13ff79a7 */ /* 0x0011e2000810043f */
[----:B------:R-:W-:-:S02]  /*dcf0*/  VIADD R79, R21, UR4 ;  /* 0x00000004154f7c36 */ /* 0x000fc40008000000 */
[----:B------:R-:W-:Y:S01]  /*dd00*/  IMAD.WIDE R16, R206, 0x80, R204 ;  /* 0x00000080ce107825 */ /* 0x000fe200078e02cc */
[----:B------:R-:W-:Y:S06]  /*dd10*/  @P3 BRA `(.L_x_1161) ;  /* 0x0000000000583947 */ /* 0x000fec0003800000 */
[----:B------:R-:W-:Y:S01]  /*dd20*/  ULDC.64 UR8, c[0x0][0xad8] ;  /* 0x0002b60000087ab9 */ /* 0x000fe20000000a00 */
[----:B------:R-:W-:Y:S01]  /*dd30*/  IMAD.MOV.U32 R2, RZ, RZ, R20 ;  /* 0x000000ffff027224 */ /* 0x000fe200078e0014 */
[----:B------:R-:W-:Y:S01]  /*dd40*/  ULDC UR4, c[0x0][0xa8c] ;  /* 0x0002a30000047ab9 */ /* 0x000fe20000000800 */
[----:B0-----:R-:W-:Y:S01]  /*dd50*/  IMAD R19, R17, UR8, RZ ;  /* 0x0000000811137c24 */ /* 0x001fe2000f8e02ff */
[C---:B------:R-:W-:Y:S01]  /*dd60*/  ISETP.GE.AND P4, PT, R23.reuse, UR4, PT ;  /* 0x0000000417007c0c */ /* 0x040fe2000bf86270 */
[----:B------:R-:W-:Y:S02]  /*dd70*/  IMAD.MOV.U32 R3, RZ, RZ, R79 ;  /* 0x000000ffff037224 */ /* 0x000fe400078e004f */
        /* <DEDUP_REMOVED lines=16> */
.L_x_1161:
[----:B------:R-:W-:Y:S05]  /*de80*/  BSYNC B1 ;  /* 0x0000000000017941 */ /* 0x000fea0003800000 */
.L_x_1160:
[----:B------:R-:W-:Y:S04]  /*de90*/  BSSY B1, `(.L_x_1162) ;  /* 0x000001a000017945 */ /* 0x000fe80003800000 */
[----:B------:R-:W-:Y:S05]  /*dea0*/  @P0 BRA `(.L_x_1163) ;  /* 0x0000000000600947 */ /* 0x000fea0003800000 */
[----:B0-----:R-:W-:Y:S01]  /*deb0*/  IADD3 R19, P0, R16, 0x20, RZ ;  /* 0x0000002010137810 */ /* 0x001fe20007f1e0ff */
        /* <DEDUP_REMOVED lines=10> */
[----:B------:R-:W-:-:S02]  /*df60*/  IMAD R0, R0, UR8, RZ ;  /* 0x0000000800007c24 */ /* 0x000fc4000f8e02ff */
[----:B------:R-:W-:Y:S02]  /*df70*/  VIADD R22, R23, 0xc0 ;  /* 0x000000c017167836 */ /* 0x000fe40000000000 */
[----:B------:R-:W-:-:S03]  /*df80*/  IMAD.WIDE.U32 R2, R19, UR8, R2 ;  /* 0x0000000813027c25 */ /* 0x000fc6000f8e0002 */
[----:B------:R-:W-:Y:S01]  /*df90*/  ISETP.GE.AND P6, PT, R22, UR4, PT ;  /* 0x0000000416007c0c */ /* 0x000fe2000bfc6270 */
        /* <DEDUP_REMOVED lines=9> */
.L_x_1163:
[----:B------:R-:W-:Y:S05]  /*e030*/  BSYNC B1 ;  /* 0x0000000000017941 */ /* 0x000fea0003800000 */
.L_x_1162:
[----:B------:R-:W-:Y:S04]  /*e040*/  BSSY B1, `(.L_x_1164) ;  /* 0x000001a000017945 */ /* 0x000fe80003800000 */
[----:B------:R-:W-:Y:S05]  /*e050*/  @P1 BRA `(.L_x_1165) ;  /* 0x0000000000601947 */ /* 0x000fea0003800000 */
[----:B--2--5:R-:W-:Y:S01]  /*e060*/  IADD3 R13, P0, R16, 0x40, RZ ;  /* 0x00000040100d7810 */ /* 0x024fe20007f1e0ff */
        /* <DEDUP_REMOVED lines=23> */
.L_x_1165:
[----:B------:R-:W-:Y:S05]  /*e1e0*/  BSYNC B1 ;  /* 0x0000000000017941 */ /* 0x000fea0003800000 */
.L_x_1164:
[----:B------:R-:W-:Y:S05]  /*e1f0*/  @P2 BRA `(.L_x_1166) ;  /* 0x0000000c00802947 */ /* 0x000fea0003800000 */
[----:B---3-5:R-:W-:Y:S01]  /*e200*/  IADD3 R9, P0, R16, 0x60, RZ ;  /* 0x0000006010097810 */ /* 0x028fe20007f1e0ff */
[C---:B------:R-:W-:Y:S01]  /*e210*/  VIADD R0, R23.reuse, 0x40 ;  /* 0x0000004017007836 */ /* 0x040fe20000000000 */
[----:B------:R-:W-:Y:S01]  /*e220*/  ULDC UR4, c[0x0][0xa8c] ;  /* 0x0002a30000047ab9 */ /* 0x000fe20000000800 */
[----:B------:R-:W-:Y:S01]  /*e230*/  ULDC.64 UR8, c[0x0][0xad8] ;  /* 0x0002b60000087ab9 */ /* 0x000fe20000000a00 */
[----:B------:R-:W-:Y:S01]  /*e240*/  IMAD.MOV.U32 R2, RZ, RZ, R20 ;  /* 0x000000ffff027224 */ /* 0x000fe200078e0014 */
[----:B------:R-:W-:Y:S01]  /*e250*/  ISETP.GE.AND P1, PT, R23, UR4, PT ;  /* 0x0000000417007c0c */ /* 0x000fe2000bf26270 */
[----:B------:R-:W-:Y:S01]  /*e260*/  IMAD.X R16, RZ, RZ, R17, P0 ;  /* 0x000000ffff107224 */ /* 0x000fe200000e0611 */
[----:B------:R-:W-:Y:S01]  /*e270*/  ISETP.GE.AND P2, PT, R0, UR4, PT ;  /* 0x0000000400007c0c */ /* 0x000fe2000bf46270 */
[----:B------:R-:W-:Y:S02]  /*e280*/  IMAD.MOV.U32 R3, RZ, RZ, R79 ;  /* 0x000000ffff037224 */ /* 0x000fe400078e004f */
[----:B------:R-:W-:-:S02]  /*e290*/  IMAD R16, R16, UR8, RZ ;  /* 0x0000000810107c24 */ /* 0x000fc4000f8e02ff */
[----:B------:R-:W-:Y:S02]  /*e2a0*/  VIADD R0, R23, 0x80 ;  /* 0x0000008017007836 */ /* 0x000fe40000000000 */
        /* <DEDUP_REMOVED lines=13> */
[----:B------:R3:W-:Y:S01]  /*e380*/  STG.E.128 desc[UR60][R8.64+0x180], R44 ;  /* 0x0001802c08007986 */ /* 0x0007e2000c101d3c */
[----:B------:R-:W-:Y:S05]  /*e390*/  BRA `(.L_x_1166) ;  /* 0x0000000c00187947 */ /* 0x000fea0003800000 */
.L_x_1158:
[----:B------:R-:W-:Y:S01]  /*e3a0*/  R2UR UR7, R208 ;  /* 0x00000000d00772ca */ /* 0x000fe200000e0000 */
[----:B------:R-:W-:Y:S01]  /*e3b0*/  ULDC.64 UR8, c[0x0][0xbd8] ;  /* 0x0002f60000087ab9 */ /* 0x000fe20000000a00 */
[----:B------:R-:W-:Y:S01]  /*e3c0*/  IMAD.MOV.U32 R9, RZ, RZ, RZ ;  /* 0x000000ffff097224 */ /* 0x000fe200078e00ff */
[----:B------:R-:W-:Y:S01]  /*e3d0*/  UISETP.NE.U32.AND UP0, UPT, UR8, URZ, UPT ;  /* 0x0000003f0800728c */ /* 0x000fe2000bf05070 */
[----:B------:R-:W-:-:S03]  /*e3e0*/  R2UR UR4, R207 ;  /* 0x00000000cf0472ca */ /* 0x000fc600000e0000 */
[----:B------:R-:W-:-:S03]  /*e3f0*/  UISETP.NE.AND.EX UP0, UPT, UR9, URZ, UPT, UP0 ;  /* 0x0000003f0900728c */ /* 0x000fc6000bf05300 */
[----:B------:R-:W-:-:S03]  /*e400*/  ULDC.64 UR8, c[0x0][0xbd8] ;  /* 0x0002f60000087ab9 */ /* 0x000fc60000000a00 */
[----:B------:R-:W-:Y:S01]  /*e410*/  UIMAD.WIDE UR8, UR7, 0x4, UR8 ;  /* 0x00000004070878a5 */ /* 0x000fe2000f8e0208 */
[----:B------:R-:W0:Y:S01]  /*e420*/  LDC R7, c[0x0][0xa88] ;  /* 0x0002a200ff077b82 */ /* 0x000e220000000800 */
[----:B------:R-:W-:-:S04]  /*e430*/  PLOP3.LUT P1, PT, PT, PT, UP0, 0x80, 0x0 ;  /* 0x000000000000781c */ /* 0x000fc80003f2f008 */
[----:B------:R-:W-:Y:S02]  /*e440*/  IMAD.U32 R2, RZ, RZ, UR8 ;  /* 0x00000008ff027e24 */ /* 0x000fe4000f8e00ff */
[----:B------:R-:W-:Y:S01]  /*e450*/  IMAD.U32 R3, RZ, RZ, UR9 ;  /* 0x00000009ff037e24 */ /* 0x000fe2000f8e00ff */
[----:B------:R-:W-:Y:S02]  /*e460*/  ULDC.64 UR8, c[0x0][0xbe0] ;  /* 0x0002f80000087ab9 */ /* 0x000fe40000000a00 */
[----:B------:R-:W-:-:S04]  /*e470*/  UISETP.NE.U32.AND UP1, UPT, UR8, URZ, UPT ;  /* 0x0000003f0800728c */ /* 0x000fc8000bf25070 */
[----:B------:R-:W-:Y:S01]  /*e480*/  UISETP.NE.AND.EX UP1, UPT, UR9, URZ, UPT, UP1 ;  /* 0x0000003f0900728c */ /* 0x000fe2000bf25310 */
[----:B------:R1:W5:Y:S05]  /*e490*/  @P1 LDG.E R9, desc[UR60][R2.64] ;  /* 0x0000003c02091981 */ /* 0x00036a000c1e1900 */
[----:B------:R-:W-:-:S05]  /*e4a0*/  PLOP3.LUT P2, PT, PT, PT, UP1, 0x80, 0x0 ;  /* 0x000000000000781c */ /* 0x000fca0003f4f018 */
[----:B------:R-:W-:Y:S02]  /*e4b0*/  @UP1 ULDC.64 UR8, c[0x0][0xbe0] ;  /* 0x0002f80000081ab9 */ /* 0x000fe40000000a00 */
[----:B------:R-:W-:-:S06]  /*e4c0*/  @UP1 UIMAD.WIDE UR8, UR7, 0x4, UR8 ;  /* 0x00000004070818a5 */ /* 0x000fcc000f8e0208 */
[----:B------:R-:W-:Y:S02]  /*e4d0*/  IMAD.U32 R4, RZ, RZ, UR8 ;  /* 0x00000008ff047e24 */ /* 0x000fe4000f8e00ff */
[----:B------:R-:W-:-:S05]  /*e4e0*/  IMAD.U32 R5, RZ, RZ, UR9 ;  /* 0x00000009ff057e24 */ /* 0x000fca000f8e00ff */
[----:B0-----:R1:W5:Y:S01]  /*e4f0*/  @P2 LDG.E R7, desc[UR60][R4.64] ;  /* 0x0000003c04072981 */ /* 0x001362000c1e1900 */
[----:B------:R-:W-:Y:S01]  /*e500*/  USHF.R.S32.HI UR8, URZ, 0x1f, UR4 ;  /* 0x0000001f3f087899 */ /* 0x000fe20008011404 */
[----:B------:R-:W-:Y:S01]  /*e510*/  ISETP.GT.AND P0, PT, R215, 0x7f, PT ;  /* 0x0000007fd700780c */ /* 0x000fe20003f04270 */
[----:B------:R-:W-:-:S12]  /*e520*/  @P2 BRA `(.L_x_1167) ;  /* 0x0000000000102947 */ /* 0x000fd80003800000 */
[----:B------:R-:W-:Y:S05]  /*e530*/  @!P1 BRA `(.L_x_1167) ;  /* 0x00000000000c9947 */ /* 0x000fea0003800000 */
[----:B------:R-:W2:Y:S04]  /*e540*/  LDG.E R0, desc[UR60][R2.64] ;  /* 0x0000003c02007981 */ /* 0x000ea8000c1e1900 */
[----:B-----5:R-:W2:Y:S02]  /*e550*/  LDG.E R7, desc[UR60][R2.64+0x4] ;  /* 0x0000043c02077981 */ /* 0x020ea4000c1e1900 */
[----:B--2---:R-:W-:-:S07]  /*e560*/  IMAD.IADD R7, R7, 0x1, -R0 ;  /* 0x0000000107077824 */ /* 0x004fce00078e0a00 */
.L_x_1167:
[----:B------:R-:W-:Y:S01]  /*e570*/  R2UR UR7, R208 ;  /* 0x00000000d00772ca */ /* 0x000fe200000e0000 */
[----:B------:R-:W-:Y:S01]  /*e580*/  BSSY B1, `(.L_x_1168) ;  /* 0x0000020000017945 */ /* 0x000fe20003800000 */
[----:B------:R-:W-:Y:S02]  /*e590*/  SHF.R.S32.HI R8, RZ, 0x1f, R23 ;  /* 0x0000001fff087819 */ /* 0x000fe40000011417 */
[----:B-----5:R-:W-:-:S09]  /*e5a0*/  SHF.R.S32.HI R6, RZ, 0x1f, R9 ;  /* 0x0000001fff067819 */ /* 0x020fd20000011409 */
        /* <DEDUP_REMOVED lines=14> */
[----:B------:R-:W-:-:S07]  /*e690*/  LEA.HI.X.SX32 R3, R0, R6, 0x1, P0 ;  /* 0x0000000600037211 */ /* 0x000fce00000f0eff */
        /* <DEDUP_REMOVED lines=14> */
.L_x_1169:
[----:B------:R-:W-:Y:S05]  /*e780*/  BSYNC B1 ;  /* 0x0000000000017941 */ /* 0x000fea0003800000 */
.L_x_1168:
[----:B------:R-:W-:Y:S01]  /*e790*/  R2UR UR7, R207 ;  /* 0x00000000cf0772ca */ /* 0x000fe200000e0000 */
[----:B------:R-:W-:Y:S01]  /*e7a0*/  ULDC.64 UR12, c[0x0][0xaa0] ;  /* 0x0002a800000c7ab9 */ /* 0x000fe20000000a00 */
[----:B-1----:R-:W-:Y:S01]  /*e7b0*/  IMAD.MOV.U32 R2, RZ, RZ, R23 ;  /* 0x000000ffff027224 */ /* 0x002fe200078e0017 */
[----:B------:R-:W-:Y:S01]  /*e7c0*/  BSSY B1, `(.L_x_1170) ;  /* 0x0000033000017945 */ /* 0x000fe20003800000 */
[----:B0-----:R-:W-:Y:S02]  /*e7d0*/  IMAD.MOV.U32 R3, RZ, RZ, R8 ;  /* 0x000000ffff037224 */ /* 0x001fe400078e0008 */
[----:B------:R-:W-:Y:S02]  /*e7e0*/  IMAD R0, R6, UR12, RZ ;  /* 0x0000000c06007c24 */ /* 0x000fe4000f8e02ff */
[----:B------:R-:W-:-:S04]  /*e7f0*/  IMAD.WIDE.U32 R2, R9, UR12, R2 ;  /* 0x0000000c09027c25 */ /* 0x000fc8000f8e0002 */
[----:B------:R-:W-:Y:S01]  /*e800*/  IMAD R9, R9, UR13, R0 ;  /* 0x0000000d09097c24 */ /* 0x000fe2000f8e0200 */
[----:B------:R-:W-:Y:S01]  /*e810*/  ULDC.64 UR12, c[0x0][0xae0] ;  /* 0x0002b800000c7ab9 */ /* 0x000fe20000000a00 */
[----:B------:R-:W-:Y:S01]  /*e820*/  IMAD R11, R206, -0x80, R7 ;  /* 0xffffff80ce0b7824 */ /* 0x000fe200078e0207 */
[----:B------:R-:W-:Y:S01]  /*e830*/  UIMAD UR4, UR8, UR12, URZ ;  /* 0x0000000c080472a4 */ /* 0x000fe2000f8e023f */
[----:B------:R-:W-:Y:S01]  /*e840*/  IMAD.IADD R3, R3, 0x1, R9 ;  /* 0x0000000103037824 */ /* 0x000fe200078e0209 */
[----:B------:R-:W-:Y:S01]  /*e850*/  SHF.R.S32.HI R7, RZ, 0x1f, R204 ;  /* 0x0000001fff077819 */ /* 0x000fe200000114cc */
[----:B------:R-:W-:Y:S01]  /*e860*/  IMAD.U32 R5, RZ, RZ, UR12 ;  /* 0x0000000cff057e24 */ /* 0x000fe2000f8e00ff */
[----:B------:R-:W-:Y:S01]  /*e870*/  UIMAD UR4, UR7, UR13, UR4 ;  /* 0x0000000d070472a4 */ /* 0x000fe2000f8e0204 */
[C---:B------:R-:W-:Y:S01]  /*e880*/  ISETP.GE.AND P2, PT, R204.reuse, R11, PT ;  /* 0x0000000bcc00720c */ /* 0x040fe20003f46270 */
[----:B------:R-:W-:Y:S01]  /*e890*/  VIADD R4, R204, 0x40 ;  /* 0x00000040cc047836 */ /* 0x000fe20000000000 */
[----:B------:R-:W-:Y:S01]  /*e8a0*/  ULDC.64 UR12, c[0x0][0xae8] ;  /* 0x0002ba00000c7ab9 */ /* 0x000fe20000000a00 */
[----:B------:R-:W-:-:S03]  /*e8b0*/  IMAD.WIDE.U32 R2, R5, UR7, R2 ;  /* 0x0000000705027c25 */ /* 0x000fc6000f8e0002 */
[-C--:B------:R-:W-:Y:S01]  /*e8c0*/  ISETP.GE.AND P0, PT, R4, R11.reuse, PT ;  /* 0x0000000b0400720c */ /* 0x080fe20003f06270 */
[----:B------:R-:W-:Y:S01]  /*e8d0*/  VIADD R3, R3, UR4 ;  /* 0x0000000403037c36 */ /* 0x000fe20008000000 */
[----:B------:R-:W-:Y:S02]  /*e8e0*/  UIMAD UR4, UR9, UR12, URZ ;  /* 0x0000000c090472a4 */ /* 0x000fe4000f8e023f */
[----:B------:R-:W-:Y:S02]  /*e8f0*/  IMAD.U32 R5, RZ, RZ, UR12 ;  /* 0x0000000cff057e24 */ /* 0x000fe4000f8e00ff */
[----:B------:R-:W-:Y:S01]  /*e900*/  VIADD R0, R204, 0x20 ;  /* 0x00000020cc007836 */ /* 0x000fe20000000000 */
[----:B------:R-:W-:Y:S02]  /*e910*/  UIMAD UR4, UR10, UR13, UR4 ;  /* 0x0000000d0a0472a4 */ /* 0x000fe4000f8e0204 */
[----:B------:R-:W-:Y:S02]  /*e920*/  IMAD.WIDE.U32 R4, R5, UR10, R2 ;  /* 0x0000000a05047c25 */ /* 0x000fe4000f8e0002 */
[----:B------:R-:W-:-:S02]  /*e930*/  ISETP.GE.AND P1, PT, R0, R11, PT ;  /* 0x0000000b0000720c */ /* 0x000fc40003f26270 */
[----:B------:R-:W-:Y:S02]  /*e940*/  IMAD.MOV.U32 R6, RZ, RZ, R204 ;  /* 0x000000ffff067224 */ /* 0x000fe400078e00cc */
[----:B------:R-:W-:Y:S02]  /*e950*/  VIADD R13, R5, UR4 ;  /* 0x00000004050d7c36 */ /* 0x000fe40008000000 */
[----:B------:R-:W-:-:S04]  /*e960*/  IMAD.WIDE R6, R206, 0x80, R6 ;  /* 0x00000080ce067825 */ /* 0x000fc800078e0206 */
[----:B------:R-:W-:Y:S01]  /*e970*/  VIADD R0, R204, 0x60 ;  /* 0x00000060cc007836 */ /* 0x000fe20000000000 */
[----:B------:R-:W-:Y:S06]  /*e980*/  @P2 BRA `(.L_x_1171) ;  /* 0x0000000000582947 */ /* 0x000fec0003800000 */
[C---:B------:R-:W-:Y:S01]  /*e990*/  VIADD R2, R23.reuse, 0x40 ;  /* 0x0000004017027836 */ /* 0x040fe20000000000 */
[----:B------:R-:W-:Y:S01]  /*e9a0*/  ULDC UR4, c[0x0][0xa8c] ;  /* 0x0002a30000047ab9 */ /* 0x000fe20000000800 */
[C---:B------:R-:W-:Y:S01]  /*e9b0*/  VIADD R3, R23.reuse, 0x80 ;  /* 0x0000008017037836 */ /* 0x040fe20000000000 */
        /* <DEDUP_REMOVED lines=9> */
[----:B------:R-:W-:-:S02]  /*ea50*/  IMAD R9, R6, UR9, R9 ;  /* 0x0000000906097c24 */ /* 0x000fc4000f8e0209 */
        /* <DEDUP_REMOVED lines=9> */
.L_x_1171:
[----:B------:R-:W-:Y:S05]  /*eaf0*/  BSYNC B1 ;  /* 0x0000000000017941 */ /* 0x000fea0003800000 */
.L_x_1170:
[----:B------:R-:W-:Y:S01]  /*eb00*/  BSSY B1, `(.L_x_1172) ;  /* 0x000001b000017945 */ /* 0x000fe20003800000 */
[----:B------:R-:W-:-:S03]  /*eb10*/  ISETP.GE.AND P2, PT, R0, R11, PT ;  /* 0x0000000b0000720c */ /* 0x000fc60003f46270 */
[----:B------:R-:W-:Y:S10]  /*eb20*/  @P1 BRA `(.L_x_1173) ;  /* 0x0000000000601947 */ /* 0x000ff40003800000 */
        /* <DEDUP_REMOVED lines=24> */
.L_x_1173:
[----:B------:R-:W-:Y:S05]  /*ecb0*/  BSYNC B1 ;  /* 0x0000000000017941 */ /* 0x000fea0003800000 */
.L_x_1172:
        /* <DEDUP_REMOVED lines=26> */
.L_x_1175:
[----:B------:R-:W-:Y:S05]  /*ee60*/  BSYNC B1 ;  /* 0x0000000000017941 */ /* 0x000fea0003800000 */
.L_x_1174:
[----:B------:R-:W-:Y:S05]  /*ee70*/  @P2 BRA `(.L_x_1166) ;  /* 0x0000000000602947 */ /* 0x000fea0003800000 */
[----:B------:R-:W-:Y:S01]  /*ee80*/  IADD3 R5, P0, R6, 0x60, RZ ;  /* 0x0000006006057810 */ /* 0x000fe20007f1e0ff */
[C---:B------:R-:W-:Y:S01]  /*ee90*/  VIADD R0, R23.reuse, 0x40 ;  /* 0x0000004017007836 */ /* 0x040fe20000000000 */
[----:B------:R-:W-:Y:S01]  /*eea0*/  ULDC UR4, c[0x0][0xa8c] ;  /* 0x0002a30000047ab9 */ /* 0x000fe20000000800 */
[----:B------:R-:W-:Y:S01]  /*eeb0*/  ULDC.64 UR8, c[0x0][0xad8] ;  /* 0x0002b60000087ab9 */ /* 0x000fe20000000a00 */
[----:B------:R-:W-:Y:S01]  /*eec0*/  IMAD.MOV.U32 R2, RZ, RZ, R4 ;  /* 0x000000ffff027224 */ /* 0x000fe200078e0004 */
[C---:B------:R-:W-:Y:S01]  /*eed0*/  ISETP.GE.AND P1, PT, R23.reuse, UR4, PT ;  /* 0x0000000417007c0c */ /* 0x040fe2000bf26270 */
[----:B------:R-:W-:Y:S01]  /*eee0*/  IMAD.X R6, RZ, RZ, R7, P0 ;  /* 0x000000ffff067224 */ /* 0x000fe200000e0607 */
[----:B------:R-:W-:Y:S01]  /*eef0*/  ISETP.GE.AND P2, PT, R0, UR4, PT ;  /* 0x0000000400007c0c */ /* 0x000fe2000bf46270 */
[----:B------:R-:W-:Y:S02]  /*ef00*/  IMAD.MOV.U32 R3, RZ, RZ, R13 ;  /* 0x000000ffff037224 */ /* 0x000fe400078e000d */
        /* <DEDUP_REMOVED lines=15> */
.L_x_1166:
[----:B------:R-:W-:Y:S05]  /*f000*/  BSYNC B0 ;  /* 0x0000000000007941 */ /* 0x000fea0003800000 */
.L_x_1157:
[----:B------:R-:W-:Y:S02]  /*f010*/  ULDC UR4, c[0x0][0xc14] ;  /* 0x0003050000047ab9 */ /* 0x000fe40000000800 */
[----:B------:R-:W-:-:S06]  /*f020*/  UISETP.GE.AND UP0, UPT, UR5, UR4, UPT ;  /* 0x000000040500728c */ /* 0x000fcc000bf06270 */
[----:B------:R-:W-:-:S13]  /*f030*/  PLOP3.LUT P0, PT, PT, PT, UP0, 0x80, 0x0 ;  /* 0x000000000000781c */ /* 0x000fda0003f0f008 */
[----:B------:R-:W-:Y:S05]  /*f040*/  @!P0 BRA `(.L_x_1176) ;  /* 0xffffff1c005c8947 */ /* 0x000fea000383ffff */
[----:B------:R-:W-:Y:S05]  /*f050*/  EXIT ;  /* 0x000000000000794d */ /* 0x000fea0003800000 */
.L_x_1075:
        /* <DEDUP_REMOVED lines=10> */
[----:B------:R-:W1:Y:S01]  /*f100*/  S2UR UR6, SR_CTAID.X ;  /* 0x00000000000679c3 */ /* 0x000e620000002500 */
        /* <DEDUP_REMOVED lines=9> */
[----:B------:R-:W-:Y:S01]  /*f1a0*/  IMAD.MOV.U32 R16, RZ, RZ, RZ ;  /* 0x000000ffff107224 */ /* 0x000fe200078e00ff */
[----:B------:R-:W-:Y:S02]  /*f1b0*/  ISETP.GE.U32.AND P0, PT, R7, 0x2, PT ;  /* 0x000000020700780c */ /* 0x000fe40003f06070 */
[----:B------:R-:W-:-:S09]  /*f1c0*/  LOP3.LUT R0, R0, 0xfffffffe, RZ, 0xc0, !PT ;  /* 0xfffffffe00007812 */ /* 0x000fd200078ec0ff */
[----:B------:R-:W-:-:S04]  /*f1d0*/  @P1 LOP3.LUT R0, R0, 0x1, RZ, 0xfc, !PT ;  /* 0x0000000100001812 */ /* 0x000fc800078efcff */
[----:B------:R-:W-:-:S04]  /*f1e0*/  LOP3.LUT R0, R0, 0xffffffef, RZ, 0xc0, !PT ;  /* 0xffffffef00007812 */ /* 0x000fc800078ec0ff */
[----:B------:R-:W-:-:S04]  /*f1f0*/  @P0 LOP3.LUT R0, R0, 0x10, RZ, 0xfc, !PT ;  /* 0x0000001000000812 */ /* 0x000fc800078efcff */
[----:B------:R-:W-:Y:S01]  /*f200*/  LOP3.LUT R0, R0, 0xfffffff7, RZ, 0xc0, !PT ;  /* 0xfffffff700007812 */ /* 0x000fe200078ec0ff */
[----:B--2---:R-:W0:Y:S02]  /*f210*/  SHFL.UP PT, R4, R10, 0x1, RZ ;  /* 0x042000000a047989 */ /* 0x004e2400000e00ff */
[----:B0-----:R-:W-:-:S05]  /*f220*/  SEL R5, R4, RZ, P1 ;  /* 0x000000ff04057207 */ /* 0x001fca0000800000 */
[----:B------:R-:W-:-:S05]  /*f230*/  IMAD.IADD R5, R10, 0x1, R5 ;  /* 0x000000010a057824 */ /* 0x000fca00078e0205 */
[----:B------:R-:W0:Y:S02]  /*f240*/  SHFL.UP PT, R4, R5, 0x2, RZ ;  /* 0x0440000005047989 */ /* 0x000e2400000e00ff */
[----:B0-----:R-:W-:Y:S02]  /*f250*/  SEL R4, R4, RZ, P0 ;  /* 0x000000ff04047207 */ /* 0x001fe40000000000 */
[----:B------:R-:W-:-:S03]  /*f260*/  ISETP.GE.U32.AND P0, PT, R7, 0x4, PT ;  /* 0x000000040700780c */ /* 0x000fc60003f06070 */
[----:B------:R-:W-:-:S05]  /*f270*/  IMAD.IADD R4, R5, 0x1, R4 ;  /* 0x0000000105047824 */ /* 0x000fca00078e0204 */
[----:B------:R-:W0:Y:S05]  /*f280*/  SHFL.UP PT, R6, R4, 0x4, RZ ;  /* 0x0480000004067989 */ /* 0x000e2a00000e00ff */
[----:B------:R-:W-:-:S04]  /*f290*/  @P0 LOP3.LUT R0, R0, 0x8, RZ, 0xfc, !PT ;  /* 0x0000000800000812 */ /* 0x000fc800078efcff */
[----:B------:R-:W-:Y:S02]  /*f2a0*/  LOP3.LUT R0, R0, 0xfffffffb, RZ, 0xc0, !PT ;  /* 0xfffffffb00007812 */ /* 0x000fe400078ec0ff */
[----:B0-----:R-:W-:Y:S01]  /*f2b0*/  SEL R3, R6, RZ, P0 ;  /* 0x000000ff06037207 */ /* 0x001fe20000000000 */
[----:B------:R-:W-:Y:S01]  /*f2c0*/  IMAD.MOV.U32 R6, RZ, RZ, RZ ;  /* 0x000000ffff067224 */ /* 0x000fe200078e00ff */
[----:B------:R-:W-:-:S03]  /*f2d0*/  ISETP.GE.U32.AND P0, PT, R7, 0x8, PT ;  /* 0x000000080700780c */ /* 0x000fc60003f06070 */
[----:B------:R-:W-:-:S05]  /*f2e0*/  IMAD.IADD R3, R4, 0x1, R3 ;  /* 0x0000000104037824 */ /* 0x000fca00078e0203 */
[----:B------:R-:W0:Y:S05]  /*f2f0*/  SHFL.UP PT, R2, R3, 0x8, RZ ;  /* 0x0500000003027989 */ /* 0x000e2a00000e00ff */
[----:B------:R-:W-:-:S04]  /*f300*/  @P0 LOP3.LUT R0, R0, 0x4, RZ, 0xfc, !PT ;  /* 0x0000000400000812 */ /* 0x000fc800078efcff */
[----:B------:R-:W-:Y:S02]  /*f310*/  LOP3.LUT R0, R0, 0xfffffffd, RZ, 0xc0, !PT ;  /* 0xfffffffd00007812 */ /* 0x000fe400078ec0ff */
[----:B0-----:R-:W-:Y:S02]  /*f320*/  SEL R2, R2, RZ, P0 ;  /* 0x000000ff02027207 */ /* 0x001fe40000000000 */
[----:B------:R-:W-:-:S03]  /*f330*/  ISETP.GE.U32.AND P0, PT, R7, 0x10, PT ;  /* 0x000000100700780c */ /* 0x000fc60003f06070 */
[----:B------:R-:W-:-:S05]  /*f340*/  IMAD.IADD R2, R3, 0x1, R2 ;  /* 0x0000000103027824 */ /* 0x000fca00078e0202 */
[----:B------:R-:W0:Y:S05]  /*f350*/  SHFL.UP PT, R5, R2, 0x10, RZ ;  /* 0x0600000002057989 */ /* 0x000e2a00000e00ff */
[----:B------:R-:W-:Y:S02]  /*f360*/  @P0 LOP3.LUT R0, R0, 0x2, RZ, 0xfc, !PT ;  /* 0x0000000200000812 */ /* 0x000fe400078efcff */
[----:B0-----:R-:W-:-:S05]  /*f370*/  SEL R5, R5, RZ, P0 ;  /* 0x000000ff05057207 */ /* 0x001fca0000000000 */
[----:B------:R-:W-:-:S05]  /*f380*/  IMAD.IADD R4, R2, 0x1, R5 ;  /* 0x0000000102047824 */ /* 0x000fca00078e0205 */
[----:B------:R-:W0:Y:S02]  /*f390*/  SHFL.IDX PT, R5, R4, 0x1f, 0x1f ;  /* 0x03e01f0004057f89 */ /* 0x000e2400000e0000 */
[----:B0-----:R-:W-:-:S04]  /*f3a0*/  IMAD R5, R5, UR4, RZ ;  /* 0x0000000405057c24 */ /* 0x001fc8000f8e02ff */
[----:B------:R-:W-:Y:S01]  /*f3b0*/  IMAD.MOV.U32 R2, RZ, RZ, R5 ;  /* 0x000000ffff027224 */ /* 0x000fe200078e0005 */
[----:B-1----:R-:W-:-:S13]  /*f3c0*/  ISETP.GT.AND P0, PT, R5, UR6, PT ;  /* 0x0000000605007c0c */ /* 0x002fda000bf04270 */
[----:B------:R-:W-:Y:S05]  /*f3d0*/  @P0 BRA `(.L_x_1177) ;  /* 0x0000000000b80947 */ /* 0x000fea0003800000 */
[----:B------:R-:W-:Y:S01]  /*f3e0*/  IMAD.MOV.U32 R5, RZ, RZ, R2 ;  /* 0x000000ffff057224 */ /* 0x000fe200078e0002 */
[----:B------:R-:W-:Y:S01]  /*f3f0*/  ULDC UR5, c[0x0][0xc14] ;  /* 0x0003050000057ab9 */ /* 0x000fe20000000800 */
[----:B------:R-:W-:Y:S01]  /*f400*/  IMAD.MOV.U32 R6, RZ, RZ, RZ ;  /* 0x000000ffff067224 */ /* 0x000fe200078e00ff */
[----:B------:R-:W-:Y:S01]  /*f410*/  ULDC UR7, c[0x0][0xc14] ;  /* 0x0003050000077ab9 */ /* 0x000fe20000000800 */
[----:B------:R-:W-:-:S05]  /*f420*/  ULDC UR4, c[0x0][0xc10] ;  /* 0x0003040000047ab9 */ /* 0x000fca0000000800 */
.L_x_1181:
[----:B------:R-:W-:Y:S02]  /*f430*/  VIADD R6, R6, 0x1f ;  /* 0x0000001f06067836 */ /* 0x000fe40000000000 */
[----:B------:R-:W-:-:S03]  /*f440*/  IMAD.U32 R19, RZ, RZ, UR7 ;  /* 0x00000007ff137e24 */ /* 0x000fc6000f8e00ff */
[----:B------:R-:W-:-:S13]  /*f450*/  ISETP.GE.AND P0, PT, R6, UR5, PT ;  /* 0x0000000506007c0c */ /* 0x000fda000bf06270 */
[----:B------:R-:W-:Y:S05]  /*f460*/  @P0 BRA `(.L_x_1178) ;  /* 0x0000000400c40947 */ /* 0x000fea0003800000 */
[----:B------:R-:W0:Y:S01]  /*f470*/  S2R R2, SR_TID.X ;  /* 0x0000000000027919 */ /* 0x000e220000002100 */
[----:B------:R-:W-:Y:S01]  /*f480*/  BSSY B0, `(.L_x_1179) ;  /* 0x000000a000007945 */ /* 0x000fe20003800000 */
[----:B------:R-:W-:Y:S01]  /*f490*/  IMAD.MOV.U32 R10, RZ, RZ, RZ ;  /* 0x000000ffff0a7224 */ /* 0x000fe200078e00ff */
[----:B0-----:R-:W-:-:S04]  /*f4a0*/  LOP3.LUT R8, R2, 0x1f, RZ, 0xc0, !PT ;  /* 0x0000001f02087812 */ /* 0x001fc800078ec0ff */
[C---:B------:R-:W-:Y:S01]  /*f4b0*/  ISETP.NE.AND P1, PT, R8.reuse, 0x1f, PT ;  /* 0x0000001f0800780c */ /* 0x040fe20003f25270 */
[----:B------:R-:W-:-:S05]  /*f4c0*/  IMAD.IADD R7, R8, 0x1, R6 ;  /* 0x0000000108077824 */ /* 0x000fca00078e0206 */
[----:B------:R-:W-:-:S13]  /*f4d0*/  ISETP.GE.OR P0, PT, R7, UR5, !P1 ;  /* 0x0000000507007c0c */ /* 0x000fda000cf06670 */
[----:B------:R-:W-:Y:S05]  /*f4e0*/  @P0 BRA `(.L_x_1180) ;  /* 0x00000000000c0947 */ /* 0x000fea0003800000 */
[----:B------:R-:W0:Y:S02]  /*f4f0*/  LDC.64 R2, c[0x0][0xc58] ;  /* 0x00031600ff027b82 */ /* 0x000e240000000a00 */
[----:B0-----:R-:W-:-:S05]  /*f500*/  IMAD.WIDE R2, R7, 0x4, R2 ;  /* 0x0000000407027825 */ /* 0x001fca00078e0202 */
[----:B------:R0:W5:Y:S02]  /*f510*/  LDG.E R10, desc[UR60][R2.64] ;  /* 0x0000003c020a7981 */ /* 0x000164000c1e1900 */
.L_x_1180:
[----:B------:R-:W-:Y:S05]  /*f520*/  BSYNC B0 ;  /* 0x0000000000007941 */ /* 0x000fea0003800000 */
.L_x_1179:
        /* <DEDUP_REMOVED lines=25> */
.L_x_1177:
[----:B------:R-:W-:-:S04]  /*f6c0*/  IMAD.IADD R7, R5, 0x1, -R2 ;  /* 0x0000000105077824 */ /* 0x000fc800078e0a02 */
[----:B------:R-:W-:-:S05]  /*f6d0*/  IMAD R2, R4, UR4, R7 ;  /* 0x0000000404027c24 */ /* 0x000fca000f8e0207 */
[----:B------:R-:W-:Y:S02]  /*f6e0*/  ISETP.GT.AND P0, PT, R2, UR6, PT ;  /* 0x0000000602007c0c */ /* 0x000fe4000bf04270 */
[----:B------:R-:W0:Y:S11]  /*f6f0*/  LDC.64 R2, c[0x0][0xc68] ;  /* 0x00031a00ff027b82 */ /* 0x000e360000000a00 */
[----:B------:R-:W-:-:S04]  /*f700*/  VOTE.ANY R9, PT, !P0 ;  /* 0x0000000000097806 */ /* 0x000fc800040e0100 */
[----:B------:R-:W1:Y:S02]  /*f710*/  POPC R5, R9 ;  /* 0x0000000900057309 */ /* 0x000e640000000000 */
[----:B-1----:R-:W-:-:S04]  /*f720*/  IMAD.IADD R19, R5, 0x1, R6 ;  /* 0x0000000105137824 */ /* 0x002fc800078e0206 */
[----:B0-----:R-:W-:-:S05]  /*f730*/  IMAD.WIDE R2, R19, 0x4, R2 ;  /* 0x0000000413027825 */ /* 0x001fca00078e0202 */
[----:B------:R-:W2:Y:S01]  /*f740*/  LDG.E R8, desc[UR60][R2.64] ;  /* 0x0000003c02087981 */ /* 0x000ea2000c1e1900 */
[----:B------:R-:W-:-:S03]  /*f750*/  ISETP.NE.AND P0, PT, R9, RZ, PT ;  /* 0x000000ff0900720c */ /* 0x000fc60003f05270 */
[----:B------:R-:W2:Y:S02]  /*f760*/  SHFL.IDX PT, R17, R10, R5, 0x1f ;  /* 0x00001f050a117589 */ /* 0x000ea400000e0000 */
[----:B--2---:R-:W-:-:S05]  /*f770*/  IMAD R6, R17, R8, RZ ;  /* 0x0000000811067224 */ /* 0x004fca00078e02ff */
[----:B------:R-:W-:-:S04]  /*f780*/  IABS R11, R6 ;  /* 0x00000006000b7213 */ /* 0x000fc80000000000 */
[----:B------:R-:W0:Y:S08]  /*f790*/  I2F.RP R12, R11 ;  /* 0x0000000b000c7306 */ /* 0x000e300000209400 */
[----:B0-----:R-:W0:Y:S02]  /*f7a0*/  MUFU.RCP R12, R12 ;  /* 0x0000000c000c7308 */ /* 0x001e240000001000 */
[----:B0-----:R-:W-:-:S06]  /*f7b0*/  VIADD R13, R12, 0xffffffe ;  /* 0x0ffffffe0c0d7836 */ /* 0x001fcc0000000000 */
[----:B------:R0:W1:Y:S01]  /*f7c0*/  F2I.FTZ.U32.TRUNC.NTZ R3, R13 ;  /* 0x0000000d00037305 */ /* 0x000062000021f000 */
[----:B------:R-:W-:Y:S05]  /*f7d0*/  @!P0 BRA `(.L_x_1182) ;  /* 0x0000000000088947 */ /* 0x000fea0003800000 */
[----:B------:R-:W-:-:S05]  /*f7e0*/  VIADD R5, R5, 0xffffffff ;  /* 0xffffffff05057836 */ /* 0x000fca0000000000 */
[----:B------:R2:W3:Y:S02]  /*f7f0*/  SHFL.IDX PT, R16, R4, R5, 0x1f ;  /* 0x00001f0504107589 */ /* 0x0004e400000e0000 */
.L_x_1182:
[----:B-1----:R-:W-:Y:S01]  /*f800*/  IMAD.MOV R2, RZ, RZ, -R3 ;  /* 0x000000ffff027224 */ /* 0x002fe200078e0a03 */
[----:B--2---:R-:W-:Y:S01]  /*f810*/  IABS R4, R6 ;  /* 0x0000000600047213 */ /* 0x004fe20000000000 */
[----:B---3--:R-:W-:Y:S02]  /*f820*/  IMAD R16, R16, UR4, R7 ;  /* 0x0000000410107c24 */ /* 0x008fe4000f8e0207 */
[----:B------:R-:W-:Y:S02]  /*f830*/  IMAD R5, R2, R11, RZ ;  /* 0x0000000b02057224 */ /* 0x000fe400078e02ff */
[----:B------:R-:W-:Y:S02]  /*f840*/  IMAD.MOV.U32 R2, RZ, RZ, RZ ;  /* 0x000000ffff027224 */ /* 0x000fe400078e00ff */
[----:B------:R-:W-:Y:S02]  /*f850*/  IMAD.MOV R4, RZ, RZ, -R4 ;  /* 0x000000ffff047224 */ /* 0x000fe400078e0a04 */
[----:B------:R-:W-:Y:S01]  /*f860*/  IMAD.HI.U32 R2, R3, R5, R2 ;  /* 0x0000000503027227 */ /* 0x000fe200078e0002 */
[----:B------:R-:W-:-:S04]  /*f870*/  IADD3 R5, -R16, UR6, RZ ;  /* 0x0000000610057c10 */ /* 0x000fc8000fffe1ff */
        /* <DEDUP_REMOVED lines=13> */
[----:B------:R-:W-:Y:S02]  /*f950*/  IMAD R4, R8, R9, RZ ;  /* 0x0000000908047224 */ /* 0x000fe400078e02ff */
[----:B------:R-:W-:Y:S02]  /*f960*/  IMAD.MOV R9, RZ, RZ, -R9 ;  /* 0x000000ffff097224 */ /* 0x000fe400078e0a09 */
[----:B------:R-:W-:Y:S02]  /*f970*/  IMAD.MOV R3, RZ, RZ, -R4 ;  /* 0x000000ffff037224 */ /* 0x000fe400078e0a04 */
[----:B------:R-:W-:-:S03]  /*f980*/  IMAD R5, R6, R9, R5 ;  /* 0x0000000906057224 */ /* 0x000fc600078e0205 */
[----:B------:R-:W-:Y:S01]  /*f990*/  VIADDMNMX R8, R3, UR4, R8, PT ;  /* 0x0000000403087c46 */ /* 0x000fe2000b800108 */
[----:B------:R-:W-:-:S03]  /*f9a0*/  IMAD.IADD R4, R5, 0x1, R4 ;  /* 0x0000000105047824 */ /* 0x000fc600078e0204 */
[----:B------:R-:W-:-:S04]  /*f9b0*/  IABS R7, R8 ;  /* 0x0000000800077213 */ /* 0x000fc80000000000 */
[----:B------:R-:W1:Y:S08]  /*f9c0*/  I2F.RP R10, R7 ;  /* 0x00000007000a7306 */ /* 0x000e700000209400 */
[----:B-1----:R-:W1:Y:S02]  /*f9d0*/  MUFU.RCP R10, R10 ;  /* 0x0000000a000a7308 */ /* 0x002e640000001000 */
[----:B-1----:R-:W-:-:S06]  /*f9e0*/  VIADD R2, R10, 0xffffffe ;  /* 0x0ffffffe0a027836 */ /* 0x002fcc0000000000 */
[----:B------:R1:W2:Y:S02]  /*f9f0*/  F2I.FTZ.U32.TRUNC.NTZ R3, R2 ;  /* 0x0000000200037305 */ /* 0x0002a4000021f000 */
[----:B-1----:R-:W-:Y:S02]  /*fa00*/  IMAD.MOV.U32 R2, RZ, RZ, RZ ;  /* 0x000000ffff027224 */ /* 0x002fe400078e00ff */
[----:B--2---:R-:W-:-:S04]  /*fa10*/  IMAD.MOV R6, RZ, RZ, -R3 ;  /* 0x000000ffff067224 */ /* 0x004fc800078e0a03 */
[----:B------:R-:W-:Y:S01]  /*fa20*/  IMAD R9, R6, R7, RZ ;  /* 0x0000000706097224 */ /* 0x000fe200078e02ff */
[----:B------:R-:W-:-:S03]  /*fa30*/  IABS R6, R5 ;  /* 0x0000000500067213 */ /* 0x000fc60000000000 */
[----:B------:R-:W-:Y:S01]  /*fa40*/  IMAD.HI.U32 R3, R3, R9, R2 ;  /* 0x0000000903037227 */ /* 0x000fe200078e0002 */
[----:B------:R-:W-:-:S05]  /*fa50*/  IABS R9, R8 ;  /* 0x0000000800097213 */ /* 0x000fca0000000000 */
        /* <DEDUP_REMOVED lines=12> */
[----:B------:R-:W-:Y:S01]  /*fb20*/  @!P0 LOP3.LUT R3, RZ, R8, RZ, 0x33, !PT ;  /* 0x00000008ff038212 */ /* 0x000fe200078e33ff */
[----:B------:R-:W-:-:S03]  /*fb30*/  IMAD.MOV R8, RZ, RZ, -R8 ;  /* 0x000000ffff087224 */ /* 0x000fc600078e0a08 */
[----:B------:R-:W-:Y:S01]  /*fb40*/  LOP3.LUT R2, RZ, R3, RZ, 0x33, !PT ;  /* 0x00000003ff027212 */ /* 0x000fe200078e33ff */
[----:B------:R-:W-:-:S04]  /*fb50*/  IMAD R18, R3, R8, R4 ;  /* 0x0000000803127224 */ /* 0x000fc800078e0204 */
[----:B------:R-:W-:Y:S01]  /*fb60*/  IMAD.IADD R17, R17, 0x1, R2 ;  /* 0x0000000111117824 */ /* 0x000fe200078e0202 */
[----:B------:R-:W-:Y:S06]  /*fb70*/  BRA `(.L_x_1183) ;  /* 0x00000000000c7947 */ /* 0x000fec0003800000 */
.L_x_1178:
[----:B------:R-:W-:Y:S02]  /*fb80*/  IMAD.MOV.U32 R17, RZ, RZ, RZ ;  /* 0x000000ffff117224 */ /* 0x000fe400078e00ff */
[----:B------:R-:W-:Y:S02]  /*fb90*/  IMAD.U32 R16, RZ, RZ, UR6 ;  /* 0x00000006ff107e24 */ /* 0x000fe4000f8e00ff */
[----:B------:R-:W-:-:S07]  /*fba0*/  IMAD.MOV.U32 R18, RZ, RZ, RZ ;  /* 0x000000ffff127224 */ /* 0x000fce00078e00ff */
.L_x_1183:
[----:B------:R-:W1:Y:S01]  /*fbb0*/  S2R R2, SR_TID.X ;  /* 0x0000000000027919 */ /* 0x000e620000002100 */
[----:B------:R-:W-:Y:S01]  /*fbc0*/  STL [R1], RZ ;  /* 0x000000ff01007387 */ /* 0x000fe20000100800 */
[----:B-1----:R-:W-:-:S04]  /*fbd0*/  LOP3.LUT R2, R2, 0x1f, RZ, 0xc0, !PT ;  /* 0x0000001f02027812 */ /* 0x002fc800078ec0ff */
[----:B------:R-:W-:-:S13]  /*fbe0*/  ISETP.NE.AND P0, PT, R2, RZ, PT ;  /* 0x000000ff0200720c */ /* 0x000fda0003f05270 */
[----:B------:R-:W1:Y:S01]  /*fbf0*/  @!P0 S2R R3, SR_CgaCtaId ;  /* 0x0000000000038919 */ /* 0x000e620000008800 */
[----:B------:R-:W-:-:S04]  /*fc00*/  @!P0 MOV R0, 0x400 ;  /* 0x0000040000008802 */ /* 0x000fc80000000f00 */
[----:B-1----:R-:W-:-:S05]  /*fc10*/  @!P0 LEA R0, R3, R0, 0x18 ;  /* 0x0000000003008211 */ /* 0x002fca00078ec0ff */
[----:B------:R1:W-:Y:S01]  /*fc20*/  @!P0 STS.128 [R0+0x308d0], R16 ;  /* 0x0308d01000008388 */ /* 0x0003e20000000c00 */
[----:B------:R-:W-:Y:S06]  /*fc30*/  BAR.ARV 0x5, 0x120 ;  /* 0x0144800000007b1d */ /* 0x000fec0000002000 */
[----:B------:R-:W-:Y:S01]  /*fc40*/  ISETP.GE.AND P0, PT, R19, UR5, PT ;  /* 0x0000000513007c0c */ /* 0x000fe2000bf06270 */
[----:B-1----:R-:W-:-:S05]  /*fc50*/  IMAD.MOV.U32 R0, RZ, RZ, 0x1 ;  /* 0x00000001ff007424 */ /* 0x002fca00078e00ff */
[----:B------:R1:W-:Y:S04]  /*fc60*/  STL [R1+0x8], R0 ;  /* 0x0000080001007387 */ /* 0x0003e80000100800 */
[----:B------:R1:W-:Y:S03]  /*fc70*/  STL [R1+0x18], RZ ;  /* 0x000018ff01007387 */ /* 0x0003e60000100800 */
[----:B------:R-:W-:Y:S05]  /*fc80*/  @P0 BRA `(.L_x_1184) ;  /* 0x00000048004c0947 */ /* 0x000fea0003800000 */
[----:B-1----:R-:W-:Y:S01]  /*fc90*/  IMAD.MOV.U32 R0, RZ, RZ, 0x1 ;  /* 0x00000001ff007424 */ /* 0x002fe200078e00ff */
[----:B------:R1:W-:Y:S01]  /*fca0*/  STL [R1+0x18], RZ ;  /* 0x000018ff01007387 */ /* 0x0003e20000100800 */
[----:B------:R-:W-:Y:S01]  /*fcb0*/  ULDC UR38, c[0x0][0xc] ;  /* 0x0000030000267ab9 */ /* 0x000fe20000000800 */
[----:B------:R-:W-:Y:S02]  /*fcc0*/  ULDC.64 UR36, c[0x0][0x198] ;  /* 0x0000660000247ab9 */ /* 0x000fe40000000a00 */
[----:B------:R1:W-:Y:S04]  /*fcd0*/  STL [R1+0x8], R0 ;  /* 0x0000080001007387 */ /* 0x0003e80000100800 */
[----:B------:R1:W-:Y:S02]  /*fce0*/  STL [R1], RZ ;  /* 0x000000ff01007387 */ /* 0x0003e40000100800 */
.L_x_1260:
[----:B------:R-:W-:Y:S05]  /*fcf0*/  YIELD ;  /* 0x0000000000007946 */ /* 0x000fea0003800000 */
[----:B------:R-:W-:Y:S01]  /*fd00*/  ULDC.64 UR4, c[0x0][0xa28] ;  /* 0x00028a0000047ab9 */ /* 0x000fe20000000a00 */
[----:B------:R-:W-:Y:S01]  /*fd10*/  IMAD.MOV.U32 R4, RZ, RZ, RZ ;  /* 0x000000ffff047224 */ /* 0x000fe200078e00ff */
[----:B------:R-:W-:Y:S01]  /*fd20*/  ISETP.NE.U32.AND P0, PT, RZ, UR4, PT ;  /* 0x00000004ff007c0c */ /* 0x000fe2000bf05070 */
[----:B-1----:R-:W-:Y:S01]  /*fd30*/  IMAD.MOV.U32 R0, RZ, RZ, RZ ;  /* 0x000000ffff007224 */ /* 0x002fe200078e00ff */
[----:B------:R-:W-:Y:S02]  /*fd40*/  ULDC.64 UR6, c[0x0][0xa08] ;  /* 0x0002820000067ab9 */ /* 0x000fe40000000a00 */
[----:B------:R-:W-:Y:S01]  /*fd50*/  ISETP.NE.AND.EX P0, PT, RZ, UR5, PT, P0 ;  /* 0x00000005ff007c0c */ /* 0x000fe2000bf05300 */
[----:B------:R-:W-:-:S12]  /*fd60*/  ULDC.64 UR4, c[0x0][0xa00] ;  /* 0x0002800000047ab9 */ /* 0x000fd80000000a00 */
[----:B--2---:R-:W1:Y:S01]  /*fd70*/  @P0 LDC.64 R2, c[0x0][0xa28] ;  /* 0x00028a00ff020b82 */ /* 0x004e620000000a00 */
[----:B------:R-:W-:Y:S01]  /*fd80*/  ISETP.NE.U32.AND P2, PT, RZ, UR4, PT ;  /* 0x00000004ff007c0c */ /* 0x000fe2000bf45070 */
[----:B-1----:R-:W-:-:S05]  /*fd90*/  @P0 IMAD.WIDE R2, R19, 0x4, R2 ;  /* 0x0000000413020825 */ /* 0x002fca00078e0202 */
[----:B------:R1:W5:Y:S01]  /*fda0*/  @P0 LDG.E R4, desc[UR60][R2.64] ;  /* 0x0000003c02040981 */ /* 0x000362000c1e1900 */
[----:B------:R-:W-:Y:S01]  /*fdb0*/  ISETP.NE.AND.EX P2, PT, RZ, UR5, PT, P2 ;  /* 0x00000005ff007c0c */ /* 0x000fe2000bf45320 */
[----:B------:R-:W-:Y:S01]  /*fdc0*/  ULDC.64 UR4, c[0x0][0xa18] ;  /* 0x0002860000047ab9 */ /* 0x000fe20000000a00 */
[----:B-1----:R-:W1:Y:S02]  /*fdd0*/  LDC.64 R2, c[0x0][0xa00] ;  /* 0x00028000ff027b82 */ /* 0x002e640000000a00 */
[----:B-1----:R-:W-:-:S09]  /*fde0*/  IMAD.WIDE R2, R19, 0x4, R2 ;  /* 0x0000000413027825 */ /* 0x002fd200078e0202 */
[----:B------:R-:W2:Y:S01]  /*fdf0*/  @P2 LDG.E R0, desc[UR60][R2.64] ;  /* 0x0000003c02002981 */ /* 0x000ea2000c1e1900 */
[----:B------:R-:W-:Y:S01]  /*fe00*/  ISETP.NE.U32.AND P1, PT, RZ, UR4, PT ;  /* 0x00000004ff007c0c */ /* 0x000fe2000bf25070 */
[----:B------:R-:W-:-:S03]  /*fe10*/  ULDC UR4, c[0x0][0x288] ;  /* 0x0000a20000047ab9 */ /* 0x000fc60000000800 */
[----:B------:R-:W-:-:S13]  /*fe20*/  ISETP.NE.AND.EX P1, PT, RZ, UR5, PT, P1 ;  /* 0x00000005ff007c0c */ /* 0x000fda000bf25310 */
[----:B------:R-:W1:Y:S02]  /*fe30*/  @P1 LDC.64 R6, c[0x0][0xa18] ;  /* 0x00028600ff061b82 */ /* 0x000e640000000a00 */
[----:B-1----:R-:W-:Y:S01]  /*fe40*/  @P1 IMAD.WIDE R6, R19, 0x4, R6 ;  /* 0x0000000413061825 */ /* 0x002fe200078e0206 */
[----:B--2---:R1:W-:Y:S03]  /*fe50*/  STL [R1+0x1c], R0 ;  /* 0x00001c0001007387 */ /* 0x0043e60000100800 */
[----:B-1----:R-:W-:Y:S01]  /*fe60*/  IMAD.U32 R0, RZ, RZ, UR4 ;  /* 0x00000004ff007e24 */ /* 0x002fe2000f8e00ff */
[----:B------:R-:W-:-:S05]  /*fe70*/  ULDC.64 UR4, c[0x0][0x3f8] ;  /* 0x0000fe0000047ab9 */ /* 0x000fca0000000a00 */
[----:B------:R1:W5:Y:S01]  /*fe80*/  @P1 LDG.E R0, desc[UR60][R6.64] ;  /* 0x0000003c06001981 */ /* 0x000362000c1e1900 */
[----:B------:R-:W-:Y:S01]  /*fe90*/  UISETP.NE.U32.AND UP0, UPT, UR4, URZ, UPT ;  /* 0x0000003f0400728c */ /* 0x000fe2000bf05070 */
[----:B------:R-:W-:Y:S02]  /*fea0*/  ISETP.NE.U32.AND P0, PT, RZ, UR6, PT ;  /* 0x00000006ff007c0c */ /* 0x000fe4000bf05070 */
[----:B------:R-:W-:Y:S01]  /*feb0*/  ULDC UR4, c[0x0][0x404] ;  /* 0x0001010000047ab9 */ /* 0x000fe20000000800 */
[----:B------:R-:W-:Y:S01]  /*fec0*/  UISETP.NE.AND.EX UP0, UPT, UR5, URZ, UPT, UP0 ;  /* 0x0000003f0500728c */ /* 0x000fe2000bf05300 */
[----:B------:R-:W-:Y:S02]  /*fed0*/  ISETP.NE.AND.EX P0, PT, RZ, UR7, PT, P0 ;  /* 0x00000007ff007c0c */ /* 0x000fe4000bf05300 */
[----:B------:R-:W-:Y:S01]  /*fee0*/  ULDC UR5, c[0x0][0x2e0] ;  /* 0x0000b80000057ab9 */ /* 0x000fe20000000800 */
[----:B------:R-:W-:-:S04]  /*fef0*/  USEL UR4, UR4, 0x1, UP0 ;  /* 0x0000000104047887 */ /* 0x000fc80008000000 */
[----:B------:R-:W-:-:S06]  /*ff00*/  UIMAD UR4, UR4, UR5, URZ ;  /* 0x00000005040472a4 */ /* 0x000fcc000f8e023f */
[----:B------:R-:W-:Y:S01]  /*ff10*/  IMAD.U32 R5, RZ, RZ, UR4 ;  /* 0x00000004ff057e24 */ /* 0x000fe2000f8e00ff */
[----:B-1----:R-:W-:Y:S06]  /*ff20*/  @P1 BRA `(.L_x_1185) ;  /* 0x0000000000101947 */ /* 0x002fec0003800000 */
[----:B------:R-:W-:Y:S05]  /*ff30*/  @!P2 BRA `(.L_x_1185) ;  /* 0x00000000000ca947 */ /* 0x000fea0003800000 */
[----:B------:R-:W2:Y:S04]  /*ff40*/  LDG.E R7, desc[UR60][R2.64] ;  /* 0x0000003c02077981 */ /* 0x000ea8000c1e1900 */
[----:B-----5:R-:W2:Y:S02]  /*ff50*/  LDG.E R0, desc[UR60][R2.64+0x4] ;  /* 0x0000043c02007981 */ /* 0x020ea4000c1e1900 */
[----:B--2---:R-:W-:-:S07]  /*ff60*/  IMAD.IADD R0, R0, 0x1, -R7 ;  /* 0x0000000100007824 */ /* 0x004fce00078e0a07 */
.L_x_1185:
[----:B------:R-:W1:Y:S01]  /*ff70*/  LDC.64 R2, c[0x0][0xa08] ;  /* 0x00028200ff027b82 */ /* 0x000e620000000a00 */
[----:B------:R-:W-:Y:S01]  /*ff80*/  IMAD.MOV.U32 R7, RZ, RZ, RZ ;  /* 0x000000ffff077224 */ /* 0x000fe200078e00ff */
[----:B------:R-:W-:Y:S01]  /*ff90*/  ULDC.64 UR4, c[0x0][0xa20] ;  /* 0x0002880000047ab9 */ /* 0x000fe20000000a00 */
[----:B-1----:R-:W-:-:S05]  /*ffa0*/  IMAD.WIDE R2, R19, 0x4, R2 ;  /* 0x0000000413027825 */ /* 0x002fca00078e0202 */
[----:B------:R-:W2:Y:S01]  /*ffb0*/  @P0 LDG.E R7, desc[UR60][R2.64] ;  /* 0x0000003c02070981 */ /* 0x000ea2000c1e1900 */
[----:B------:R-:W-:-:S04]  /*ffc0*/  ISETP.NE.U32.AND P1, PT, RZ, UR4, PT ;  /* 0x00000004ff007c0c */ /* 0x000fc8000bf25070 */
[----:B------:R-:W-:Y:S01]  /*ffd0*/  ISETP.NE.AND.EX P1, PT, RZ, UR5, PT, P1 ;  /* 0x00000005ff007c0c */ /* 0x000fe2000bf25310 */
[----:B--2--5:R-:W-:-:S05]  /*ffe0*/  IMAD.IADD R6, R7, 0x1, R4 ;  /* 0x0000000107067824 */ /* 0x024fca00078e0204 */
[----:B------:R1:W-:Y:S07]  /*fff0*/  STL [R1+0x4], R6 ;  /* 0x0000040601007387 */ /* 0x0003ee0000100800 */
[----:B------:R-:W-:Y:S05]  /*10000*/  @!P1 BRA `(.L_x_1186) ;  /* 0x0000000000109947 */ /* 0x000fea0003800000 */
[----:B------:R-:W2:Y:S02]  /*10010*/  LDC.64 R2, c[0x0][0xa20] ;  /* 0x00028800ff027b82 */ /* 0x000ea40000000a00 */
[----:B--2---:R-:W-:-:S05]  /*10020*/  IMAD.WIDE R2, R19, 0x4, R2 ;  /* 0x0000000413027825 */ /* 0x004fca00078e0202 */
[----:B------:R2:W5:Y:S01]  /*10030*/  LDG.E R5, desc[UR60][R2.64] ;  /* 0x0000003c02057981 */ /* 0x000562000c1e1900 */
[----:B------:R-:W-:Y:S05]  /*10040*/  BRA `(.L_x_1187) ;  /* 0x0000000000107947 */ /* 0x000fea0003800000 */
.L_x_1186:
[----:B------:R-:W-:Y:S05]  /*10050*/  @!P0 BRA `(.L_x_1187) ;  /* 0x00000000000c8947 */ /* 0x000fea0003800000 */
[----:B-1----:R-:W2:Y:S04]  /*10060*/  LDG.E R6, desc[UR60][R2.64] ;  /* 0x0000003c02067981 */ /* 0x002ea8000c1e1900 */
[----:B------:R-:W2:Y:S02]  /*10070*/  LDG.E R5, desc[UR60][R2.64+0x4] ;  /* 0x0000043c02057981 */ /* 0x000ea4000c1e1900 */
[----:B--2---:R-:W-:-:S07]  /*10080*/  IMAD.IADD R5, R5, 0x1, -R6 ;  /* 0x0000000105057824 */ /* 0x004fce00078e0a06 */
.L_x_1187:
[----:B--2---:R-:W2:Y:S01]  /*10090*/  LDC.64 R2, c[0x0][0x9e0] ;  /* 0x00027800ff027b82 */ /* 0x004ea20000000a00 */
[----:B-----5:R-:W-:Y:S01]  /*100a0*/  IMAD.IADD R7, R5, 0x1, -R4 ;  /* 0x0000000105077824 */ /* 0x020fe200078e0a04 */
[----:B------:R-:W-:-:S04]  /*100b0*/  LEA R9, R17, 0x80, 0x7 ;  /* 0x0000008011097811 */ /* 0x000fc800078e38ff */
[----:B------:R-:W-:Y:S02]  /*100c0*/  IADD3 R9, R7, R9, -R0 ;  /* 0x0000000907097210 */ /* 0x000fe40007ffe800 */
[----:B--2---:R-:W-:-:S03]  /*100d0*/  ISETP.GE.AND P0, PT, R3, 0x1, PT ;  /* 0x000000010300780c */ /* 0x004fc60003f06270 */
[----:B------:R-:W-:-:S10]  /*100e0*/  IMAD.IADD R2, R9, 0x1, R2 ;  /* 0x0000000109027824 */ /* 0x000fd400078e0202 */
[----:B------:R-:W-:Y:S05]  /*100f0*/  @!P0 BRA `(.L_x_1188) ;  /* 0x0000000000488947 */ /* 0x000fea0003800000 */
[C---:B------:R-:W-:Y:S01]  /*10100*/  ISETP.GT.AND P1, PT, R9.reuse, RZ, PT ;  /* 0x000000ff0900720c */ /* 0x040fe20003f24270 */
[----:B------:R-:W-:Y:S01]  /*10110*/  BSSY B0, `(.L_x_1189) ;  /* 0x000000e000007945 */ /* 0x000fe20003800000 */
[----:B-1----:R-:W-:-:S11]  /*10120*/  VIADD R6, R9, 0xffffffff ;  /* 0xffffffff09067836 */ /* 0x002fd60000000000 */
[----:B------:R-:W-:Y:S05]  /*10130*/  @P1 BRA `(.L_x_1190) ;  /* 0x00000000001c1947 */ /* 0x000fea0003800000 */
[----:B------:R-:W-:Y:S01]  /*10140*/  ISETP.NE.AND P1, PT, R3, 0x1, PT ;  /* 0x000000010300780c */ /* 0x000fe20003f25270 */
[----:B------:R-:W-:-:S12]  /*10150*/  IMAD.MOV R9, RZ, RZ, -R9 ;  /* 0x000000ffff097224 */ /* 0x000fd800078e0a09 */
[----:B------:R-:W1:Y:S02]  /*10160*/  @P1 LDC.64 R4, c[0x0][0x9e8] ;  /* 0x00027a00ff041b82 */ /* 0x000e640000000a00 */
[----:B-1----:R-:W-:-:S05]  /*10170*/  @P1 IMAD.HI.U32 R4, R9, R4, RZ ;  /* 0x0000000409041227 */ /* 0x002fca00078e00ff */
[----:B------:R-:W-:-:S04]  /*10180*/  @P1 SHF.R.U32.HI R9, RZ, R5, R4 ;  /* 0x00000005ff091219 */ /* 0x000fc80000011604 */
[----:B------:R-:W-:Y:S01]  /*10190*/  LOP3.LUT R6, RZ, R9, RZ, 0x33, !PT ;  /* 0x00000009ff067212 */ /* 0x000fe200078e33ff */
[----:B------:R-:W-:Y:S06]  /*101a0*/  BRA `(.L_x_1191) ;  /* 0x0000000000107947 */ /* 0x000fec0003800000 */
.L_x_1190:
[----:B------:R-:W-:-:S13]  /*101b0*/  ISETP.NE.AND P1, PT, R3, 0x1, PT ;  /* 0x000000010300780c */ /* 0x000fda0003f25270 */
[----:B------:R-:W1:Y:S02]  /*101c0*/  @P1 LDC.64 R4, c[0x0][0x9e8] ;  /* 0x00027a00ff041b82 */ /* 0x000e640000000a00 */
[----:B-1----:R-:W-:-:S05]  /*101d0*/  @P1 IMAD.HI.U32 R4, R6, R4, RZ ;  /* 0x0000000406041227 */ /* 0x002fca00078e00ff */
[----:B------:R-:W-:-:S07]  /*101e0*/  @P1 SHF.R.U32.HI R6, RZ, R5, R4 ;  /* 0x00000005ff061219 */ /* 0x000fce0000011604 */
.L_x_1191:
[----:B------:R-:W-:Y:S05]  /*101f0*/  BSYNC B0 ;  /* 0x0000000000007941 */ /* 0x000fea0003800000 */
.L_x_1189:
[----:B------:R-:W-:-:S05]  /*10200*/  IMAD R5, R6, R3, R3 ;  /* 0x0000000306057224 */ /* 0x000fca00078e0203 */
[----:B------:R-:W-:-:S07]  /*10210*/  VIMNMX R2, R2, R5, PT ;  /* 0x0000000502027248 */ /* 0x000fce0003fe0100 */
.L_x_1188:
[----:B------:R-:W-:Y:S01]  /*10220*/  VIADD R2, R2, 0x3f ;  /* 0x0000003f02027836 */ /* 0x000fe20000000000 */
[----:B------:R-:W-:Y:S01]  /*10230*/  ULDC UR4, c[0x0][0x9dc] ;  /* 0x0002770000047ab9 */ /* 0x000fe20000000800 */
[----:B------:R-:W-:-:S03]  /*10240*/  IMAD R0, R17, 0x80, -R0 ;  /* 0x0000008011007824 */ /* 0x000fc600078e0a00 */
[----:B------:R-:W-:-:S04]  /*10250*/  SHF.R.S32.HI R5, RZ, 0x1f, R2 ;  /* 0x0000001fff057819 */ /* 0x000fc80000011402 */
[----:B------:R-:W-:Y:S01]  /*10260*/  LEA.HI R4, R5, R2, RZ, 0x6 ;  /* 0x0000000205047211 */ /* 0x000fe200078f30ff */
[----:B------:R-:W-:-:S03]  /*10270*/  VIADD R2, R7, 0x3f ;  /* 0x0000003f07027836 */ /* 0x000fc60000000000 */
[----:B------:R-:W-:Y:S02]  /*10280*/  SHF.R.S32.HI R4, RZ, 0x6, R4 ;  /* 0x00000006ff047819 */ /* 0x000fe40000011404 */
[----:B------:R-:W-:-:S04]  /*10290*/  SHF.R.S32.HI R5, RZ, 0x1f, R2 ;  /* 0x0000001fff057819 */ /* 0x000fc80000011402 */
[----:B------:R-:W-:Y:S01]  /*102a0*/  LEA.HI R5, R5, R2, RZ, 0x6 ;  /* 0x0000000205057211 */ /* 0x000fe200078f30ff */
[----:B------:R-:W-:-:S03]  /*102b0*/  IMAD.IADD R2, R7, 0x1, R0 ;  /* 0x0000000107027824 */ /* 0x000fc600078e0200 */
[----:B------:R-:W-:Y:S01]  /*102c0*/  SHF.R.S32.HI R5, RZ, 0x6, R5 ;  /* 0x00000006ff057819 */ /* 0x000fe20000011405 */
[----:B------:R-:W-:-:S03]  /*102d0*/  VIADD R0, R2, -UR4 ;  /* 0x8000000402007c36 */ /* 0x000fc60008000000 */
[----:B-1----:R-:W-:-:S05]  /*102e0*/  VIMNMX R6, R5, R4, PT ;  /* 0x0000000405067248 */ /* 0x002fca0003fe0100 */
[----:B------:R1:W-:Y:S01]  /*102f0*/  STL [R1+0x14], R6 ;  /* 0x0000140601007387 */ /* 0x0003e20000100800 */
[----:B------:R-:W-:Y:S05]  /*10300*/  @!P0 BRA `(.L_x_1192) ;  /* 0x0000000000448947 */ /* 0x000fea0003800000 */
[----:B------:R-:W-:Y:S01]  /*10310*/  ISETP.GT.AND P0, PT, R2, -0x1, PT ;  /* 0xffffffff0200780c */ /* 0x000fe20003f04270 */
[----:B------:R-:W-:-:S12]  /*10320*/  BSSY B0, `(.L_x_1193) ;  /* 0x000000d000007945 */ /* 0x000fd80003800000 */
[----:B------:R-:W-:Y:S05]  /*10330*/  @P0 BRA `(.L_x_1194) ;  /* 0x00000000001c0947 */ /* 0x000fea0003800000 */
[----:B------:R-:W-:Y:S02]  /*10340*/  ISETP.NE.AND P0, PT, R3, 0x1, PT ;  /* 0x000000010300780c */ /* 0x000fe40003f05270 */
[----:B------:R-:W-:-:S11]  /*10350*/  LOP3.LUT R7, RZ, R2, RZ, 0x33, !PT ;  /* 0x00000002ff077212 */ /* 0x000fd600078e33ff */
[----:B------:R-:W2:Y:S02]  /*10360*/  @P0 LDC.64 R4, c[0x0][0x9e8] ;  /* 0x00027a00ff040b82 */ /* 0x000ea40000000a00 */
[----:B--2---:R-:W-:-:S05]  /*10370*/  @P0 IMAD.HI.U32 R4, R7, R4, RZ ;  /* 0x0000000407040227 */ /* 0x004fca00078e00ff */
[----:B------:R-:W-:-:S04]  /*10380*/  @P0 SHF.R.U32.HI R7, RZ, R5, R4 ;  /* 0x00000005ff070219 */ /* 0x000fc80000011604 */
[----:B------:R-:W-:Y:S01]  /*10390*/  LOP3.LUT R2, RZ, R7, RZ, 0x33, !PT ;  /* 0x00000007ff027212 */ /* 0x000fe200078e33ff */
[----:B------:R-:W-:Y:S06]  /*103a0*/  BRA `(.L_x_1195) ;  /* 0x0000000000107947 */ /* 0x000fec0003800000 */
.L_x_1194:
[----:B------:R-:W-:-:S13]  /*103b0*/  ISETP.NE.AND P0, PT, R3, 0x1, PT ;  /* 0x000000010300780c */ /* 0x000fda0003f05270 */
[----:B------:R-:W2:Y:S02]  /*103c0*/  @P0 LDC.64 R4, c[0x0][0x9e8] ;  /* 0x00027a00ff040b82 */ /* 0x000ea40000000a00 */
[----:B--2---:R-:W-:-:S05]  /*103d0*/  @P0 IMAD.HI.U32 R4, R2, R4, RZ ;  /* 0x0000000402040227 */ /* 0x004fca00078e00ff */
[----:B------:R-:W-:-:S07]  /*103e0*/  @P0 SHF.R.U32.HI R2, RZ, R5, R4 ;  /* 0x00000005ff020219 */ /* 0x000fce0000011604 */
.L_x_1195:
[----:B------:R-:W-:Y:S05]  /*103f0*/  BSYNC B0 ;  /* 0x0000000000007941 */ /* 0x000fea0003800000 */
.L_x_1193:
[----:B------:R-:W-:-:S05]  /*10400*/  IMAD R3, R2, R3, RZ ;  /* 0x0000000302037224 */ /* 0x000fca00078e02ff */
[----:B------:R-:W-:-:S07]  /*10410*/  VIMNMX R0, R0, R3, !PT ;  /* 0x0000000300007248 */ /* 0x000fce0007fe0100 */
.L_x_1192:
[----:B------:R-:W-:Y:S01]  /*10420*/  SHF.R.S32.HI R3, RZ, 0x1f, R0 ;  /* 0x0000001fff037819 */ /* 0x000fe20000011400 */
[----:B------:R-:W-:Y:S03]  /*10430*/  BSSY B6, `(.L_x_1196) ;  /* 0x0000357000067945 */ /* 0x000fe60003800000 */
[----:B------:R-:W-:-:S04]  /*10440*/  LEA.HI R3, R3, R0, RZ, 0x6 ;  /* 0x0000000003037211 */ /* 0x000fc800078f30ff */
[----:B------:R-:W-:-:S04]  /*10450*/  SHF.R.S32.HI R3, RZ, 0x6, R3 ;  /* 0x00000006ff037819 */ /* 0x000fc80000011403 */
[----:B------:R-:W-:-:S04]  /*10460*/  VIMNMX R2, RZ, R3, !PT ;  /* 0x00000003ff027248 */ /* 0x000fc80007fe0100 */
[----:B------:R-:W-:Y:S01]  /*10470*/  ISETP.GT.AND P0, PT, R6, R2, PT ;  /* 0x000000020600720c */ /* 0x000fe20003f04270 */
[----:B------:R2:W-:-:S12]  /*10480*/  STL [R1+0x10], R2 ;  /* 0x0000100201007387 */ /* 0x0005d80000100800 */
[----:B--2---:R-:W-:Y:S05]  /*10490*/  @P0 BRA `(.L_x_1197) ;  /* 0x0000000000440947 */ /* 0x004fea0003800000 */
[----:B------:R-:W2:Y:S02]  /*104a0*/  S2R R2, SR_TID.X ;  /* 0x0000000000027919 */ /* 0x000ea40000002100 */
[----:B--2---:R-:W-:-:S04]  /*104b0*/  LOP3.LUT R2, R2, 0x1f, RZ, 0xc0, !PT ;  /* 0x0000001f02027812 */ /* 0x004fc800078ec0ff */
[----:B------:R-:W-:-:S13]  /*104c0*/  ISETP.NE.AND P1, PT, R2, RZ, PT ;  /* 0x000000ff0200720c */ /* 0x000fda0003f25270 */
[----:B------:R-:W-:Y:S05]  /*104d0*/  @P1 BRA `(.L_x_1198) ;  /* 0x0000003400301947 */ /* 0x000fea0003800000 */
[----:B------:R-:W2:Y:S01]  /*104e0*/  S2R R7, SR_LANEID ;  /* 0x0000000000077919 */ /* 0x000ea20000000000 */
[----:B------:R-:W-:Y:S01]  /*104f0*/  VOTEU.ANY UR4, UPT, PT ;  /* 0x0000000000047886 */ /* 0x000fe200038e0100 */
[----:B------:R-:W3:Y:S01]  /*10500*/  LDC.64 R2, c[0x0][0xc38] ;  /* 0x00030e00ff027b82 */ /* 0x000ee20000000a00 */
[----:B------:R-:W2:Y:S08]  /*10510*/  FLO.U32 R0, UR4 ;  /* 0x0000000400007d00 */ /* 0x000eb000080e0000 */
[----:B------:R-:W3:Y:S01]  /*10520*/  POPC R5, UR4 ;  /* 0x0000000400057d09 */ /* 0x000ee20008000000 */
[----:B--2---:R-:W-:-:S13]  /*10530*/  ISETP.EQ.U32.AND P0, PT, R0, R7, PT ;  /* 0x000000070000720c */ /* 0x004fda0003f02070 */
[----:B---3--:R-:W2:Y:S01]  /*10540*/  @P0 ATOMG.E.ADD.STRONG.GPU PT, R3, desc[UR60][R2.64], R5 ;  /* 0x00000005020309a8 */ /* 0x008ea200081ee1fc */
[----:B------:R-:W3:Y:S02]  /*10550*/  S2R R4, SR_LTMASK ;  /* 0x0000000000047919 */ /* 0x000ee40000003900 */
[----:B---3--:R-:W-:-:S04]  /*10560*/  LOP3.LUT R4, R4, UR4, RZ, 0xc0, !PT ;  /* 0x0000000404047c12 */ /* 0x008fc8000f8ec0ff */
[----:B------:R-:W3:Y:S01]  /*10570*/  POPC R7, R4 ;  /* 0x0000000400077309 */ /* 0x000ee20000000000 */
[----:B--2---:R-:W3:Y:S02]  /*10580*/  SHFL.IDX PT, R0, R3, R0, 0x1f ;  /* 0x00001f0003007589 */ /* 0x004ee400000e0000 */
[----:B---3--:R-:W-:Y:S01]  /*10590*/  IADD3 R16, R0, UR38, R7 ;  /* 0x0000002600107c10 */ /* 0x008fe2000fffe007 */
[----:B------:R-:W-:Y:S06]  /*105a0*/  BRA `(.L_x_1198) ;  /* 0x0000003000fc7947 */ /* 0x000fec0003800000 */
.L_x_1197:
[----:B------:R-:W2:Y:S01]  /*105b0*/  S2R R3, SR_CgaCtaId ;  /* 0x0000000000037919 */ /* 0x000ea20000008800 */
[----:B------:R-:W-:-:S04]  /*105c0*/  MOV R0, 0x400 ;  /* 0x0000040000007802 */ /* 0x000fc80000000f00 */
[----:B--2---:R-:W-:-:S05]  /*105d0*/  LEA R2, R3, R0, 0x18 ;  /* 0x0000000003027211 */ /* 0x004fca00078ec0ff */
[----:B------:R2:W-:Y:S01]  /*105e0*/  STL [R1+0xc], R2 ;  /* 0x00000c0201007387 */ /* 0x0005e20000100800 */
[----:B------:R-:W-:-:S05]  /*105f0*/  VIADD R0, R2, 0x20400 ;  /* 0x0002040002007836 */ /* 0x000fca0000000000 */
[----:B------:R-:W-:-:S13]  /*10600*/  LOP3.LUT P0, RZ, R0, 0x3ff, RZ, 0xc0, !PT ;  /* 0x000003ff00ff7812 */ /* 0x000fda000780c0ff */
[----:B--2---:R-:W-:Y:S05]  /*10610*/  @!P0 BRA `(.L_x_1199) ;  /* 0x0000000000408947 */ /* 0x004fea0003800000 */
[----:B------:R-:W-:Y:S01]  /*10620*/  MOV R2, 0x0 ;  /* 0x0000000000027802 */ /* 0x000fe20000000f00 */
[----:B------:R-:W-:Y:S01]  /*10630*/  ULDC.64 UR6, c[0x4][0xa8] ;  /* 0x01002a0000067ab9 */ /* 0x000fe20000000a00 */
[----:B------:R-:W-:Y:S01]  /*10640*/  ULDC.64 UR8, c[0x4][0xb0] ;  /* 0x01002c0000087ab9 */ /* 0x000fe20000000a00 */
[----:B------:R-:W-:Y:S01]  /*10650*/  ULDC.64 UR4, c[0x4][0x30] ;  /* 0x01000c0000047ab9 */ /* 0x000fe20000000a00 */
[----:B------:R-:W-:Y:S02]  /*10660*/  IMAD.U32 R4, RZ, RZ, UR6 ;  /* 0x00000006ff047e24 */ /* 0x000fe4000f8e00ff */
[----:B------:R-:W2:Y:S01]  /*10670*/  LDC.64 R2, c[0x4][R2] ;  /* 0x0100000002027b82 */ /* 0x000ea20000000a00 */
[----:B------:R-:W-:Y:S02]  /*10680*/  IMAD.U32 R5, RZ, RZ, UR7 ;  /* 0x00000007ff057e24 */ /* 0x000fe4000f8e00ff */
[----:B-1----:R-:W-:Y:S02]  /*10690*/  IMAD.U32 R6, RZ, RZ, UR8 ;  /* 0x00000008ff067e24 */ /* 0x002fe4000f8e00ff */
[----:B------:R-:W-:-:S02]  /*106a0*/  IMAD.U32 R7, RZ, RZ, UR9 ;  /* 0x00000009ff077e24 */ /* 0x000fc4000f8e00ff */
[----:B------:R-:W-:Y:S02]  /*106b0*/  IMAD.U32 R10, RZ, RZ, UR4 ;  /* 0x00000004ff0a7e24 */ /* 0x000fe4000f8e00ff */
[----:B------:R-:W-:Y:S02]  /*106c0*/  IMAD.U32 R11, RZ, RZ, UR5 ;  /* 0x00000005ff0b7e24 */ /* 0x000fe4000f8e00ff */
[----:B------:R-:W-:Y:S02]  /*106d0*/  IMAD.MOV.U32 R8, RZ, RZ, 0x70 ;  /* 0x00000070ff087424 */ /* 0x000fe400078e00ff */
[----:B------:R-:W-:Y:S02]  /*106e0*/  IMAD.MOV.U32 R12, RZ, RZ, 0x1 ;  /* 0x00000001ff0c7424 */ /* 0x000fe400078e00ff */
[----:B0-----:R-:W-:-:S07]  /*106f0*/  IMAD.MOV.U32 R13, RZ, RZ, RZ ;  /* 0x000000ffff0d7224 */ /* 0x001fce00078e00ff */
[----:B------:R-:W-:-:S07]  /*10700*/  LEPC R20, `(.L_x_1199) ;  /* 0x000000001014794e */ /* 0x000fce0000000000 */
[----:B--2---:R-:W-:Y:S05]  /*10710*/  CALL.ABS.NOINC R2 ;  /* 0x0000000002007343 */ /* 0x004fea0003c00000 */
.L_x_1199:
        /* <DEDUP_REMOVED lines=8> */
[----:B------:R2:W3:Y:S01]  /*107a0*/  LDC.64 R2, c[0x4][R0] ;  /* 0x0100000000027b82 */ /* 0x0004e20000000a00 */
[----:B------:R-:W-:Y:S02]  /*107b0*/  IMAD.U32 R4, RZ, RZ, UR6 ;  /* 0x00000006ff047e24 */ /* 0x000fe4000f8e00ff */
[----:B------:R-:W-:Y:S02]  /*107c0*/  IMAD.U32 R5, RZ, RZ, UR7 ;  /* 0x00000007ff057e24 */ /* 0x000fe4000f8e00ff */
[----:B-1----:R-:W-:Y:S02]  /*107d0*/  IMAD.U32 R6, RZ, RZ, UR8 ;  /* 0x00000008ff067e24 */ /* 0x002fe4000f8e00ff */
[----:B------:R-:W-:-:S02]  /*107e0*/  IMAD.U32 R7, RZ, RZ, UR9 ;  /* 0x00000009ff077e24 */ /* 0x000fc4000f8e00ff */
[----:B------:R-:W-:Y:S02]  /*107f0*/  IMAD.U32 R10, RZ, RZ, UR4 ;  /* 0x00000004ff0a7e24 */ /* 0x000fe4000f8e00ff */
[----:B------:R-:W-:Y:S02]  /*10800*/  IMAD.U32 R11, RZ, RZ, UR5 ;  /* 0x00000005ff0b7e24 */ /* 0x000fe4000f8e00ff */
[----:B------:R-:W-:Y:S02]  /*10810*/  IMAD.MOV.U32 R8, RZ, RZ, 0x70 ;  /* 0x00000070ff087424 */ /* 0x000fe400078e00ff */
[----:B------:R-:W-:Y:S02]  /*10820*/  IMAD.MOV.U32 R12, RZ, RZ, 0x1 ;  /* 0x00000001ff0c7424 */ /* 0x000fe400078e00ff */
[----:B0-2---:R-:W-:-:S07]  /*10830*/  IMAD.MOV.U32 R13, RZ, RZ, RZ ;  /* 0x000000ffff0d7224 */ /* 0x005fce00078e00ff */
[----:B------:R-:W-:-:S07]  /*10840*/  LEPC R20, `(.L_x_1201) ;  /* 0x000000001014794e */ /* 0x000fce0000000000 */
[----:B---3--:R-:W-:Y:S05]  /*10850*/  CALL.ABS.NOINC R2 ;  /* 0x0000000002007343 */ /* 0x008fea0003c00000 */
.L_x_1201:
[----:B------:R-:W-:Y:S01]  /*10860*/  MOV R2, 0x0 ;  /* 0x0000000000027802 */ /* 0x000fe20000000f00 */
[----:B------:R-:W-:Y:S01]  /*10870*/  ULDC.64 UR6, c[0x4][0xa8] ;  /* 0x01002a0000067ab9 */ /* 0x000fe20000000a00 */
[----:B------:R-:W-:Y:S01]  /*10880*/  ULDC.64 UR8, c[0x4][0xb0] ;  /* 0x01002c0000087ab9 */ /* 0x000fe20000000a00 */
[----:B------:R-:W-:Y:S01]  /*10890*/  ULDC.64 UR4, c[0x4][0x40] ;  /* 0x0100100000047ab9 */ /* 0x000fe20000000a00 */
[----:B------:R-:W-:Y:S02]  /*108a0*/  IMAD.U32 R4, RZ, RZ, UR6 ;  /* 0x00000006ff047e24 */ /* 0x000fe4000f8e00ff */
[----:B------:R-:W0:Y:S01]  /*108b0*/  LDC.64 R2, c[0x4][R2] ;  /* 0x0100000002027b82 */ /* 0x000e220000000a00 */
[----:B------:R-:W-:Y:S02]  /*108c0*/  IMAD.U32 R5, RZ, RZ, UR7 ;  /* 0x00000007ff057e24 */ /* 0x000fe4000f8e00ff */
[----:B------:R-:W-:Y:S02]  /*108d0*/  IMAD.U32 R6, RZ, RZ, UR8 ;  /* 0x00000008ff067e24 */ /* 0x000fe4000f8e00ff */
[----:B------:R-:W-:-:S02]  /*108e0*/  IMAD.U32 R7, RZ, RZ, UR9 ;  /* 0x00000009ff077e24 */ /* 0x000fc4000f8e00ff */
[----:B------:R-:W-:Y:S02]  /*108f0*/  IMAD.U32 R10, RZ, RZ, UR4 ;  /* 0x00000004ff0a7e24 */ /* 0x000fe4000f8e00ff */
[----:B------:R-:W-:Y:S02]  /*10900*/  IMAD.U32 R11, RZ, RZ, UR5 ;  /* 0x00000005ff0b7e24 */ /* 0x000fe4000f8e00ff */
[----:B------:R-:W-:Y:S02]  /*10910*/  IMAD.MOV.U32 R8, RZ, RZ, 0x70 ;  /* 0x00000070ff087424 */ /* 0x000fe400078e00ff */
[----:B------:R-:W-:Y:S02]  /*10920*/  IMAD.MOV.U32 R12, RZ, RZ, 0x1 ;  /* 0x00000001ff0c7424 */ /* 0x000fe400078e00ff */
[----:B------:R-:W-:-:S07]  /*10930*/  IMAD.MOV.U32 R13, RZ, RZ, RZ ;  /* 0x000000ffff0d7224 */ /* 0x000fce00078e00ff */
[----:B------:R-:W-:-:S07]  /*10940*/  LEPC R20, `(.L_x_1200) ;  /* 0x000000001014794e */ /* 0x000fce0000000000 */
[----:B0-----:R-:W-:Y:S05]  /*10950*/  CALL.ABS.NOINC R2 ;  /* 0x0000000002007343 */ /* 0x001fea0003c00000 */
.L_x_1200:
[----:B-1----:R-:W2:Y:S01]  /*10960*/  LDL.LU R6, [R1+0x1c] ;  /* 0x00001c0001067983 */ /* 0x002ea20000300800 */
[----:B------:R-:W1:Y:S01]  /*10970*/  LDC R0, c[0x0][0x428] ;  /* 0x00010a00ff007b82 */ /* 0x000e620000000800 */
[----:B------:R-:W-:Y:S01]  /*10980*/  IMAD.MOV.U32 R4, RZ, RZ, R18 ;  /* 0x000000ffff047224 */ /* 0x000fe200078e0012 */
[----:B------:R-:W-:Y:S01]  /*10990*/  ULDC.64 UR4, c[0x0][0x9f8] ;  /* 0x00027e0000047ab9 */ /* 0x000fe20000000a00 */
[----:B------:R-:W3:Y:S01]  /*109a0*/  S2R R7, SR_TID.X ;  /* 0x0000000000077919 */ /* 0x000ee20000002100 */
[----:B-1----:R-:W-:Y:S02]  /*109b0*/  ISETP.NE.AND P0, PT, R0, 0x1, PT ;  /* 0x000000010000780c */ /* 0x002fe40003f05270 */
[----:B---3--:R-:W-:-:S11]  /*109c0*/  LOP3.LUT R7, R7, 0x1f, RZ, 0xc0, !PT ;  /* 0x0000001f07077812 */ /* 0x008fd600078ec0ff */
[----:B------:R-:W1:Y:S08]  /*109d0*/  @P0 LDC R3, c[0x0][0x42c] ;  /* 0x00010b00ff030b82 */ /* 0x000e700000000800 */
[----:B------:R-:W3:Y:S01]  /*109e0*/  @P0 LDC R5, c[0x0][0x430] ;  /* 0x00010c00ff050b82 */ /* 0x000ee20000000800 */
[----:B-1----:R-:W-:-:S05]  /*109f0*/  @P0 IMAD.HI.U32 R0, R18, R3, RZ ;  /* 0x0000000312000227 */ /* 0x002fca00078e00ff */
[----:B---3--:R-:W-:Y:S01]  /*10a00*/  @P0 SHF.R.U32.HI R4, RZ, R5, R0 ;  /* 0x00000005ff040219 */ /* 0x008fe20000011600 */
[----:B------:R-:W-:Y:S01]  /*10a10*/  IMAD.MOV.U32 R0, RZ, RZ, R19 ;  /* 0x000000ffff007224 */ /* 0x000fe200078e0013 */
[----:B------:R-:W-:-:S04]  /*10a20*/  ISETP.NE.U32.AND P0, PT, RZ, UR4, PT ;  /* 0x00000004ff007c0c */ /* 0x000fc8000bf05070 */
[----:B------:R-:W-:Y:S01]  /*10a30*/  ISETP.NE.AND.EX P0, PT, RZ, UR5, PT, P0 ;  /* 0x00000005ff007c0c */ /* 0x000fe2000bf05300 */
[----:B------:R-:W-:-:S12]  /*10a40*/  ULDC.64 UR4, c[0x0][0xa00] ;  /* 0x0002800000047ab9 */ /* 0x000fd80000000a00 */
[----:B------:R-:W1:Y:S01]  /*10a50*/  @P0 LDC.64 R2, c[0x0][0x9f8] ;  /* 0x00027e00ff020b82 */ /* 0x000e620000000a00 */
[----:B------:R-:W-:-:S04]  /*10a60*/  ISETP.NE.AND P6, PT, R7, RZ, PT ;  /* 0x000000ff0700720c */ /* 0x000fc80003fc5270 */
[----:B------:R-:W-:-:S09]  /*10a70*/  PLOP3.LUT P1, PT, P6, PT, PT, 0x8, 0x0 ;  /* 0x000000000000781c */ /* 0x000fd2000372e170 */
[----:B------:R-:W-:Y:S01]  /*10a80*/  VOTEU.ALL UP1, P6 ;  /* 0x00000000003f7886 */ /* 0x000fe20003020000 */
[----:B-1----:R-:W-:-:S05]  /*10a90*/  @P0 IMAD.WIDE R2, R19, 0x4, R2 ;  /* 0x0000000413020825 */ /* 0x002fca00078e0202 */
[----:B------:R1:W5:Y:S01]  /*10aa0*/  @P0 LDG.E R0, desc[UR60][R2.64] ;  /* 0x0000003c02000981 */ /* 0x000362000c1e1900 */
[----:B------:R-:W-:Y:S01]  /*10ab0*/  ISETP.NE.U32.AND P0, PT, RZ, UR4, PT ;  /* 0x00000004ff007c0c */ /* 0x000fe2000bf05070 */
[----:B------:R-:W-:-:S03]  /*10ac0*/  @!UP1 UIADD3 UR8, UP0, UR36, 0x270, URZ ;  /* 0x0000027024089890 */ /* 0x000fc6000ff1e03f */
[----:B------:R-:W-:Y:S01]  /*10ad0*/  ISETP.NE.AND.EX P0, PT, RZ, UR5, PT, P0 ;  /* 0x00000005ff007c0c */ /* 0x000fe2000bf05300 */
[----:B------:R-:W-:-:S03]  /*10ae0*/  @!UP1 UIADD3.X UR9, URZ, UR37, URZ, UP0, !UPT ;  /* 0x000000253f099290 */ /* 0x000fc600087fe43f */
[----:B------:R-:W-:Y:S01]  /*10af0*/  SEL R7, R19, RZ, !P0 ;  /* 0x000000ff13077207 */ /* 0x000fe20004000000 */
[----:B------:R-:W-:Y:S01]  /*10b00*/  VOTEU.ALL UP0, P6 ;  /* 0x00000000003f7886 */ /* 0x000fe20003000000 */
[----:B-12---:R-:W-:-:S07]  /*10b10*/  IMAD R8, R17, 0x80, R6 ;  /* 0x0000008011087824 */ /* 0x006fce00078e0206 */
.L_x_1202:
        /* <DEDUP_REMOVED lines=16> */
.L_x_1203:
        /* <DEDUP_REMOVED lines=15> */
.L_x_1204:
        /* <DEDUP_REMOVED lines=15> */
.L_x_1205:
        /* <DEDUP_REMOVED lines=9> */
[----:B------:R-:W2:Y:S01]  /*10e90*/  LDL R5, [R1+0x14] ;  /* 0x0000140001057983 */ /* 0x000ea20000100800 */
[----:B------:R-:W1:Y:S01]  /*10ea0*/  LDC.64 R2, c[0x0][0x3f8] ;  /* 0x0000fe00ff027b82 */ /* 0x000e620000000a00 */
[----:B------:R-:W-:Y:S02]  /*10eb0*/  ULDC.64 UR4, c[0x0][0xa08] ;  /* 0x0002820000047ab9 */ /* 0x000fe40000000a00 */
[----:B-1----:R-:W-:Y:S01]  /*10ec0*/  LOP3.LUT P0, RZ, R2, UR4, RZ, 0xfc, !PT ;  /* 0x0000000402ff7c12 */ /* 0x002fe2000f80fcff */
[----:B------:R-:W-:-:S03]  /*10ed0*/  UMOV UR4, 0xffffffff ;  /* 0xffffffff00047882 */ /* 0x000fc60000000000 */
[----:B------:R-:W-:-:S04]  /*10ee0*/  LOP3.LUT P0, RZ, R3, UR5, RZ, 0xfc, P0 ;  /* 0x0000000503ff7c12 */ /* 0x000fc8000800fcff */
[----:B-----5:R-:W-:Y:S01]  /*10ef0*/  SEL R6, R0, RZ, !P0 ;  /* 0x000000ff00067207 */ /* 0x020fe20004000000 */
[----:B--2---:R-:W-:Y:S01]  /*10f00*/  VIADD R5, R5, 0xffffffff ;  /* 0xffffffff05057836 */ /* 0x004fe20000000000 */
[----:B------:R-:W-:Y:S07]  /*10f10*/  BRA.DIV UR4, `(.L_x_1206) ;  /* 0x0000003e04787947 */ /* 0x000fee000b800000 */
.L_x_1276:
[----:B------:R-:W-:Y:S01]  /*10f20*/  UMOV UR4, 0xffffffff ;  /* 0xffffffff00047882 */ /* 0x000fe20000000000 */
[----:B------:R-:W-:Y:S02]  /*10f30*/  SHF.R.S32.HI R17, RZ, 0x1f, R0 ;  /* 0x0000001fff117819 */ /* 0x000fe40000011400 */
[----:B------:R-:W-:Y:S05]  /*10f40*/  BRA.DIV UR4, `(.L_x_1207) ;  /* 0x0000003e04a07947 */ /* 0x000fea000b800000 */
[----:B------:R-:W-:-:S13]  /*10f50*/  ELECT P6, URZ, PT ;  /* 0x00000000003f782f */ /* 0x000fda00038c0000 */
.L_x_1279:
[----:B------:R-:W-:Y:S05]  /*10f60*/  @!P6 BRA `(.L_x_1208) ;  /* 0x000000040038e947 */ /* 0x000fea0003800000 */
[----:B------:R-:W-:-:S04]  /*10f70*/  ISETP.NE.U32.AND P0, PT, R2, RZ, PT ;  /* 0x000000ff0200720c */ /* 0x000fc80003f05070 */
[----:B------:R-:W-:-:S13]  /*10f80*/  ISETP.NE.AND.EX P0, PT, R3, RZ, PT, P0 ;  /* 0x000000ff0300720c */ /* 0x000fda0003f05300 */
[----:B------:R-:W-:Y:S05]  /*10f90*/  @!P0 BRA `(.L_x_1209) ;  /* 0x0000000000488947 */ /* 0x000fea0003800000 */
[----:B------:R-:W1:Y:S01]  /*10fa0*/  LDC R12, c[0x0][0x41c] ;  /* 0x00010700ff0c7b82 */ /* 0x000e620000000800 */
[----:B------:R-:W-:Y:S01]  /*10fb0*/  IMAD.MOV.U32 R6, RZ, RZ, R5 ;  /* 0x000000ffff067224 */ /* 0x000fe200078e0005 */
[----:B------:R-:W-:Y:S01]  /*10fc0*/  ULDC.64 UR4, c[0x0][0x408] ;  /* 0x0001020000047ab9 */ /* 0x000fe20000000a00 */
[----:B-1----:R-:W-:-:S13]  /*10fd0*/  ISETP.NE.AND P0, PT, R12, 0x1, PT ;  /* 0x000000010c00780c */ /* 0x002fda0003f05270 */
[----:B------:R-:W1:Y:S02]  /*10fe0*/  @P0 LDC.64 R10, c[0x0][0x420] ;  /* 0x00010800ff0a0b82 */ /* 0x000e640000000a00 */
[----:B-1----:R-:W-:-:S05]  /*10ff0*/  @P0 IMAD.HI.U32 R10, R5, R10, RZ ;  /* 0x0000000a050a0227 */ /* 0x002fca00078e00ff */
[----:B------:R-:W-:-:S04]  /*11000*/  @P0 SHF.R.U32.HI R6, RZ, R11, R10 ;  /* 0x0000000bff060219 */ /* 0x000fc8000001160a */
[--C-:B------:R-:W-:Y:S01]  /*11010*/  SHF.R.S32.HI R11, RZ, 0x1f, R6.reuse ;  /* 0x0000001fff0b7819 */ /* 0x100fe20000011406 */
[--C-:B------:R-:W-:Y:S02]  /*11020*/  IMAD.MOV R9, RZ, RZ, -R6.reuse ;  /* 0x000000ffff097224 */ /* 0x100fe400078e0a06 */
[----:B------:R-:W-:Y:S02]  /*11030*/  IMAD.MOV.U32 R10, RZ, RZ, R6 ;  /* 0x000000ffff0a7224 */ /* 0x000fe400078e0006 */
[----:B------:R-:W-:Y:S02]  /*11040*/  IMAD R5, R12, R9, R5 ;  /* 0x000000090c057224 */ /* 0x000fe400078e0205 */
[----:B------:R-:W-:Y:S02]  /*11050*/  IMAD R9, R17, UR4, RZ ;  /* 0x0000000411097c24 */ /* 0x000fe4000f8e02ff */
[----:B------:R-:W-:-:S04]  /*11060*/  IMAD.WIDE.U32 R10, R0, UR4, R10 ;  /* 0x00000004000a7c25 */ /* 0x000fc8000f8e000a */
[----:B------:R-:W-:Y:S01]  /*11070*/  IMAD R9, R0, UR5, R9 ;  /* 0x0000000500097c24 */ /* 0x000fe2000f8e0209 */
[----:B------:R-:W-:-:S03]  /*11080*/  LEA R12, P0, R10, R2, 0x2 ;  /* 0x000000020a0c7211 */ /* 0x000fc600078010ff */
[----:B------:R-:W-:-:S05]  /*11090*/  IMAD.IADD R6, R11, 0x1, R9 ;  /* 0x000000010b067824 */ /* 0x000fca00078e0209 */
[----:B0-----:R-:W-:-:S05]  /*110a0*/  LEA.HI.X R13, R10, R3, R6, 0x2, P0 ;  /* 0x000000030a0d7211 */ /* 0x001fca00000f1406 */
[----:B------:R1:W5:Y:S02]  /*110b0*/  LDG.E R6, desc[UR60][R12.64] ;  /* 0x0000003c0c067981 */ /* 0x000364000c1e1900 */
.L_x_1209:
[----:B------:R-:W2:Y:S01]  /*110c0*/  LDL R9, [R1] ;  /* 0x0000000001097983 */ /* 0x000ea20000100800 */
[----:B------:R-:W-:-:S03]  /*110d0*/  MOV R11, 0x400 ;  /* 0x00000400000b7802 */ /* 0x000fc60000000f00 */
[----:B------:R-:W3:Y:S01]  /*110e0*/  LDL R10, [R1+0x8] ;  /* 0x00000800010a7983 */ /* 0x000ee20000100800 */
[----:B-1----:R-:W1:Y:S02]  /*110f0*/  S2R R12, SR_CgaCtaId ;  /* 0x00000000000c7919 */ /* 0x002e640000008800 */
[----:B-1----:R-:W-:-:S05]  /*11100*/  LEA R11, R12, R11, 0x18 ;  /* 0x0000000b0c0b7211 */ /* 0x002fca00078ec0ff */
[----:B--2---:R-:W-:Y:S01]  /*11110*/  IMAD R9, R9, 0x8, R11 ;  /* 0x0000000809097824 */ /* 0x004fe200078e020b */
[----:B---3--:R-:W-:-:S04]  /*11120*/  SHF.L.U32 R10, R10, 0x1f, RZ ;  /* 0x0000001f0a0a7819 */ /* 0x008fc800000006ff */
[----:B------:R-:W1:Y:S02]  /*11130*/  SYNCS.PHASECHK.TRANS64.TRYWAIT P0, [R9+URZ+0x30840], R10 ;  /* 0x0308400a090075a7 */ /* 0x000e64000800017f */
[----:B-1----:R-:W-:Y:S05]  /*11140*/  @!P0 BRA `(.L_x_1210) ;  /* 0x0000003c00408947 */ /* 0x002fea0003800000 */
.L_x_1280:
        /* <DEDUP_REMOVED lines=11> */
.L_x_1211:
[----:B------:R-:W2:Y:S01]  /*11200*/  LDL R11, [R1] ;  /* 0x00000000010b7983 */ /* 0x000ea20000100800 */
[----:B------:R-:W-:-:S03]  /*11210*/  MOV R12, 0x400 ;  /* 0x00000400000c7802 */ /* 0x000fc60000000f00 */
[----:B-1----:R-:W3:Y:S01]  /*11220*/  LDL R10, [R1+0x4] ;  /* 0x00000400010a7983 */ /* 0x002ee20000100800 */
[----:B0-----:R-:W0:Y:S01]  /*11230*/  S2R R13, SR_CgaCtaId ;  /* 0x00000000000d7919 */ /* 0x001e220000008800 */
[----:B------:R-:W-:Y:S02]  /*11240*/  R2UR UR9, R9 ;  /* 0x00000000090972ca */ /* 0x000fe400000e0000 */
[----:B------:R-:W-:Y:S01]  /*11250*/  R2UR UR11, R5 ;  /* 0x00000000050b72ca */ /* 0x000fe200000e0000 */
[----:B------:R-:W-:Y:S01]  /*11260*/  UIADD3 UR4, UP0, UR36, 0x370, URZ ;  /* 0x0000037024047890 */ /* 0x000fe2000ff1e03f */
[----:B------:R-:W-:Y:S02]  /*11270*/  R2UR UR12, R4 ;  /* 0x00000000040c72ca */ /* 0x000fe400000e0000 */
[----:B-----5:R-:W-:Y:S02]  /*11280*/  R2UR UR13, R6 ;  /* 0x00000000060d72ca */ /* 0x020fe400000e0000 */
[----:B0-----:R-:W-:-:S05]  /*11290*/  LEA R12, R13, R12, 0x18 ;  /* 0x0000000c0d0c7211 */ /* 0x001fca00078ec0ff */
[----:B------:R-:W-:Y:S01]  /*112a0*/  UIADD3 UR9, UR9, 0x30830, URZ ;  /* 0x0003083009097890 */ /* 0x000fe2000fffe03f */
[----:B------:R-:W-:Y:S01]  /*112b0*/  UMOV UR10, URZ ;  /* 0x0000003f000a7c82 */ /* 0x000fe20008000000 */
[----:B------:R-:W-:Y:S01]  /*112c0*/  UMOV UR6, 0x0 ;  /* 0x0000000000067882 */ /* 0x000fe20000000000 */
[----:B------:R-:W-:Y:S01]  /*112d0*/  UMOV UR7, 0x14f00000 ;  /* 0x14f0000000077882 */ /* 0x000fe20000000000 */
[----:B------:R-:W-:Y:S01]  /*112e0*/  UMOV UR16, 0x40 ;  /* 0x0000004000107882 */ /* 0x000fe20000000000 */
[----:B--2---:R-:W-:Y:S01]  /*112f0*/  IMAD R9, R11, 0x8000, R12 ;  /* 0x000080000b097824 */ /* 0x004fe200078e020c */
[----:B---3--:R-:W-:-:S04]  /*11300*/  R2UR UR5, R10 ;  /* 0x000000000a0572ca */ /* 0x008fc800000e0000 */
[----:B------:R-:W-:-:S09]  /*11310*/  R2UR UR14, R9 ;  /* 0x00000000090e72ca */ /* 0x000fd200000e0000 */
[----:B------:R-:W-:-:S04]  /*11320*/  ULEA UR11, UR11, UR5, 0x6 ;  /* 0x000000050b0b7291 */ /* 0x000fc8000f8e303f */
[----:B------:R-:W-:Y:S02]  /*11330*/  UIADD3 UR8, UR14, 0x20400, URZ ;  /* 0x000204000e087890 */ /* 0x000fe4000fffe03f */
        /* <DEDUP_REMOVED lines=17> */
.L_x_1208:
[----:B------:R-:W2:Y:S01]  /*11450*/  LDL.LU R12, [R1+0x18] ;  /* 0x00001800010c7983 */ /* 0x000ea20000300800 */
[----:B------:R-:W-:Y:S01]  /*11460*/  MOV R10, 0x400 ;  /* 0x00000400000a7802 */ /* 0x000fe20000000f00 */
[----:B------:R-:W-:Y:S05]  /*11470*/  WARPSYNC.ALL ;  /* 0x0000000000007948 */ /* 0x000fea0003800000 */
[----:B------:R-:W1:Y:S01]  /*11480*/  S2R R11, SR_CgaCtaId ;  /* 0x00000000000b7919 */ /* 0x000e620000008800 */
[----:B------:R-:W-:-:S13]  /*11490*/  ELECT P0, URZ, PT ;  /* 0x00000000003f782f */ /* 0x000fda0003800000 */
[C---:B------:R-:W-:Y:S01]  /*114a0*/  @P0 R2UR UR13, R7.reuse ;  /* 0x00000000070d02ca */ /* 0x040fe200000e0000 */
[----:B------:R-:W-:Y:S01]  /*114b0*/  UIADD3 UR4, UP0, UR36, 0x270, URZ ;  /* 0x0000027024047890 */ /* 0x000fe2000ff1e03f */
[----:B------:R-:W-:Y:S01]  /*114c0*/  @P0 R2UR UR12, R18 ;  /* 0x00000000120c02ca */ /* 0x000fe200000e0000 */
[----:B------:R-:W-:Y:S01]  /*114d0*/  UMOV UR6, 0x0 ;  /* 0x0000000000067882 */ /* 0x000fe20000000000 */
[----:B------:R-:W-:Y:S01]  /*114e0*/  @P0 R2UR UR11, R8 ;  /* 0x00000000080b02ca */ /* 0x000fe200000e0000 */
        /* <DEDUP_REMOVED lines=13> */
[----:B-1----:R-:W-:Y:S01]  /*115c0*/  LEA R10, R11, R10, 0x18 ;  /* 0x0000000a0b0a7211 */ /* 0x002fe200078ec0ff */
        /* <DEDUP_REMOVED lines=9> */
[----:B---3--:R-:W-:Y:S01]  /*11660*/  @P0 R2UR UR13, R7 ;  /* 0x00000000070d02ca */ /* 0x008fe200000e0000 */
[----:B------:R-:W-:Y:S01]  /*11670*/  UIADD3 UR8, UR24, 0x18400, URZ ;  /* 0x0001840018087890 */ /* 0x000fe2000fffe03f */
[----:B------:R-:W-:Y:S01]  /*11680*/  @P0 R2UR UR12, R18 ;  /* 0x00000000120c02ca */ /* 0x000fe200000e0000 */
[----:B------:R-:W-:Y:S01]  /*11690*/  UMOV UR10, 0x80 ;  /* 0x00000080000a7882 */ /* 0x000fe20000000000 */
[----:B------:R-:W-:Y:S01]  /*116a0*/  @P0 R2UR UR11, R8 ;  /* 0x00000000080b02ca */ /* 0x000fe200000e0000 */
[----:B------:R-:W-:Y:S01]  /*116b0*/  UMOV UR6, 0x0 ;  /* 0x0000000000067882 */ /* 0x000fe20000000000 */
[----:B------:R-:W-:-:S11]  /*116c0*/  UMOV UR7, 0x12f00000 ;  /* 0x12f0000000077882 */ /* 0x000fd60000000000 */
[----:B------:R3:W-:Y:S02]  /*116d0*/  UTMALDG.4D [UR8], [UR4], desc[UR22] ;  /* 0x00001608040075b4 */ /* 0x0007e40008019000 */
[----:B---3--:R-:W-:Y:S01]  /*116e0*/  @P0 R2UR UR13, R7 ;  /* 0x00000000070d02ca */ /* 0x008fe200000e0000 */
        /* <DEDUP_REMOVED lines=11> */
[----:B------:R-:W2:Y:S02]  /*117a0*/  SYNCS.PHASECHK.TRANS64.TRYWAIT P0, [R10+URZ+0x30820], R7 ;  /* 0x030820070a0075a7 */ /* 0x000ea4000800017f */
[----:B-12---:R-:W-:Y:S05]  /*117b0*/  @!P0 BRA `(.L_x_1213) ;  /* 0x0000003400b88947 */ /* 0x006fea0003800000 */
.L_x_1281:
[----:B------:R-:W-:Y:S05]  /*117c0*/  BSYNC B0 ;  /* 0x0000000000007941 */ /* 0x000fea0003800000 */
.L_x_1212:
[----:B------:R-:W2:Y:S04]  /*117d0*/  LDL R9, [R1+0x14] ;  /* 0x0000140001097983 */ /* 0x000ea80000100800 */
[----:B-1----:R-:W3:Y:S01]  /*117e0*/  LDL R8, [R1+0x10] ;  /* 0x0000100001087983 */ /* 0x002ee20000100800 */
[----:B------:R-:W-:Y:S01]  /*117f0*/  BSSY B0, `(.L_x_1214) ;  /* 0x00001c3000007945 */ /* 0x000fe20003800000 */
[----:B--2---:R-:W-:-:S05]  /*11800*/  VIADD R7, R9, 0xfffffffe ;  /* 0xfffffffe09077836 */ /* 0x004fca0000000000 */
[----:B---3--:R-:W-:-:S13]  /*11810*/  ISETP.GE.AND P0, PT, R7, R8, PT ;  /* 0x000000080700720c */ /* 0x008fda0003f06270 */
[----:B------:R-:W-:Y:S05]  /*11820*/  @!P0 BRA `(.L_x_1215) ;  /* 0x0000001800fc8947 */ /* 0x000fea0003800000 */
[----:B0-----:R-:W-:Y:S01]  /*11830*/  LOP3.LUT R13, RZ, R8, RZ, 0x33, !PT ;  /* 0x00000008ff0d7212 */ /* 0x001fe200078e33ff */
[----:B------:R-:W-:Y:S01]  /*11840*/  IMAD.MOV R8, RZ, RZ, -R9 ;  /* 0x000000ffff087224 */ /* 0x000fe200078e0a09 */
[----:B------:R-:W-:Y:S04]  /*11850*/  BSSY B1, `(.L_x_1216) ;  /* 0x000009b000017945 */ /* 0x000fe80003800000 */
[----:B------:R-:W-:-:S05]  /*11860*/  VIADDMNMX R13, R8, 0x1, R13, !PT ;  /* 0x00000001080d7846 */ /* 0x000fca000780010d */
[----:B------:R-:W-:-:S05]  /*11870*/  IMAD.IADD R8, R9, 0x1, R13 ;  /* 0x0000000109087824 */ /* 0x000fca00078e020d */
        /* <DEDUP_REMOVED lines=33> */
.L_x_1220:
[----:B0-----:R-:W0:Y:S01]  /*11a90*/  S2R R3, SR_CgaCtaId ;  /* 0x0000000000037919 */ /* 0x001e220000008800 */
[----:B------:R-:W-:-:S04]  /*11aa0*/  MOV R2, 0x400 ;  /* 0x0000040000027802 */ /* 0x000fc80000000f00 */
[----:B0-----:R-:W-:Y:S02]  /*11ab0*/  LEA R2, R3, R2, 0x18 ;  /* 0x0000000203027211 */ /* 0x001fe400078ec0ff */
[----:B------:R-:W-:-:S03]  /*11ac0*/  SHF.L.U32 R3, R14, 0x1f, RZ ;  /* 0x0000001f0e037819 */ /* 0x000fc600000006ff */
[----:B------:R-:W-:-:S04]  /*11ad0*/  IMAD R2, R12, 0x8, R2 ;  /* 0x000000080c027824 */ /* 0x000fc800078e0202 */
[----:B------:R-:W0:Y:S02]  /*11ae0*/  SYNCS.PHASECHK.TRANS64.TRYWAIT P0, [R2+URZ+0x30840], R3 ;  /* 0x03084003020075a7 */ /* 0x000e24000800017f */
[----:B0-----:R-:W-:Y:S05]  /*11af0*/  @!P0 BRA `(.L_x_1221) ;  /* 0x0000003400088947 */ /* 0x001fea0003800000 */
.L_x_1282:
        /* <DEDUP_REMOVED lines=11> */
.L_x_1222:
        /* <DEDUP_REMOVED lines=26> */
[----:B------:R-:W-:Y:S02]  /*11d50*/  ULEA UR11, UR11, UR5, 0x6 ;  /* 0x000000050b0b7291 */ /* 0x000fe4000f8e303f */
        /* <DEDUP_REMOVED lines=15> */
.L_x_1283:
        /* <DEDUP_REMOVED lines=13> */
.L_x_1224:
[----:B01----:R-:W2:Y:S01]  /*11f20*/  LDL.LU R2, [R1] ;  /* 0x0000000001027983 */ /* 0x003ea20000300800 */
[----:B------:R-:W-:-:S03]  /*11f30*/  MOV R10, 0x400 ;  /* 0x00000400000a7802 */ /* 0x000fc60000000f00 */
[----:B------:R-:W3:Y:S01]  /*11f40*/  LDL R3, [R1+0x4] ;  /* 0x0000040001037983 */ /* 0x000ee20000100800 */
[----:B------:R-:W0:Y:S01]  /*11f50*/  S2R R11, SR_CgaCtaId ;  /* 0x00000000000b7919 */ /* 0x000e220000008800 */
[----:B------:R-:W-:Y:S01]  /*11f60*/  R2UR UR11, R5 ;  /* 0x00000000050b72ca */ /* 0x000fe200000e0000 */
[----:B------:R-:W-:Y:S01]  /*11f70*/  UIADD3 UR4, UP0, UR36, 0x470, URZ ;  /* 0x0000047024047890 */ /* 0x000fe2000ff1e03f */
[----:B------:R-:W-:Y:S02]  /*11f80*/  R2UR UR13, R6 ;  /* 0x00000000060d72ca */ /* 0x000fe400000e0000 */
[----:B------:R-:W-:Y:S02]  /*11f90*/  R2UR UR12, R4 ;  /* 0x00000000040c72ca */ /* 0x000fe400000e0000 */
[----:B0-----:R-:W-:Y:S01]  /*11fa0*/  LEA R10, R11, R10, 0x18 ;  /* 0x0000000a0b0a7211 */ /* 0x001fe200078ec0ff */
[----:B------:R-:W-:Y:S01]  /*11fb0*/  UMOV UR10, URZ ;  /* 0x0000003f000a7c82 */ /* 0x000fe20008000000 */
[----:B------:R-:W-:Y:S01]  /*11fc0*/  UMOV UR6, 0x0 ;  /* 0x0000000000067882 */ /* 0x000fe20000000000 */
[----:B------:R-:W-:Y:S01]  /*11fd0*/  UMOV UR7, 0x14f00000 ;  /* 0x14f0000000077882 */ /* 0x000fe20000000000 */
[----:B------:R-:W-:Y:S01]  /*11fe0*/  UMOV UR17, 0x40 ;  /* 0x0000004000117882 */ /* 0x000fe20000000000 */
[----:B------:R-:W-:-:S02]  /*11ff0*/  IMAD.MOV.U32 R6, RZ, RZ, R8 ;  /* 0x000000ffff067224 */ /* 0x000fc400078e0008 */
[----:B------:R-:W-:Y:S02]  /*12000*/  IMAD.MOV.U32 R5, RZ, RZ, R7 ;  /* 0x000000ffff057224 */ /* 0x000fe400078e0007 */
[----:B--2---:R-:W-:-:S04]  /*12010*/  IMAD.MOV.U32 R9, RZ, RZ, R2 ;  /* 0x000000ffff097224 */ /* 0x004fc800078e0002 */
[----:B------:R-:W-:-:S05]  /*12020*/  IMAD R2, R9, 0x8, R10 ;  /* 0x0000000809027824 */ /* 0x000fca00078e020a */
[----:B------:R-:W-:Y:S01]  /*12030*/  R2UR UR9, R2 ;  /* 0x00000000020972ca */ /* 0x000fe200000e0000 */
[----:B------:R-:W-:Y:S01]  /*12040*/  IMAD R2, R9, 0x8000, R10 ;  /* 0x0000800009027824 */ /* 0x000fe200078e020a */
[----:B---3--:R-:W-:-:S04]  /*12050*/  R2UR UR5, R3 ;  /* 0x00000000030572ca */ /* 0x008fc800000e0000 */
[----:B------:R-:W-:-:S07]  /*12060*/  R2UR UR16, R2 ;  /* 0x00000000021072ca */ /* 0x000fce00000e0000 */
[----:B------:R-:W-:Y:S02]  /*12070*/  UIADD3 UR9, UR9, 0x30850, URZ ;  /* 0x0003085009097890 */ /* 0x000fe4000fffe03f */
[----:B------:R-:W-:Y:S02]  /*12080*/  ULEA UR11, UR11, UR5, 0x6 ;  /* 0x000000050b0b7291 */ /* 0x000fe4000f8e303f */
[----:B------:R-:W-:Y:S02]  /*12090*/  UIADD3.X UR5, URZ, UR37, URZ, UP0, !UPT ;  /* 0x000000253f057290 */ /* 0x000fe400087fe43f */
[----:B------:R-:W-:Y:S02]  /*120a0*/  UIADD3 UR8, UR16, 0x400, URZ ;  /* 0x0000040010087890 */ /* 0x000fe4000fffe03f */
[----:B------:R-:W-:Y:S02]  /*120b0*/  UIADD3 UR14, UR16, 0x2400, URZ ;  /* 0x00002400100e7890 */ /* 0x000fe4000fffe03f */
[----:B------:R-:W-:-:S02]  /*120c0*/  UIADD3 UR15, UR16, 0x4400, URZ ;  /* 0x00004400100f7890 */ /* 0x000fc4000fffe03f */
        /* <DEDUP_REMOVED lines=14> */
.L_x_1219:
[----:B------:R-:W-:Y:S05]  /*121b0*/  BSYNC B2 ;  /* 0x0000000000027941 */ /* 0x000fea0003800000 */
.L_x_1218:
[----:B------:R-:W2:Y:S04]  /*121c0*/  LDL R2, [R1+0x14] ;  /* 0x0000140001027983 */ /* 0x000ea80000100800 */
[----:B------:R0:W-:Y:S04]  /*121d0*/  STL [R1], R12 ;  /* 0x0000000c01007387 */ /* 0x0001e80000100800 */
[----:B------:R0:W-:Y:S02]  /*121e0*/  STL [R1+0x8], R14 ;  /* 0x0000080e01007387 */ /* 0x0001e40000100800 */
[----:B0-2---:R-:W-:-:S07]  /*121f0*/  VIADD R7, R2, 0xfffffffd ;  /* 0xfffffffd02077836 */ /* 0x005fce0000000000 */
.L_x_1217:
[----:B------:R-:W-:Y:S05]  /*12200*/  BSYNC B1 ;  /* 0x0000000000017941 */ /* 0x000fea0003800000 */
.L_x_1216:
[----:B------:R-:W2:Y:S01]  /*12210*/  LDL.LU R2, [R1+0x14] ;  /* 0x0000140001027983 */ /* 0x000ea20000300800 */
[----:B------:R-:W-:Y:S01]  /*12220*/  VIADD R13, R13, 0xfffffffe ;  /* 0xfffffffe0d0d7836 */ /* 0x000fe20000000000 */
[----:B--2---:R-:W-:-:S04]  /*12230*/  LOP3.LUT R2, RZ, R2, RZ, 0x33, !PT ;  /* 0x00000002ff027212 */ /* 0x004fc800078e33ff */
[----:B------:R-:W-:-:S13]  /*12240*/  ISETP.NE.AND P0, PT, R13, R2, PT ;  /* 0x000000020d00720c */ /* 0x000fda0003f05270 */
[----:B------:R-:W-:Y:S05]  /*12250*/  @!P0 BRA `(.L_x_1215) ;  /* 0x0000001000708947 */ /* 0x000fea0003800000 */
[----:B------:R-:W-:-:S07]  /*12260*/  IMAD.MOV.U32 R10, RZ, RZ, R6 ;  /* 0x000000ffff0a7224 */ /* 0x000fce00078e0006 */
.L_x_1239:
        /* <DEDUP_REMOVED lines=32> */
.L_x_1227:
[----:B------:R-:W1:Y:S01]  /*12470*/  S2R R3, SR_CgaCtaId ;  /* 0x0000000000037919 */ /* 0x000e620000008800 */
[----:B------:R-:W-:-:S04]  /*12480*/  MOV R2, 0x400 ;  /* 0x0000040000027802 */ /* 0x000fc80000000f00 */
[----:B-1----:R-:W-:Y:S02]  /*12490*/  LEA R2, R3, R2, 0x18 ;  /* 0x0000000203027211 */ /* 0x002fe400078ec0ff */
[----:B------:R-:W-:-:S03]  /*124a0*/  SHF.L.U32 R3, R9, 0x1f, RZ ;  /* 0x0000001f09037819 */ /* 0x000fc600000006ff */
[----:B------:R-:W-:-:S04]  /*124b0*/  IMAD R2, R8, 0x8, R2 ;  /* 0x0000000808027824 */ /* 0x000fc800078e0202 */
[----:B------:R-:W1:Y:S02]  /*124c0*/  SYNCS.PHASECHK.TRANS64.TRYWAIT P0, [R2+URZ+0x30840], R3 ;  /* 0x03084003020075a7 */ /* 0x000e64000800017f */
[----:B-1----:R-:W-:Y:S05]  /*124d0*/  @!P0 BRA `(.L_x_1228) ;  /* 0x0000002800b88947 */ /* 0x002fea0003800000 */
.L_x_1284:
        /* <DEDUP_REMOVED lines=11> */
.L_x_1229:
        /* <DEDUP_REMOVED lines=42> */
.L_x_1285:
        /* <DEDUP_REMOVED lines=8> */
.L_x_1231:
[----:B0-----:R-:W2:Y:S01]  /*128b0*/  LDL.LU R2, [R1] ;  /* 0x0000000001027983 */ /* 0x001ea20000300800 */
[----:B------:R-:W-:-:S03]  /*128c0*/  MOV R13, 0x400 ;  /* 0x00000400000d7802 */ /* 0x000fc60000000f00 */
[----:B------:R-:W3:Y:S01]  /*128d0*/  LDL R11, [R1+0x4] ;  /* 0x00000400010b7983 */ /* 0x000ee20000100800 */
[----:B------:R-:W0:Y:S01]  /*128e0*/  S2R R14, SR_CgaCtaId ;  /* 0x00000000000e7919 */ /* 0x000e220000008800 */
[----:B------:R-:W-:Y:S02]  /*128f0*/  R2UR UR11, R5 ;  /* 0x00000000050b72ca */ /* 0x000fe400000e0000 */
[----:B------:R-:W-:Y:S01]  /*12900*/  R2UR UR9, R3 ;  /* 0x00000000030972ca */ /* 0x000fe200000e0000 */
[----:B------:R-:W-:Y:S01]  /*12910*/  UIADD3 UR4, UP0, UR36, 0x470, URZ ;  /* 0x0000047024047890 */ /* 0x000fe2000ff1e03f */
[----:B------:R-:W-:Y:S02]  /*12920*/  R2UR UR13, R6 ;  /* 0x00000000060d72ca */ /* 0x000fe400000e0000 */
[----:B------:R-:W-:Y:S02]  /*12930*/  R2UR UR12, R4 ;  /* 0x00000000040c72ca */ /* 0x000fe400000e0000 */
[----:B0-----:R-:W-:-:S07]  /*12940*/  LEA R13, R14, R13, 0x18 ;  /* 0x0000000d0e0d7211 */ /* 0x001fce00078ec0ff */
[----:B------:R-:W-:Y:S01]  /*12950*/  UIADD3 UR9, UR9, 0x50, URZ ;  /* 0x0000005009097890 */ /* 0x000fe2000fffe03f */
[----:B------:R-:W-:Y:S01]  /*12960*/  UMOV UR10, URZ ;  /* 0x0000003f000a7c82 */ /* 0x000fe20008000000 */
[----:B------:R-:W-:Y:S01]  /*12970*/  UMOV UR6, 0x0 ;  /* 0x0000000000067882 */ /* 0x000fe20000000000 */
[----:B------:R-:W-:Y:S01]  /*12980*/  UMOV UR7, 0x14f00000 ;  /* 0x14f0000000077882 */ /* 0x000fe20000000000 */
[----:B------:R-:W-:Y:S01]  /*12990*/  UMOV UR17, 0x40 ;  /* 0x0000004000117882 */ /* 0x000fe20000000000 */
[----:B------:R-:W-:Y:S02]  /*129a0*/  IMAD.MOV.U32 R5, RZ, RZ, R12 ;  /* 0x000000ffff057224 */ /* 0x000fe400078e000c */
[----:B------:R-:W-:Y:S02]  /*129b0*/  IMAD.MOV.U32 R6, RZ, RZ, R10 ;  /* 0x000000ffff067224 */ /* 0x000fe400078e000a */
        /* <DEDUP_REMOVED lines=22> */
.L_x_1226:
[----:B------:R-:W-:Y:S05]  /*12b20*/  BSYNC B1 ;  /* 0x0000000000017941 */ /* 0x000fea0003800000 */
.L_x_1225:
[----:B------:R-:W-:Y:S01]  /*12b30*/  VIADD R3, R8, 0x1 ;  /* 0x0000000108037836 */ /* 0x000fe20000000000 */
[----:B------:R-:W-:Y:S01]  /*12b40*/  BSSY B1, `(.L_x_1232) ;  /* 0x0000089000017945 */ /* 0x000fe20003800000 */
[----:B------:R-:W-:-:S03]  /*12b50*/  VIADD R13, R7, 0xffffffff ;  /* 0xffffffff070d7836 */ /* 0x000fc60000000000 */
        /* <DEDUP_REMOVED lines=8> */
[----:B------:R-:W-:Y:S01]  /*12be0*/  IMAD.MOV.U32 R12, RZ, RZ, R13 ;  /* 0x000000ffff0c7224 */ /* 0x000fe200078e000d */
[----:B------:R-:W-:-:S04]  /*12bf0*/  ISETP.NE.U32.AND P0, PT, RZ, UR4, PT ;  /* 0x00000004ff007c0c */ /* 0x000fc8000bf05070 */
[----:B------:R-:W-:-:S13]  /*12c00*/  ISETP.NE.AND.EX P0, PT, RZ, UR5, PT, P0 ;  /* 0x00000005ff007c0c */ /* 0x000fda000bf05300 */
[----:B------:R-:W-:Y:S05]  /*12c10*/  @!P0 BRA `(.L_x_1234) ;  /* 0x0000000000448947 */ /* 0x000fea0003800000 */
        /* <DEDUP_REMOVED lines=17> */
.L_x_1234:
[----:B------:R-:W2:Y:S01]  /*12d30*/  S2R R3, SR_CgaCtaId ;  /* 0x0000000000037919 */ /* 0x000ea20000008800 */
[----:B------:R-:W-:-:S04]  /*12d40*/  MOV R2, 0x400 ;  /* 0x0000040000027802 */ /* 0x000fc80000000f00 */
[----:B--2---:R-:W-:Y:S02]  /*12d50*/  LEA R2, R3, R2, 0x18 ;  /* 0x0000000203027211 */ /* 0x004fe400078ec0ff */
[----:B------:R-:W-:-:S03]  /*12d60*/  SHF.L.U32 R3, R14, 0x1f, RZ ;  /* 0x0000001f0e037819 */ /* 0x000fc600000006ff */
[----:B------:R-:W-:-:S04]  /*12d70*/  IMAD R2, R15, 0x8, R2 ;  /* 0x000000080f027824 */ /* 0x000fc800078e0202 */
[----:B------:R-:W2:Y:S02]  /*12d80*/  SYNCS.PHASECHK.TRANS64.TRYWAIT P0, [R2+URZ+0x30840], R3 ;  /* 0x03084003020075a7 */ /* 0x000ea4000800017f */
[----:B--2---:R-:W-:Y:S05]  /*12d90*/  @!P0 BRA `(.L_x_1235) ;  /* 0x0000002000b08947 */ /* 0x004fea0003800000 */
.L_x_1286:
        /* <DEDUP_REMOVED lines=11> */
.L_x_1236:
        /* <DEDUP_REMOVED lines=42> */
.L_x_1287:
        /* <DEDUP_REMOVED lines=8> */
.L_x_1238:
[----:B-1----:R-:W2:Y:S01]  /*13170*/  LDL R3, [R1+0x4] ;  /* 0x0000040001037983 */ /* 0x002ea20000100800 */
[----:B0-----:R-:W-:Y:S01]  /*13180*/  MOV R9, 0x400 ;  /* 0x0000040000097802 */ /* 0x001fe20000000f00 */
[----:B------:R-:W0:Y:S01]  /*13190*/  S2R R11, SR_CgaCtaId ;  /* 0x00000000000b7919 */ /* 0x000e220000008800 */
[----:B------:R-:W-:Y:S02]  /*131a0*/  R2UR UR11, R5 ;  /* 0x00000000050b72ca */ /* 0x000fe400000e0000 */
        /* <DEDUP_REMOVED lines=16> */
[----:B------:R-:W-:Y:S02]  /*132b0*/  IMAD.MOV.U32 R5, RZ, RZ, R12 ;  /* 0x000000ffff057224 */ /* 0x000fe400078e000c */
[----:B------:R-:W-:Y:S01]  /*132c0*/  IMAD.MOV.U32 R6, RZ, RZ, R10 ;  /* 0x000000ffff067224 */ /* 0x000fe200078e000a */
[----:B--2---:R-:W-:-:S13]  /*132d0*/  R2UR UR5, R3 ;  /* 0x00000000030572ca */ /* 0x004fda00000e0000 */
[----:B------:R-:W-:Y:S02]  /*132e0*/  ULEA UR11, UR11, UR5, 0x6 ;  /* 0x000000050b0b7291 */ /* 0x000fe4000f8e303f */
        /* <DEDUP_REMOVED lines=14> */
.L_x_1233:
[----:B------:R-:W-:Y:S05]  /*133d0*/  BSYNC B1 ;  /* 0x0000000000017941 */ /* 0x000fea0003800000 */
.L_x_1232:
[----:B------:R-:W2:Y:S01]  /*133e0*/  LDL R2, [R1+0x10] ;  /* 0x0000100001027983 */ /* 0x000ea20000100800 */
[----:B------:R-:W-:Y:S01]  /*133f0*/  VIADD R7, R7, 0xfffffffe ;  /* 0xfffffffe07077836 */ /* 0x000fe20000000000 */
[----:B--2---:R-:W-:-:S13]  /*13400*/  ISETP.GT.AND P0, PT, R13, R2, PT ;  /* 0x000000020d00720c */ /* 0x004fda0003f04270 */
[----:B------:R-:W-:Y:S05]  /*13410*/  @P0 BRA `(.L_x_1239) ;  /* 0xffffffec00940947 */ /* 0x000fea000383ffff */
.L_x_1215:
[----:B------:R-:W-:Y:S05]  /*13420*/  BSYNC B0 ;  /* 0x0000000000007941 */ /* 0x000fea0003800000 */
.L_x_1214:
        /* <DEDUP_REMOVED lines=8> */
[----:B------:R-:W1:Y:S08]  /*134b0*/  FLO.U32 R0, UR4 ;  /* 0x0000000400007d00 */ /* 0x000e7000080e0000 */
        /* <DEDUP_REMOVED lines=8> */
.L_x_1241:
[----:B------:R-:W-:Y:S05]  /*13540*/  BSYNC B0 ;  /* 0x0000000000007941 */ /* 0x000fea0003800000 */
.L_x_1240:
        /* <DEDUP_REMOVED lines=11> */
.L_x_1288:
        /* <DEDUP_REMOVED lines=11> */
.L_x_1245:
[----:B------:R-:W2:Y:S01]  /*136b0*/  LDL.LU R8, [R1+0x4] ;  /* 0x0000040001087983 */ /* 0x000ea20000300800 */
[----:B------:R-:W-:-:S03]  /*136c0*/  MOV R2, 0x400 ;  /* 0x0000040000027802 */ /* 0x000fc60000000f00 */
[----:B-1----:R-:W3:Y:S01]  /*136d0*/  LDL R0, [R1] ;  /* 0x0000000001007983 */ /* 0x002ee20000100800 */
[----:B------:R-:W1:Y:S01]  /*136e0*/  S2R R7, SR_CgaCtaId ;  /* 0x0000000000077919 */ /* 0x000e620000008800 */
[----:B------:R-:W-:Y:S02]  /*136f0*/  R2UR UR11, R5 ;  /* 0x00000000050b72ca */ /* 0x000fe400000e0000 */
[----:B------:R-:W-:Y:S01]  /*13700*/  R2UR UR9, R3 ;  /* 0x00000000030972ca */ /* 0x000fe200000e0000 */
[----:B------:R-:W-:Y:S01]  /*13710*/  UIADD3 UR4, UP0, UR36, 0x470, URZ ;  /* 0x0000047024047890 */ /* 0x000fe2000ff1e03f */
[----:B------:R-:W-:Y:S02]  /*13720*/  R2UR UR12, R4 ;  /* 0x00000000040c72ca */ /* 0x000fe400000e0000 */
[----:B------:R-:W-:Y:S02]  /*13730*/  R2UR UR13, R6 ;  /* 0x00000000060d72ca */ /* 0x000fe400000e0000 */
[----:B-1----:R-:W-:-:S07]  /*13740*/  LEA R2, R7, R2, 0x18 ;  /* 0x0000000207027211 */ /* 0x002fce00078ec0ff */
[----:B------:R-:W-:Y:S01]  /*13750*/  UIADD3 UR9, UR9, 0x30850, URZ ;  /* 0x0003085009097890 */ /* 0x000fe2000fffe03f */
[----:B------:R-:W-:Y:S01]  /*13760*/  UMOV UR10, URZ ;  /* 0x0000003f000a7c82 */ /* 0x000fe20008000000 */
[----:B------:R-:W-:Y:S01]  /*13770*/  UMOV UR6, 0x0 ;  /* 0x0000000000067882 */ /* 0x000fe20000000000 */
[----:B------:R-:W-:Y:S01]  /*13780*/  UMOV UR7, 0x14f00000 ;  /* 0x14f0000000077882 */ /* 0x000fe20000000000 */
[----:B------:R-:W-:Y:S01]  /*13790*/  UMOV UR17, 0x40 ;  /* 0x0000004000117882 */ /* 0x000fe20000000000 */
[----:B--2---:R-:W-:Y:S01]  /*137a0*/  R2UR UR5, R8 ;  /* 0x00000000080572ca */ /* 0x004fe200000e0000 */
[----:B---3--:R-:W-:-:S05]  /*137b0*/  IMAD R0, R0, 0x8000, R2 ;  /* 0x0000800000007824 */ /* 0x008fca00078e0202 */
[----:B------:R-:W-:-:S07]  /*137c0*/  R2UR UR14, R0 ;  /* 0x00000000000e72ca */ /* 0x000fce00000e0000 */
[----:B------:R-:W-:Y:S02]  /*137d0*/  ULEA UR11, UR11, UR5, 0x6 ;  /* 0x000000050b0b7291 */ /* 0x000fe4000f8e303f */
[----:B------:R-:W-:-:S04]  /*137e0*/  UIADD3.X UR5, URZ, UR37, URZ, UP0, !UPT ;  /* 0x000000253f057290 */ /* 0x000fc800087fe43f */
        /* <DEDUP_REMOVED lines=17> */
.L_x_1243:
[----:B------:R-:W-:Y:S05]  /*13900*/  BSYNC B0 ;  /* 0x0000000000007941 */ /* 0x000fea0003800000 */
.L_x_1242:
        /* <DEDUP_REMOVED lines=9> */
.L_x_1198:
[----:B------:R-:W-:Y:S05]  /*139a0*/  BSYNC B6 ;  /* 0x0000000000067941 */ /* 0x000fea0003800000 */
.L_x_1196:
[----:B------:R-:W-:-:S03]  /*139b0*/  UMOV UR4, 0xffffffff ;  /* 0xffffffff00047882 */ /* 0x000fc60000000000 */
[----:B------:R-:W-:Y:S05]  /*139c0*/  BRA.DIV UR4, `(.L_x_1246) ;  /* 0x0000001604e07947 */ /* 0x000fea000b800000 */
[----:B------:R2:W3:Y:S04]  /*139d0*/  SHFL.IDX PT, R4, R16, RZ, 0x1f ;  /* 0x00001fff10047589 */ /* 0x0004e800000e0000 */
[----:B------:R-:W4:Y:S02]  /*139e0*/  SHFL.IDX PT, R16, R16, 0x1, 0x1f ;  /* 0x00201f0010107f89 */ /* 0x000f2400000e0000 */
.L_x_1292:
[----:B-1----:R-:W1:Y:S01]  /*139f0*/  S2R R0, SR_TID.X ;  /* 0x0000000000007919 */ /* 0x002e620000002100 */
[----:B------:R-:W-:Y:S01]  /*13a00*/  ULDC UR4, c[0x0][0xc14] ;  /* 0x0003050000047ab9 */ /* 0x000fe20000000800 */
[----:B------:R-:W-:Y:S01]  /*13a10*/  BSSY B0, `(.L_x_1247) ;  /* 0x000000b000007945 */ /* 0x000fe20003800000 */
[----:B------:R-:W-:Y:S01]  /*13a20*/  IMAD.MOV.U32 R17, RZ, RZ, RZ ;  /* 0x000000ffff117224 */ /* 0x000fe200078e00ff */
[----:B-1----:R-:W-:Y:S01]  /*13a30*/  LOP3.LUT R6, R0, 0x1f, RZ, 0xc0, !PT ;  /* 0x0000001f00067812 */ /* 0x002fe200078ec0ff */
[----:B------:R-:W-:-:S03]  /*13a40*/  IMAD.U32 R0, RZ, RZ, UR4 ;  /* 0x00000004ff007e24 */ /* 0x000fc6000f8e00ff */
[C---:B------:R-:W-:Y:S01]  /*13a50*/  ISETP.NE.AND P0, PT, R6.reuse, 0x1f, PT ;  /* 0x0000001f0600780c */ /* 0x040fe20003f05270 */
[----:B------:R-:W-:-:S05]  /*13a60*/  IMAD.IADD R5, R6, 0x1, R19 ;  /* 0x0000000106057824 */ /* 0x000fca00078e0213 */
[----:B------:R-:W-:-:S13]  /*13a70*/  ISETP.GE.OR P0, PT, R5, R0, !P0 ;  /* 0x000000000500720c */ /* 0x000fda0004706670 */
[----:B------:R-:W-:Y:S05]  /*13a80*/  @P0 BRA `(.L_x_1248) ;  /* 0x00000000000c0947 */ /* 0x000fea0003800000 */
[----:B------:R-:W1:Y:S02]  /*13a90*/  LDC.64 R2, c[0x0][0xc58] ;  /* 0x00031600ff027b82 */ /* 0x000e640000000a00 */
[----:B-1----:R-:W-:-:S05]  /*13aa0*/  IMAD.WIDE R2, R5, 0x4, R2 ;  /* 0x0000000405027825 */ /* 0x002fca00078e0202 */
[----:B------:R1:W5:Y:S02]  /*13ab0*/  LDG.E R17, desc[UR60][R2.64] ;  /* 0x0000003c02117981 */ /* 0x000364000c1e1900 */
.L_x_1248:
[----:B------:R-:W-:Y:S05]  /*13ac0*/  BSYNC B0 ;  /* 0x0000000000007941 */ /* 0x000fea0003800000 */
.L_x_1247:
[----:B------:R-:W-:-:S03]  /*13ad0*/  UMOV UR4, 0xffffffff ;  /* 0xffffffff00047882 */ /* 0x000fc60000000000 */
[----:B------:R-:W-:Y:S05]  /*13ae0*/  BRA.DIV UR4, `(.L_x_1249) ;  /* 0x0000001604e47947 */ /* 0x000fea000b800000 */
[----:B0----5:R-:W0:Y:S01]  /*13af0*/  SHFL.UP PT, R14, R17, 0x1, RZ ;  /* 0x04200000110e7989 */ /* 0x021e2200000e00ff */
[C---:B------:R-:W-:Y:S02]  /*13b00*/  ISETP.NE.AND P0, PT, R6.reuse, RZ, PT ;  /* 0x000000ff0600720c */ /* 0x040fe40003f05270 */
[----:B------:R-:W-:Y:S02]  /*13b10*/  ISETP.GE.U32.AND P1, PT, R6, 0x2, PT ;  /* 0x000000020600780c */ /* 0x000fe40003f26070 */
[----:B0-----:R-:W-:Y:S02]  /*13b20*/  SEL R14, R14, RZ, P0 ;  /* 0x000000ff0e0e7207 */ /* 0x001fe40000000000 */
[----:B------:R-:W-:-:S03]  /*13b30*/  ISETP.GE.U32.AND P0, PT, R6, 0x4, PT ;  /* 0x000000040600780c */ /* 0x000fc60003f06070 */
[----:B------:R-:W-:-:S05]  /*13b40*/  IMAD.IADD R13, R17, 0x1, R14 ;  /* 0x00000001110d7824 */ /* 0x000fca00078e020e */
[----:B------:R-:W1:Y:S02]  /*13b50*/  SHFL.UP PT, R14, R13, 0x2, RZ ;  /* 0x044000000d0e7989 */ /* 0x000e6400000e00ff */
[----:B-1----:R-:W-:Y:S02]  /*13b60*/  SEL R2, R14, RZ, P1 ;  /* 0x000000ff0e027207 */ /* 0x002fe40000800000 */
        /* <DEDUP_REMOVED lines=13> */
.L_x_1300:
[----:B------:R-:W-:Y:S02]  /*13c40*/  ULDC UR4, c[0x0][0xc10] ;  /* 0x0003040000047ab9 */ /* 0x000fe40000000800 */
[----:B------:R-:W-:-:S04]  /*13c50*/  IMAD.U32 R5, RZ, RZ, UR4 ;  /* 0x00000004ff057e24 */ /* 0x000fc8000f8e00ff */
[----:B-1----:R-:W-:-:S04]  /*13c60*/  IMAD R3, R14, R5, RZ ;  /* 0x000000050e037224 */ /* 0x002fc800078e02ff */
[----:B--2-4-:R-:W-:-:S05]  /*13c70*/  IMAD.IADD R16, R16, 0x1, R3 ;  /* 0x0000000110107824 */ /* 0x014fca00078e0203 */
[----:B---3--:R-:W-:-:S13]  /*13c80*/  ISETP.GT.AND P0, PT, R16, R4, PT ;  /* 0x000000041000720c */ /* 0x008fda0003f04270 */
[----:B------:R-:W-:Y:S05]  /*13c90*/  @P0 BRA `(.L_x_1250) ;  /* 0x0000000000b40947 */ /* 0x000fea0003800000 */
[----:B------:R-:W1:Y:S02]  /*13ca0*/  LDC R0, c[0x0][0xc14] ;  /* 0x00030500ff007b82 */ /* 0x000e640000000800 */
.L_x_1255:
        /* <DEDUP_REMOVED lines=11> */
[----:B------:R-:W0:Y:S02]  /*13d60*/  LDC.64 R2, c[0x0][0xc58] ;  /* 0x00031600ff027b82 */ /* 0x000e240000000a00 */
[----:B0-----:R-:W-:-:S05]  /*13d70*/  IMAD.WIDE R2, R5, 0x4, R2 ;  /* 0x0000000405027825 */ /* 0x001fca00078e0202 */
[----:B------:R0:W5:Y:S02]  /*13d80*/  LDG.E R17, desc[UR60][R2.64] ;  /* 0x0000003c02117981 */ /* 0x000164000c1e1900 */
.L_x_1253:
[----:B------:R-:W-:Y:S05]  /*13d90*/  BSYNC B0 ;  /* 0x0000000000007941 */ /* 0x000fea0003800000 */
.L_x_1252:
        /* <DEDUP_REMOVED lines=23> */
.L_x_1308:
[----:B------:R-:W-:Y:S02]  /*13f10*/  ULDC UR4, c[0x0][0xc10] ;  /* 0x0003040000047ab9 */ /* 0x000fe40000000800 */
[----:B------:R-:W-:-:S04]  /*13f20*/  IMAD.U32 R5, RZ, RZ, UR4 ;  /* 0x00000004ff057e24 */ /* 0x000fc8000f8e00ff */
[----:B-1----:R-:W-:-:S04]  /*13f30*/  IMAD R3, R14, R5, RZ ;  /* 0x000000050e037224 */ /* 0x002fc800078e02ff */
[----:B------:R-:W-:-:S05]  /*13f40*/  IMAD.IADD R16, R3, 0x1, R16 ;  /* 0x0000000103107824 */ /* 0x000fca00078e0210 */
[----:B------:R-:W-:-:S13]  /*13f50*/  ISETP.GT.AND P0, PT, R16, R4, PT ;  /* 0x000000041000720c */ /* 0x000fda0003f04270 */
[----:B------:R-:W-:Y:S05]  /*13f60*/  @!P0 BRA `(.L_x_1255) ;  /* 0xfffffffc00508947 */ /* 0x000fea000383ffff */
.L_x_1250:
        /* <DEDUP_REMOVED lines=8> */
.L_x_1312:
[----:B------:R-:W-:Y:S01]  /*13ff0*/  ISETP.NE.AND P0, PT, R3, RZ, PT ;  /* 0x000000ff0300720c */ /* 0x000fe20003f05270 */
[----:B------:R-:W-:-:S12]  /*14000*/  IMAD.MOV.U32 R7, RZ, RZ, RZ ;  /* 0x000000ffff077224 */ /* 0x000fd800078e00ff */
[----:B------:R-:W-:Y:S05]  /*14010*/  @!P0 BRA `(.L_x_1257) ;  /* 0x0000000000108947 */ /* 0x000fea0003800000 */
[----:B------:R-:W-:Y:S01]  /*14020*/  UMOV UR4, 0xffffffff ;  /* 0xffffffff00047882 */ /* 0x000fe20000000000 */
[----:B------:R-:W-:Y:S02]  /*14030*/  VIADD R12, R6, 0xffffffff ;  /* 0xffffffff060c7836 */ /* 0x000fe40000000000 */
[----:B------:R-:W-:Y:S05]  /*14040*/  BRA.DIV UR4, `(.L_x_1258) ;  /* 0x0000001a04747947 */ /* 0x000fea000b800000 */
[----:B------:R3:W4:Y:S02]  /*14050*/  SHFL.IDX PT, R7, R2, R12, 0x1f ;  /* 0x00001f0c02077589 */ /* 0x00072400000e0000 */
.L_x_1257:
[----:B0--3--:R-:W0:Y:S01]  /*14060*/  LDC.64 R2, c[0x0][0xc68] ;  /* 0x00031a00ff027b82 */ /* 0x009e220000000a00 */
[----:B------:R-:W-:-:S04]  /*14070*/  IMAD.IADD R19, R6, 0x1, R19 ;  /* 0x0000000106137824 */ /* 0x000fc800078e0213 */
[----:B0-----:R-:W-:-:S05]  /*14080*/  IMAD.WIDE R2, R19, 0x4, R2 ;  /* 0x0000000413027825 */ /* 0x001fca00078e0202 */
[----:B------:R0:W1:Y:S01]  /*14090*/  LDG.E R8, desc[UR60][R2.64] ;  /* 0x0000003c02087981 */ /* 0x000062000c1e1900 */
[----:B----4-:R-:W-:-:S04]  /*140a0*/  IMAD R16, R7, R5, R16 ;  /* 0x0000000507107224 */ /* 0x010fc800078e0210 */
[----:B------:R-:W-:Y:S02]  /*140b0*/  IMAD.IADD R7, R4, 0x1, -R16 ;  /* 0x0000000104077824 */ /* 0x000fe400078e0a10 */
[----:B0-----:R-:W-:Y:S02]  /*140c0*/  IMAD.MOV.U32 R2, RZ, RZ, RZ ;  /* 0x000000ffff027224 */ /* 0x001fe400078e00ff */
[----:B-12---:R-:W-:-:S05]  /*140d0*/  IMAD R6, R17, R8, RZ ;  /* 0x0000000811067224 */ /* 0x006fca00078e02ff */
[-C--:B------:R-:W-:Y:S02]  /*140e0*/  IABS R9, R6.reuse ;  /* 0x0000000600097213 */ /* 0x080fe40000000000 */
[----:B------:R-:W-:Y:S02]  /*140f0*/  IABS R4, R6 ;  /* 0x0000000600047213 */ /* 0x000fe40000000000 */
[----:B------:R-:W0:Y:S03]  /*14100*/  I2F.RP R10, R9 ;  /* 0x00000009000a7306 */ /* 0x000e260000209400 */
[----:B------:R-:W-:-:S05]  /*14110*/  IMAD.MOV R4, RZ, RZ, -R4 ;  /* 0x000000ffff047224 */ /* 0x000fca00078e0a04 */
[----:B0-----:R-:W0:Y:S02]  /*14120*/  MUFU.RCP R10, R10 ;  /* 0x0000000a000a7308 */ /* 0x001e240000001000 */
[----:B0-----:R-:W-:-:S06]  /*14130*/  VIADD R11, R10, 0xffffffe ;  /* 0x0ffffffe0a0b7836 */ /* 0x001fcc0000000000 */
[----:B------:R-:W0:Y:S02]  /*14140*/  F2I.FTZ.U32.TRUNC.NTZ R3, R11 ;  /* 0x0000000b00037305 */ /* 0x000e24000021f000 */
[----:B0-----:R-:W-:-:S04]  /*14150*/  IMAD.MOV R12, RZ, RZ, -R3 ;  /* 0x000000ffff0c7224 */ /* 0x001fc800078e0a03 */
[----:B------:R-:W-:-:S04]  /*14160*/  IMAD R13, R12, R9, RZ ;  /* 0x000000090c0d7224 */ /* 0x000fc800078e02ff */
[----:B------:R-:W-:Y:S01]  /*14170*/  IMAD.HI.U32 R2, R3, R13, R2 ;  /* 0x0000000d03027227 */ /* 0x000fe200078e0002 */
        /* <DEDUP_REMOVED lines=9> */
[----:B------:R-:W-:-:S03]  /*14210*/  ISETP.GE.AND P0, PT, R3, RZ, PT ;  /* 0x000000ff0300720c */ /* 0x000fc60003f06270 */
[----:B------:R-:W-:-:S10]  /*14220*/  IMAD.MOV.U32 R9, RZ, RZ, R2 ;  /* 0x000000ffff097224 */ /* 0x000fd400078e0002 */
[----:B------:R-:W-:Y:S01]  /*14230*/  @!P0 IMAD.MOV R9, RZ, RZ, -R9 ;  /* 0x000000ffff098224 */ /* 0x000fe200078e0a09 */
[----:B------:R-:W-:-:S13]  /*14240*/  ISETP.NE.AND P0, PT, R6, RZ, PT ;  /* 0x000000ff0600720c */ /* 0x000fda0003f05270 */
[----:B------:R-:W-:-:S05]  /*14250*/  @!P0 LOP3.LUT R9, RZ, R6, RZ, 0x33, !PT ;  /* 0x00000006ff098212 */ /* 0x000fca00078e33ff */
[----:B------:R-:W-:Y:S02]  /*14260*/  IMAD R4, R8, R9, RZ ;  /* 0x0000000908047224 */ /* 0x000fe400078e02ff */
[----:B------:R-:W-:Y:S02]  /*14270*/  IMAD.MOV R9, RZ, RZ, -R9 ;  /* 0x000000ffff097224 */ /* 0x000fe400078e0a09 */
[----:B------:R-:W-:Y:S02]  /*14280*/  IMAD.MOV R2, RZ, RZ, -R4 ;  /* 0x000000ffff027224 */ /* 0x000fe400078e0a04 */
[----:B------:R-:W-:-:S03]  /*14290*/  IMAD R7, R6, R9, R7 ;  /* 0x0000000906077224 */ /* 0x000fc600078e0207 */
[----:B------:R-:W-:Y:S01]  /*142a0*/  VIADDMNMX R8, R2, R5, R8, PT ;  /* 0x0000000502087246 */ /* 0x000fe20003800108 */
[----:B------:R-:W-:-:S03]  /*142b0*/  IMAD.IADD R4, R7, 0x1, R4 ;  /* 0x0000000107047824 */ /* 0x000fc600078e0204 */
[----:B------:R-:W-:-:S04]  /*142c0*/  IABS R5, R8 ;  /* 0x0000000800057213 */ /* 0x000fc80000000000 */
[----:B------:R-:W0:Y:S08]  /*142d0*/  I2F.RP R10, R5 ;  /* 0x00000005000a7306 */ /* 0x000e300000209400 */
[----:B0-----:R-:W0:Y:S02]  /*142e0*/  MUFU.RCP R10, R10 ;  /* 0x0000000a000a7308 */ /* 0x001e240000001000 */
[----:B0-----:R-:W-:-:S06]  /*142f0*/  VIADD R2, R10, 0xffffffe ;  /* 0x0ffffffe0a027836 */ /* 0x001fcc0000000000 */
[----:B------:R0:W1:Y:S02]  /*14300*/  F2I.FTZ.U32.TRUNC.NTZ R3, R2 ;  /* 0x0000000200037305 */ /* 0x000064000021f000 */
[----:B0-----:R-:W-:Y:S02]  /*14310*/  IMAD.MOV.U32 R2, RZ, RZ, RZ ;  /* 0x000000ffff027224 */ /* 0x001fe400078e00ff */
[----:B-1----:R-:W-:-:S04]  /*14320*/  IMAD.MOV R6, RZ, RZ, -R3 ;  /* 0x000000ffff067224 */ /* 0x002fc800078e0a03 */
        /* <DEDUP_REMOVED lines=22> */
.L_x_1251:
[----:B------:R-:W-:Y:S01]  /*14490*/  UMOV UR4, URZ ;  /* 0x0000003f00047c82 */ /* 0x000fe20008000000 */
[----:B------:R-:W-:Y:S01]  /*144a0*/  UMOV UR5, URZ ;  /* 0x0000003f00057c82 */ /* 0x000fe20008000000 */
[----:B------:R-:W-:Y:S01]  /*144b0*/  ULDC UR6, c[0x0][0xc14] ;  /* 0x0003050000067ab9 */ /* 0x000fe20000000800 */
[----:B------:R-:W-:Y:S02]  /*144c0*/  IMAD.MOV.U32 R16, RZ, RZ, R4 ;  /* 0x000000ffff107224 */ /* 0x000fe400078e0004 */
[----:B------:R-:W-:Y:S02]  /*144d0*/  IMAD.U32 R17, RZ, RZ, UR4 ;  /* 0x00000004ff117e24 */ /* 0x000fe4000f8e00ff */
[----:B------:R-:W-:Y:S02]  /*144e0*/  IMAD.U32 R18, RZ, RZ, UR5 ;  /* 0x00000005ff127e24 */ /* 0x000fe4000f8e00ff */
[----:B------:R-:W-:-:S07]  /*144f0*/  IMAD.U32 R19, RZ, RZ, UR6 ;  /* 0x00000006ff137e24 */ /* 0x000fce000f8e00ff */
.L_x_1259:
        /* <DEDUP_REMOVED lines=12> */
.L_x_1184:
[----:B-1----:R-:W3:Y:S01]  /*145c0*/  LDL.LU R0, [R1+0x18] ;  /* 0x0000180001007983 */ /* 0x002ee20000300800 */
[----:B------:R-:W-:Y:S01]  /*145d0*/  BSSY B0, `(.L_x_1261) ;  /* 0x000000b000007945 */ /* 0x000fe20003800000 */
[----:B------:R-:W1:Y:S01]  /*145e0*/  S2R R5, SR_CgaCtaId ;  /* 0x0000000000057919 */ /* 0x000e620000008800 */
[----:B---3--:R-:W-:-:S05]  /*145f0*/  VIADD R0, R0, 0x1 ;  /* 0x0000000100007836 */ /* 0x008fca0000000000 */
[----:B--2---:R-:W-:-:S04]  /*14600*/  LEA.HI R2, R0, R0, RZ, 0x1 ;  /* 0x0000000000027211 */ /* 0x004fc800078f08ff */
[----:B------:R-:W-:-:S05]  /*14610*/  LOP3.LUT R3, R2, 0xfffffffe, RZ, 0xc0, !PT ;  /* 0xfffffffe02037812 */ /* 0x000fca00078ec0ff */
[----:B------:R-:W-:Y:S01]  /*14620*/  IMAD.IADD R3, R0, 0x1, -R3 ;  /* 0x0000000100037824 */ /* 0x000fe200078e0a03 */
[----:B------:R-:W-:-:S04]  /*14630*/  MOV R0, 0x400 ;  /* 0x0000040000007802 */ /* 0x000fc80000000f00 */
[----:B-1----:R-:W-:Y:S02]  /*14640*/  LEA R0, R5, R0, 0x18 ;  /* 0x0000000005007211 */ /* 0x002fe400078ec0ff */
[----:B------:R-:W-:-:S04]  /*14650*/  SHF.L.U32 R3, R3, 0x1f, RZ ;  /* 0x0000001f03037819 */ /* 0x000fc800000006ff */
[----:B------:R-:W1:Y:S02]  /*14660*/  SYNCS.PHASECHK.TRANS64.TRYWAIT P0, [R0+URZ+0x30820], R3 ;  /* 0x03082003000075a7 */ /* 0x000e64000800017f */
[----:B-1----:R-:W-:Y:S05]  /*14670*/  @!P0 BRA `(.L_x_1262) ;  /* 0x0000001400108947 */ /* 0x002fea0003800000 */
.L_x_1315:
[----:B------:R-:W-:Y:S05]  /*14680*/  BSYNC B0 ;  /* 0x0000000000007941 */ /* 0x000fea0003800000 */
.L_x_1261:
[----:B------:R-:W-:-:S03]  /*14690*/  UMOV UR4, 0xffffffff ;  /* 0xffffffff00047882 */ /* 0x000fc60000000000 */
[----:B------:R-:W-:Y:S05]  /*146a0*/  BRA.DIV UR4, `(.L_x_1263) ;  /* 0x0000001604187947 */ /* 0x000fea000b800000 */
[----:B------:R-:W2:Y:S02]  /*146b0*/  S2R R2, SR_TID.X ;  /* 0x0000000000027919 */ /* 0x000ea40000002100 */
[----:B--2---:R-:W-:-:S04]  /*146c0*/  SHF.R.U32.HI R2, RZ, 0x5, R2 ;  /* 0x00000005ff027819 */ /* 0x004fc80000011602 */
[----:B------:R-:W-:-:S05]  /*146d0*/  LOP3.LUT R2, R2, 0x3, RZ, 0xc0, !PT ;  /* 0x0000000302027812 */ /* 0x000fca00078ec0ff */
[----:B------:R2:W3:Y:S02]  /*146e0*/  SHFL.IDX PT, R14, R2, RZ, 0x1f ;  /* 0x00001fff020e7589 */ /* 0x0004e400000e0000 */
.L_x_1318:
[----:B---3--:R-:W-:Y:S01]  /*146f0*/  ISETP.NE.AND P0, PT, R14, RZ, PT ;  /* 0x000000ff0e00720c */ /* 0x008fe20003f05270 */
[----:B------:R-:W-:-:S12]  /*14700*/  BSSY B0, `(.L_x_1264) ;  /* 0x0000029000007945 */ /* 0x000fd80003800000 */
[----:B------:R-:W-:Y:S05]  /*14710*/  @P0 BRA `(.L_x_1265) ;  /* 0x00000000009c0947 */ /* 0x000fea0003800000 */
[----:B------:R-:W-:-:S03]  /*14720*/  UMOV UR4, 0xffffffff ;  /* 0xffffffff00047882 */ /* 0x000fc60000000000 */
[----:B------:R-:W-:Y:S05]  /*14730*/  BRA.DIV UR4, `(.L_x_1266) ;  /* 0x0000001604287947 */ /* 0x000fea000b800000 */
[----:B------:R-:W-:-:S13]  /*14740*/  ELECT P6, URZ, PT ;  /* 0x00000000003f782f */ /* 0x000fda00038c0000 */
.L_x_1321:
        /* <DEDUP_REMOVED lines=8> */
.L_x_1267:
[----:B-1----:R-:W2:Y:S04]  /*147d0*/  LDL R3, [R1] ;  /* 0x0000000001037983 */ /* 0x002ea80000100800 */
[----:B------:R-:W3:Y:S01]  /*147e0*/  LDL.LU R7, [R1+0x8] ;  /* 0x0000080001077983 */ /* 0x000ee20000300800 */
[----:B------:R-:W-:-:S04]  /*147f0*/  VIADD R2, R0, 0x30840 ;  /* 0x0003084000027836 */ /* 0x000fc80000000000 */
[C---:B--2---:R-:W-:Y:S02]  /*14800*/  IMAD R6, R3.reuse, 0x8, R2 ;  /* 0x0000000803067824 */ /* 0x044fe400078e0202 */
[----:B------:R-:W-:Y:S01]  /*14810*/  VIADD R3, R3, 0x1 ;  /* 0x0000000103037836 */ /* 0x000fe20000000000 */
[----:B---3--:R-:W-:-:S04]  /*14820*/  SHF.L.U32 R5, R7, 0x1f, RZ ;  /* 0x0000001f07057819 */ /* 0x008fc800000006ff */
[C---:B------:R-:W-:Y:S01]  /*14830*/  ISETP.NE.AND P1, PT, R3.reuse, 0x2, PT ;  /* 0x000000020300780c */ /* 0x040fe20003f25270 */
[----:B------:R-:W1:Y:S03]  /*14840*/  SYNCS.PHASECHK.TRANS64.TRYWAIT P0, [R6+URZ], R5 ;  /* 0x00000005060075a7 */ /* 0x000e66000800017f */
[----:B------:R-:W-:Y:S02]  /*14850*/  SEL R4, RZ, 0x1, P1 ;  /* 0x00000001ff047807 */ /* 0x000fe40000800000 */
[----:B------:R-:W-:Y:S02]  /*14860*/  SEL R3, R3, RZ, P1 ;  /* 0x000000ff03037207 */ /* 0x000fe40000800000 */
[----:B------:R-:W-:-:S03]  /*14870*/  LOP3.LUT R4, R7, R4, RZ, 0x3c, !PT ;  /* 0x0000000407047212 */ /* 0x000fc600078e3cff */
[----:B------:R-:W-:Y:S01]  /*14880*/  IMAD R7, R3, 0x8, R2 ;  /* 0x0000000803077824 */ /* 0x000fe200078e0202 */
[----:B------:R-:W-:Y:S01]  /*14890*/  SHF.L.U32 R2, R4, 0x1f, RZ ;  /* 0x0000001f04027819 */ /* 0x000fe200000006ff */
[----:B-1----:R-:W-:Y:S06]  /*148a0*/  @!P0 BRA `(.L_x_1268) ;  /* 0x0000001000ec8947 */ /* 0x002fec0003800000 */
.L_x_1322:
[----:B------:R-:W2:Y:S02]  /*148b0*/  SYNCS.PHASECHK.TRANS64.TRYWAIT P0, [R7+URZ], R2 ;  /* 0x00000002070075a7 */ /* 0x000ea4000800017f */
[----:B--2---:R-:W-:Y:S05]  /*148c0*/  @!P0 BRA `(.L_x_1269) ;  /* 0x0000001000f88947 */ /* 0x004fea0003800000 */
.L_x_1323:
[----:B------:R-:W-:Y:S05]  /*148d0*/  @!P2 BRA `(.L_x_1270) ;  /* 0x000000000004a947 */ /* 0x000fea0003800000 */
[----:B------:R-:W-:Y:S01]  /*148e0*/  BPT.TRAP 0x1 ;  /* 0x000000040000795c */ /* 0x000fe20000300000 */
.L_x_1270:
[----:B------:R-:W3:Y:S01]  /*148f0*/  LDL.LU R4, [R1] ;  /* 0x0000000001047983 */ /* 0x000ee20000300800 */
[----:B------:R-:W-:-:S04]  /*14900*/  VIADD R0, R0, 0x30860 ;  /* 0x0003086000007836 */ /* 0x000fc80000000000 */
[----:B---3--:R-:W-:-:S04]  /*14910*/  IMAD R4, R4, 0x8, R0 ;  /* 0x0000000804047824 */ /* 0x008fc800078e0200 */
[----:B------:R-:W3:Y:S02]  /*14920*/  SYNCS.PHASECHK.TRANS64.TRYWAIT P0, [R4+URZ], R5 ;  /* 0x00000005040075a7 */ /* 0x000ee4000800017f */
[----:B---3--:R-:W-:Y:S05]  /*14930*/  @!P0 BRA `(.L_x_1271) ;  /* 0x0000001000f08947 */ /* 0x008fea0003800000 */
.L_x_1324:
[----:B------:R-:W-:-:S07]  /*14940*/  IMAD R3, R3, 0x8, R0 ;  /* 0x0000000803037824 */ /* 0x000fce00078e0200 */
.L_x_1272:
[----:B----4-:R4:W0:Y:S02]  /*14950*/  SYNCS.PHASECHK.TRANS64.TRYWAIT P0, [R3+URZ], R2 ;  /* 0x00000002030075a7 */ /* 0x010824000800017f */
[----:B0-----:R-:W-:Y:S05]  /*14960*/  @!P0 NANOSLEEP.SYNCS 0x989680 ;  /* 0x009896800000895d */ /* 0x001fea0003900000 */
[----:B------:R-:W0:Y:S02]  /*14970*/  @!P0 SYNCS.PHASECHK.TRANS64 P0, [R3+URZ], R2 ;  /* 0x00000002030085a7 */ /* 0x000e24000800007f */
[----:B0-----:R-:W-:Y:S05]  /*14980*/  @!P0 BRA `(.L_x_1272) ;  /* 0xfffffffc00f08947 */ /* 0x001fea000383ffff */
.L_x_1265:
[----:B------:R-:W-:Y:S05]  /*14990*/  BSYNC B0 ;  /* 0x0000000000007941 */ /* 0x000fea0003800000 */
.L_x_1264:
[----:B------:R-:W-:Y:S05]  /*149a0*/  EXIT ;  /* 0x000000000000794d */ /* 0x000fea0003800000 */
.L_x_1088:
[----:B0-----:R-:W-:-:S04]  /*149b0*/  IMAD.U32 R3, RZ, RZ, UR38 ;  /* 0x00000026ff037e24 */ /* 0x001fc8000f8e00ff */
[----:B------:R0:W1:Y:S03]  /*149c0*/  SYNCS.PHASECHK.TRANS64.TRYWAIT P1, [R3+URZ+0x30800], R0 ;  /* 0x03080000030075a7 */ /* 0x000066000802017f */
[----:B-1----:R-:W-:Y:S05]  /*149d0*/  @!P1 NANOSLEEP.SYNCS 0x989680 ;  /* 0x009896800000995d */ /* 0x002fea0003900000 */
[----:B------:R-:W1:Y:S02]  /*149e0*/  @!P1 SYNCS.PHASECHK.TRANS64 P1, [R3+URZ+0x30800], R0 ;  /* 0x03080000030095a7 */ /* 0x000e64000802007f */
[----:B-1----:R-:W-:Y:S05]  /*149f0*/  @!P1 BRA `(.L_x_1088) ;  /* 0xfffffffc00ec9947 */ /* 0x002fea000383ffff */
[----:B------:R-:W-:Y:S05]  /*14a00*/  BRA `(.L_x_1273) ;  /* 0xfffffed0009c7947 */ /* 0x000fea000383ffff */
.L_x_1092:
[----:B-1----:R1:W2:Y:S02]  /*14a10*/  SYNCS.PHASECHK.TRANS64.TRYWAIT P2, [R5+URZ+0x30830], R0 ;  /* 0x03083000050075a7 */ /* 0x0022a4000804017f */
[----:B--2---:R-:W-:Y:S05]  /*14a20*/  @!P2 NANOSLEEP.SYNCS 0x989680 ;  /* 0x009896800000a95d */ /* 0x004fea0003900000 */
[----:B------:R-:W2:Y:S02]  /*14a30*/  @!P2 SYNCS.PHASECHK.TRANS64 P2, [R5+URZ+0x30830], R0 ;  /* 0x030830000500a5a7 */ /* 0x000ea4000804007f */
[----:B--2---:R-:W-:Y:S05]  /*14a40*/  @!P2 BRA `(.L_x_1092) ;  /* 0xfffffffc00f0a947 */ /* 0x004fea000383ffff */
[----:B------:R-:W-:Y:S05]  /*14a50*/  BRA `(.L_x_1091) ;  /* 0xfffffed000c07947 */ /* 0x000fea000383ffff */
.L_x_1108:
[----:B-1----:R-:W-:-:S04]  /*14a60*/  IMAD.U32 R153, RZ, RZ, UR5 ;  /* 0x00000005ff997e24 */ /* 0x002fc8000f8e00ff */
[----:B------:R1:W2:Y:S03]  /*14a70*/  SYNCS.PHASECHK.TRANS64.TRYWAIT P2, [R153+URZ+0x30830], R152 ;  /* 0x03083098990075a7 */ /* 0x0002a6000804017f */
[----:B--2---:R-:W-:Y:S05]  /*14a80*/  @!P2 NANOSLEEP.SYNCS 0x989680 ;  /* 0x009896800000a95d */ /* 0x004fea0003900000 */
[----:B------:R-:W2:Y:S02]  /*14a90*/  @!P2 SYNCS.PHASECHK.TRANS64 P2, [R153+URZ+0x30830], R152 ;  /* 0x030830989900a5a7 */ /* 0x000ea4000804007f */
[----:B--2---:R-:W-:Y:S05]  /*14aa0*/  @!P2 BRA `(.L_x_1108) ;  /* 0xfffffffc00eca947 */ /* 0x004fea000383ffff */
[----:B------:R-:W-:Y:S05]  /*14ab0*/  BRA `(.L_x_1107) ;  /* 0xfffffef800607947 */ /* 0x000fea000383ffff */
.L_x_1112:
[----:B-1----:R-:W-:-:S04]  /*14ac0*/  IMAD.U32 R221, RZ, RZ, UR6 ;  /* 0x00000006ffdd7e24 */ /* 0x002fc8000f8e00ff */
[----:B------:R1:W2:Y:S03]  /*14ad0*/  SYNCS.PHASECHK.TRANS64.TRYWAIT P2, [R221+URZ+0x30850], R0 ;  /* 0x03085000dd0075a7 */ /* 0x0002a6000804017f */
[----:B--2---:R-:W-:Y:S05]  /*14ae0*/  @!P2 NANOSLEEP.SYNCS 0x989680 ;  /* 0x009896800000a95d */ /* 0x004fea0003900000 */
[----:B------:R-:W2:Y:S02]  /*14af0*/  @!P2 SYNCS.PHASECHK.TRANS64 P2, [R221+URZ+0x30850], R0 ;  /* 0x03085000dd00a5a7 */ /* 0x000ea4000804007f */
[----:B--2---:R-:W-:Y:S05]  /*14b00*/  @!P2 BRA `(.L_x_1112) ;  /* 0xfffffffc00eca947 */ /* 0x004fea000383ffff */
[----:B------:R-:W-:Y:S05]  /*14b10*/  BRA `(.L_x_1111) ;  /* 0xffffff0400e87947 */ /* 0x000fea000383ffff */
.L_x_1129:
[----:B-1----:R-:W-:-:S04]  /*14b20*/  IMAD.U32 R152, RZ, RZ, UR5 ;  /* 0x00000005ff987e24 */ /* 0x002fc8000f8e00ff */
[----:B------:R1:W2:Y:S03]  /*14b30*/  SYNCS.PHASECHK.TRANS64.TRYWAIT P2, [R152+URZ+0x30830], R3 ;  /* 0x03083003980075a7 */ /* 0x0002a6000804017f */
[----:B--2---:R-:W-:Y:S05]  /*14b40*/  @!P2 NANOSLEEP.SYNCS 0x989680 ;  /* 0x009896800000a95d */ /* 0x004fea0003900000 */
[----:B------:R-:W2:Y:S02]  /*14b50*/  @!P2 SYNCS.PHASECHK.TRANS64 P2, [R152+URZ+0x30830], R3 ;  /* 0x030830039800a5a7 */ /* 0x000ea4000804007f */
[----:B--2---:R-:W-:Y:S05]  /*14b60*/  @!P2 BRA `(.L_x_1129) ;  /* 0xfffffffc00eca947 */ /* 0x004fea000383ffff */
[----:B------:R-:W-:Y:S05]  /*14b70*/  BRA `(.L_x_1128) ;  /* 0xffffff2000847947 */ /* 0x000fea000383ffff */
.L_x_1133:
[----:B0-----:R-:W-:-:S04]  /*14b80*/  IMAD.U32 R3, RZ, RZ, UR11 ;  /* 0x0000000bff037e24 */ /* 0x001fc8000f8e00ff */
[----:B------:R0:W2:Y:S03]  /*14b90*/  SYNCS.PHASECHK.TRANS64.TRYWAIT P2, [R3+URZ+0x30850], R0 ;  /* 0x03085000030075a7 */ /* 0x0000a6000804017f */
[----:B--2---:R-:W-:Y:S05]  /*14ba0*/  @!P2 NANOSLEEP.SYNCS 0x989680 ;  /* 0x009896800000a95d */ /* 0x004fea0003900000 */
[----:B------:R-:W2:Y:S02]  /*14bb0*/  @!P2 SYNCS.PHASECHK.TRANS64 P2, [R3+URZ+0x30850], R0 ;  /* 0x030850000300a5a7 */ /* 0x000ea4000804007f */
[----:B--2---:R-:W-:Y:S05]  /*14bc0*/  @!P2 BRA `(.L_x_1133) ;  /* 0xfffffffc00eca947 */ /* 0x004fea000383ffff */
[----:B------:R-:W-:Y:S05]  /*14bd0*/  BRA `(.L_x_1132) ;  /* 0xffffff30000c7947 */ /* 0x000fea000383ffff */
.L_x_1139:
[----:B-1----:R-:W-:-:S04]  /*14be0*/  IMAD.U32 R152, RZ, RZ, UR5 ;  /* 0x00000005ff987e24 */ /* 0x002fc8000f8e00ff */
[----:B------:R1:W2:Y:S03]  /*14bf0*/  SYNCS.PHASECHK.TRANS64.TRYWAIT P2, [R152+URZ+0x30830], R3 ;  /* 0x03083003980075a7 */ /* 0x0002a6000804017f */
[----:B--2---:R-:W-:Y:S05]  /*14c00*/  @!P2 NANOSLEEP.SYNCS 0x989680 ;  /* 0x009896800000a95d */ /* 0x004fea0003900000 */
[----:B------:R-:W2:Y:S02]  /*14c10*/  @!P2 SYNCS.PHASECHK.TRANS64 P2, [R152+URZ+0x30830], R3 ;  /* 0x030830039800a5a7 */ /* 0x000ea4000804007f */
[----:B--2---:R-:W-:Y:S05]  /*14c20*/  @!P2 BRA `(.L_x_1139) ;  /* 0xfffffffc00eca947 */ /* 0x004fea000383ffff */
[----:B------:R-:W-:Y:S05]  /*14c30*/  BRA `(.L_x_1138) ;  /* 0xffffff3c00947947 */ /* 0x000fea000383ffff */
.L_x_1143:
[----:B0-----:R-:W-:-:S04]  /*14c40*/  IMAD.U32 R3, RZ, RZ, UR11 ;  /* 0x0000000bff037e24 */ /* 0x001fc8000f8e00ff */
[----:B------:R0:W2:Y:S03]  /*14c50*/  SYNCS.PHASECHK.TRANS64.TRYWAIT P2, [R3+URZ+0x30850], R0 ;  /* 0x03085000030075a7 */ /* 0x0000a6000804017f */
[----:B--2---:R-:W-:Y:S05]  /*14c60*/  @!P2 NANOSLEEP.SYNCS 0x989680 ;  /* 0x009896800000a95d */ /* 0x004fea0003900000 */
[----:B------:R-:W2:Y:S02]  /*14c70*/  @!P2 SYNCS.PHASECHK.TRANS64 P2, [R3+URZ+0x30850], R0 ;  /* 0x030850000300a5a7 */ /* 0x000ea4000804007f */
[----:B--2---:R-:W-:Y:S05]  /*14c80*/  @!P2 BRA `(.L_x_1143) ;  /* 0xfffffffc00eca947 */ /* 0x004fea000383ffff */
[----:B------:R-:W-:Y:S05]  /*14c90*/  BRA `(.L_x_1142) ;  /* 0xffffff4c001c7947 */ /* 0x000fea000383ffff */
.L_x_1156:
[----:B-1----:R-:W-:-:S04]  /*14ca0*/  IMAD.U32 R7, RZ, RZ, UR5 ;  /* 0x00000005ff077e24 */ /* 0x002fc8000f8e00ff */
[----:B------:R1:W2:Y:S03]  /*14cb0*/  SYNCS.PHASECHK.TRANS64.TRYWAIT P0, [R7+URZ+0x30850], R0 ;  /* 0x03085000070075a7 */ /* 0x0002a6000800017f */
[----:B--2---:R-:W-:Y:S05]  /*14cc0*/  @!P0 NANOSLEEP.SYNCS 0x989680 ;  /* 0x009896800000895d */ /* 0x004fea0003900000 */
[----:B------:R-:W2:Y:S02]  /*14cd0*/  @!P0 SYNCS.PHASECHK.TRANS64 P0, [R7+URZ+0x30850], R0 ;  /* 0x03085000070085a7 */ /* 0x000ea4000800007f */
[----:B--2---:R-:W-:Y:S05]  /*14ce0*/  @!P0 BRA `(.L_x_1156) ;  /* 0xfffffffc00ec8947 */ /* 0x004fea000383ffff */
[----:B------:R-:W-:Y:S05]  /*14cf0*/  BRA `(.L_x_1155) ;  /* 0xffffff6800f47947 */ /* 0x000fea000383ffff */
.L_x_1206:
[----:B------:R-:W1:Y:S01]  /*14d00*/  S2R R9, SR_TID.X ;  /* 0x0000000000097919 */ /* 0x000e620000002100 */
[----:B------:R-:W-:Y:S01]  /*14d10*/  BSSY B0, `(.L_x_1274) ;  /* 0x000000a000007945 */ /* 0x000fe20003800000 */
[----:B------:R-:W-:Y:S02]  /*14d20*/  IMAD.MOV.U32 R12, RZ, RZ, RZ ;  /* 0x000000ffff0c7224 */ /* 0x000fe400078e00ff */
[----:B------:R-:W-:Y:S02]  /*14d30*/  IMAD.MOV.U32 R11, RZ, RZ, 0x1f ;  /* 0x0000001fff0b7424 */ /* 0x000fe400078e00ff */
[----:B------:R-:W-:Y:S01]  /*14d40*/  IMAD.MOV.U32 R15, RZ, RZ, -0x1 ;  /* 0xffffffffff0f7424 */ /* 0x000fe200078e00ff */
[----:B-1----:R-:W-:-:S04]  /*14d50*/  SHF.R.U32.HI R9, RZ, 0x5, R9 ;  /* 0x00000005ff097819 */ /* 0x002fc80000011609 */
[----:B------:R-:W-:-:S05]  /*14d60*/  LOP3.LUT R9, R9, 0x3, RZ, 0xc0, !PT ;  /* 0x0000000309097812 */ /* 0x000fca00078ec0ff */
[----:B0-----:R-:W-:-:S07]  /*14d70*/  IMAD.MOV.U32 R13, RZ, RZ, R9 ;  /* 0x000000ffff0d7224 */ /* 0x001fce00078e0009 */
[----:B------:R-:W-:Y:S05]  /*14d80*/  WARPSYNC.COLLECTIVE R15, `(.L_x_1275) ;  /* 0x000000000f087348 */ /* 0x000fea0003c00000 */
[----:B------:R0:W1:Y:S02]  /*14d90*/  SHFL.IDX P6, R14, R13, R12, R11 ;  /* 0x0000000c0d0e7389 */ /* 0x00006400000c000b */
[----:B01----:R-:W-:Y:S01]  /*14da0*/  ENDCOLLECTIVE ;  /* 0x000000000000791b */ /* 0x003fe20003800000 */
.L_x_1275:
[----:B------:R-:W-:Y:S05]  /*14db0*/  BSYNC B0 ;  /* 0x0000000000007941 */ /* 0x000fea0003800000 */
.L_x_1274:
[----:B------:R-:W-:Y:S05]  /*14dc0*/  BRA `(.L_x_1276) ;  /* 0xffffffc000547947 */ /* 0x000fea000383ffff */
.L_x_1207:
[----:B------:R-:W-:Y:S01]  /*14dd0*/  BSSY B0, `(.L_x_1277) ;  /* 0x0000006000007945 */ /* 0x000fe20003800000 */
[----:B------:R-:W-:-:S07]  /*14de0*/  IMAD.MOV.U32 R15, RZ, RZ, -0x1 ;  /* 0xffffffffff0f7424 */ /* 0x000fce00078e00ff */
[----:B0-----:R-:W-:Y:S05]  /*14df0*/  WARPSYNC.COLLECTIVE R15, `(.L_x_1278) ;  /* 0x000000000f0c7348 */ /* 0x001fea0003c00000 */
[----:B------:R-:W-:Y:S02]  /*14e00*/  ELECT P6, UR62, PT ;  /* 0x00000000003e782f */ /* 0x000fe400038c0000 */
[----:B------:R-:W-:Y:S01]  /*14e10*/  MOV R14, UR62 ;  /* 0x0000003e000e7c02 */ /* 0x000fe20008000f00 */
[----:B0-----:R-:W-:Y:S10]  /*14e20*/  ENDCOLLECTIVE ;  /* 0x000000000000791b */ /* 0x001ff40003800000 */
.L_x_1278:
[----:B------:R-:W-:Y:S05]  /*14e30*/  BSYNC B0 ;  /* 0x0000000000007941 */ /* 0x000fea0003800000 */
.L_x_1277:
[----:B------:R-:W-:Y:S05]  /*14e40*/  BRA `(.L_x_1279) ;  /* 0xffffffc000447947 */ /* 0x000fea000383ffff */
.L_x_1210:
[----:B-1----:R1:W2:Y:S02]  /*14e50*/  SYNCS.PHASECHK.TRANS64.TRYWAIT P0, [R9+URZ+0x30840], R10 ;  /* 0x0308400a090075a7 */ /* 0x0022a4000800017f */
[----:B--2---:R-:W-:Y:S05]  /*14e60*/  @!P0 NANOSLEEP.SYNCS 0x989680 ;  /* 0x009896800000895d */ /* 0x004fea0003900000 */
[----:B------:R-:W2:Y:S02]  /*14e70*/  @!P0 SYNCS.PHASECHK.TRANS64 P0, [R9+URZ+0x30840], R10 ;  /* 0x0308400a090085a7 */ /* 0x000ea4000800007f */
[----:B--2---:R-:W-:Y:S05]  /*14e80*/  @!P0 BRA `(.L_x_1210) ;  /* 0xfffffffc00f08947 */ /* 0x004fea000383ffff */
[----:B------:R-:W-:Y:S05]  /*14e90*/  BRA `(.L_x_1280) ;  /* 0xffffffc000ac7947 */ /* 0x000fea000383ffff */
.L_x_1213:
        /* <DEDUP_REMOVED lines=8> */
.L_x_1221:
[----:B0-----:R0:W1:Y:S02]  /*14f20*/  SYNCS.PHASECHK.TRANS64.TRYWAIT P0, [R2+URZ+0x30840], R3 ;  /* 0x03084003020075a7 */ /* 0x001064000800017f */
[----:B-1----:R-:W-:Y:S05]  /*14f30*/  @!P0 NANOSLEEP.SYNCS 0x989680 ;  /* 0x009896800000895d */ /* 0x002fea0003900000 */
[----:B------:R-:W1:Y:S02]  /*14f40*/  @!P0 SYNCS.PHASECHK.TRANS64 P0, [R2+URZ+0x30840], R3 ;  /* 0x03084003020085a7 */ /* 0x000e64000800007f */
[----:B-1----:R-:W-:Y:S05]  /*14f50*/  @!P0 BRA `(.L_x_1221) ;  /* 0xfffffffc00f08947 */ /* 0x002fea000383ffff */
[----:B------:R-:W-:Y:S05]  /*14f60*/  BRA `(.L_x_1282) ;  /* 0xffffffc800e47947 */ /* 0x000fea000383ffff */
.L_x_1223:
[----:B0-----:R0:W1:Y:S02]  /*14f70*/  SYNCS.PHASECHK.TRANS64.TRYWAIT P0, [R3+URZ+0x60], R2 ;  /* 0x00006002030075a7 */ /* 0x001064000800017f */
[----:B-1----:R-:W-:Y:S05]  /*14f80*/  @!P0 NANOSLEEP.SYNCS 0x989680 ;  /* 0x009896800000895d */ /* 0x002fea0003900000 */
[----:B------:R-:W1:Y:S02]  /*14f90*/  @!P0 SYNCS.PHASECHK.TRANS64 P0, [R3+URZ+0x60], R2 ;  /* 0x00006002030085a7 */ /* 0x000e64000800007f */
[----:B-1----:R-:W-:Y:S05]  /*14fa0*/  @!P0 BRA `(.L_x_1223) ;  /* 0xfffffffc00f08947 */ /* 0x002fea000383ffff */
[----:B------:R-:W-:Y:S05]  /*14fb0*/  BRA `(.L_x_1283) ;  /* 0xffffffcc00a47947 */ /* 0x000fea000383ffff */
.L_x_1228:
[----:B-1----:R1:W2:Y:S02]  /*14fc0*/  SYNCS.PHASECHK.TRANS64.TRYWAIT P0, [R2+URZ+0x30840], R3 ;  /* 0x03084003020075a7 */ /* 0x0022a4000800017f */
[----:B--2---:R-:W-:Y:S05]  /*14fd0*/  @!P0 NANOSLEEP.SYNCS 0x989680 ;  /* 0x009896800000895d */ /* 0x004fea0003900000 */
[----:B------:R-:W2:Y:S02]  /*14fe0*/  @!P0 SYNCS.PHASECHK.TRANS64 P0, [R2+URZ+0x30840], R3 ;  /* 0x03084003020085a7 */ /* 0x000ea4000800007f */
[----:B--2---:R-:W-:Y:S05]  /*14ff0*/  @!P0 BRA `(.L_x_1228) ;  /* 0xfffffffc00f08947 */ /* 0x004fea000383ffff */
[----:B------:R-:W-:Y:S05]  /*15000*/  BRA `(.L_x_1284) ;  /* 0xffffffd400347947 */ /* 0x000fea000383ffff */
.L_x_1230:
[----:B0-----:R0:W1:Y:S02]  /*15010*/  SYNCS.PHASECHK.TRANS64.TRYWAIT P1, [R3+URZ+0x60], R2 ;  /* 0x00006002030075a7 */ /* 0x001064000802017f */
[----:B-1----:R-:W-:Y:S05]  /*15020*/  @!P1 NANOSLEEP.SYNCS 0x989680 ;  /* 0x009896800000995d */ /* 0x002fea0003900000 */
[----:B------:R-:W1:Y:S02]  /*15030*/  @!P1 SYNCS.PHASECHK.TRANS64 P1, [R3+URZ+0x60], R2 ;  /* 0x00006002030095a7 */ /* 0x000e64000802007f */
[----:B-1----:R-:W-:Y:S05]  /*15040*/  @!P1 BRA `(.L_x_1230) ;  /* 0xfffffffc00f09947 */ /* 0x002fea000383ffff */
[----:B------:R-:W-:Y:S05]  /*15050*/  BRA `(.L_x_1285) ;  /* 0xffffffd400f47947 */ /* 0x000fea000383ffff */
.L_x_1235:
[----:B--2---:R2:W3:Y:S02]  /*15060*/  SYNCS.PHASECHK.TRANS64.TRYWAIT P0, [R2+URZ+0x30840], R3 ;  /* 0x03084003020075a7 */ /* 0x0044e4000800017f */
[----:B---3--:R-:W-:Y:S05]  /*15070*/  @!P0 NANOSLEEP.SYNCS 0x989680 ;  /* 0x009896800000895d */ /* 0x008fea0003900000 */
[----:B------:R-:W3:Y:S02]  /*15080*/  @!P0 SYNCS.PHASECHK.TRANS64 P0, [R2+URZ+0x30840], R3 ;  /* 0x03084003020085a7 */ /* 0x000ee4000800007f */
[----:B---3--:R-:W-:Y:S05]  /*15090*/  @!P0 BRA `(.L_x_1235) ;  /* 0xfffffffc00f08947 */ /* 0x008fea000383ffff */
[----:B------:R-:W-:Y:S05]  /*150a0*/  BRA `(.L_x_1286) ;  /* 0xffffffdc003c7947 */ /* 0x000fea000383ffff */
.L_x_1237:
[----:B0-----:R0:W1:Y:S02]  /*150b0*/  SYNCS.PHASECHK.TRANS64.TRYWAIT P1, [R2+URZ+0x60], R9 ;  /* 0x00006009020075a7 */ /* 0x001064000802017f */
[----:B-1----:R-:W-:Y:S05]  /*150c0*/  @!P1 NANOSLEEP.SYNCS 0x989680 ;  /* 0x009896800000995d */ /* 0x002fea0003900000 */
[----:B------:R-:W1:Y:S02]  /*150d0*/  @!P1 SYNCS.PHASECHK.TRANS64 P1, [R2+URZ+0x60], R9 ;  /* 0x00006009020095a7 */ /* 0x000e64000802007f */
[----:B-1----:R-:W-:Y:S05]  /*150e0*/  @!P1 BRA `(.L_x_1237) ;  /* 0xfffffffc00f09947 */ /* 0x002fea000383ffff */
[----:B------:R-:W-:Y:S05]  /*150f0*/  BRA `(.L_x_1287) ;  /* 0xffffffdc00fc7947 */ /* 0x000fea000383ffff */
.L_x_1244:
[----:B-1----:R1:W2:Y:S02]  /*15100*/  SYNCS.PHASECHK.TRANS64.TRYWAIT P0, [R3+URZ+0x30860], R0 ;  /* 0x03086000030075a7 */ /* 0x0022a4000800017f */
[----:B--2---:R-:W-:Y:S05]  /*15110*/  @!P0 NANOSLEEP.SYNCS 0x989680 ;  /* 0x009896800000895d */ /* 0x004fea0003900000 */
[----:B------:R-:W2:Y:S02]  /*15120*/  @!P0 SYNCS.PHASECHK.TRANS64 P0, [R3+URZ+0x30860], R0 ;  /* 0x03086000030085a7 */ /* 0x000ea4000800007f */
[----:B--2---:R-:W-:Y:S05]  /*15130*/  @!P0 BRA `(.L_x_1244) ;  /* 0xfffffffc00f08947 */ /* 0x004fea000383ffff */
[----:B------:R-:W-:Y:S05]  /*15140*/  BRA `(.L_x_1288) ;  /* 0xffffffe4002c7947 */ /* 0x000fea000383ffff */
.L_x_1246:
        /* <DEDUP_REMOVED lines=8> */
.L_x_1290:
[----:B------:R-:W-:Y:S05]  /*151d0*/  BSYNC B0 ;  /* 0x0000000000007941 */ /* 0x000fea0003800000 */
.L_x_1289:
        /* <DEDUP_REMOVED lines=8> */
.L_x_1291:
[----:B------:R-:W-:Y:S01]  /*15260*/  IMAD.MOV.U32 R16, RZ, RZ, R14 ;  /* 0x000000ffff107224 */ /* 0x000fe200078e000e */
[----:B------:R-:W-:Y:S06]  /*15270*/  BRA `(.L_x_1292) ;  /* 0xffffffe400dc7947 */ /* 0x000fec000383ffff */
.L_x_1249:
[----:B------:R-:W-:Y:S01]  /*15280*/  BSSY B0, `(.L_x_1293) ;  /* 0x0000008000007945 */ /* 0x000fe20003800000 */
[----:B0----5:R-:W-:Y:S02]  /*15290*/  IMAD.MOV.U32 R13, RZ, RZ, R17 ;  /* 0x000000ffff0d7224 */ /* 0x021fe400078e0011 */
[----:B------:R-:W-:Y:S02]  /*152a0*/  IMAD.MOV.U32 R12, RZ, RZ, 0x1 ;  /* 0x00000001ff0c7424 */ /* 0x000fe400078e00ff */
[----:B------:R-:W-:Y:S02]  /*152b0*/  IMAD.MOV.U32 R11, RZ, RZ, RZ ;  /* 0x000000ffff0b7224 */ /* 0x000fe400078e00ff */
[----:B------:R-:W-:-:S07]  /*152c0*/  IMAD.MOV.U32 R15, RZ, RZ, -0x1 ;  /* 0xffffffffff0f7424 */ /* 0x000fce00078e00ff */
[----:B-1234-:R-:W-:Y:S05]  /*152d0*/  WARPSYNC.COLLECTIVE R15, `(.L_x_1294) ;  /* 0x000000000f087348 */ /* 0x01efea0003c00000 */
[----:B------:R0:W0:Y:S02]  /*152e0*/  SHFL.UP P6, R14, R13, R12, R11 ;  /* 0x0400000c0d0e7389 */ /* 0x00002400000c000b */
[----:B01234-:R-:W-:Y:S01]  /*152f0*/  ENDCOLLECTIVE ;  /* 0x000000000000791b */ /* 0x01ffe20003800000 */
.L_x_1294:
[----:B------:R-:W-:Y:S05]  /*15300*/  BSYNC B0 ;  /* 0x0000000000007941 */ /* 0x000fea0003800000 */
.L_x_1293:
        /* <DEDUP_REMOVED lines=10> */
.L_x_1295:
        /* <DEDUP_REMOVED lines=8> */
.L_x_1296:
        /* <DEDUP_REMOVED lines=8> */
.L_x_1297:
        /* <DEDUP_REMOVED lines=8> */
.L_x_1298:
        /* <DEDUP_REMOVED lines=8> */
.L_x_1299:
[----:B------:R-:W-:Y:S05]  /*155b0*/  BRA `(.L_x_1300) ;  /* 0xffffffe400a07947 */ /* 0x000fea000383ffff */
.L_x_1254:
        /* <DEDUP_REMOVED lines=8> */
.L_x_1302:
[----:B------:R-:W-:Y:S05]  /*15640*/  BSYNC B0 ;  /* 0x0000000000007941 */ /* 0x000fea0003800000 */
.L_x_1301:
        /* <DEDUP_REMOVED lines=10> */
.L_x_1303:
        /* <DEDUP_REMOVED lines=8> */
.L_x_1304:
        /* <DEDUP_REMOVED lines=8> */
.L_x_1305:
        /* <DEDUP_REMOVED lines=8> */
.L_x_1306:
        /* <DEDUP_REMOVED lines=8> */
.L_x_1307:
[----:B------:R-:W-:Y:S05]  /*158f0*/  BRA `(.L_x_1308) ;  /* 0xffffffe400847947 */ /* 0x000fea000383ffff */
.L_x_1256:
[----:B------:R-:W-:Y:S01]  /*15900*/  BSSY B0, `(.L_x_1309) ;  /* 0x0000006000007945 */ /* 0x000fe20003800000 */
[----:B------:R-:W-:Y:S01]  /*15910*/  PLOP3.LUT P6, PT, P6, PT, PT, 0x8, 0x0 ;  /* 0x000000000000781c */ /* 0x000fe200037ce170 */
[----:B------:R-:W-:-:S12]  /*15920*/  IMAD.MOV.U32 R15, RZ, RZ, -0x1 ;  /* 0xffffffffff0f7424 */ /* 0x000fd800078e00ff */
[----:B0-----:R-:W-:Y:S05]  /*15930*/  WARPSYNC.COLLECTIVE R15, `(.L_x_1310) ;  /* 0x000000000f087348 */ /* 0x001fea0003c00000 */
[----:B------:R-:W-:Y:S01]  /*15940*/  VOTE.ANY R14, PT, P6 ;  /* 0x00000000000e7806 */ /* 0x000fe200030e0100 */
[----:B0-----:R-:W-:Y:S06]  /*15950*/  ENDCOLLECTIVE ;  /* 0x000000000000791b */ /* 0x001fec0003800000 */
.L_x_1310:
[----:B------:R-:W-:Y:S05]  /*15960*/  BSYNC B0 ;  /* 0x0000000000007941 */ /* 0x000fea0003800000 */
.L_x_1309:
        /* <DEDUP_REMOVED lines=9> */
.L_x_1311:
[----:B------:R-:W-:Y:S01]  /*15a00*/  IMAD.MOV.U32 R17, RZ, RZ, R14 ;  /* 0x000000ffff117224 */ /* 0x000fe200078e000e */
[----:B------:R-:W-:Y:S06]  /*15a10*/  BRA `(.L_x_1312) ;  /* 0xffffffe400747947 */ /* 0x000fec000383ffff */
.L_x_1258:
[----:B------:R-:W-:Y:S01]  /*15a20*/  BSSY B0, `(.L_x_1313) ;  /* 0x0000007000007945 */ /* 0x000fe20003800000 */
[----:B------:R-:W-:Y:S02]  /*15a30*/  IMAD.MOV.U32 R13, RZ, RZ, R2 ;  /* 0x000000ffff0d7224 */ /* 0x000fe400078e0002 */
[----:B------:R-:W-:Y:S02]  /*15a40*/  IMAD.MOV.U32 R11, RZ, RZ, 0x1f ;  /* 0x0000001fff0b7424 */ /* 0x000fe400078e00ff */
[----:B------:R-:W-:-:S07]  /*15a50*/  IMAD.MOV.U32 R15, RZ, RZ, -0x1 ;  /* 0xffffffffff0f7424 */ /* 0x000fce00078e00ff */
[----:B012---:R-:W-:Y:S05]  /*15a60*/  WARPSYNC.COLLECTIVE R15, `(.L_x_1314) ;  /* 0x000000000f087348 */ /* 0x007fea0003c00000 */
[----:B------:R3:W4:Y:S02]  /*15a70*/  SHFL.IDX P6, R14, R13, R12, R11 ;  /* 0x0000000c0d0e7389 */ /* 0x00072400000c000b */
[----:B01234-:R-:W-:Y:S01]  /*15a80*/  ENDCOLLECTIVE ;  /* 0x000000000000791b */ /* 0x01ffe20003800000 */
.L_x_1314:
[----:B------:R-:W-:Y:S05]  /*15a90*/  BSYNC B0 ;  /* 0x0000000000007941 */ /* 0x000fea0003800000 */
.L_x_1313:
[----:B------:R-:W-:Y:S01]  /*15aa0*/  IMAD.MOV.U32 R7, RZ, RZ, R14 ;  /* 0x000000ffff077224 */ /* 0x000fe200078e000e */
[----:B------:R-:W-:Y:S06]  /*15ab0*/  BRA `(.L_x_1257) ;  /* 0xffffffe400687947 */ /* 0x000fec000383ffff */
.L_x_1262:
[----:B-1----:R1:W2:Y:S02]  /*15ac0*/  SYNCS.PHASECHK.TRANS64.TRYWAIT P0, [R0+URZ+0x30820], R3 ;  /* 0x03082003000075a7 */ /* 0x0022a4000800017f */
[----:B--2---:R-:W-:Y:S05]  /*15ad0*/  @!P0 NANOSLEEP.SYNCS 0x989680 ;  /* 0x009896800000895d */ /* 0x004fea0003900000 */
[----:B------:R-:W2:Y:S02]  /*15ae0*/  @!P0 SYNCS.PHASECHK.TRANS64 P0, [R0+URZ+0x30820], R3 ;  /* 0x03082003000085a7 */ /* 0x000ea4000800007f */
[----:B--2---:R-:W-:Y:S05]  /*15af0*/  @!P0 BRA `(.L_x_1262) ;  /* 0xfffffffc00f08947 */ /* 0x004fea000383ffff */
[----:B------:R-:W-:Y:S05]  /*15b00*/  BRA `(.L_x_1315) ;  /* 0xffffffe800dc7947 */ /* 0x000fea000383ffff */
.L_x_1263:
[----:B------:R-:W2:Y:S01]  /*15b10*/  S2R R2, SR_TID.X ;  /* 0x0000000000027919 */ /* 0x000ea20000002100 */
[----:B------:R-:W-:Y:S01]  /*15b20*/  BSSY B0, `(.L_x_1316) ;  /* 0x000000a000007945 */ /* 0x000fe20003800000 */
[----:B------:R-:W-:Y:S02]  /*15b30*/  IMAD.MOV.U32 R12, RZ, RZ, RZ ;  /* 0x000000ffff0c7224 */ /* 0x000fe400078e00ff */
[----:B------:R-:W-:Y:S02]  /*15b40*/  IMAD.MOV.U32 R11, RZ, RZ, 0x1f ;  /* 0x0000001fff0b7424 */ /* 0x000fe400078e00ff */
[----:B------:R-:W-:Y:S01]  /*15b50*/  IMAD.MOV.U32 R15, RZ, RZ, -0x1 ;  /* 0xffffffffff0f7424 */ /* 0x000fe200078e00ff */
[----:B--2---:R-:W-:-:S04]  /*15b60*/  SHF.R.U32.HI R2, RZ, 0x5, R2 ;  /* 0x00000005ff027819 */ /* 0x004fc80000011602 */
[----:B------:R-:W-:-:S05]  /*15b70*/  LOP3.LUT R2, R2, 0x3, RZ, 0xc0, !PT ;  /* 0x0000000302027812 */ /* 0x000fca00078ec0ff */
[----:B0-----:R-:W-:-:S07]  /*15b80*/  IMAD.MOV.U32 R13, RZ, RZ, R2 ;  /* 0x000000ffff0d7224 */ /* 0x001fce00078e0002 */
[----:B-1----:R-:W-:Y:S05]  /*15b90*/  WARPSYNC.COLLECTIVE R15, `(.L_x_1317) ;  /* 0x000000000f087348 */ /* 0x002fea0003c00000 */
[----:B------:R0:W2:Y:S02]  /*15ba0*/  SHFL.IDX P6, R14, R13, R12, R11 ;  /* 0x0000000c0d0e7389 */ /* 0x0000a400000c000b */
[----:B012---:R-:W-:Y:S01]  /*15bb0*/  ENDCOLLECTIVE ;  /* 0x000000000000791b */ /* 0x007fe20003800000 */
.L_x_1317:
[----:B------:R-:W-:Y:S05]  /*15bc0*/  BSYNC B0 ;  /* 0x0000000000007941 */ /* 0x000fea0003800000 */
.L_x_1316:
[----:B------:R-:W-:Y:S05]  /*15bd0*/  BRA `(.L_x_1318) ;  /* 0xffffffe800c47947 */ /* 0x000fea000383ffff */
.L_x_1266:
[----:B------:R-:W-:Y:S01]  /*15be0*/  BSSY B1, `(.L_x_1319) ;  /* 0x0000006000017945 */ /* 0x000fe20003800000 */
[----:B------:R-:W-:-:S07]  /*15bf0*/  IMAD.MOV.U32 R15, RZ, RZ, -0x1 ;  /* 0xffffffffff0f7424 */ /* 0x000fce00078e00ff */
[----:B012---:R-:W-:Y:S05]  /*15c00*/  WARPSYNC.COLLECTIVE R15, `(.L_x_1320) ;  /* 0x000000000f0c7348 */ /* 0x007fea0003c00000 */
[----:B------:R-:W-:Y:S02]  /*15c10*/  ELECT P6, UR62, PT ;  /* 0x00000000003e782f */ /* 0x000fe400038c0000 */
[----:B------:R-:W-:Y:S01]  /*15c20*/  MOV R14, UR62 ;  /* 0x0000003e000e7c02 */ /* 0x000fe20008000f00 */
[----:B012---:R-:W-:Y:S10]  /*15c30*/  ENDCOLLECTIVE ;  /* 0x000000000000791b */ /* 0x007ff40003800000 */
.L_x_1320:
[----:B------:R-:W-:Y:S05]  /*15c40*/  BSYNC B1 ;  /* 0x0000000000017941 */ /* 0x000fea0003800000 */
.L_x_1319:
[----:B------:R-:W-:Y:S05]  /*15c50*/  BRA `(.L_x_1321) ;  /* 0xffffffe800bc7947 */ /* 0x000fea000383ffff */
.L_x_1268:
[----:B-1----:R1:W2:Y:S02]  /*15c60*/  SYNCS.PHASECHK.TRANS64.TRYWAIT P0, [R6+URZ], R5 ;  /* 0x00000005060075a7 */ /* 0x0022a4000800017f */
[----:B--2---:R-:W-:Y:S05]  /*15c70*/  @!P0 NANOSLEEP.SYNCS 0x989680 ;  /* 0x009896800000895d */ /* 0x004fea0003900000 */
[----:B------:R-:W2:Y:S02]  /*15c80*/  @!P0 SYNCS.PHASECHK.TRANS64 P0, [R6+URZ], R5 ;  /* 0x00000005060085a7 */ /* 0x000ea4000800007f */
[----:B--2---:R-:W-:Y:S05]  /*15c90*/  @!P0 BRA `(.L_x_1268) ;  /* 0xfffffffc00f08947 */ /* 0x004fea000383ffff */
[----:B------:R-:W-:Y:S05]  /*15ca0*/  BRA `(.L_x_1322) ;  /* 0xffffffec00007947 */ /* 0x000fea000383ffff */
.L_x_1269:
[----:B--2---:R2:W3:Y:S02]  /*15cb0*/  SYNCS.PHASECHK.TRANS64.TRYWAIT P0, [R7+URZ], R2 ;  /* 0x00000002070075a7 */ /* 0x0044e4000800017f */
[----:B---3--:R-:W-:Y:S05]  /*15cc0*/  @!P0 NANOSLEEP.SYNCS 0x989680 ;  /* 0x009896800000895d */ /* 0x008fea0003900000 */
[----:B------:R-:W3:Y:S02]  /*15cd0*/  @!P0 SYNCS.PHASECHK.TRANS64 P0, [R7+URZ], R2 ;  /* 0x00000002070085a7 */ /* 0x000ee4000800007f */
[----:B---3--:R-:W-:Y:S05]  /*15ce0*/  @!P0 BRA `(.L_x_1269) ;  /* 0xfffffffc00f08947 */ /* 0x008fea000383ffff */
[----:B------:R-:W-:Y:S05]  /*15cf0*/  BRA `(.L_x_1323) ;  /* 0xffffffe800f47947 */ /* 0x000fea000383ffff */
.L_x_1271:
[----:B---3--:R3:W4:Y:S02]  /*15d00*/  SYNCS.PHASECHK.TRANS64.TRYWAIT P0, [R4+URZ], R5 ;  /* 0x00000005040075a7 */ /* 0x008724000800017f */
[----:B----4-:R-:W-:Y:S05]  /*15d10*/  @!P0 NANOSLEEP.SYNCS 0x989680 ;  /* 0x009896800000895d */ /* 0x010fea0003900000 */
[----:B------:R-:W4:Y:S02]  /*15d20*/  @!P0 SYNCS.PHASECHK.TRANS64 P0, [R4+URZ], R5 ;  /* 0x00000005040085a7 */ /* 0x000f24000800007f */
[----:B----4-:R-:W-:Y:S05]  /*15d30*/  @!P0 BRA `(.L_x_1271) ;  /* 0xfffffffc00f08947 */ /* 0x010fea000383ffff */
[----:B------:R-:W-:Y:S05]  /*15d40*/  BRA `(.L_x_1324) ;  /* 0xffffffe800fc7947 */ /* 0x000fea000383ffff */
.L_x_1325:
        /* <DEDUP_REMOVED lines=11> */
.L_x_2842:


//--------------------- .text._ZN7cutlass13device_kernelIN5flash11enable_sm90INS1_16FlashAttnFwdSm90INS1_25CollectiveMainloopFwdSm90ILi2EN4cute5tupleIJNS5_1CILi1EEES8_S8_EEENS6_IJNS7_ILi128EEENS7_ILi64EEENS7_ILi256EEEEEELi256ENS_10bfloat16_tEfNS_4arch4Sm90ELb0ELb1ELb0ELb1ELb0ELb1ELb0ELb1ELb1ELb0ELb0ELb0EEENS1_21CollectiveEpilogueFwdINS6_IJSA_SC_SB_EEES9_SE_SG_Li256ELb1ELb0ELb0ELb0EEENS1_36VarlenDynamicPersistentTileSchedulerILi128ELi64ELi256ELi32ELb0ELb0ELb1ELb1ELb0ELb1EEEEEEEEEvNT_6ParamsE --------------------------
	.section	.text._ZN7cutlass13device_kernelIN5flash11enable_sm90INS1_16FlashAttnFwdSm90INS1_25CollectiveMainloopFwdSm90ILi2EN4cute5tupleIJNS5_1CILi1EEES8_S8_EEENS6_IJNS7_ILi128EEENS7_ILi64EEENS7_ILi256EEEEEELi256ENS_10bfloat16_tEfNS_4arch4Sm90ELb0ELb1ELb0ELb1ELb0ELb1ELb0ELb1ELb1ELb0ELb0ELb0EEENS1_21CollectiveEpilogueFwdINS6_IJSA_SC_SB_EEES9_SE_SG_Li256ELb1ELb0ELb0ELb0EEENS1_36VarlenDynamicPersistentTileSchedulerILi128ELi64ELi256ELi32ELb0ELb0ELb1ELb1ELb0ELb1EEEEEEEEEvNT_6ParamsE,"ax",@progbits
	.align	128
.text._ZN7cutlass13device_kernelIN5flash11enable_sm90INS1_16FlashAttnFwdSm90INS1_25CollectiveMainloopFwdSm90ILi2EN4cute5tupleIJNS5_1CILi1EEES8_S8_EEENS6_IJNS7_ILi128EEENS7_ILi64EEENS7_ILi256EEEEEELi256ENS_10bfloat16_tEfNS_4arch4Sm90ELb0ELb1ELb0ELb1ELb0ELb1ELb0ELb1ELb1ELb0ELb0ELb0EEENS1_21CollectiveEpilogueFwdINS6_IJSA_SC_SB_EEES9_SE_SG_Li256ELb1ELb0ELb0ELb0EEENS1_36VarlenDynamicPersistentTileSchedulerILi128ELi64ELi256ELi32ELb0ELb0ELb1ELb1ELb0ELb1EEEEEEEEEvNT_6ParamsE:
        .type           _ZN7cutlass13device_kernelIN5flash11enable_sm90INS1_16FlashAttnFwdSm90INS1_25CollectiveMainloopFwdSm90ILi2EN4cute5tupleIJNS5_1CILi1EEES8_S8_EEENS6_IJNS7_ILi128EEENS7_ILi64EEENS7_ILi256EEEEEELi256ENS_10bfloat16_tEfNS_4arch4Sm90ELb0ELb1ELb0ELb1ELb0ELb1ELb0ELb1ELb1ELb0ELb0ELb0EEENS1_21CollectiveEpilogueFwdINS6_IJSA_SC_SB_EEES9_SE_SG_Li256ELb1ELb0ELb0ELb0EEENS1_36VarlenDynamicPersistentTileSchedulerILi128ELi64ELi256ELi32ELb0ELb0ELb1ELb1ELb0ELb1EEEEEEEEEvNT_6ParamsE,@function
        .size           _ZN7cutlass13device_kernelIN5flash11enable_sm90INS1_16FlashAttnFwdSm90INS1_25CollectiveMainloopFwdSm90ILi2EN4cute5tupleIJNS5_1CILi1EEES8_S8_EEENS6_IJNS7_ILi128EEENS7_ILi64EEENS7_ILi256EEEEEELi256ENS_10bfloat16_tEfNS_4arch4Sm90ELb0ELb1ELb0ELb1ELb0ELb1ELb0ELb1ELb1ELb0ELb0ELb0EEENS1_21CollectiveEpilogueFwdINS6_IJSA_SC_SB_EEES9_SE_SG_Li256ELb1ELb0ELb0ELb0EEENS1_36VarlenDynamicPersistentTileSchedulerILi128ELi64ELi256ELi32ELb0ELb0ELb1ELb1ELb0ELb1EEEEEEEEEvNT_6ParamsE,(.L_x_2843 - _ZN7cutlass13device_kernelIN5flash11enable_sm90INS1_16FlashAttnFwdSm90INS1_25CollectiveMainloopFwdSm90ILi2EN4cute5tupleIJNS5_1CILi1EEES8_S8_EEENS6_IJNS7_ILi128EEENS7_ILi64EEENS7_ILi256EEEEEELi256ENS_10bfloat16_tEfNS_4arch4Sm90ELb0ELb1ELb0ELb1ELb0ELb1ELb0ELb1ELb1ELb0ELb0ELb0EEENS1_21CollectiveEpilogueFwdINS6_IJSA_SC_SB_EEES9_SE_SG_Li256ELb1ELb0ELb0ELb0EEENS1_36VarlenDynamicPersistentTileSchedulerILi128ELi64ELi256ELi32ELb0ELb0ELb1ELb1ELb0ELb1EEEEEEEEEvNT_6ParamsE)
        .other          _ZN7cutlass13device_kernelIN5flash11enable_sm90INS1_16FlashAttnFwdSm90INS1_25CollectiveMainloopFwdSm90ILi2EN4cute5tupleIJNS5_1CILi1EEES8_S8_EEENS6_IJNS7_ILi128EEENS7_ILi64EEENS7_ILi256EEEEEELi256ENS_10bfloat16_tEfNS_4arch4Sm90ELb0ELb1ELb0ELb1ELb0ELb1ELb0ELb1ELb1ELb0ELb0ELb0EEENS1_21CollectiveEpilogueFwdINS6_IJSA_SC_SB_EEES9_SE_SG_Li256ELb1ELb0ELb0ELb0EEENS1_36VarlenDynamicPersistentTileSchedulerILi128ELi64ELi256ELi32ELb0ELb0ELb1ELb1ELb0ELb1EEEEEEEEEvNT_6ParamsE,@"STO_CUDA_ENTRY STV_DEFAULT"
_ZN7cutlass13device_kernelIN5flash11enable_sm90INS1_16FlashAttnFwdSm90INS1_25CollectiveMainloopFwdSm90ILi2EN4cute5tupleIJNS5_1CILi1EEES8_S8_EEENS6_IJNS7_ILi128EEENS7_ILi64EEENS7_ILi256EEEEEELi256ENS_10bfloat16_tEfNS_4arch4Sm90ELb0ELb1ELb0ELb1ELb0ELb1ELb0ELb1ELb1ELb0ELb0ELb0EEENS1_21CollectiveEpilogueFwdINS6_IJSA_SC_SB_EEES9_SE_SG_Li256ELb1ELb0ELb0ELb0EEENS1_36VarlenDynamicPersistentTileSchedulerILi128ELi64ELi256ELi32ELb0ELb0ELb1ELb1ELb0ELb1EEEEEEEEEvNT_6ParamsE:
        /* <DEDUP_REMOVED lines=26> */
.L_x_1327:
[----:B------:R-:W-:Y:S05]  /*01a0*/  BSYNC B0 ;  /* 0x0000000000007941 */ /* 0x000fea0003800000 */
.L_x_1326:
        /* <DEDUP_REMOVED lines=40> */
.L_x_1328:
        /* <DEDUP_REMOVED lines=22> */
.L_x_1329:
        /* <DEDUP_REMOVED lines=18> */
.L_x_1330:
        /* <DEDUP_REMOVED lines=22> */
.L_x_1331:
        /* <DEDUP_REMOVED lines=22> */
.L_x_1332:
        /* <DEDUP_REMOVED lines=8> */
.L_x_1335:
        /* <DEDUP_REMOVED lines=15> */
[----:B------:R-:W1:Y:S02]  /*0ae0*/  S2R R0, SR_TID.X ;  /* 0x0000000000007919 */ /* 0x000e640000002100 */
[----:B-1----:R-:W-:-:S05]  /*0af0*/  VIADD R0, R0, 0xffffff80 ;  /* 0xffffff8000007836 */ /* 0x002fca0000000000 */
[----:B------:R-:W-:-:S04]  /*0b00*/  SHF.R.S32.HI R3, RZ, 0x1f, R0 ;  /* 0x0000001fff037819 */ /* 0x000fc80000011400 */
[CC--:B------:R-:W-:Y:S02]  /*0b10*/  LEA.HI R4, R3.reuse, R0.reuse, RZ, 0x4 ;  /* 0x0000000003047211 */ /* 0x0c0fe400078f20ff */
[CC--:B------:R-:W-:Y:S02]  /*0b20*/  LEA.HI R6, R3.reuse, R0.reuse, RZ, 0x5 ;  /* 0x0000000003067211 */ /* 0x0c0fe400078f28ff */
[CC--:B0-----:R-:W-:Y:S02]  /*0b30*/  LEA.HI R2, R3.reuse, R0.reuse, RZ, 0x7 ;  /* 0x0000000003027211 */ /* 0x0c1fe400078f38ff */
[----:B------:R-:W-:Y:S01]  /*0b40*/  SHF.R.S32.HI R7, RZ, 0x4, R4 ;  /* 0x00000004ff077819 */ /* 0x000fe20000011404 */
[----:B------:R-:W-:Y:S01]  /*0b50*/  IMAD.SHL.U32 R6, R6, 0x20, RZ ;  /* 0x0000002006067824 */ /* 0x000fe200078e00ff */
[CC--:B------:R-:W-:Y:S02]  /*0b60*/  LEA.HI R18, R3.reuse, R0.reuse, RZ, 0x3 ;  /* 0x0000000003127211 */ /* 0x0c0fe400078f18ff */
[----:B------:R-:W-:-:S02]  /*0b70*/  LEA.HI R11, R3, R0, RZ, 0x6 ;  /* 0x00000000030b7211 */ /* 0x000fc400078f30ff */
[----:B------:R-:W-:Y:S02]  /*0b80*/  LOP3.LUT R5, R2, 0xffffff80, RZ, 0xc0, !PT ;  /* 0xffffff8002057812 */ /* 0x000fe400078ec0ff */
[C---:B------:R-:W-:Y:S02]  /*0b90*/  LOP3.LUT R3, R4.reuse, 0x3fffff0, RZ, 0xc0, !PT ;  /* 0x03fffff004037812 */ /* 0x040fe400078ec0ff */
[----:B------:R-:W-:Y:S01]  /*0ba0*/  LEA.HI R4, R4, R7, RZ, 0x1 ;  /* 0x0000000704047211 */ /* 0x000fe200078f08ff */
[----:B------:R-:W-:Y:S01]  /*0bb0*/  IMAD.IADD R20, R0, 0x1, -R5 ;  /* 0x0000000100147824 */ /* 0x000fe200078e0a05 */
[----:B------:R-:W-:Y:S01]  /*0bc0*/  LOP3.LUT R9, R18, 0xfffffff8, RZ, 0xc0, !PT ;  /* 0xfffffff812097812 */ /* 0x000fe200078ec0ff */
[----:B------:R-:W-:Y:S01]  /*0bd0*/  IMAD.IADD R5, R0, 0x1, -R3 ;  /* 0x0000000100057824 */ /* 0x000fe200078e0a03 */
[----:B------:R-:W-:Y:S02]  /*0be0*/  LOP3.LUT R6, R6, 0xfffffc00, RZ, 0xc0, !PT ;  /* 0xfffffc0006067812 */ /* 0x000fe400078ec0ff */
[----:B------:R-:W-:Y:S01]  /*0bf0*/  LOP3.LUT R4, R4, 0x1ffffffe, RZ, 0xc0, !PT ;  /* 0x1ffffffe04047812 */ /* 0x000fe200078ec0ff */
[----:B------:R-:W-:Y:S01]  /*0c00*/  IMAD.IADD R12, R0, 0x1, -R9 ;  /* 0x00000001000c7824 */ /* 0x000fe200078e0a09 */
[----:B------:R-:W-:Y:S01]  /*0c10*/  SHF.R.S32.HI R18, RZ, 0x3, R18 ;  /* 0x00000003ff127819 */ /* 0x000fe20000011412 */
[----:B------:R-:W-:Y:S01]  /*0c20*/  IMAD R5, R5, 0x40, R6 ;  /* 0x0000004005057824 */ /* 0x000fe200078e0206 */
[----:B------:R-:W-:Y:S01]  /*0c30*/  STL [R1+0x78], R20 ;  /* 0x0000781401007387 */ /* 0x000fe20000100800 */
[----:B------:R-:W-:Y:S01]  /*0c40*/  IMAD.IADD R4, R7, 0x1, -R4 ;  /* 0x0000000107047824 */ /* 0x000fe200078e0a04 */
[----:B------:R-:W-:Y:S01]  /*0c50*/  SHF.R.S32.HI R8, RZ, 0x1f, R20 ;  /* 0x0000001fff087819 */ /* 0x000fe20000011414 */
[----:B------:R-:W-:Y:S01]  /*0c60*/  IMAD.SHL.U32 R208, R12, 0x4, RZ ;  /* 0x000000040cd07824 */ /* 0x000fe200078e00ff */
[----:B------:R-:W-:Y:S01]  /*0c70*/  STL [R1+0x28], R12 ;  /* 0x0000280c01007387 */ /* 0x000fe20000100800 */
[----:B------:R-:W-:Y:S01]  /*0c80*/  VIADD R6, R18, 0x60 ;  /* 0x0000006012067836 */ /* 0x000fe20000000000 */
[----:B------:R-:W-:Y:S01]  /*0c90*/  LEA.HI R10, R8, R20, RZ, 0x2 ;  /* 0x00000014080a7211 */ /* 0x000fe200078f10ff */
[----:B------:R-:W-:Y:S01]  /*0ca0*/  IMAD R4, R4, 0x8, R5 ;  /* 0x0000000804047824 */ /* 0x000fe200078e0205 */
[----:B------:R-:W-:Y:S01]  /*0cb0*/  SHF.R.S32.HI R3, RZ, 0x7, R2 ;  /* 0x00000007ff037819 */ /* 0x000fe20000011402 */
[----:B------:R-:W-:Y:S01]  /*0cc0*/  VIADD R7, R208, 0x40 ;  /* 0x00000040d0077836 */ /* 0x000fe20000000000 */
[----:B------:R-:W-:Y:S01]  /*0cd0*/  SHF.R.S32.HI R5, RZ, 0x1f, R6 ;  /* 0x0000001fff057819 */ /* 0x000fe20000011406 */
[----:B------:R-:W-:Y:S01]  /*0ce0*/  IMAD.SHL.U32 R229, R12, 0x8, RZ ;  /* 0x000000080ce57824 */ /* 0x000fe200078e00ff */
[----:B------:R0:W-:Y:S01]  /*0cf0*/  STL [R1+0x98], R4 ;  /* 0x0000980401007387 */ /* 0x0001e20000100800 */
[----:B------:R-:W-:Y:S01]  /*0d00*/  IMAD.IADD R226, R208, 0x1, R7 ;  /* 0x00000001d0e27824 */ /* 0x000fe200078e0207 */
[--C-:B------:R-:W-:Y:S01]  /*0d10*/  SHF.R.S32.HI R0, RZ, 0x2, R10.reuse ;  /* 0x00000002ff007819 */ /* 0x100fe2000001140a */
[C---:B------:R-:W-:Y:S01]  /*0d20*/  VIADD R234, R18.reuse, 0x20 ;  /* 0x0000002012ea7836 */ /* 0x040fe20000000000 */
[----:B------:R-:W-:Y:S01]  /*0d30*/  STL [R1+0x70], R6 ;  /* 0x0000700601007387 */ /* 0x000fe20000100800 */
[----:B------:R-:W-:Y:S01]  /*0d40*/  SHF.R.S32.HI R9, RZ, 0x1f, R10 ;  /* 0x0000001fff097819 */ /* 0x000fe2000001140a */
[----:B------:R-:W-:Y:S01]  /*0d50*/  IMAD.SHL.U32 R25, R18, 0x40, RZ ;  /* 0x0000004012197824 */ /* 0x000fe200078e00ff */
[----:B------:R-:W-:Y:S01]  /*0d60*/  LEA.HI R2, R2, R3, RZ, 0x1 ;  /* 0x0000000302027211 */ /* 0x000fe200078f08ff */
[----:B------:R1:W-:Y:S01]  /*0d70*/  STL [R1+0x4], R7 ;  /* 0x0000040701007387 */ /* 0x0003e20000100800 */
[----:B------:R-:W-:Y:S01]  /*0d80*/  LEA.HI R9, R9, R0, RZ, 0x3 ;  /* 0x0000000009097211 */ /* 0x000fe200078f18ff */
[----:B0-----:R-:W-:Y:S01]  /*0d90*/  IMAD.SHL.U32 R4, R6, 0x40, RZ ;  /* 0x0000004006047824 */ /* 0x001fe200078e00ff */
[----:B------:R-:W-:-:S02]  /*0da0*/  LOP3.LUT R2, R2, 0x3fffffe, RZ, 0xc0, !PT ;  /* 0x03fffffe02027812 */ /* 0x000fc400078ec0ff */
[----:B------:R-:W-:Y:S02]  /*0db0*/  LOP3.LUT R9, R9, 0xfffffff8, RZ, 0xc0, !PT ;  /* 0xfffffff809097812 */ /* 0x000fe400078ec0ff */
[----:B------:R-:W-:Y:S01]  /*0dc0*/  LEA.HI R8, R8, R20, RZ, 0x5 ;  /* 0x0000001408087211 */ /* 0x000fe200078f28ff */
[----:B------:R-:W-:Y:S01]  /*0dd0*/  IMAD.IADD R2, R3, 0x1, -R2 ;  /* 0x0000000103027824 */ /* 0x000fe200078e0a02 */
[----:B-1----:R-:W-:Y:S01]  /*0de0*/  LEA.HI R7, R5, R6, RZ, 0x3 ;  /* 0x0000000605077211 */ /* 0x002fe200078f18ff */
[----:B------:R-:W-:Y:S01]  /*0df0*/  IMAD.IADD R9, R0, 0x1, -R9 ;  /* 0x0000000100097824 */ /* 0x000fe200078e0a09 */
[----:B------:R-:W-:Y:S01]  /*0e00*/  SHF.R.S32.HI R8, RZ, 0x5, R8 ;  /* 0x00000005ff087819 */ /* 0x000fe20000011408 */
[----:B------:R-:W-:Y:S01]  /*0e10*/  VIADD R0, R18, 0x40 ;  /* 0x0000004012007836 */ /* 0x000fe20000000000 */
[----:B------:R-:W-:Y:S01]  /*0e20*/  SHF.R.S32.HI R5, RZ, 0x1f, R226 ;  /* 0x0000001fff057819 */ /* 0x000fe200000114e2 */
[----:B------:R-:W-:Y:S02]  /*0e30*/  IMAD.SHL.U32 R17, R7, 0x40, RZ ;  /* 0x0000004007117824 */ /* 0x000fe400078e00ff */
[----:B------:R-:W-:Y:S01]  /*0e40*/  IMAD R9, R8, 0x10, R9 ;  /* 0x0000001008097824 */ /* 0x000fe200078e0209 */
[----:B------:R-:W-:-:S02]  /*0e50*/  SHF.R.S32.HI R3, RZ, 0x1f, R0 ;  /* 0x0000001fff037819 */ /* 0x000fc40000011400 */
[----:B------:R-:W-:Y:S02]  /*0e60*/  LOP3.LUT R22, R17, 0xfffffe00, RZ, 0xc0, !PT ;  /* 0xfffffe0011167812 */ /* 0x000fe400078ec0ff */
[----:B------:R-:W-:Y:S01]  /*0e70*/  LEA.HI R3, R3, R0, RZ, 0x3 ;  /* 0x0000000003037211 */ /* 0x000fe200078f18ff */
[----:B------:R-:W-:Y:S01]  /*0e80*/  IMAD.SHL.U32 R0, R0, 0x40, RZ ;  /* 0x0000004000007824 */ /* 0x000fe200078e00ff */
[----:B------:R-:W-:Y:S01]  /*0e90*/  LOP3.LUT R8, R4, 0x1c0, RZ, 0xc0, !PT ;  /* 0x000001c004087812 */ /* 0x000fe200078ec0ff */
[----:B------:R-:W-:Y:S01]  /*0ea0*/  STL [R1+0x74], R22 ;  /* 0x0000741601007387 */ /* 0x000fe20000100800 */
[----:B------:R-:W-:Y:S01]  /*0eb0*/  LEA.HI R4, R5, R226, RZ, 0x3 ;  /* 0x000000e205047211 */ /* 0x000fe200078f18ff */
[----:B------:R-:W-:Y:S01]  /*0ec0*/  IMAD.SHL.U32 R6, R3, 0x40, RZ ;  /* 0x0000004003067824 */ /* 0x000fe200078e00ff */
[----:B------:R-:W-:Y:S01]  /*0ed0*/  LOP3.LUT R0, R0, 0x1c0, RZ, 0xc0, !PT ;  /* 0x000001c000007812 */ /* 0x000fe200078ec0ff */
[----:B------:R-:W2:Y:S01]  /*0ee0*/  LDL.LU R17, [R1+0x2c] ;  /* 0x00002c0001117983 */ /* 0x000ea20000300800 */
[----:B------:R-:W-:-:S02]  /*0ef0*/  LOP3.LUT R12, R8, 0x38, R229, 0xf8, !PT ;  /* 0x00000038080c7812 */ /* 0x000fc400078ef8e5 */
[----:B------:R-:W-:Y:S02]  /*0f00*/  LOP3.LUT R3, R0, 0x38, R229, 0xf8, !PT ;  /* 0x0000003800037812 */ /* 0x000fe400078ef8e5 */
[----:B------:R-:W-:Y:S02]  /*0f10*/  SHF.R.U32.HI R7, RZ, 0x3, R0 ;  /* 0x00000003ff077819 */ /* 0x000fe40000011600 */
[----:B------:R-:W-:Y:S02]  /*0f20*/  LOP3.LUT R6, R6, 0xfffffe00, RZ, 0xc0, !PT ;  /* 0xfffffe0006067812 */ /* 0x000fe400078ec0ff */
[----:B------:R-:W-:Y:S02]  /*0f30*/  LOP3.LUT R0, R0, 0x38, R4, 0xf8, !PT ;  /* 0x0000003800007812 */ /* 0x000fe400078ef804 */
[----:B------:R-:W-:Y:S02]  /*0f40*/  LOP3.LUT R21, R6, R3, R7, 0xf6, !PT ;  /* 0x0000000306157212 */ /* 0x000fe400078ef607 */
[----:B------:R-:W-:-:S02]  /*0f50*/  SHF.R.S32.HI R3, RZ, 0x1f, R234 ;  /* 0x0000001fff037819 */ /* 0x000fc400000114ea */
[----:B------:R-:W-:Y:S01]  /*0f60*/  LOP3.LUT R7, R0, R7, RZ, 0x3c, !PT ;  /* 0x0000000700077212 */ /* 0x000fe200078e3cff */
[----:B------:R-:W-:Y:S01]  /*0f70*/  IMAD R0, R2, 0x40, R9 ;  /* 0x0000004002007824 */ /* 0x000fe200078e0209 */
[----:B------:R-:W-:Y:S01]  /*0f80*/  LEA.HI R3, R3, R234, RZ, 0x3 ;  /* 0x000000ea03037211 */ /* 0x000fe200078f18ff */
[----:B------:R-:W-:Y:S01]  /*0f90*/  IMAD.SHL.U32 R2, R234, 0x40, RZ ;  /* 0x00000040ea027824 */ /* 0x000fe200078e00ff */
[----:B------:R-:W-:Y:S02]  /*0fa0*/  LEA.HI R5, R5, R226, RZ, 0x6 ;  /* 0x000000e205057211 */ /* 0x000fe400078f30ff */
[----:B------:R0:W-:Y:S01]  /*0fb0*/  STL [R1+0x54], R0 ;  /* 0x0000540001007387 */ /* 0x0001e20000100800 */
[----:B------:R-:W-:Y:S01]  /*0fc0*/  SHF.R.U32.HI R19, RZ, 0x3, R8 ;  /* 0x00000003ff137819 */ /* 0x000fe20000011608 */
[----:B------:R-:W-:Y:S01]  /*0fd0*/  IMAD.SHL.U32 R3, R3, 0x40, RZ ;  /* 0x0000004003037824 */ /* 0x000fe200078e00ff */
[----:B------:R-:W-:Y:S01]  /*0fe0*/  LOP3.LUT R27, R2, 0x1c0, RZ, 0xc0, !PT ;  /* 0x000001c0021b7812 */ /* 0x000fe200078ec0ff */
[----:B------:R-:W-:Y:S01]  /*0ff0*/  IMAD.SHL.U32 R11, R11, 0x8, RZ ;  /* 0x000000080b0b7824 */ /* 0x000fe200078e00ff */
[----:B------:R-:W-:Y:S01]  /*1000*/  LOP3.LUT R2, R4, 0x38, RZ, 0xc0, !PT ;  /* 0x0000003804027812 */ /* 0x000fe200078ec0ff */
[----:B------:R-:W-:Y:S01]  /*1010*/  IMAD.SHL.U32 R5, R5, 0x80, RZ ;  /* 0x0000008005057824 */ /* 0x000fe200078e00ff */
[----:B------:R-:W-:-:S02]  /*1020*/  LOP3.LUT R8, R8, 0x38, R4, 0xf8, !PT ;  /* 0x0000003808087812 */ /* 0x000fc400078ef804 */
[----:B0-----:R-:W-:Y:S02]  /*1030*/  LOP3.LUT R0, R25, 0x1c0, RZ, 0xc0, !PT ;  /* 0x000001c019007812 */ /* 0x001fe400078ec0ff */
[----:B------:R-:W-:Y:S02]  /*1040*/  SHF.R.U32.HI R24, RZ, 0x3, R27 ;  /* 0x00000003ff187819 */ /* 0x000fe4000001161b */
[----:B------:R-:W-:Y:S02]  /*1050*/  SHF.R.U32.HI R26, RZ, 0x3, R0 ;  /* 0x00000003ff1a7819 */ /* 0x000fe40000011600 */
[----:B------:R-:W-:Y:S01]  /*1060*/  LOP3.LUT R4, R27, 0x38, R4, 0xf8, !PT ;  /* 0x000000381b047812 */ /* 0x000fe200078ef804 */
[----:B------:R0:W-:Y:S01]  /*1070*/  STL [R1+0x38], R25 ;  /* 0x0000381901007387 */ /* 0x0001e20000100800 */
[----:B------:R-:W-:Y:S02]  /*1080*/  LOP3.LUT R23, R22, R12, R19, 0xf6, !PT ;  /* 0x0000000c16177212 */ /* 0x000fe400078ef613 */
[----:B------:R-:W-:-:S02]  /*1090*/  LOP3.LUT R12, R3, 0xfffffe00, RZ, 0xc0, !PT ;  /* 0xfffffe00030c7812 */ /* 0x000fc400078ec0ff */
[----:B------:R-:W-:Y:S01]  /*10a0*/  LOP3.LUT R2, R2, 0x1c0, R25, 0xf8, !PT ;  /* 0x000001c002027812 */ /* 0x000fe200078ef819 */
[----:B------:R-:W-:Y:S01]  /*10b0*/  STL [R1+0x34], R27 ;  /* 0x0000341b01007387 */ /* 0x000fe20000100800 */
[----:B------:R-:W-:Y:S02]  /*10c0*/  LOP3.LUT R5, R5, 0xffffe000, RZ, 0xc0, !PT ;  /* 0xffffe00005057812 */ /* 0x000fe400078ec0ff */
[----:B------:R-:W-:Y:S02]  /*10d0*/  LOP3.LUT R4, R4, R24, RZ, 0x3c, !PT ;  /* 0x0000001804047212 */ /* 0x000fe400078e3cff */
[----:B0-----:R-:W-:Y:S01]  /*10e0*/  LOP3.LUT R25, R11, 0xfffffe00, RZ, 0xc0, !PT ;  /* 0xfffffe000b197812 */ /* 0x001fe200078ec0ff */
[----:B------:R-:W-:Y:S01]  /*10f0*/  STL [R1+0x44], R26 ;  /* 0x0000441a01007387 */ /* 0x000fe20000100800 */
[----:B------:R-:W-:Y:S02]  /*1100*/  IADD3 R9, R7, R5, R6 ;  /* 0x0000000507097210 */ /* 0x000fe40007ffe006 */
[----:B------:R-:W-:Y:S01]  /*1110*/  LOP3.LUT R8, R8, R19, RZ, 0x3c, !PT ;  /* 0x0000001308087212 */ /* 0x000fe200078e3cff */
[----:B------:R-:W-:Y:S01]  /*1120*/  STL [R1+0x3c], R24 ;  /* 0x00003c1801007387 */ /* 0x000fe20000100800 */
[----:B------:R-:W-:-:S03]  /*1130*/  IADD3 R7, R4, R5, R12 ;  /* 0x0000000504077210 */ /* 0x000fc60007ffe00c */
[----:B------:R-:W-:Y:S01]  /*1140*/  STL [R1+0x40], R12 ;  /* 0x0000400c01007387 */ /* 0x000fe20000100800 */
[----:B------:R-:W-:Y:S01]  /*1150*/  SHF.R.S32.HI R4, RZ, 0x1f, R234 ;  /* 0x0000001fff047819 */ /* 0x000fe200000114ea */
[----:B------:R-:W-:Y:S02]  /*1160*/  VIADD R3, R208, 0x20 ;  /* 0x00000020d0037836 */ /* 0x000fe40000000000 */
[----:B------:R-:W-:Y:S01]  /*1170*/  STL [R1+0x48], R25 ;  /* 0x0000481901007387 */ /* 0x000fe20000100800 */
[----:B------:R-:W-:-:S03]  /*1180*/  LOP3.LUT R2, R2, R26, RZ, 0x3c, !PT ;  /* 0x0000001a02027212 */ /* 0x000fc600078e3cff */
[----:B------:R-:W-:Y:S01]  /*1190*/  STL [R1+0x14], R13 ;  /* 0x0000140d01007387 */ /* 0x000fe20000100800 */
[----:B------:R-:W-:-:S03]  /*11a0*/  IADD3 R11, R8, R5, R22 ;  /* 0x00000005080b7210 */ /* 0x000fc60007ffe016 */
[----:B------:R-:W-:Y:S01]  /*11b0*/  STL [R1+0x18], R14 ;  /* 0x0000180e01007387 */ /* 0x000fe20000100800 */
[----:B------:R-:W-:-:S03]  /*11c0*/  IADD3 R5, R2, R5, R25 ;  /* 0x0000000502057210 */ /* 0x000fc60007ffe019 */
[----:B------:R-:W-:Y:S01]  /*11d0*/  STL [R1+0x1c], R15 ;  /* 0x00001c0f01007387 */ /* 0x000fe20000100800 */
[----:B------:R-:W-:-:S03]  /*11e0*/  LOP3.LUT R0, R0, 0x38, R229, 0xf8, !PT ;  /* 0x0000003800007812 */ /* 0x000fc600078ef8e5 */
[----:B------:R-:W-:Y:S01]  /*11f0*/  STL [R1+0x68], RZ ;  /* 0x000068ff01007387 */ /* 0x000fe20000100800 */
[----:B------:R-:W-:-:S03]  /*1200*/  VIADD R2, R16, 0x10400 ;  /* 0x0001040010027836 */ /* 0x000fc60000000000 */
[----:B------:R-:W-:Y:S01]  /*1210*/  STL [R1], RZ ;  /* 0x000000ff01007387 */ /* 0x000fe20000100800 */
[----:B------:R-:W-:-:S03]  /*1220*/  VIADD R6, R208, 0x60 ;  /* 0x00000060d0067836 */ /* 0x000fc60000000000 */
[----:B------:R0:W-:Y:S01]  /*1230*/  STL [R1+0x5c], R4 ;  /* 0x00005c0401007387 */ /* 0x0001e20000100800 */
[----:B------:R-:W-:-:S03]  /*1240*/  LOP3.LUT R0, R25, R0, R26, 0xf6, !PT ;  /* 0x0000000019007212 */ /* 0x000fc600078ef61a */
[----:B------:R1:W-:Y:S01]  /*1250*/  STL [R1+0x8], R3 ;  /* 0x0000080301007387 */ /* 0x0003e20000100800 */
[C---:B0-----:R-:W-:Y:S02]  /*1260*/  VIADD R4, R229.reuse, 0x80 ;  /* 0x00000080e5047836 */ /* 0x041fe40000000000 */
[----:B------:R-:W-:Y:S01]  /*1270*/  VIADD R4, R229, 0xc0 ;  /* 0x000000c0e5047836 */ /* 0x000fe20000000000 */
[----:B-1----:R-:W-:Y:S01]  /*1280*/  LOP3.LUT R3, R27, 0x38, R229, 0xf8, !PT ;  /* 0x000000381b037812 */ /* 0x002fe200078ef8e5 */
[----:B------:R-:W-:Y:S01]  /*1290*/  IMAD R4, R21, 0x2, R2 ;  /* 0x0000000215047824 */ /* 0x000fe200078e0202 */
[----:B------:R0:W-:Y:S02]  /*12a0*/  STL [R1+0xc], R6 ;  /* 0x00000c0601007387 */ /* 0x0001e40000100800 */
[----:B------:R-:W-:Y:S02]  /*12b0*/  LOP3.LUT R3, R12, R3, R24, 0xf6, !PT ;  /* 0x000000030c037212 */ /* 0x000fe400078ef618 */
[----:B------:R-:W-:Y:S04]  /*12c0*/  STL [R1+0x58], R0 ;  /* 0x0000580001007387 */ /* 0x000fe80000100800 */
[----:B------:R1:W-:Y:S01]  /*12d0*/  STL [R1+0x88], R4 ;  /* 0x0000880401007387 */ /* 0x0003e20000100800 */
[----:B0-----:R-:W-:-:S02]  /*12e0*/  IMAD R6, R23, 0x2, R2 ;  /* 0x0000000217067824 */ /* 0x001fc400078e0202 */
[--C-:B-1----:R-:W-:Y:S02]  /*12f0*/  IMAD R4, R3, 0x2, R2.reuse ;  /* 0x0000000203047824 */ /* 0x102fe400078e0202 */
[--C-:B------:R-:W-:Y:S01]  /*1300*/  IMAD R3, R7, 0x2, R2.reuse ;  /* 0x0000000207037824 */ /* 0x100fe200078e0202 */
[----:B------:R0:W-:Y:S01]  /*1310*/  STL [R1+0x80], R6 ;  /* 0x0000800601007387 */ /* 0x0001e20000100800 */
[----:B------:R-:W-:-:S03]  /*1320*/  IMAD R0, R0, 0x2, R2 ;  /* 0x0000000200007824 */ /* 0x000fc600078e0202 */
[----:B------:R1:W-:Y:S04]  /*1330*/  STL [R1+0x90], R4 ;  /* 0x0000900401007387 */ /* 0x0003e80000100800 */
[----:B------:R3:W-:Y:S01]  /*1340*/  STL [R1+0x8c], R3 ;  /* 0x00008c0301007387 */ /* 0x0007e20000100800 */
[--C-:B0-----:R-:W-:Y:S02]  /*1350*/  IMAD R6, R9, 0x2, R2.reuse ;  /* 0x0000000209067824 */ /* 0x101fe400078e0202 */
[----:B-1----:R-:W-:-:S03]  /*1360*/  IMAD R4, R11, 0x2, R2 ;  /* 0x000000020b047824 */ /* 0x002fc600078e0202 */
[----:B------:R0:W-:Y:S01]  /*1370*/  STL [R1+0x84], R6 ;  /* 0x0000840601007387 */ /* 0x0001e20000100800 */
[----:B---3--:R-:W-:-:S03]  /*1380*/  IMAD R3, R5, 0x2, R2 ;  /* 0x0000000205037824 */ /* 0x008fc600078e0202 */
[----:B------:R0:W-:Y:S04]  /*1390*/  STL [R1+0x7c], R4 ;  /* 0x00007c0401007387 */ /* 0x0001e80000100800 */
[----:B------:R0:W-:Y:S04]  /*13a0*/  STL [R1+0x4c], R0 ;  /* 0x00004c0001007387 */ /* 0x0001e80000100800 */
[----:B------:R0:W-:Y:S01]  /*13b0*/  STL [R1+0x94], R3 ;  /* 0x0000940301007387 */ /* 0x0001e20000100800 */
[----:B------:R-:W-:Y:S01]  /*13c0*/  LOP3.LUT R235, R10, 0x7ffffffc, RZ, 0xc0, !PT ;  /* 0x7ffffffc0aeb7812 */ /* 0x000fe200078ec0ff */
[----:B------:R-:W-:Y:S01]  /*13d0*/  IMAD.MOV.U32 R205, RZ, RZ, RZ ;  /* 0x000000ffffcd7224 */ /* 0x000fe200078e00ff */
[----:B------:R-:W-:Y:S01]  /*13e0*/  SHF.R.S32.HI R19, RZ, 0x1f, R18 ;  /* 0x0000001fff137819 */ /* 0x000fe20000011412 */
[----:B------:R-:W-:-:S02]  /*13f0*/  IMAD.MOV.U32 R22, RZ, RZ, RZ ;  /* 0x000000ffff167224 */ /* 0x000fc400078e00ff */
[----:B------:R-:W-:Y:S01]  /*1400*/  IMAD.IADD R235, R20, 0x1, -R235 ;  /* 0x0000000114eb7824 */ /* 0x000fe200078e0aeb */
[----:B--2---:R-:W-:Y:S01]  /*1410*/  LOP3.LUT R236, R17, 0x1, RZ, 0xfc, !PT ;  /* 0x0000000111ec7812 */ /* 0x004fe200078efcff */
[----:B0-----:R-:W-:-:S07]  /*1420*/  IMAD.MOV.U32 R17, RZ, RZ, RZ ;  /* 0x000000ffff117224 */ /* 0x001fce00078e00ff */
.L_x_1648:
[----:B--2--5:R-:W2:Y:S01]  /*1430*/  LDL R12, [R1+0x14] ;  /* 0x00001400010c7983 */ /* 0x024ea20000100800 */
[----:B------:R-:W-:Y:S01]  /*1440*/  ULDC.64 UR4, c[0x0][0xa28] ;  /* 0x00028a0000047ab9 */ /* 0x000fe20000000a00 */
[----:B01--4-:R-:W0:Y:S02]  /*1450*/  LDC.64 R4, c[0x0][0xa08] ;  /* 0x00028200ff047b82 */ /* 0x013e240000000a00 */
[----:B------:R-:W3:Y:S04]  /*1460*/  LDL R27, [R1+0x18] ;  /* 0x00001800011b7983 */ /* 0x000ee80000100800 */
[----:B------:R-:W4:Y:S01]  /*1470*/  LDL R28, [R1+0x1c] ;  /* 0x00001c00011c7983 */ /* 0x000f220000100800 */
[----:B------:R-:W-:-:S04]  /*1480*/  ISETP.NE.U32.AND P0, PT, RZ, UR4, PT ;  /* 0x00000004ff007c0c */ /* 0x000fc8000bf05070 */
[----:B------:R-:W-:Y:S01]  /*1490*/  ISETP.NE.AND.EX P0, PT, RZ, UR5, PT, P0 ;  /* 0x00000005ff007c0c */ /* 0x000fe2000bf05300 */
[----:B------:R-:W-:Y:S02]  /*14a0*/  ULDC.64 UR4, c[0x0][0xa18] ;  /* 0x0002860000047ab9 */ /* 0x000fe40000000a00 */
[----:B------:R-:W-:-:S04]  /*14b0*/  ISETP.NE.U32.AND P1, PT, RZ, UR4, PT ;  /* 0x00000004ff007c0c */ /* 0x000fc8000bf25070 */
[----:B------:R-:W-:Y:S01]  /*14c0*/  ISETP.NE.AND.EX P1, PT, RZ, UR5, PT, P1 ;  /* 0x00000005ff007c0c */ /* 0x000fe2000bf25310 */
[----:B------:R-:W-:-:S05]  /*14d0*/  ULDC.64 UR4, c[0x0][0xa08] ;  /* 0x0002820000047ab9 */ /* 0x000fca0000000a00 */
[----:B------:R-:W1:Y:S08]  /*14e0*/  @P0 LDC.64 R2, c[0x0][0xa28] ;  /* 0x00028a00ff020b82 */ /* 0x000e700000000a00 */
[----:B------:R-:W1:Y:S01]  /*14f0*/  @P1 LDC.64 R6, c[0x0][0xa18] ;  /* 0x00028600ff061b82 */ /* 0x000e620000000a00 */
[----:B------:R-:W-:Y:S01]  /*1500*/  ISETP.NE.U32.AND P3, PT, RZ, UR4, PT ;  /* 0x00000004ff007c0c */ /* 0x000fe2000bf65070 */
[----:B------:R-:W-:-:S03]  /*1510*/  ULDC UR4, c[0x0][0x288] ;  /* 0x0000a20000047ab9 */ /* 0x000fc60000000800 */
[----:B------:R-:W-:Y:S01]  /*1520*/  ISETP.NE.AND.EX P3, PT, RZ, UR5, PT, P3 ;  /* 0x00000005ff007c0c */ /* 0x000fe2000bf65330 */
[----:B------:R-:W-:Y:S01]  /*1530*/  IMAD.U32 R225, RZ, RZ, UR4 ;  /* 0x00000004ffe17e24 */ /* 0x000fe2000f8e00ff */
[----:B------:R-:W-:Y:S01]  /*1540*/  ULDC.64 UR4, c[0x0][0x3f8] ;  /* 0x0000fe0000047ab9 */ /* 0x000fe20000000a00 */
[----:B------:R-:W-:Y:S01]  /*1550*/  IMAD.MOV.U32 R0, RZ, RZ, RZ ;  /* 0x000000ffff007224 */ /* 0x000fe200078e00ff */
[----:B------:R-:W-:Y:S01]  /*1560*/  UISETP.NE.U32.AND UP0, UPT, UR4, URZ, UPT ;  /* 0x0000003f0400728c */ /* 0x000fe2000bf05070 */
[----:B------:R-:W-:Y:S01]  /*1570*/  IMAD.MOV.U32 R26, RZ, RZ, RZ ;  /* 0x000000ffff1a7224 */ /* 0x000fe200078e00ff */
[----:B------:R-:W-:Y:S01]  /*1580*/  ULDC.64 UR6, c[0x0][0x208] ;  /* 0x0000820000067ab9 */ /* 0x000fe20000000a00 */
[----:B------:R-:W-:Y:S01]  /*1590*/  ULDC UR4, c[0x0][0x404] ;  /* 0x0001010000047ab9 */ /* 0x000fe20000000800 */
[----:B------:R-:W-:-:S03]  /*15a0*/  UISETP.NE.AND.EX UP0, UPT, UR5, URZ, UPT, UP0 ;  /* 0x0000003f0500728c */ /* 0x000fc6000bf05300 */
[----:B------:R-:W-:Y:S01]  /*15b0*/  ULDC UR5, c[0x0][0x2e0] ;  /* 0x0000b80000057ab9 */ /* 0x000fe20000000800 */
[----:B------:R-:W-:-:S04]  /*15c0*/  USEL UR4, UR4, 0x1, UP0 ;  /* 0x0000000104047887 */ /* 0x000fc80008000000 */
[----:B------:R-:W-:-:S03]  /*15d0*/  UIMAD UR4, UR4, UR5, URZ ;  /* 0x00000005040472a4 */ /* 0x000fc6000f8e023f */
[----:B------:R-:W-:Y:S01]  /*15e0*/  ULDC UR5, c[0x0][0x338] ;  /* 0x0000ce0000057ab9 */ /* 0x000fe20000000800 */
[----:B--2---:R2:W-:Y:S04]  /*15f0*/  STL [R1+0x6c], R12 ;  /* 0x00006c0c01007387 */ /* 0x0045e80000100800 */
[----:B---3--:R2:W-:Y:S04]  /*1600*/  STL [R1+0x60], R27 ;  /* 0x0000601b01007387 */ /* 0x0085e80000100800 */
[----:B----4-:R2:W-:Y:S01]  /*1610*/  STL [R1+0x64], R28 ;  /* 0x0000641c01007387 */ /* 0x0105e20000100800 */
[----:B0-----:R-:W-:-:S04]  /*1620*/  IMAD.WIDE R8, R28, 0x4, R4 ;  /* 0x000000041c087825 */ /* 0x001fc800078e0204 */
[C---:B-1----:R-:W-:Y:S01]  /*1630*/  @P0 IMAD.WIDE R2, R28.reuse, 0x4, R2 ;  /* 0x000000041c020825 */ /* 0x042fe200078e0202 */
[----:B------:R2:W5:Y:S03]  /*1640*/  @P3 LDG.E R26, desc[UR6][R8.64] ;  /* 0x00000006081a3981 */ /* 0x000566000c1e1900 */
[----:B------:R-:W-:Y:S01]  /*1650*/  @P1 IMAD.WIDE R4, R28, 0x4, R6 ;  /* 0x000000041c041825 */ /* 0x000fe200078e0206 */
[----:B------:R2:W5:Y:S04]  /*1660*/  @P0 LDG.E R0, desc[UR6][R2.64] ;  /* 0x0000000602000981 */ /* 0x000568000c1e1900 */
[----:B------:R2:W5:Y:S01]  /*1670*/  @P1 LDG.E R225, desc[UR6][R4.64] ;  /* 0x0000000604e11981 */ /* 0x000562000c1e1900 */
[----:B------:R-:W-:-:S02]  /*1680*/  ULDC.64 UR6, c[0x0][0xa20] ;  /* 0x0002880000067ab9 */ /* 0x000fc40000000a00 */
[----:B------:R-:W-:-:S04]  /*1690*/  ISETP.NE.U32.AND P2, PT, RZ, UR6, PT ;  /* 0x00000006ff007c0c */ /* 0x000fc8000bf45070 */
[----:B------:R-:W-:Y:S01]  /*16a0*/  ISETP.NE.AND.EX P2, PT, RZ, UR7, PT, P2 ;  /* 0x00000007ff007c0c */ /* 0x000fe2000bf45320 */
[----:B------:R-:W-:-:S12]  /*16b0*/  @P1 BRA `(.L_x_1337) ;  /* 0x0000000000281947 */ /* 0x000fd80003800000 */
[----:B------:R-:W-:Y:S02]  /*16c0*/  ULDC.64 UR6, c[0x0][0xa00] ;  /* 0x0002800000067ab9 */ /* 0x000fe40000000a00 */
[----:B------:R-:W-:-:S04]  /*16d0*/  ISETP.NE.U32.AND P0, PT, RZ, UR6, PT ;  /* 0x00000006ff007c0c */ /* 0x000fc8000bf05070 */
[----:B------:R-:W-:-:S13]  /*16e0*/  ISETP.NE.AND.EX P0, PT, RZ, UR7, PT, P0 ;  /* 0x00000007ff007c0c */ /* 0x000fda000bf05300 */
[----:B------:R-:W-:Y:S05]  /*16f0*/  @!P0 BRA `(.L_x_1337) ;  /* 0x0000000000188947 */ /* 0x000fea0003800000 */
[----:B--2---:R-:W0:Y:S01]  /*1700*/  LDC.64 R2, c[0x0][0xa00] ;  /* 0x00028000ff027b82 */ /* 0x004e220000000a00 */
[----:B------:R-:W-:Y:S01]  /*1710*/  ULDC.64 UR6, c[0x0][0x208] ;  /* 0x0000820000067ab9 */ /* 0x000fe20000000a00 */
[----:B0-----:R-:W-:-:S05]  /*1720*/  IMAD.WIDE R2, R28, 0x4, R2 ;  /* 0x000000041c027825 */ /* 0x001fca00078e0202 */
[----:B-----5:R-:W2:Y:S04]  /*1730*/  LDG.E R225, desc[UR6][R2.64] ;  /* 0x0000000602e17981 */ /* 0x020ea8000c1e1900 */
[----:B------:R-:W2:Y:S02]  /*1740*/  LDG.E R4, desc[UR6][R2.64+0x4] ;  /* 0x0000040602047981 */ /* 0x000ea4000c1e1900 */
[----:B--2---:R-:W-:-:S07]  /*1750*/  IMAD.IADD R225, R4, 0x1, -R225 ;  /* 0x0000000104e17824 */ /* 0x004fce00078e0ae1 */
.L_x_1337:
[----:B--2---:R-:W-:Y:S02]  /*1760*/  IMAD.U32 R2, RZ, RZ, UR5 ;  /* 0x00000005ff027e24 */ /* 0x004fe4000f8e00ff */
[----:B------:R-:W-:Y:S01]  /*1770*/  IMAD.U32 R25, RZ, RZ, UR4 ;  /* 0x00000004ff197e24 */ /* 0x000fe2000f8e00ff */
[----:B------:R-:W-:Y:S06]  /*1780*/  @!P2 BRA `(.L_x_1338) ;  /* 0x000000000014a947 */ /* 0x000fec0003800000 */
[----:B------:R-:W0:Y:S01]  /*1790*/  LDC.64 R4, c[0x0][0xa20] ;  /* 0x00028800ff047b82 */ /* 0x000e220000000a00 */
[----:B------:R-:W-:Y:S01]  /*17a0*/  ULDC.64 UR4, c[0x0][0x208] ;  /* 0x0000820000047ab9 */ /* 0x000fe20000000a00 */
[----:B0-----:R-:W-:-:S05]  /*17b0*/  IMAD.WIDE R4, R28, 0x4, R4 ;  /* 0x000000041c047825 */ /* 0x001fca00078e0204 */
[----:B------:R0:W5:Y:S01]  /*17c0*/  LDG.E R25, desc[UR4][R4.64] ;  /* 0x0000000404197981 */ /* 0x000162000c1e1900 */
[----:B------:R-:W-:Y:S05]  /*17d0*/  BRA `(.L_x_1339) ;  /* 0x0000000000147947 */ /* 0x000fea0003800000 */
.L_x_1338:
[----:B------:R-:W-:Y:S05]  /*17e0*/  @!P3 BRA `(.L_x_1339) ;  /* 0x000000000010b947 */ /* 0x000fea0003800000 */
[----:B------:R-:W-:Y:S02]  /*17f0*/  ULDC.64 UR4, c[0x0][0x208] ;  /* 0x0000820000047ab9 */ /* 0x000fe40000000a00 */
[----:B------:R-:W2:Y:S04]  /*1800*/  LDG.E R4, desc[UR4][R8.64] ;  /* 0x0000000408047981 */ /* 0x000ea8000c1e1900 */
[----:B------:R-:W2:Y:S02]  /*1810*/  LDG.E R25, desc[UR4][R8.64+0x4] ;  /* 0x0000040408197981 */ /* 0x000ea4000c1e1900 */
[----:B--2---:R-:W-:-:S07]  /*1820*/  IMAD.IADD R25, R25, 0x1, -R4 ;  /* 0x0000000119197824 */ /* 0x004fce00078e0a04 */
.L_x_1339:
[----:B------:R-:W-:Y:S01]  /*1830*/  ULDC.64 UR4, c[0x0][0xa10] ;  /* 0x0002840000047ab9 */ /* 0x000fe20000000a00 */
[----:B------:R-:W-:Y:S01]  /*1840*/  ULDC.64 UR6, c[0x0][0x208] ;  /* 0x0000820000067ab9 */ /* 0x000fe20000000a00 */
[----:B------:R-:W-:Y:S01]  /*1850*/  ISETP.NE.U32.AND P0, PT, RZ, UR4, PT ;  /* 0x00000004ff007c0c */ /* 0x000fe2000bf05070 */
[----:B------:R-:W1:Y:S03]  /*1860*/  LDC.64 R10, c[0x0][0x9e0] ;  /* 0x00027800ff0a7b82 */ /* 0x000e660000000a00 */
[----:B------:R-:W-:Y:S01]  /*1870*/  ISETP.NE.AND.EX P0, PT, RZ, UR5, PT, P0 ;  /* 0x00000005ff007c0c */ /* 0x000fe2000bf05300 */
[----:B------:R-:W-:Y:S02]  /*1880*/  ULDC.64 UR4, c[0x0][0xa30] ;  /* 0x00028c0000047ab9 */ /* 0x000fe40000000a00 */
[----:B------:R-:W-:-:S04]  /*1890*/  ISETP.NE.U32.AND P1, PT, RZ, UR4, PT ;  /* 0x00000004ff007c0c */ /* 0x000fc8000bf25070 */
[----:B------:R-:W-:-:S06]  /*18a0*/  ISETP.NE.AND.EX P1, PT, RZ, UR5, PT, P1 ;  /* 0x00000005ff007c0c */ /* 0x000fcc000bf25310 */
[----:B0-----:R-:W0:Y:S08]  /*18b0*/  @P0 LDC.64 R4, c[0x0][0xa10] ;  /* 0x00028400ff040b82 */ /* 0x001e300000000a00 */
[----:B------:R-:W2:Y:S01]  /*18c0*/  @P1 LDC.64 R6, c[0x0][0xa30] ;  /* 0x00028c00ff061b82 */ /* 0x000ea20000000a00 */
[----:B0-----:R-:W-:-:S05]  /*18d0*/  @P0 IMAD.WIDE R4, R28, 0x4, R4 ;  /* 0x000000041c040825 */ /* 0x001fca00078e0204 */
[----:B------:R-:W3:Y:S04]  /*18e0*/  @P0 LDG.E R3, desc[UR6][R4.64] ;  /* 0x0000000604030981 */ /* 0x000ee8000c1e1900 */
[----:B------:R-:W3:Y:S01]  /*18f0*/  @P0 LDG.E R8, desc[UR6][R4.64+0x4] ;  /* 0x0000040604080981 */ /* 0x000ee2000c1e1900 */
[----:B-----5:R-:W-:Y:S02]  /*1900*/  IMAD.MOV.U32 R100, RZ, RZ, R25 ;  /* 0x000000ffff647224 */ /* 0x020fe400078e0019 */
[----:B--2---:R-:W-:-:S04]  /*1910*/  @P1 IMAD.WIDE R6, R28, 0x4, R6 ;  /* 0x000000041c061825 */ /* 0x004fc800078e0206 */
[----:B------:R-:W-:Y:S01]  /*1920*/  IMAD.IADD R9, R25, 0x1, -R0 ;  /* 0x0000000119097824 */ /* 0x000fe200078e0a00 */
[----:B------:R0:W5:Y:S01]  /*1930*/  @P1 LDG.E R100, desc[UR6][R6.64] ;  /* 0x0000000606641981 */ /* 0x000162000c1e1900 */
[----:B-1----:R-:W-:Y:S02]  /*1940*/  ISETP.GE.AND P1, PT, R11, 0x1, PT ;  /* 0x000000010b00780c */ /* 0x002fe40003f26270 */
[----:B------:R-:W-:Y:S01]  /*1950*/  LEA R103, R12, 0x80, 0x7 ;  /* 0x000000800c677811 */ /* 0x000fe200078e38ff */
[----:B---3--:R-:W-:-:S04]  /*1960*/  @P0 IMAD.IADD R2, R8, 0x1, -R3 ;  /* 0x0000000108020824 */ /* 0x008fc800078e0a03 */
[----:B------:R-:W-:-:S04]  /*1970*/  IMAD.IADD R224, R9, 0x1, R2 ;  /* 0x0000000109e07824 */ /* 0x000fc800078e0202 */
[C---:B------:R-:W-:Y:S01]  /*1980*/  VIADD R0, R224.reuse, 0x3f ;  /* 0x0000003fe0007836 */ /* 0x040fe20000000000 */
[----:B------:R-:W-:-:S04]  /*1990*/  IADD3 R103, R224, R103, -R225 ;  /* 0x00000067e0677210 */ /* 0x000fc80007ffe8e1 */
[----:B------:R-:W-:-:S04]  /*19a0*/  SHF.R.S32.HI R3, RZ, 0x1f, R0 ;  /* 0x0000001fff037819 */ /* 0x000fc80000011400 */
[----:B------:R-:W-:Y:S01]  /*19b0*/  LEA.HI R3, R3, R0, RZ, 0x6 ;  /* 0x0000000003037211 */ /* 0x000fe200078f30ff */
[----:B------:R-:W-:-:S03]  /*19c0*/  IMAD.IADD R0, R103, 0x1, R10 ;  /* 0x0000000167007824 */ /* 0x000fc600078e020a */
[----:B------:R-:W-:Y:S01]  /*19d0*/  SHF.R.S32.HI R104, RZ, 0x6, R3 ;  /* 0x00000006ff687819 */ /* 0x000fe20000011403 */
[----:B0-----:R-:W-:Y:S06]  /*19e0*/  @!P1 BRA `(.L_x_1340) ;  /* 0x0000000000489947 */ /* 0x001fec0003800000 */
[C---:B------:R-:W-:Y:S01]  /*19f0*/  ISETP.GT.AND P0, PT, R103.reuse, RZ, PT ;  /* 0x000000ff6700720c */ /* 0x040fe20003f04270 */
[----:B------:R-:W-:Y:S01]  /*1a00*/  BSSY B0, `(.L_x_1341) ;  /* 0x000000e000007945 */ /* 0x000fe20003800000 */
[----:B------:R-:W-:-:S11]  /*1a10*/  VIADD R3, R103, 0xffffffff ;  /* 0xffffffff67037836 */ /* 0x000fd60000000000 */
        /* <DEDUP_REMOVED lines=8> */
.L_x_1342:
[----:B------:R-:W-:-:S13]  /*1aa0*/  ISETP.NE.AND P0, PT, R11, 0x1, PT ;  /* 0x000000010b00780c */ /* 0x000fda0003f05270 */
[----:B------:R-:W0:Y:S02]  /*1ab0*/  @P0 LDC.64 R4, c[0x0][0x9e8] ;  /* 0x00027a00ff040b82 */ /* 0x000e240000000a00 */
[----:B0-----:R-:W-:-:S05]  /*1ac0*/  @P0 IMAD.HI.U32 R4, R3, R4, RZ ;  /* 0x0000000403040227 */ /* 0x001fca00078e00ff */
[----:B------:R-:W-:-:S07]  /*1ad0*/  @P0 SHF.R.U32.HI R3, RZ, R5, R4 ;  /* 0x00000005ff030219 */ /* 0x000fce0000011604 */
.L_x_1343:
[----:B------:R-:W-:Y:S05]  /*1ae0*/  BSYNC B0 ;  /* 0x0000000000007941 */ /* 0x000fea0003800000 */
.L_x_1341:
[----:B------:R-:W-:-:S05]  /*1af0*/  IMAD R3, R3, R11, R11 ;  /* 0x0000000b03037224 */ /* 0x000fca00078e020b */
[----:B------:R-:W-:-:S07]  /*1b00*/  VIMNMX R0, R0, R3, PT ;  /* 0x0000000300007248 */ /* 0x000fce0003fe0100 */
.L_x_1340:
[----:B------:R-:W-:Y:S01]  /*1b10*/  IMAD R101, R12, 0x80, -R225 ;  /* 0x000000800c657824 */ /* 0x000fe200078e0ae1 */
[----:B------:R-:W-:-:S03]  /*1b20*/  ULDC UR4, c[0x0][0x9dc] ;  /* 0x0002770000047ab9 */ /* 0x000fc60000000800 */
[----:B------:R-:W-:-:S04]  /*1b30*/  IMAD.IADD R101, R224, 0x1, R101 ;  /* 0x00000001e0657824 */ /* 0x000fc800078e0265 */
[----:B------:R-:W-:Y:S01]  /*1b40*/  VIADD R3, R101, -UR4 ;  /* 0x8000000465037c36 */ /* 0x000fe20008000000 */
[----:B------:R-:W-:Y:S06]  /*1b50*/  @!P1 BRA `(.L_x_1344) ;  /* 0x0000000000489947 */ /* 0x000fec0003800000 */
[----:B------:R-:W-:Y:S01]  /*1b60*/  ISETP.GT.AND P0, PT, R101, -0x1, PT ;  /* 0xffffffff6500780c */ /* 0x000fe20003f04270 */
[----:B------:R-:W-:-:S12]  /*1b70*/  BSSY B0, `(.L_x_1345) ;  /* 0x000000e000007945 */ /* 0x000fd80003800000 */
        /* <DEDUP_REMOVED lines=8> */
.L_x_1346:
[----:B------:R-:W-:Y:S01]  /*1c00*/  ISETP.NE.AND P0, PT, R11, 0x1, PT ;  /* 0x000000010b00780c */ /* 0x000fe20003f05270 */
[----:B------:R-:W-:-:S12]  /*1c10*/  IMAD.MOV.U32 R4, RZ, RZ, R101 ;  /* 0x000000ffff047224 */ /* 0x000fd800078e0065 */
[----:B------:R-:W0:Y:S02]  /*1c20*/  @P0 LDC.64 R6, c[0x0][0x9e8] ;  /* 0x00027a00ff060b82 */ /* 0x000e240000000a00 */
[----:B0-----:R-:W-:-:S05]  /*1c30*/  @P0 IMAD.HI.U32 R6, R101, R6, RZ ;  /* 0x0000000665060227 */ /* 0x001fca00078e00ff */
[----:B------:R-:W-:-:S07]  /*1c40*/  @P0 SHF.R.U32.HI R4, RZ, R7, R6 ;  /* 0x00000007ff040219 */ /* 0x000fce0000011606 */
.L_x_1347:
[----:B------:R-:W-:Y:S05]  /*1c50*/  BSYNC B0 ;  /* 0x0000000000007941 */ /* 0x000fea0003800000 */
.L_x_1345:
[----:B------:R-:W-:-:S05]  /*1c60*/  IMAD R4, R4, R11, RZ ;  /* 0x0000000b04047224 */ /* 0x000fca00078e02ff */
[----:B------:R-:W-:-:S07]  /*1c70*/  VIMNMX R3, R3, R4, !PT ;  /* 0x0000000403037248 */ /* 0x000fce0007fe0100 */
.L_x_1344:
[----:B------:R-:W-:Y:S01]  /*1c80*/  VIADD R0, R0, 0x3f ;  /* 0x0000003f00007836 */ /* 0x000fe20000000000 */
[----:B------:R-:W-:-:S04]  /*1c90*/  SHF.R.S32.HI R4, RZ, 0x1f, R3 ;  /* 0x0000001fff047819 */ /* 0x000fc80000011403 */
[----:B------:R-:W-:Y:S02]  /*1ca0*/  SHF.R.S32.HI R5, RZ, 0x1f, R0 ;  /* 0x0000001fff057819 */ /* 0x000fe40000011400 */
[----:B------:R-:W-:Y:S02]  /*1cb0*/  LEA.HI R4, R4, R3, RZ, 0x6 ;  /* 0x0000000304047211 */ /* 0x000fe400078f30ff */
[----:B------:R-:W-:Y:S02]  /*1cc0*/  LEA.HI R5, R5, R0, RZ, 0x6 ;  /* 0x0000000005057211 */ /* 0x000fe400078f30ff */
[----:B------:R-:W-:Y:S02]  /*1cd0*/  SHF.R.S32.HI R4, RZ, 0x6, R4 ;  /* 0x00000006ff047819 */ /* 0x000fe40000011404 */
[----:B------:R-:W-:Y:S02]  /*1ce0*/  SHF.R.S32.HI R5, RZ, 0x6, R5 ;  /* 0x00000006ff057819 */ /* 0x000fe40000011405 */
[----:B------:R-:W-:-:S02]  /*1cf0*/  VIMNMX R4, RZ, R4, !PT ;  /* 0x00000004ff047248 */ /* 0x000fc40007fe0100 */
[----:B------:R-:W-:-:S03]  /*1d00*/  VIMNMX R5, R104, R5, PT ;  /* 0x0000000568057248 */ /* 0x000fc60003fe0100 */
[--C-:B------:R-:W-:Y:S02]  /*1d10*/  IMAD R4, R4, 0x40, -R9.reuse ;  /* 0x0000004004047824 */ /* 0x100fe400078e0a09 */
[----:B------:R-:W-:-:S03]  /*1d20*/  IMAD R5, R5, 0x40, -R9 ;  /* 0x0000004005057824 */ /* 0x000fc600078e0a09 */
[----:B------:R-:W-:Y:S02]  /*1d30*/  VIMNMX R4, RZ, R4, !PT ;  /* 0x00000004ff047248 */ /* 0x000fe40007fe0100 */
[----:B------:R-:W-:Y:S02]  /*1d40*/  VIMNMX R5, R5, R2, PT ;  /* 0x0000000205057248 */ /* 0x000fe40003fe0100 */
[----:B------:R-:W-:Y:S02]  /*1d50*/  SHF.R.U32.HI R23, RZ, 0x6, R4 ;  /* 0x00000006ff177819 */ /* 0x000fe40000011604 */
[----:B------:R-:W-:-:S03]  /*1d60*/  ISETP.GT.AND P0, PT, R5, R4, PT ;  /* 0x000000040500720c */ /* 0x000fc60003f04270 */
[----:B------:R-:W-:-:S10]  /*1d70*/  IMAD.MOV.U32 R24, RZ, RZ, R23 ;  /* 0x000000ffff187224 */ /* 0x000fd400078e0017 */
[----:B------:R-:W-:-:S05]  /*1d80*/  @P0 VIADD R0, R5, 0x3f ;  /* 0x0000003f05000836 */ /* 0x000fca0000000000 */
[----:B------:R-:W-:-:S04]  /*1d90*/  @P0 SHF.R.S32.HI R3, RZ, 0x1f, R0 ;  /* 0x0000001fff030819 */ /* 0x000fc80000011400 */
[----:B------:R-:W-:-:S04]  /*1da0*/  @P0 LEA.HI R3, R3, R0, RZ, 0x6 ;  /* 0x0000000003030211 */ /* 0x000fc800078f30ff */
[----:B------:R-:W-:Y:S02]  /*1db0*/  @P0 SHF.R.S32.HI R24, RZ, 0x6, R3 ;  /* 0x00000006ff180819 */ /* 0x000fe40000011403 */
[----:B------:R-:W-:Y:S02]  /*1dc0*/  PLOP3.LUT P0, PT, PT, PT, PT, 0x80, 0x0 ;  /* 0x000000000000781c */ /* 0x000fe40003f0f070 */
[----:B------:R-:W-:-:S13]  /*1dd0*/  ISETP.GT.AND P1, PT, R24, R23, PT ;  /* 0x000000171800720c */ /* 0x000fda0003f24270 */
[----:B------:R-:W-:Y:S05]  /*1de0*/  @!P1 BRA `(.L_x_1348) ;  /* 0x0000006c00049947 */ /* 0x000fea0003800000 */
        /* <DEDUP_REMOVED lines=20> */
.L_x_1350:
[----:B------:R-:W-:Y:S05]  /*1f30*/  BSYNC B6 ;  /* 0x0000000000067941 */ /* 0x000fea0003800000 */
.L_x_1349:
        /* <DEDUP_REMOVED lines=20> */
.L_x_1352:
[----:B------:R-:W-:Y:S05]  /*2080*/  BSYNC B6 ;  /* 0x0000000000067941 */ /* 0x000fea0003800000 */
.L_x_1351:
[----:B------:R-:W-:Y:S01]  /*2090*/  ULDC.64 UR4, c[0x0][0x9f8] ;  /* 0x00027e0000047ab9 */ /* 0x000fe20000000a00 */
[----:B------:R-:W0:Y:S01]  /*20a0*/  LDC R0, c[0x0][0x428] ;  /* 0x00010a00ff007b82 */ /* 0x000e220000000800 */
[----:B------:R-:W-:Y:S01]  /*20b0*/  ISETP.NE.U32.AND P0, PT, RZ, UR4, PT ;  /* 0x00000004ff007c0c */ /* 0x000fe2000bf05070 */
[----:B------:R-:W-:Y:S01]  /*20c0*/  IMAD.MOV.U32 R3, RZ, RZ, R28 ;  /* 0x000000ffff037224 */ /* 0x000fe200078e001c */
[----:B------:R-:W-:Y:S01]  /*20d0*/  ULDC.64 UR6, c[0x0][0x208] ;  /* 0x0000820000067ab9 */ /* 0x000fe20000000a00 */
[----:B------:R-:W2:Y:S01]  /*20e0*/  LDL R36, [R1+0x34] ;  /* 0x0000340001247983 */ /* 0x000ea20000100800 */
[----:B------:R-:W-:Y:S01]  /*20f0*/  ISETP.NE.AND.EX P0, PT, RZ, UR5, PT, P0 ;  /* 0x00000005ff007c0c */ /* 0x000fe2000bf05300 */
[----:B------:R-:W-:Y:S01]  /*2100*/  IMAD.MOV.U32 R9, RZ, RZ, R27 ;  /* 0x000000ffff097224 */ /* 0x000fe200078e001b */
[----:B------:R-:W-:Y:S01]  /*2110*/  ULDC.64 UR4, c[0x0][0x2f8] ;  /* 0x0000be0000047ab9 */ /* 0x000fe20000000a00 */
[----:B------:R-:W3:Y:S01]  /*2120*/  LDL R34, [R1+0x38] ;  /* 0x0000380001227983 */ /* 0x000ee20000100800 */
[----:B------:R-:W-:Y:S01]  /*2130*/  IMAD.IADD R77, R26, 0x1, R25 ;  /* 0x000000011a4d7824 */ /* 0x000fe200078e0219 */
[----:B------:R-:W1:Y:S01]  /*2140*/  LDC.64 R12, c[0x0][0x2f0] ;  /* 0x0000bc00ff0c7b82 */ /* 0x000e620000000a00 */
[----:B------:R-:W-:Y:S01]  /*2150*/  VIADD R20, R229, 0x80 ;  /* 0x00000080e5147836 */ /* 0x000fe20000000000 */
[----:B------:R-:W4:Y:S01]  /*2160*/  LDL R33, [R1+0x3c] ;  /* 0x00003c0001217983 */ /* 0x000f220000100800 */
[----:B------:R-:W-:-:S03]  /*2170*/  ULDC.64 UR8, c[0x0][0x320] ;  /* 0x0000c80000087ab9 */ /* 0x000fc60000000a00 */
[----:B------:R-:W4:Y:S02]  /*2180*/  LDL R26, [R1+0x40] ;  /* 0x00004000011a7983 */ /* 0x000f240000100800 */
[----:B------:R-:W0:Y:S02]  /*2190*/  @P0 LDC.64 R4, c[0x0][0x9f8] ;  /* 0x00027e00ff040b82 */ /* 0x000e240000000a00 */
[----:B------:R-:W4:Y:S06]  /*21a0*/  LDL R14, [R1+0x48] ;  /* 0x00004800010e7983 */ /* 0x000f2c0000100800 */
[----:B------:R-:W1:Y:S01]  /*21b0*/  LDC R32, c[0x0][0x3d4] ;  /* 0x0000f500ff207b82 */ /* 0x000e620000000800 */
[----:B0-----:R-:W-:Y:S01]  /*21c0*/  @P0 IMAD.WIDE R4, R28, 0x4, R4 ;  /* 0x000000041c040825 */ /* 0x001fe200078e0204 */
[----:B------:R-:W-:-:S06]  /*21d0*/  SHF.R.S32.HI R31, RZ, 0x1f, R77 ;  /* 0x0000001fff1f7819 */ /* 0x000fcc000001144d */
[----:B------:R-:W0:Y:S01]  /*21e0*/  LDC.64 R28, c[0x0][0x3d8] ;  /* 0x0000f600ff1c7b82 */ /* 0x000e220000000a00 */
[----:B------:R1:W2:Y:S01]  /*21f0*/  @P0 LDG.E R3, desc[UR6][R4.64] ;  /* 0x0000000604030981 */ /* 0x0002a2000c1e1900 */
[----:B------:R-:W-:Y:S01]  /*2200*/  ISETP.NE.AND P0, PT, R0, 0x1, PT ;  /* 0x000000010000780c */ /* 0x000fe20003f05270 */
[----:B------:R-:W-:Y:S01]  /*2210*/  ULDC UR6, c[0x0][0x2e4] ;  /* 0x0000b90000067ab9 */ /* 0x000fe20000000800 */
[-C--:B-1----:R-:W-:Y:S01]  /*2220*/  IMAD R6, R31, R12.reuse, RZ ;  /* 0x0000000c1f067224 */ /* 0x082fe200078e02ff */
[----:B------:R-:W-:Y:S01]  /*2230*/  ISETP.GE.AND P1, PT, R226, UR6, PT ;  /* 0x00000006e2007c0c */ /* 0x000fe2000bf26270 */
[----:B------:R-:W-:-:S09]  /*2240*/  IMAD.WIDE.U32 R4, R77, R12, RZ ;  /* 0x0000000c4d047225 */ /* 0x000fd200078e00ff */
[----:B------:R-:W1:Y:S08]  /*2250*/  @P0 LDC R0, c[0x0][0x42c] ;  /* 0x00010b00ff000b82 */ /* 0x000e700000000800 */
[----:B------:R-:W0:Y:S01]  /*2260*/  @P0 LDC R7, c[0x0][0x430] ;  /* 0x00010c00ff070b82 */ /* 0x000e220000000800 */
[----:B-1----:R-:W-:Y:S02]  /*2270*/  @P0 IMAD.HI.U32 R0, R27, R0, RZ ;  /* 0x000000001b000227 */ /* 0x002fe400078e00ff */
[----:B------:R-:W4:Y:S03]  /*2280*/  LDL R27, [R1+0x44] ;  /* 0x00004400011b7983 */ /* 0x000f260000100800 */
[----:B0-----:R-:W-:Y:S01]  /*2290*/  @P0 SHF.R.U32.HI R9, RZ, R7, R0 ;  /* 0x00000007ff090219 */ /* 0x001fe20000011600 */
[----:B------:R-:W-:Y:S01]  /*22a0*/  IMAD R7, R77, R13, R6 ;  /* 0x0000000d4d077224 */ /* 0x000fe200078e0206 */
[----:B------:R-:W-:-:S02]  /*22b0*/  SEL R6, RZ, 0xffffffff, P1 ;  /* 0xffffffffff067807 */ /* 0x000fc40000800000 */
[----:B------:R-:W-:Y:S01]  /*22c0*/  SHF.R.S32.HI R8, RZ, 0x1f, R9 ;  /* 0x0000001fff087819 */ /* 0x000fe20000011409 */
[----:B------:R-:W-:Y:S01]  /*22d0*/  IMAD.IADD R5, R5, 0x1, R7 ;  /* 0x0000000105057824 */ /* 0x000fe200078e0207 */
[----:B------:R-:W-:Y:S01]  /*22e0*/  ISETP.GE.AND P0, PT, R229, UR6, PT ;  /* 0x00000006e5007c0c */ /* 0x000fe2000bf06270 */
[----:B------:R-:W-:Y:S02]  /*22f0*/  IMAD.SHL.U32 R7, R6, 0x2, RZ ;  /* 0x0000000206077824 */ /* 0x000fe400078e00ff */
[----:B------:R-:W-:Y:S01]  /*2300*/  IMAD R10, R8, UR4, RZ ;  /* 0x00000004080a7c24 */ /* 0x000fe2000f8e02ff */
[----:B------:R-:W-:Y:S01]  /*2310*/  SEL R0, RZ, 0x1, P0 ;  /* 0x00000001ff007807 */ /* 0x000fe20000000000 */
[C---:B------:R-:W-:Y:S01]  /*2320*/  IMAD.WIDE.U32 R4, R9.reuse, UR4, R4 ;  /* 0x0000000409047c25 */ /* 0x040fe2000f8e0004 */
[----:B------:R-:W-:Y:S02]  /*2330*/  ISETP.GE.AND P0, PT, R20, UR6, PT ;  /* 0x0000000614007c0c */ /* 0x000fe4000bf06270 */
[----:B------:R-:W0:Y:S01]  /*2340*/  LDC.64 R20, c[0x0][0x3e8] ;  /* 0x0000fa00ff147b82 */ /* 0x000e220000000a00 */
[----:B------:R-:W-:Y:S01]  /*2350*/  IMAD R11, R9, UR5, R10 ;  /* 0x00000005090b7c24 */ /* 0x000fe2000f8e020a */
[----:B------:R-:W-:Y:S01]  /*2360*/  LOP3.LUT R0, R7, 0x2, R0, 0xe2, !PT ;  /* 0x0000000207007812 */ /* 0x000fe200078ee200 */
[----:B------:R-:W-:Y:S01]  /*2370*/  ULDC.64 UR4, c[0x0][0xa08] ;  /* 0x0002820000047ab9 */ /* 0x000fe20000000a00 */
[----:B------:R-:W-:-:S02]  /*2380*/  SEL R7, RZ, 0x4, P0 ;  /* 0x00000004ff077807 */ /* 0x000fc40000000000 */
[----:B------:R-:W-:Y:S02]  /*2390*/  ISETP.NE.U32.AND P0, PT, RZ, UR4, PT ;  /* 0x00000004ff007c0c */ /* 0x000fe4000bf05070 */
[----:B------:R-:W-:Y:S02]  /*23a0*/  LOP3.LUT R30, R0, R7, RZ, 0xfc, !PT ;  /* 0x00000007001e7212 */ /* 0x000fe400078efcff */
[----:B------:R-:W-:Y:S01]  /*23b0*/  ISETP.NE.AND.EX P0, PT, RZ, UR5, PT, P0 ;  /* 0x00000005ff007c0c */ /* 0x000fe2000bf05300 */
[----:B------:R-:W-:Y:S01]  /*23c0*/  IMAD.IADD R5, R5, 0x1, R11 ;  /* 0x0000000105057824 */ /* 0x000fe200078e020b */
[----:B------:R-:W-:Y:S01]  /*23d0*/  ULDC.64 UR4, c[0x0][0x300] ;  /* 0x0000c00000047ab9 */ /* 0x000fe20000000a00 */
[--C-:B------:R-:W-:Y:S01]  /*23e0*/  SHF.R.S32.HI R7, RZ, 0x1f, R229.reuse ;  /* 0x0000001fff077819 */ /* 0x100fe200000114e5 */
[----:B------:R-:W-:Y:S02]  /*23f0*/  IMAD R8, R8, UR8, RZ ;  /* 0x0000000808087c24 */ /* 0x000fe4000f8e02ff */
[----:B------:R-:W-:-:S02]  /*2400*/  IMAD.MOV.U32 R6, RZ, RZ, R229 ;  /* 0x000000ffff067224 */ /* 0x000fc400078e00e5 */
[C---:B------:R-:W-:Y:S02]  /*2410*/  IMAD R25, R9.reuse, UR9, R8 ;  /* 0x0000000909197c24 */ /* 0x040fe4000f8e0208 */
[----:B------:R-:W-:Y:S01]  /*2420*/  IMAD.WIDE.U32 R8, R9, UR8, R6 ;  /* 0x0000000809087c25 */ /* 0x000fe2000f8e0006 */
[----:B------:R-:W-:-:S03]  /*2430*/  ISETP.GE.AND P3, PT, R229, R32, PT ;  /* 0x00000020e500720c */ /* 0x000fc60003f66270 */
[----:B------:R-:W-:Y:S01]  /*2440*/  IMAD.IADD R9, R9, 0x1, R25 ;  /* 0x0000000109097824 */ /* 0x000fe200078e0219 */
[----:B------:R-:W-:Y:S01]  /*2450*/  ISETP.GE.AND P2, PT, R226, R32, PT ;  /* 0x00000020e200720c */ /* 0x000fe20003f46270 */
[----:B------:R-:W-:Y:S01]  /*2460*/  IMAD.WIDE.U32 R78, R18, R28, R6 ;  /* 0x0000001c124e7225 */ /* 0x000fe200078e0006 */
[----:B------:R-:W-:-:S03]  /*2470*/  SHF.R.S32.HI R209, RZ, 0x1f, R208 ;  /* 0x0000001fffd17819 */ /* 0x000fc600000114d0 */
[C-C-:B0-----:R-:W-:Y:S01]  /*2480*/  IMAD.WIDE.U32 R84, R18.reuse, R20, R208.reuse ;  /* 0x0000001412547225 */ /* 0x141fe200078e00d0 */
[----:B------:R-:W0:Y:S03]  /*2490*/  S2R R108, SR_TID.X ;  /* 0x00000000006c7919 */ /* 0x000e260000002100 */
[C---:B------:R-:W-:Y:S01]  /*24a0*/  IMAD.WIDE.U32 R80, R18.reuse, R28, R208 ;  /* 0x0000001c12507225 */ /* 0x040fe200078e00d0 */
[----:B-----5:R-:W-:Y:S02]  /*24b0*/  SHF.R.S32.HI R25, RZ, 0x1f, R100 ;  /* 0x0000001fff197819 */ /* 0x020fe40000011464 */
[----:B------:R-:W-:-:S05]  /*24c0*/  IADD3 R76, P1, R18, R77, RZ ;  /* 0x0000004d124c7210 */ /* 0x000fca0007f3e0ff */
[----:B------:R-:W-:Y:S01]  /*24d0*/  IMAD.X R77, R19, 0x1, R31, P1 ;  /* 0x00000001134d7824 */ /* 0x000fe200008e061f */
[----:B0-----:R-:W-:Y:S02]  /*24e0*/  LEA.HI R108, R108, 0x8, RZ, 0x19 ;  /* 0x000000086c6c7811 */ /* 0x001fe400078fc8ff */
[----:B--2---:R-:W-:Y:S02]  /*24f0*/  SHF.R.S32.HI R0, RZ, 0x1f, R3 ;  /* 0x0000001fff007819 */ /* 0x004fe40000011403 */
[----:B------:R-:W-:Y:S02]  /*2500*/  SEL R87, R3, RZ, !P0 ;  /* 0x000000ff03577207 */ /* 0x000fe40004000000 */
[----:B------:R-:W-:-:S03]  /*2510*/  SEL R0, R0, RZ, !P0 ;  /* 0x000000ff00007207 */ /* 0x000fc60004000000 */
[----:B------:R-:W-:-:S04]  /*2520*/  IMAD.WIDE.U32 R88, R87, UR4, R4 ;  /* 0x0000000457587c25 */ /* 0x000fc8000f8e0004 */
[C---:B------:R-:W-:Y:S02]  /*2530*/  IMAD R4, R19.reuse, R12, RZ ;  /* 0x0000000c13047224 */ /* 0x040fe400078e02ff */
[----:B------:R-:W-:Y:S02]  /*2540*/  IMAD R10, R0, UR4, RZ ;  /* 0x00000004000a7c24 */ /* 0x000fe4000f8e02ff */
[C---:B------:R-:W-:Y:S02]  /*2550*/  IMAD R15, R18.reuse, R13, R4 ;  /* 0x0000000d120f7224 */ /* 0x040fe400078e0204 */
[----:B------:R-:W-:Y:S02]  /*2560*/  IMAD R3, R19, R20, RZ ;  /* 0x0000001413037224 */ /* 0x000fe400078e02ff */
[----:B------:R-:W-:Y:S01]  /*2570*/  IMAD R11, R87, UR5, R10 ;  /* 0x00000005570b7c24 */ /* 0x000fe2000f8e020a */
[----:B------:R-:W-:Y:S01]  /*2580*/  ULDC.64 UR4, c[0x0][0x328] ;  /* 0x0000ca0000047ab9 */ /* 0x000fe20000000a00 */
[----:B------:R-:W-:-:S04]  /*2590*/  IMAD.WIDE.U32 R4, R18, R12, R6 ;  /* 0x0000000c12047225 */ /* 0x000fc800078e0006 */
[----:B------:R-:W-:Y:S02]  /*25a0*/  IMAD R10, R0, UR4, RZ ;  /* 0x00000004000a7c24 */ /* 0x000fe4000f8e02ff */
[----:B------:R-:W-:Y:S01]  /*25b0*/  IMAD R83, R18, R21, R3 ;  /* 0x0000001512537224 */ /* 0x000fe200078e0203 */
[----:B------:R-:W-:Y:S01]  /*25c0*/  IADD3 R3, P0, R88, R4, RZ ;  /* 0x0000000458037210 */ /* 0x000fe20007f1e0ff */
[----:B------:R-:W-:Y:S02]  /*25d0*/  IMAD.IADD R0, R89, 0x1, R11 ;  /* 0x0000000159007824 */ /* 0x000fe400078e020b */
[C---:B------:R-:W-:Y:S02]  /*25e0*/  IMAD R97, R87.reuse, UR5, R10 ;  /* 0x0000000557617c24 */ /* 0x040fe4000f8e020a */
[----:B------:R-:W-:Y:S01]  /*25f0*/  IMAD.WIDE.U32 R86, R87, UR4, R8 ;  /* 0x0000000457567c25 */ /* 0x000fe2000f8e0008 */
[----:B------:R-:W-:-:S03]  /*2600*/  IADD3.X R4, R0, R5, R15, P0, !PT ;  /* 0x0000000500047210 */ /* 0x000fc600007fe40f */
[----:B------:R-:W-:Y:S02]  /*2610*/  IMAD R5, R19, R28, RZ ;  /* 0x0000001c13057224 */ /* 0x000fe400078e02ff */
[----:B------:R-:W-:Y:S01]  /*2620*/  IMAD.WIDE.U32 R8, R18, R20, R6 ;  /* 0x0000001412087225 */ /* 0x000fe200078e0006 */
[----:B------:R-:W-:-:S03]  /*2630*/  SEL R6, R32, RZ, P3 ;  /* 0x000000ff20067207 */ /* 0x000fc60001800000 */
[----:B------:R-:W-:Y:S01]  /*2640*/  IMAD R11, R18, R29, R5 ;  /* 0x0000001d120b7224 */ /* 0x000fe200078e0205 */
[----:B------:R-:W-:Y:S01]  /*2650*/  SEL R5, R32, RZ, P2 ;  /* 0x000000ff20057207 */ /* 0x000fe20001000000 */
[----:B------:R-:W-:-:S04]  /*2660*/  IMAD.IADD R6, R229, 0x1, R6 ;  /* 0x00000001e5067824 */ /* 0x000fc800078e0206 */
[----:B------:R-:W-:Y:S01]  /*2670*/  IMAD.IADD R7, R226, 0x1, R5 ;  /* 0x00000001e2077824 */ /* 0x000fe200078e0205 */
[----:B------:R-:W-:Y:S01]  /*2680*/  SHF.R.S32.HI R5, RZ, 0x1f, R6 ;  /* 0x0000001fff057819 */ /* 0x000fe20000011406 */
[----:B------:R-:W-:-:S03]  /*2690*/  IMAD.MOV.U32 R82, RZ, RZ, R8 ;  /* 0x000000ffff527224 */ /* 0x000fc600078e0008 */
[CC--:B------:R-:W-:Y:S02]  /*26a0*/  LEA.HI R35, R5.reuse, R6.reuse, RZ, 0x3 ;  /* 0x0000000605237211 */ /* 0x0c0fe400078f18ff */
[----:B------:R-:W-:Y:S02]  /*26b0*/  LEA.HI R5, R5, R6, RZ, 0x6 ;  /* 0x0000000605057211 */ /* 0x000fe400078f30ff */
[----:B------:R-:W-:Y:S01]  /*26c0*/  SHF.R.S32.HI R8, RZ, 0x1f, R7 ;  /* 0x0000001fff087819 */ /* 0x000fe20000011407 */
[----:B------:R-:W-:Y:S02]  /*26d0*/  IMAD.IADD R85, R85, 0x1, R83 ;  /* 0x0000000155557824 */ /* 0x000fe400078e0253 */
[----:B------:R-:W-:Y:S01]  /*26e0*/  IMAD.IADD R83, R83, 0x1, R9 ;  /* 0x0000000153537824 */ /* 0x000fe200078e0209 */
[CC--:B------:R-:W-:Y:S01]  /*26f0*/  LEA.HI R9, R8.reuse, R7.reuse, RZ, 0x6 ;  /* 0x0000000708097211 */ /* 0x0c0fe200078f30ff */
[----:B------:R-:W-:Y:S01]  /*2700*/  IMAD.SHL.U32 R6, R5, 0x40, RZ ;  /* 0x0000004005067824 */ /* 0x000fe200078e00ff */
[----:B------:R-:W-:-:S02]  /*2710*/  LEA.HI R91, R8, R7, RZ, 0x3 ;  /* 0x00000007085b7211 */ /* 0x000fc400078f18ff */
[----:B------:R-:W-:Y:S02]  /*2720*/  LOP3.LUT R5, R35, 0x38, RZ, 0xc0, !PT ;  /* 0x0000003823057812 */ /* 0x000fe400078ec0ff */
[C---:B------:R-:W-:Y:S01]  /*2730*/  LOP3.LUT R8, R36.reuse, 0x38, R35, 0xf8, !PT ;  /* 0x0000003824087812 */ /* 0x040fe200078ef823 */
[----:B------:R-:W-:Y:S01]  /*2740*/  IMAD.SHL.U32 R9, R9, 0x40, RZ ;  /* 0x0000004009097824 */ /* 0x000fe200078e00ff */
[----:B------:R-:W-:Y:S01]  /*2750*/  LOP3.LUT R7, R91, 0x38, RZ, 0xc0, !PT ;  /* 0x000000385b077812 */ /* 0x000fe200078ec0ff */
[----:B------:R-:W-:Y:S01]  /*2760*/  IMAD.IADD R81, R81, 0x1, R11 ;  /* 0x0000000151517824 */ /* 0x000fe200078e020b */
[----:B---3--:R-:W-:Y:S01]  /*2770*/  LOP3.LUT R5, R5, 0x1c0, R34, 0xf8, !PT ;  /* 0x000001c005057812 */ /* 0x008fe200078ef822 */
[----:B------:R-:W-:Y:S01]  /*2780*/  IMAD.IADD R79, R11, 0x1, R79 ;  /* 0x000000010b4f7824 */ /* 0x000fe200078e024f */
[----:B------:R-:W-:Y:S02]  /*2790*/  LOP3.LUT R10, R36, 0x38, R91, 0xf8, !PT ;  /* 0x00000038240a7812 */ /* 0x000fe400078ef85b */
[----:B----4-:R-:W-:-:S02]  /*27a0*/  LOP3.LUT R11, R8, R33, RZ, 0x3c, !PT ;  /* 0x00000021080b7212 */ /* 0x010fc400078e3cff */
[----:B------:R-:W-:Y:S02]  /*27b0*/  LOP3.LUT R6, R6, 0xfffff000, RZ, 0xc0, !PT ;  /* 0xfffff00006067812 */ /* 0x000fe400078ec0ff */
[----:B------:R-:W-:Y:S02]  /*27c0*/  LOP3.LUT R8, R7, 0x1c0, R34, 0xf8, !PT ;  /* 0x000001c007087812 */ /* 0x000fe400078ef822 */
[----:B------:R-:W-:Y:S02]  /*27d0*/  LOP3.LUT R7, R5, R27, RZ, 0x3c, !PT ;  /* 0x0000001b05077212 */ /* 0x000fe400078e3cff */
[----:B------:R-:W-:Y:S02]  /*27e0*/  LOP3.LUT R9, R9, 0xfffff000, RZ, 0xc0, !PT ;  /* 0xfffff00009097812 */ /* 0x000fe400078ec0ff */
[----:B------:R-:W-:Y:S02]  /*27f0*/  LOP3.LUT R10, R10, R33, RZ, 0x3c, !PT ;  /* 0x000000210a0a7212 */ /* 0x000fe400078e3cff */
[----:B------:R-:W-:-:S02]  /*2800*/  IADD3 R5, R11, R6, R26 ;  /* 0x000000060b057210 */ /* 0x000fc40007ffe01a */
[----:B------:R-:W-:Y:S02]  /*2810*/  LOP3.LUT R8, R8, R27, RZ, 0x3c, !PT ;  /* 0x0000001b08087212 */ /* 0x000fe400078e3cff */
[----:B------:R-:W-:Y:S02]  /*2820*/  IADD3 R6, R7, R6, R14 ;  /* 0x0000000607067210 */ /* 0x000fe40007ffe00e */
[-C--:B------:R-:W-:Y:S01]  /*2830*/  IADD3 R7, R10, R9.reuse, R26 ;  /* 0x000000090a077210 */ /* 0x080fe20007ffe01a */
[----:B------:R-:W-:Y:S01]  /*2840*/  VIADD R26, R229, 0xc0 ;  /* 0x000000c0e51a7836 */ /* 0x000fe20000000000 */
[----:B------:R-:W-:Y:S01]  /*2850*/  IADD3 R8, R8, R9, R14 ;  /* 0x0000000908087210 */ /* 0x000fe20007ffe00e */
[C---:B------:R-:W-:Y:S02]  /*2860*/  IMAD R14, R25.reuse, R20, RZ ;  /* 0x00000014190e7224 */ /* 0x040fe400078e02ff */
[----:B------:R-:W-:Y:S01]  /*2870*/  IMAD R25, R25, R28, RZ ;  /* 0x0000001c19197224 */ /* 0x000fe200078e02ff */
[----:B------:R-:W-:Y:S01]  /*2880*/  ISETP.GE.AND P0, PT, R26, UR6, PT ;  /* 0x000000061a007c0c */ /* 0x000fe2000bf06270 */
[----:B------:R-:W-:Y:S01]  /*2890*/  IMAD R37, R100, R21, R14 ;  /* 0x0000001564257224 */ /* 0x000fe200078e020e */
[----:B------:R-:W-:Y:S01]  /*28a0*/  SHF.L.U64.HI R9, R12, 0x6, R13 ;  /* 0x000000060c097819 */ /* 0x000fe2000001020d */
[----:B------:R-:W-:Y:S01]  /*28b0*/  IMAD R33, R100, R29, R25 ;  /* 0x0000001d64217224 */ /* 0x000fe200078e0219 */
[----:B------:R-:W-:-:S02]  /*28c0*/  SHF.L.U64.HI R10, R12, 0x5, R13 ;  /* 0x000000050c0a7819 */ /* 0x000fc4000001020d */
[C-C-:B------:R-:W-:Y:S02]  /*28d0*/  SHF.L.U64.HI R13, R20.reuse, 0x6, R21.reuse ;  /* 0x00000006140d7819 */ /* 0x140fe40000010215 */
[----:B------:R-:W-:Y:S02]  /*28e0*/  SHF.L.U64.HI R14, R20, 0x5, R21 ;  /* 0x00000005140e7819 */ /* 0x000fe40000010215 */
[C-C-:B------:R-:W-:Y:S02]  /*28f0*/  SHF.L.U64.HI R21, R28.reuse, 0x6, R29.reuse ;  /* 0x000000061c157819 */ /* 0x140fe4000001021d */
[----:B------:R-:W-:Y:S02]  /*2900*/  SHF.L.U64.HI R25, R28, 0x5, R29 ;  /* 0x000000051c197819 */ /* 0x000fe4000001021d */
[----:B------:R-:W-:Y:S01]  /*2910*/  SEL R29, RZ, 0x8, P0 ;  /* 0x00000008ff1d7807 */ /* 0x000fe20000000000 */
[----:B------:R-:W-:Y:S01]  /*2920*/  IMAD.WIDE.U32 R80, R100, R28, R80 ;  /* 0x0000001c64507225 */ /* 0x000fe200078e0050 */
[----:B------:R-:W-:-:S02]  /*2930*/  SHF.R.S32.HI R34, RZ, 0x3, R35 ;  /* 0x00000003ff227819 */ /* 0x000fc40000011423 */
[----:B------:R-:W-:Y:S01]  /*2940*/  LOP3.LUT R94, R30, R29, RZ, 0xfc, !PT ;  /* 0x0000001d1e5e7212 */ /* 0x000fe200078efcff */
[CC--:B------:R-:W-:Y:S01]  /*2950*/  IMAD.WIDE.U32 R84, R100.reuse, R20.reuse, R84 ;  /* 0x0000001464547225 */ /* 0x0c0fe200078e0054 */
[----:B------:R-:W-:Y:S02]  /*2960*/  SHF.R.S32.HI R90, RZ, 0x3, R91 ;  /* 0x00000003ff5a7819 */ /* 0x000fe4000001145b */
[----:B------:R-:W-:Y:S01]  /*2970*/  LOP3.LUT R35, R35, 0xfffffff8, RZ, 0xc0, !PT ;  /* 0xfffffff823237812 */ /* 0x000fe200078ec0ff */
[----:B------:R-:W-:Y:S01]  /*2980*/  IMAD.WIDE.U32 R82, R100, R20, R82 ;  /* 0x0000001464527225 */ /* 0x000fe200078e0052 */
[----:B------:R-:W-:-:S03]  /*2990*/  LOP3.LUT R91, R91, 0xfffffff8, RZ, 0xc0, !PT ;  /* 0xfffffff85b5b7812 */ /* 0x000fc600078ec0ff */
[----:B------:R-:W-:Y:S01]  /*29a0*/  IMAD.WIDE.U32 R78, R100, R28, R78 ;  /* 0x0000001c644e7225 */ /* 0x000fe200078e004e */
[----:B------:R-:W-:-:S03]  /*29b0*/  LOP3.LUT R29, R30, 0x1, RZ, 0xc0, !PT ;  /* 0x000000011e1d7812 */ /* 0x000fc600078ec0ff */
[C---:B------:R-:W-:Y:S02]  /*29c0*/  IMAD.SHL.U32 R26, R28.reuse, 0x40, RZ ;  /* 0x000000401c1a7824 */ /* 0x040fe400078e00ff */
[----:B------:R-:W-:Y:S01]  /*29d0*/  IMAD.SHL.U32 R27, R28, 0x20, RZ ;  /* 0x000000201c1b7824 */ /* 0x000fe200078e00ff */
[----:B------:R-:W-:Y:S01]  /*29e0*/  LOP3.LUT R92, R94, 0x2, RZ, 0xc0, !PT ;  /* 0x000000025e5c7812 */ /* 0x000fe200078ec0ff */
[----:B------:R-:W-:Y:S01]  /*29f0*/  IMAD.SHL.U32 R28, R32, 0x2, RZ ;  /* 0x00000002201c7824 */ /* 0x000fe200078e00ff */
[----:B------:R-:W-:Y:S01]  /*2a00*/  LOP3.LUT R93, R94, 0x4, RZ, 0xc0, !PT ;  /* 0x000000045e5d7812 */ /* 0x000fe200078ec0ff */
[----:B------:R-:W-:Y:S01]  /*2a10*/  IMAD.SHL.U32 R11, R12, 0x40, RZ ;  /* 0x000000400c0b7824 */ /* 0x000fe200078e00ff */
[----:B------:R-:W-:Y:S01]  /*2a20*/  LOP3.LUT R94, R94, 0x8, RZ, 0xc0, !PT ;  /* 0x000000085e5e7812 */ /* 0x000fe200078ec0ff */
[----:B------:R-:W-:Y:S01]  /*2a30*/  IMAD.SHL.U32 R15, R20, 0x40, RZ ;  /* 0x00000040140f7824 */ /* 0x000fe200078e00ff */
[----:B------:R-:W-:Y:S01]  /*2a40*/  SHF.R.S32.HI R95, RZ, 0x1f, R35 ;  /* 0x0000001fff5f7819 */ /* 0x000fe20000011423 */
[----:B------:R-:W-:Y:S01]  /*2a50*/  IMAD.IADD R32, R81, 0x1, R33 ;  /* 0x0000000151207824 */ /* 0x000fe200078e0221 */
[----:B------:R-:W-:Y:S01]  /*2a60*/  SHF.R.S32.HI R96, RZ, 0x1f, R91 ;  /* 0x0000001fff607819 */ /* 0x000fe2000001145b */
[----:B------:R-:W-:-:S02]  /*2a70*/  IMAD.SHL.U32 R12, R12, 0x20, RZ ;  /* 0x000000200c0c7824 */ /* 0x000fc400078e00ff */
[----:B------:R-:W-:Y:S02]  /*2a80*/  IMAD.SHL.U32 R20, R20, 0x20, RZ ;  /* 0x0000002014147824 */ /* 0x000fe400078e00ff */
[----:B------:R-:W-:Y:S02]  /*2a90*/  IMAD.IADD R30, R85, 0x1, R37 ;  /* 0x00000001551e7824 */ /* 0x000fe400078e0225 */
[----:B------:R-:W-:Y:S02]  /*2aa0*/  IMAD.IADD R31, R37, 0x1, R83 ;  /* 0x00000001251f7824 */ /* 0x000fe400078e0253 */
[----:B------:R-:W-:Y:S02]  /*2ab0*/  IMAD.IADD R33, R33, 0x1, R79 ;  /* 0x0000000121217824 */ /* 0x000fe400078e024f */
[----:B------:R-:W-:-:S07]  /*2ac0*/  IMAD.IADD R97, R87, 0x1, R97 ;  /* 0x0000000157617824 */ /* 0x000fce00078e0261 */
.L_x_1428:
[----:B------:R-:W2:Y:S01]  /*2ad0*/  LDL R41, [R1+0x58] ;  /* 0x0000580001297983 */ /* 0x000ea20000100800 */
[----:B0-----:R-:W0:Y:S01]  /*2ae0*/  LDC R120, c[0x0][0x3d4] ;  /* 0x0000f500ff787b82 */ /* 0x001e220000000800 */
[----:B------:R-:W-:Y:S01]  /*2af0*/  VIADD R40, R24, 0xffffffff ;  /* 0xffffffff18287836 */ /* 0x000fe20000000000 */
[----:B------:R-:W-:Y:S05]  /*2b00*/  YIELD ;  /* 0x0000000000007946 */ /* 0x000fea0003800000 */
[----:B------:R-:W-:Y:S01]  /*2b10*/  SHF.R.S32.HI R39, RZ, 0x1f, R40 ;  /* 0x0000001fff277819 */ /* 0x000fe20000011428 */
[----:B------:R-:W1:Y:S01]  /*2b20*/  LDC.64 R106, c[0x0][0x2d8] ;  /* 0x0000b600ff6a7b82 */ /* 0x000e620000000a00 */
[-C--:B------:R-:W-:Y:S01]  /*2b30*/  IMAD R24, R9, R40.reuse, RZ ;  /* 0x0000002809187224 */ /* 0x080fe200078e02ff */
[----:B------:R-:W-:Y:S01]  /*2b40*/  BSSY B0, `(.L_x_1353) ;  /* 0x0000578000007945 */ /* 0x000fe20003800000 */
[----:B------:R-:W-:-:S04]  /*2b50*/  IMAD.WIDE.U32 R112, R11, R40, RZ ;  /* 0x000000280b707225 */ /* 0x000fc800078e00ff */
[----:B------:R-:W-:Y:S01]  /*2b60*/  IMAD R73, R39, R11, R24 ;  /* 0x0000000b27497224 */ /* 0x000fe200078e0218 */
[CC--:B------:R-:W-:Y:S02]  /*2b70*/  IADD3 R37, P0, R3.reuse, R112.reuse, RZ ;  /* 0x0000007003257210 */ /* 0x0c0fe40007f1e0ff */
[----:B------:R-:W-:Y:S01]  /*2b80*/  IADD3 R24, P4, P5, R3, R112, R12 ;  /* 0x0000007003187210 */ /* 0x000fe20007d9e00c */
[----:B------:R-:W-:-:S04]  /*2b90*/  IMAD.IADD R73, R113, 0x1, R73 ;  /* 0x0000000171497824 */ /* 0x000fc800078e0249 */
[----:B------:R-:W-:Y:S01]  /*2ba0*/  IMAD.X R38, R73, 0x1, R4, P0 ;  /* 0x0000000149267824 */ /* 0x000fe200000e0604 */
[----:B0-----:R-:W-:Y:S02]  /*2bb0*/  ISETP.GE.AND P0, PT, R120, 0x1, PT ;  /* 0x000000017800780c */ /* 0x001fe40003f06270 */
[----:B------:R-:W-:Y:S02]  /*2bc0*/  IADD3.X R36, R4, R73, R10, P4, P5 ;  /* 0x0000004904247210 */ /* 0x000fe400027ea40a */
[CC--:B-1----:R-:W-:Y:S02]  /*2bd0*/  LEA R50, P1, R37.reuse, R106.reuse, 0x1 ;  /* 0x0000006a25327211 */ /* 0x0c2fe400078208ff */
[----:B------:R-:W-:Y:S02]  /*2be0*/  LEA R48, P6, R24, R106, 0x1 ;  /* 0x0000006a18307211 */ /* 0x000fe400078c08ff */
[----:B------:R-:W-:Y:S02]  /*2bf0*/  LEA.HI.X R51, R37, R107, R38, 0x1, P1 ;  /* 0x0000006b25337211 */ /* 0x000fe400008f0c26 */
[----:B------:R-:W-:-:S02]  /*2c00*/  ISETP.GT.AND P1, PT, R40, R23, PT ;  /* 0x000000172800720c */ /* 0x000fc40003f24270 */
[----:B------:R-:W-:Y:S01]  /*2c10*/  LEA.HI.X R49, R24, R107, R36, 0x1, P6 ;  /* 0x0000006b18317211 */ /* 0x000fe200030f0c24 */
[----:B------:R-:W-:Y:S01]  /*2c20*/  IMAD.MOV.U32 R24, RZ, RZ, R40 ;  /* 0x000000ffff187224 */ /* 0x000fe200078e0028 */
[----:B------:R-:W-:Y:S01]  /*2c30*/  P2R R99, PR, RZ, 0x2 ;  /* 0x00000002ff637803 */ /* 0x000fe20000000000 */
[----:B--2---:R-:W-:-:S04]  /*2c40*/  IMAD R37, R17, 0x4000, R41 ;  /* 0x0000400011257824 */ /* 0x004fc800078e0229 */
[----:B------:R-:W-:Y:S01]  /*2c50*/  IMAD R102, R37, 0x2, R16 ;  /* 0x0000000225667824 */ /* 0x000fe200078e0210 */
[----:B------:R-:W-:Y:S06]  /*2c60*/  @!P0 BRA `(.L_x_1354) ;  /* 0x0000005000e48947 */ /* 0x000fec0003800000 */
[----:B------:R-:W-:Y:S01]  /*2c70*/  ULDC.U8 UR4, c[0x0][0x3f0] ;  /* 0x0000fc0000047ab9 */ /* 0x000fe20000000000 */
[-C--:B------:R-:W-:Y:S01]  /*2c80*/  IMAD R37, R21, R40.reuse, RZ ;  /* 0x0000002815257224 */ /* 0x080fe200078e02ff */
[----:B------:R-:W-:Y:S01]  /*2c90*/  ISETP.NE.AND P0, PT, RZ, UR4, PT ;  /* 0x00000004ff007c0c */ /* 0x000fe2000bf05270 */
[----:B------:R-:W-:Y:S02]  /*2ca0*/  IMAD R36, R13, R40, RZ ;  /* 0x000000280d247224 */ /* 0x000fe400078e02ff */
[C---:B------:R-:W-:Y:S02]  /*2cb0*/  IMAD R37, R39.reuse, R26, R37 ;  /* 0x0000001a27257224 */ /* 0x040fe400078e0225 */
        /* <DEDUP_REMOVED lines=8> */
[----:B------:R0:W5:Y:S04]  /*2d40*/  LDL R116, [R1+0x8] ;  /* 0x0000080001747983 */ /* 0x0001680000100800 */
[----:B------:R0:W5:Y:S04]  /*2d50*/  LDL R115, [R1+0x4] ;  /* 0x0000040001737983 */ /* 0x0001680000100800 */
[----:B------:R0:W5:Y:S01]  /*2d60*/  LDL R114, [R1+0xc] ;  /* 0x00000c0001727983 */ /* 0x0001620000100800 */
[----:B------:R-:W-:Y:S01]  /*2d70*/  ISETP.GE.AND P0, PT, R18, R105, PT ;  /* 0x000000691200720c */ /* 0x000fe20003f06270 */
[----:B------:R-:W-:Y:S01]  /*2d80*/  BSSY B1, `(.L_x_1356) ;  /* 0x000002a000017945 */ /* 0x000fe20003800000 */
        /* <DEDUP_REMOVED lines=9> */
[----:B0-----:R-:W-:Y:S06]  /*2e20*/  @P0 BRA `(.L_x_1357) ;  /* 0x00000000007c0947 */ /* 0x001fec0003800000 */
        /* <DEDUP_REMOVED lines=12> */
[----:B-----5:R-:W-:-:S02]  /*2ef0*/  ISETP.GE.AND P4, PT, R116, R120, PT ;  /* 0x000000787400720c */ /* 0x020fc40003f86270 */
        /* <DEDUP_REMOVED lines=18> */
.L_x_1357:
[----:B------:R-:W-:Y:S05]  /*3020*/  BSYNC B1 ;  /* 0x0000000000017941 */ /* 0x000fea0003800000 */
.L_x_1356:
[----:B------:R-:W-:Y:S01]  /*3030*/  ISETP.GE.AND P4, PT, R234, R105, PT ;  /* 0x00000069ea00720c */ /* 0x000fe20003f86270 */
[----:B------:R-:W-:Y:S01]  /*3040*/  BSSY B1, `(.L_x_1358) ;  /* 0x000002a000017945 */ /* 0x000fe20003800000 */
[----:B------:R-:W-:Y:S02]  /*3050*/  CS2R R44, SRZ ;  /* 0x00000000002c7805 */ /* 0x000fe4000001ff00 */
[----:B------:R-:W-:Y:S02]  /*3060*/  CS2R R52, SRZ ;  /* 0x0000000000347805 */ /* 0x000fe4000001ff00 */
[----:B------:R-:W-:Y:S02]  /*3070*/  CS2R R56, SRZ ;  /* 0x0000000000387805 */ /* 0x000fe4000001ff00 */
[----:B------:R-:W-:Y:S02]  /*3080*/  CS2R R42, SRZ ;  /* 0x00000000002a7805 */ /* 0x000fe4000001ff00 */
[----:B------:R-:W-:-:S02]  /*3090*/  CS2R R46, SRZ ;  /* 0x00000000002e7805 */ /* 0x000fc4000001ff00 */
[----:B------:R-:W-:Y:S01]  /*30a0*/  CS2R R54, SRZ ;  /* 0x0000000000367805 */ /* 0x000fe2000001ff00 */
[----:B-----5:R-:W-:Y:S01]  /*30b0*/  IMAD.MOV.U32 R112, RZ, RZ, R60 ;  /* 0x000000ffff707224 */ /* 0x020fe200078e003c */
[----:B------:R-:W-:Y:S01]  /*30c0*/  CS2R R58, SRZ ;  /* 0x00000000003a7805 */ /* 0x000fe2000001ff00 */
[----:B------:R-:W-:Y:S01]  /*30d0*/  IMAD.MOV.U32 R113, RZ, RZ, R61 ;  /* 0x000000ffff717224 */ /* 0x000fe200078e003d */
[----:B------:R-:W-:Y:S06]  /*30e0*/  @P4 BRA `(.L_x_1359) ;  /* 0x00000000007c4947 */ /* 0x000fec0003800000 */
[----:B------:R-:W-:Y:S01]  /*30f0*/  IADD3 R70, P1, P5, R80, R70, R27 ;  /* 0x0000004650467210 */ /* 0x000fe20007d3e01b */
[----:B------:R-:W-:Y:S01]  /*3100*/  ULDC.64 UR4, c[0x0][0x3c8] ;  /* 0x0000f20000047ab9 */ /* 0x000fe20000000a00 */
[----:B------:R-:W-:Y:S01]  /*3110*/  ULDC.64 UR6, c[0x0][0x3e0] ;  /* 0x0000f80000067ab9 */ /* 0x000fe20000000a00 */
[----:B------:R-:W-:Y:S02]  /*3120*/  CS2R R56, SRZ ;  /* 0x0000000000387805 */ /* 0x000fe4000001ff00 */
[----:B0-----:R-:W-:Y:S02]  /*3130*/  IADD3.X R37, R32, R98, R25, P1, P5 ;  /* 0x0000006220257210 */ /* 0x001fe40000fea419 */
        /* <DEDUP_REMOVED lines=26> */
.L_x_1359:
[----:B------:R-:W-:Y:S05]  /*32e0*/  BSYNC B1 ;  /* 0x0000000000017941 */ /* 0x000fea0003800000 */
.L_x_1358:
[----:B01----:R-:W-:Y:S01]  /*32f0*/  IMAD.MOV.U32 R36, RZ, RZ, R64 ;  /* 0x000000ffff247224 */ /* 0x003fe200078e0040 */
        /* <DEDUP_REMOVED lines=27> */
[----:B-----5:R-:W-:Y:S01]  /*34b0*/  IMAD.MOV.U32 R36, RZ, RZ, R40 ;  /* 0x000000ffff247224 */ /* 0x020fe200078e0028 */
        /* <DEDUP_REMOVED lines=12> */
[----:B------:R-:W-:Y:S01]  /*3580*/  ISETP.NE.AND P1, PT, R236, 0x3, PT ;  /* 0x00000003ec00780c */ /* 0x000fe20003f25270 */
        /* <DEDUP_REMOVED lines=23> */
.L_x_1360:
[----:B------:R-:W2:Y:S01]  /*3700*/  LDL R36, [R1] ;  /* 0x0000000001247983 */ /* 0x000ea20000100800 */
[----:B------:R-:W-:Y:S01]  /*3710*/  IMAD R98, R17, 0x8, R16 ;  /* 0x0000000811627824 */ /* 0x000fe200078e0210 */
[----:B------:R-:W-:Y:S01]  /*3720*/  BSSY B1, `(.L_x_1361) ;  /* 0x0000004000017945 */ /* 0x000fe20003800000 */
[----:B--2---:R-:W-:-:S04]  /*3730*/  SHF.L.U32 R109, R36, 0x1f, RZ ;  /* 0x0000001f246d7819 */ /* 0x004fc800000006ff */
[----:B------:R-:W0:Y:S02]  /*3740*/  SYNCS.PHASECHK.TRANS64.TRYWAIT P5, [R98+URZ+0x30890], R109 ;  /* 0x0308906d620075a7 */ /* 0x000e2400080a017f */
[----:B0-----:R-:W-:Y:S05]  /*3750*/  @!P5 BRA `(.L_x_1362) ;  /* 0x0000024c0010d947 */ /* 0x001fea0003800000 */
.L_x_1770:
[----:B------:R-:W-:Y:S05]  /*3760*/  BSYNC B1 ;  /* 0x0000000000017941 */ /* 0x000fea0003800000 */
.L_x_1361:
        /* <DEDUP_REMOVED lines=30> */
[----:B------:R-:W-:Y:S01]  /*3950*/  FMUL.FTZ R39, R39, R134 ;  /* 0x0000008627277220 */ /* 0x000fe20000410000 */
[----:B------:R-:W-:Y:S01]  /*3960*/  LOP3.LUT R36, R36, 0xffff0000, RZ, 0xc0, !PT ;  /* 0xffff000024247812 */ /* 0x000fe200078ec0ff */
[C---:B------:R-:W-:Y:S01]  /*3970*/  FMUL.FTZ R143, R107.reuse, R140 ;  /* 0x0000008c6b8f7220 */ /* 0x040fe20000410000 */
[----:B------:R-:W-:Y:S01]  /*3980*/  FMUL.FTZ R107, R107, R136 ;  /* 0x000000886b6b7220 */ /* 0x000fe20000410000 */
[----:B------:R-:W-:Y:S01]  /*3990*/  LOP3.LUT R139, R139, 0xffff0000, RZ, 0xc0, !PT ;  /* 0xffff00008b8b7812 */ /* 0x000fe200078ec0ff */
[----:B------:R-:W-:Y:S01]  /*39a0*/  IMAD.U32 R133, R133, 0x10000, RZ ;  /* 0x0001000085857824 */ /* 0x000fe200078e00ff */
[----:B------:R-:W-:Y:S01]  /*39b0*/  LOP3.LUT R135, R135, 0xffff0000, RZ, 0xc0, !PT ;  /* 0xffff000087877812 */ /* 0x000fe200078ec0ff */
[C---:B------:R-:W-:Y:S01]  /*39c0*/  FFMA.FTZ R141, R38.reuse, R134, -R141 ;  /* 0x00000086268d7223 */ /* 0x040fe2000001088d */
[----:B------:R-:W-:Y:S01]  /*39d0*/  FFMA.FTZ R138, R38, R138, R39 ;  /* 0x0000008a268a7223 */ /* 0x000fe20000010027 */
[----:B------:R-:W-:Y:S01]  /*39e0*/  FFMA.FTZ R143, R106, R136, -R143 ;  /* 0x000000886a8f7223 */ /* 0x000fe2000001088f */
[----:B------:R-:W-:Y:S01]  /*39f0*/  FMUL.FTZ R38, R36, R137 ;  /* 0x0000008924267220 */ /* 0x000fe20000410000 */
[----:B------:R-:W-:Y:S01]  /*3a00*/  FFMA.FTZ R106, R106, R140, R107 ;  /* 0x0000008c6a6a7223 */ /* 0x000fe2000001006b */
        /* <DEDUP_REMOVED lines=13> */
.L_x_1368:
[----:B------:R-:W-:Y:S05]  /*3ae0*/  BSYNC B3 ;  /* 0x0000000000037941 */ /* 0x000fea0003800000 */
.L_x_1367:
[----:B------:R-:W-:Y:S02]  /*3af0*/  ULDC.64 UR4, c[0x0][0x208] ;  /* 0x0000820000047ab9 */ /* 0x000fe40000000a00 */
[----:B--2---:R1:W-:Y:S03]  /*3b00*/  STG.E.128 desc[UR4][R50.64], R36 ;  /* 0x0000002432007986 */ /* 0x0043e6000c101d04 */
.L_x_1366:
[----:B------:R-:W-:Y:S05]  /*3b10*/  BSYNC B2 ;  /* 0x0000000000027941 */ /* 0x000fea0003800000 */
.L_x_1365:
[----:B------:R-:W-:Y:S01]  /*3b20*/  ISETP.NE.AND P0, PT, R92, RZ, PT ;  /* 0x000000ff5c00720c */ /* 0x000fe20003f05270 */
[----:B------:R-:W-:-:S12]  /*3b30*/  BSSY B2, `(.L_x_1369) ;  /* 0x0000038000027945 */ /* 0x000fd80003800000 */
[----:B------:R-:W-:Y:S05]  /*3b40*/  @!P0 BRA `(.L_x_1370) ;  /* 0x0000000000d88947 */ /* 0x000fea0003800000 */
[----:B------:R-:W2:Y:S01]  /*3b50*/  LDL R106, [R1+0x8] ;  /* 0x00000800016a7983 */ /* 0x000ea20000100800 */
[----:B------:R-:W-:Y:S03]  /*3b60*/  BSSY B3, `(.L_x_1371) ;  /* 0x0000032000037945 */ /* 0x000fe60003800000 */
[----:B-1----:R1:W3:Y:S01]  /*3b70*/  LDS.128 R36, [R102+0x22400] ;  /* 0x0224000066247984 */ /* 0x0022e20000000c00 */
[----:B--2---:R-:W-:-:S13]  /*3b80*/  ISETP.GE.AND P0, PT, R106, R120, PT ;  /* 0x000000786a00720c */ /* 0x004fda0003f06270 */
[----:B-1-3--:R-:W-:Y:S05]  /*3b90*/  @P0 BRA `(.L_x_1372) ;  /* 0x0000000000b80947 */ /* 0x00afea0003800000 */
[----:B------:R-:W-:Y:S01]  /*3ba0*/  SHF.R.U64 R133, R74, 0x10, R75 ;  /* 0x000000104a857819 */ /* 0x000fe2000000124b */
[----:B------:R-:W-:Y:S01]  /*3bb0*/  IMAD.U32 R74, R39, 0x10000, RZ ;  /* 0x00010000274a7824 */ /* 0x000fe200078e00ff */
        /* <DEDUP_REMOVED lines=11> */
[C---:B------:R-:W-:Y:S01]  /*3c70*/  LOP3.LUT R134, R133.reuse, 0xffff0000, RZ, 0xc0, !PT ;  /* 0xffff000085867812 */ /* 0x040fe200078ec0ff */
        /* <DEDUP_REMOVED lines=32> */
.L_x_1372:
[----:B------:R-:W-:Y:S05]  /*3e80*/  BSYNC B3 ;  /* 0x0000000000037941 */ /* 0x000fea0003800000 */
.L_x_1371:
[----:B------:R-:W-:Y:S02]  /*3e90*/  ULDC.64 UR4, c[0x0][0x208] ;  /* 0x0000820000047ab9 */ /* 0x000fe40000000a00 */
[----:B------:R2:W-:Y:S03]  /*3ea0*/  STG.E.128 desc[UR4][R50.64+0x80], R36 ;  /* 0x0000802432007986 */ /* 0x0005e6000c101d04 */
.L_x_1370:
[----:B------:R-:W-:Y:S05]  /*3eb0*/  BSYNC B2 ;  /* 0x0000000000027941 */ /* 0x000fea0003800000 */
.L_x_1369:
[----:B------:R-:W-:Y:S01]  /*3ec0*/  ISETP.NE.AND P0, PT, R93, RZ, PT ;  /* 0x000000ff5d00720c */ /* 0x000fe20003f05270 */
[----:B------:R-:W-:-:S12]  /*3ed0*/  BSSY B2, `(.L_x_1373) ;  /* 0x0000038000027945 */ /* 0x000fd80003800000 */
[----:B------:R-:W-:Y:S05]  /*3ee0*/  @!P0 BRA `(.L_x_1374) ;  /* 0x0000000000d88947 */ /* 0x000fea0003800000 */
[----:B------:R-:W3:Y:S01]  /*3ef0*/  LDL R72, [R1+0x4] ;  /* 0x0000040001487983 */ /* 0x000ee20000100800 */
[----:B------:R-:W-:Y:S03]  /*3f00*/  BSSY B3, `(.L_x_1375) ;  /* 0x0000032000037945 */ /* 0x000fe60003800000 */
[----:B-12---:R1:W2:Y:S01]  /*3f10*/  LDS.128 R36, [R102+0x24400] ;  /* 0x0244000066247984 */ /* 0x0062a20000000c00 */
[----:B---3--:R-:W-:-:S13]  /*3f20*/  ISETP.GE.AND P0, PT, R72, R120, PT ;  /* 0x000000784800720c */ /* 0x008fda0003f06270 */
[----:B-12---:R-:W-:Y:S05]  /*3f30*/  @P0 BRA `(.L_x_1376) ;  /* 0x0000000000b80947 */ /* 0x006fea0003800000 */
[----:B------:R-:W-:Y:S02]  /*3f40*/  SHF.R.U32.HI R72, RZ, 0x10, R67 ;  /* 0x00000010ff487819 */ /* 0x000fe40000011643 */
[----:B------:R-:W-:Y:S02]  /*3f50*/  SHF.R.U32.HI R74, RZ, 0x10, R65 ;  /* 0x00000010ff4a7819 */ /* 0x000fe40000011641 */
[----:B------:R-:W-:Y:S01]  /*3f60*/  SHF.R.U64 R73, R66, 0x10, R67 ;  /* 0x0000001042497819 */ /* 0x000fe20000001243 */
[----:B------:R-:W-:Y:S01]  /*3f70*/  IMAD.U32 R66, R39, 0x10000, RZ ;  /* 0x0001000027427824 */ /* 0x000fe200078e00ff */
        /* <DEDUP_REMOVED lines=42> */
.L_x_1376:
[----:B------:R-:W-:Y:S05]  /*4220*/  BSYNC B3 ;  /* 0x0000000000037941 */ /* 0x000fea0003800000 */
.L_x_1375:
[----:B------:R-:W-:Y:S02]  /*4230*/  ULDC.64 UR4, c[0x0][0x208] ;  /* 0x0000820000047ab9 */ /* 0x000fe40000000a00 */
[----:B------:R3:W-:Y:S03]  /*4240*/  STG.E.128 desc[UR4][R50.64+0x100], R36 ;  /* 0x0001002432007986 */ /* 0x0007e6000c101d04 */
.L_x_1374:
[----:B------:R-:W-:Y:S05]  /*4250*/  BSYNC B2 ;  /* 0x0000000000027941 */ /* 0x000fea0003800000 */
.L_x_1373:
[----:B------:R-:W-:-:S13]  /*4260*/  ISETP.NE.AND P0, PT, R94, RZ, PT ;  /* 0x000000ff5e00720c */ /* 0x000fda0003f05270 */
[----:B------:R-:W-:Y:S05]  /*4270*/  @!P0 BRA `(.L_x_1364) ;  /* 0x0000000000d88947 */ /* 0x000fea0003800000 */
[----:B------:R-:W4:Y:S01]  /*4280*/  LDL R64, [R1+0xc] ;  /* 0x00000c0001407983 */ /* 0x000f220000100800 */
[----:B------:R-:W-:Y:S03]  /*4290*/  BSSY B2, `(.L_x_1377) ;  /* 0x0000032000027945 */ /* 0x000fe60003800000 */
[----:B-123--:R1:W2:Y:S01]  /*42a0*/  LDS.128 R36, [R102+0x26400] ;  /* 0x0264000066247984 */ /* 0x00e2a20000000c00 */
[----:B----4-:R-:W-:-:S13]  /*42b0*/  ISETP.GE.AND P0, PT, R64, R120, PT ;  /* 0x000000784000720c */ /* 0x010fda0003f06270 */
[----:B-12---:R-:W-:Y:S05]  /*42c0*/  @P0 BRA `(.L_x_1378) ;  /* 0x0000000000b80947 */ /* 0x006fea0003800000 */
        /* <DEDUP_REMOVED lines=46> */
.L_x_1378:
[----:B------:R-:W-:Y:S05]  /*45b0*/  BSYNC B2 ;  /* 0x0000000000027941 */ /* 0x000fea0003800000 */
.L_x_1377:
[----:B------:R-:W-:Y:S02]  /*45c0*/  ULDC.64 UR4, c[0x0][0x208] ;  /* 0x0000820000047ab9 */ /* 0x000fe40000000a00 */
[----:B------:R4:W-:Y:S03]  /*45d0*/  STG.E.128 desc[UR4][R50.64+0x180], R36 ;  /* 0x0001802432007986 */ /* 0x0009e6000c101d04 */
.L_x_1364:
[----:B------:R-:W-:Y:S05]  /*45e0*/  BSYNC B1 ;  /* 0x0000000000017941 */ /* 0x000fea0003800000 */
.L_x_1363:
        /* <DEDUP_REMOVED lines=54> */
.L_x_1383:
[----:B------:R-:W-:Y:S05]  /*4950*/  BSYNC B2 ;  /* 0x0000000000027941 */ /* 0x000fea0003800000 */
.L_x_1382:
[----:B------:R-:W-:Y:S02]  /*4960*/  ULDC.64 UR4, c[0x0][0x208] ;  /* 0x0000820000047ab9 */ /* 0x000fe40000000a00 */
[----:B--2---:R1:W-:Y:S03]  /*4970*/  STG.E.128 desc[UR4][R48.64], R36 ;  /* 0x0000002430007986 */ /* 0x0043e6000c101d04 */
.L_x_1381:
[----:B------:R-:W-:Y:S05]  /*4980*/  BSYNC B1 ;  /* 0x0000000000017941 */ /* 0x000fea0003800000 */
.L_x_1380:
[----:B------:R-:W-:Y:S01]  /*4990*/  ISETP.NE.AND P0, PT, R92, RZ, PT ;  /* 0x000000ff5c00720c */ /* 0x000fe20003f05270 */
[----:B------:R-:W-:-:S12]  /*49a0*/  BSSY B1, `(.L_x_1384) ;  /* 0x0000038000017945 */ /* 0x000fd80003800000 */
[----:B------:R-:W-:Y:S05]  /*49b0*/  @!P0 BRA `(.L_x_1385) ;  /* 0x0000000000d88947 */ /* 0x000fea0003800000 */
[----:B-1234-:R-:W2:Y:S01]  /*49c0*/  LDL R50, [R1+0x8] ;  /* 0x0000080001327983 */ /* 0x01eea20000100800 */
[----:B------:R-:W-:Y:S03]  /*49d0*/  BSSY B2, `(.L_x_1386) ;  /* 0x0000032000027945 */ /* 0x000fe60003800000 */
[----:B------:R1:W3:Y:S01]  /*49e0*/  LDS.128 R36, [R102+0x23400] ;  /* 0x0234000066247984 */ /* 0x0002e20000000c00 */
[----:B--2---:R-:W-:-:S13]  /*49f0*/  ISETP.GE.AND P0, PT, R50, R120, PT ;  /* 0x000000783200720c */ /* 0x004fda0003f06270 */
[----:B-1-3--:R-:W-:Y:S05]  /*4a00*/  @P0 BRA `(.L_x_1387) ;  /* 0x0000000000b80947 */ /* 0x00afea0003800000 */
[--C-:B------:R-:W-:Y:S01]  /*4a10*/  SHF.R.U64 R57, R54, 0x10, R55.reuse ;  /* 0x0000001036397819 */ /* 0x100fe20000001237 */
[----:B------:R-:W-:Y:S01]  /*4a20*/  IMAD.U32 R50, R38, 0x10000, RZ ;  /* 0x0001000026327824 */ /* 0x000fe200078e00ff */
[----:B------:R-:W-:Y:S02]  /*4a30*/  SHF.R.U32.HI R54, RZ, 0x10, R55 ;  /* 0x00000010ff367819 */ /* 0x000fe40000011637 */
[--C-:B------:R-:W-:Y:S02]  /*4a40*/  SHF.R.U32.HI R56, RZ, 0x10, R53.reuse ;  /* 0x00000010ff387819 */ /* 0x100fe40000011635 */
[----:B------:R-:W-:Y:S02]  /*4a50*/  PRMT R119, R119, 0x5410, R54 ;  /* 0x0000541077777816 */ /* 0x000fe40000000036 */
[----:B------:R-:W-:Y:S01]  /*4a60*/  SHF.R.U64 R59, R52, 0x10, R53 ;  /* 0x00000010343b7819 */ /* 0x000fe20000001235 */
[----:B------:R-:W-:Y:S01]  /*4a70*/  IMAD.U32 R52, R39, 0x10000, RZ ;  /* 0x0001000027347824 */ /* 0x000fe200078e00ff */
        /* <DEDUP_REMOVED lines=39> */
.L_x_1387:
[----:B------:R-:W-:Y:S05]  /*4cf0*/  BSYNC B2 ;  /* 0x0000000000027941 */ /* 0x000fea0003800000 */
.L_x_1386:
[----:B------:R-:W-:Y:S02]  /*4d00*/  ULDC.64 UR4, c[0x0][0x208] ;  /* 0x0000820000047ab9 */ /* 0x000fe40000000a00 */
[----:B------:R1:W-:Y:S03]  /*4d10*/  STG.E.128 desc[UR4][R48.64+0x80], R36 ;  /* 0x0000802430007986 */ /* 0x0003e6000c101d04 */
.L_x_1385:
[----:B------:R-:W-:Y:S05]  /*4d20*/  BSYNC B1 ;  /* 0x0000000000017941 */ /* 0x000fea0003800000 */
.L_x_1384:
        /* <DEDUP_REMOVED lines=54> */
.L_x_1391:
[----:B------:R-:W-:Y:S05]  /*5090*/  BSYNC B2 ;  /* 0x0000000000027941 */ /* 0x000fea0003800000 */
.L_x_1390:
[----:B------:R-:W-:Y:S02]  /*50a0*/  ULDC.64 UR4, c[0x0][0x208] ;  /* 0x0000820000047ab9 */ /* 0x000fe40000000a00 */
[----:B------:R1:W-:Y:S03]  /*50b0*/  STG.E.128 desc[UR4][R48.64+0x100], R36 ;  /* 0x0001002430007986 */ /* 0x0003e6000c101d04 */
.L_x_1389:
[----:B------:R-:W-:Y:S05]  /*50c0*/  BSYNC B1 ;  /* 0x0000000000017941 */ /* 0x000fea0003800000 */
.L_x_1388:
[----:B------:R-:W-:-:S13]  /*50d0*/  ISETP.NE.AND P0, PT, R94, RZ, PT ;  /* 0x000000ff5e00720c */ /* 0x000fda0003f05270 */
[----:B------:R-:W-:Y:S05]  /*50e0*/  @!P0 BRA `(.L_x_1379) ;  /* 0x0000003000748947 */ /* 0x000fea0003800000 */
[----:B------:R-:W5:Y:S01]  /*50f0*/  LDL R44, [R1+0xc] ;  /* 0x00000c00012c7983 */ /* 0x000f620000100800 */
[----:B------:R-:W-:Y:S03]  /*5100*/  BSSY B1, `(.L_x_1392) ;  /* 0x0000032000017945 */ /* 0x000fe60003800000 */
[----:B-1234-:R1:W2:Y:S01]  /*5110*/  LDS.128 R36, [R102+0x27400] ;  /* 0x0274000066247984 */ /* 0x01e2a20000000c00 */
[----:B-----5:R-:W-:-:S13]  /*5120*/  ISETP.GE.AND P0, PT, R44, R120, PT ;  /* 0x000000782c00720c */ /* 0x020fda0003f06270 */
        /* <DEDUP_REMOVED lines=47> */
.L_x_1393:
[----:B------:R-:W-:Y:S05]  /*5420*/  BSYNC B1 ;  /* 0x0000000000017941 */ /* 0x000fea0003800000 */
.L_x_1392:
[----:B------:R-:W-:Y:S02]  /*5430*/  ULDC.64 UR4, c[0x0][0x208] ;  /* 0x0000820000047ab9 */ /* 0x000fe40000000a00 */
[----:B------:R1:W-:Y:S01]  /*5440*/  STG.E.128 desc[UR4][R48.64+0x180], R36 ;  /* 0x0001802430007986 */ /* 0x0003e2000c101d04 */
[----:B------:R-:W-:Y:S05]  /*5450*/  BRA `(.L_x_1379) ;  /* 0x0000002c00987947 */ /* 0x000fea0003800000 */
.L_x_1355:
        /* <DEDUP_REMOVED lines=37> */
.L_x_1395:
[----:B------:R-:W-:Y:S05]  /*56b0*/  BSYNC B1 ;  /* 0x0000000000017941 */ /* 0x000fea0003800000 */
.L_x_1394:
[----:B------:R-:W-:Y:S01]  /*56c0*/  ISETP.GE.AND P0, PT, R234, R105, PT ;  /* 0x00000069ea00720c */ /* 0x000fe20003f06270 */
[----:B------:R-:W-:Y:S01]  /*56d0*/  BSSY B1, `(.L_x_1396) ;  /* 0x0000024000017945 */ /* 0x000fe20003800000 */
[----:B0-----:R-:W-:Y:S02]  /*56e0*/  CS2R R52, SRZ ;  /* 0x0000000000347805 */ /* 0x001fe4000001ff00 */
        /* <DEDUP_REMOVED lines=34> */
.L_x_1397:
[----:B------:R-:W-:Y:S05]  /*5910*/  BSYNC B1 ;  /* 0x0000000000017941 */ /* 0x000fea0003800000 */
.L_x_1396:
[----:B0-----:R-:W-:Y:S01]  /*5920*/  IMAD.MOV.U32 R68, RZ, RZ, R36 ;  /* 0x000000ffff447224 */ /* 0x001fe200078e0024 */
        /* <DEDUP_REMOVED lines=64> */
.L_x_1398:
[----:B------:R-:W2:Y:S01]  /*5d30*/  LDL R68, [R1] ;  /* 0x0000000001447983 */ /* 0x000ea20000100800 */
[----:B------:R-:W-:Y:S01]  /*5d40*/  IMAD R98, R17, 0x8, R16 ;  /* 0x0000000811627824 */ /* 0x000fe200078e0210 */
[----:B------:R-:W0:Y:S01]  /*5d50*/  LDC R121, c[0x0][0x2e4] ;  /* 0x0000b900ff797b82 */ /* 0x000e220000000800 */
[----:B------:R-:W-:Y:S07]  /*5d60*/  BSSY B1, `(.L_x_1399) ;  /* 0x0000005000017945 */ /* 0x000fee0003800000 */
[----:B------:R-:W1:Y:S01]  /*5d70*/  LDC.64 R110, c[0x0][0x2f0] ;  /* 0x0000bc00ff6e7b82 */ /* 0x000e620000000a00 */
[----:B--2---:R-:W-:-:S04]  /*5d80*/  SHF.L.U32 R109, R68, 0x1f, RZ ;  /* 0x0000001f446d7819 */ /* 0x004fc800000006ff */
[----:B------:R-:W2:Y:S02]  /*5d90*/  SYNCS.PHASECHK.TRANS64.TRYWAIT P5, [R98+URZ+0x30890], R109 ;  /* 0x0308906d620075a7 */ /* 0x000ea400080a017f */
[----:B012---:R-:W-:Y:S05]  /*5da0*/  @!P5 BRA `(.L_x_1400) ;  /* 0x000002240090d947 */ /* 0x007fea0003800000 */
.L_x_1771:
[----:B------:R-:W-:Y:S05]  /*5db0*/  BSYNC B1 ;  /* 0x0000000000017941 */ /* 0x000fea0003800000 */
.L_x_1399:
[----:B------:R-:W-:Y:S01]  /*5dc0*/  BSSY B1, `(.L_x_1401) ;  /* 0x0000113000017945 */ /* 0x000fe20003800000 */
[----:B------:R-:W-:Y:S02]  /*5dd0*/  IMAD.IADD R123, R121, 0x1, -R28 ;  /* 0x00000001797b7824 */ /* 0x000fe400078e0a1c */
[----:B------:R-:W-:Y:S01]  /*5de0*/  IMAD.MOV.U32 R113, RZ, RZ, R73 ;  /* 0x000000ffff717224 */ /* 0x000fe200078e0049 */
[----:B------:R-:W-:Y:S06]  /*5df0*/  @P4 BRA `(.L_x_1402) ;  /* 0x00000010003c4947 */ /* 0x000fec0003800000 */
[----:B------:R-:W-:Y:S01]  /*5e00*/  ISETP.NE.AND P4, PT, R29, RZ, PT ;  /* 0x000000ff1d00720c */ /* 0x000fe20003f85270 */
[-C--:B------:R-:W-:Y:S01]  /*5e10*/  IMAD R68, R19, R110.reuse, RZ ;  /* 0x0000006e13447224 */ /* 0x080fe200078e02ff */
[----:B------:R-:W-:Y:S01]  /*5e20*/  BSSY B2, `(.L_x_1403) ;  /* 0x0000088000027945 */ /* 0x000fe20003800000 */
[----:B------:R-:W-:-:S04]  /*5e30*/  IMAD.WIDE.U32 R114, R18, R110, R112 ;  /* 0x0000006e12727225 */ /* 0x000fc800078e0070 */
[----:B------:R-:W-:-:S04]  /*5e40*/  IMAD R131, R18, R111, R68 ;  /* 0x0000006f12837224 */ /* 0x000fc800078e0244 */
[----:B------:R-:W-:Y:S02]  /*5e50*/  IMAD.IADD R131, R131, 0x1, R115 ;  /* 0x0000000183837824 */ /* 0x000fe400078e0273 */
[----:B------:R-:W-:Y:S05]  /*5e60*/  @!P4 BRA `(.L_x_1404) ;  /* 0x00000008000cc947 */ /* 0x000fea0003800000 */
[----:B------:R-:W2:Y:S04]  /*5e70*/  LDL R117, [R1+0x38] ;  /* 0x0000380001757983 */ /* 0x000ea80000100800 */
[----:B------:R-:W3:Y:S04]  /*5e80*/  LDL R116, [R1+0x44] ;  /* 0x0000440001747983 */ /* 0x000ee80000100800 */
[----:B------:R-:W4:Y:S01]  /*5e90*/  LDL R75, [R1+0x48] ;  /* 0x00004800014b7983 */ /* 0x000f220000100800 */
[----:B------:R-:W-:Y:S01]  /*5ea0*/  SEL R68, R28, R123, !P3 ;  /* 0x0000007b1c447207 */ /* 0x000fe20005800000 */
[----:B------:R-:W-:Y:S01]  /*5eb0*/  BSSY B3, `(.L_x_1405) ;  /* 0x000007b000037945 */ /* 0x000fe20003800000 */
[----:B------:R-:W-:-:S02]  /*5ec0*/  IADD3 R72, P4, P5, R88, R114, R35 ;  /* 0x0000007258487210 */ /* 0x000fc40007d9e023 */
[----:B------:R-:W-:Y:S02]  /*5ed0*/  SHF.R.S32.HI R69, RZ, 0x1f, R68 ;  /* 0x0000001fff457819 */ /* 0x000fe40000011444 */
[----:B------:R-:W-:Y:S02]  /*5ee0*/  IADD3.X R74, R0, R131, R95, P4, P5 ;  /* 0x00000083004a7210 */ /* 0x000fe400027ea45f */
[----:B------:R-:W-:-:S04]  /*5ef0*/  LEA.HI R69, R69, R68, RZ, 0x4 ;  /* 0x0000004445457211 */ /* 0x000fc800078f20ff */
[----:B------:R-:W-:-:S05]  /*5f00*/  LEA.HI.SX32 R69, R69, R34, 0x1c ;  /* 0x0000002245457211 */ /* 0x000fca00078fe2ff */
[----:B------:R-:W-:-:S05]  /*5f10*/  IMAD.SHL.U32 R71, R69, 0x8, RZ ;  /* 0x0000000845477824 */ /* 0x000fca00078e00ff */
[----:B------:R-:W-:-:S13]  /*5f20*/  ISETP.GE.AND P4, PT, R71, R121, PT ;  /* 0x000000794700720c */ /* 0x000fda0003f86270 */
[--C-:B------:R-:W-:Y:S02]  /*5f30*/  @!P4 SHF.R.S32.HI R68, RZ, 0x1f, R71.reuse ;  /* 0x0000001fff44c819 */ /* 0x100fe40000011447 */
[----:B------:R-:W-:Y:S02]  /*5f40*/  @!P4 IADD3 R70, P5, P6, R88, R114, R71 ;  /* 0x000000725846c210 */ /* 0x000fe40007ebe047 */
[----:B------:R-:W-:Y:S02]  /*5f50*/  LOP3.LUT R71, R71, 0x38, RZ, 0xc0, !PT ;  /* 0x0000003847477812 */ /* 0x000fe400078ec0ff */
[----:B------:R-:W-:Y:S02]  /*5f60*/  @!P4 IADD3.X R73, R0, R131, R68, P5, P6 ;  /* 0x000000830049c210 */ /* 0x000fe40002fec444 */
[----:B------:R-:W-:-:S04]  /*5f70*/  SHF.R.S32.HI R68, RZ, 0x1f, R69 ;  /* 0x0000001fff447819 */ /* 0x000fc80000011445 */
[----:B------:R-:W-:Y:S01]  /*5f80*/  LEA.HI R68, R68, R69, RZ, 0x3 ;  /* 0x0000004544447211 */ /* 0x000fe200078f18ff */
[----:B------:R-:W-:-:S04]  /*5f90*/  IMAD R69, R17, 0x4000, R6 ;  /* 0x0000400011457824 */ /* 0x000fc800078e0206 */
[----:B------:R-:W-:Y:S02]  /*5fa0*/  IMAD.SHL.U32 R68, R68, 0x200, RZ ;  /* 0x0000020044447824 */ /* 0x000fe400078e00ff */
[----:B------:R-:W-:-:S03]  /*5fb0*/  IMAD R69, R69, 0x2, R16 ;  /* 0x0000000245457824 */ /* 0x000fc600078e0210 */
[----:B------:R-:W-:Y:S02]  /*5fc0*/  LOP3.LUT R68, R68, 0x7ffff000, RZ, 0xc0, !PT ;  /* 0x7ffff00044447812 */ /* 0x000fe400078ec0ff */
[----:B--2---:R-:W-:-:S04]  /*5fd0*/  LOP3.LUT R71, R71, 0x1c0, R117, 0xf8, !PT ;  /* 0x000001c047477812 */ /* 0x004fc800078ef875 */
[----:B---3--:R-:W-:Y:S02]  /*5fe0*/  LOP3.LUT R71, R71, R116, RZ, 0x3c, !PT ;  /* 0x0000007447477212 */ /* 0x008fe400078e3cff */
[C---:B------:R-:W-:Y:S02]  /*5ff0*/  LEA R116, P5, R72.reuse, R106, 0x1 ;  /* 0x0000006a48747211 */ /* 0x040fe400078a08ff */
[----:B----4-:R-:W-:Y:S02]  /*6000*/  IADD3 R68, R71, R68, R75 ;  /* 0x0000004447447210 */ /* 0x010fe40007ffe04b */
[----:B------:R-:W-:Y:S02]  /*6010*/  LEA.HI.X R117, R72, R107, R74, 0x1, P5 ;  /* 0x0000006b48757211 */ /* 0x000fe400028f0c4a */
[----:B------:R-:W-:Y:S01]  /*6020*/  @!P4 LEA R118, P5, R70, R106, 0x1 ;  /* 0x0000006a4676c211 */ /* 0x000fe200078a08ff */
[----:B------:R-:W-:-:S03]  /*6030*/  IMAD R71, R17, 0x4000, R68 ;  /* 0x0000400011477824 */ /* 0x000fc600078e0244 */
[----:B------:R-:W-:Y:S01]  /*6040*/  @!P4 LEA.HI.X R119, R70, R107, R73, 0x1, P5 ;  /* 0x0000006b4677c211 */ /* 0x000fe200028f0c49 */
[----:B------:R-:W-:Y:S01]  /*6050*/  IMAD R72, R71, 0x2, R16 ;  /* 0x0000000247487824 */ /* 0x000fe200078e0210 */
[----:B------:R-:W-:Y:S01]  /*6060*/  ISETP.GE.AND P5, PT, R229, R120, PT ;  /* 0x00000078e500720c */ /* 0x000fe20003fa6270 */
[----:B------:R-:W1:Y:S04]  /*6070*/  LDS.128 R68, [R69+0x20400] ;  /* 0x0204000045447984 */ /* 0x000e680000000c00 */
[----:B------:R-:W2:Y:S08]  /*6080*/  LDS.128 R72, [R72+0x20400] ;  /* 0x0204000048487984 */ /* 0x000eb00000000c00 */
[----:B------:R-:W-:Y:S05]  /*6090*/  @P5 BRA `(.L_x_1406) ;  /* 0x0000000400705947 */ /* 0x000fea0003800000 */
[----:B------:R-:W-:Y:S01]  /*60a0*/  SHF.R.U32.HI R156, RZ, 0x10, R49 ;  /* 0x00000010ff9c7819 */ /* 0x000fe20000011631 */
[----:B--2---:R-:W-:Y:S01]  /*60b0*/  IMAD.U32 R153, R75, 0x10000, RZ ;  /* 0x000100004b997824 */ /* 0x004fe200078e00ff */
[--C-:B------:R-:W-:Y:S01]  /*60c0*/  SHF.R.U32.HI R154, RZ, 0x10, R41.reuse ;  /* 0x00000010ff9a7819 */ /* 0x100fe20000011629 */
[----:B-1----:R-:W-:Y:S01]  /*60d0*/  IMAD.U32 R150, R71, 0x10000, RZ ;  /* 0x0001000047967824 */ /* 0x002fe200078e00ff */
[----:B------:R-:W-:Y:S01]  /*60e0*/  SHF.R.U64 R158, R40, 0x10, R41 ;  /* 0x00000010289e7819 */ /* 0x000fe20000001229 */
[----:B------:R-:W-:Y:S01]  /*60f0*/  IMAD.U32 R41, R74, 0x10000, RZ ;  /* 0x000100004a297824 */ /* 0x000fe200078e00ff */
[--C-:B------:R-:W-:Y:S01]  /*6100*/  SHF.R.U64 R161, R42, 0x10, R43.reuse ;  /* 0x000000102aa17819 */ /* 0x100fe2000000122b */
[----:B------:R-:W-:Y:S01]  /*6110*/  IMAD.U32 R42, R68, 0x10000, RZ ;  /* 0x00010000442a7824 */ /* 0x000fe200078e00ff */
[----:B------:R-:W-:Y:S01]  /*6120*/  SHF.R.U32.HI R159, RZ, 0x10, R43 ;  /* 0x00000010ff9f7819 */ /* 0x000fe2000001162b */
[----:B------:R-:W-:Y:S01]  /*6130*/  IMAD.U32 R43, R73, 0x10000, RZ ;  /* 0x00010000492b7824 */ /* 0x000fe200078e00ff */
[----:B------:R-:W-:Y:S01]  /*6140*/  PRMT R156, R127, 0x5432, R156 ;  /* 0x000054327f9c7816 */ /* 0x000fe2000000009c */
[----:B------:R-:W-:Y:S01]  /*6150*/  IMAD.U32 R40, R70, 0x10000, RZ ;  /* 0x0001000046287824 */ /* 0x000fe200078e00ff */
[----:B------:R-:W-:Y:S01]  /*6160*/  SHF.R.U64 R155, R48, 0x10, R49 ;  /* 0x00000010309b7819 */ /* 0x000fe20000001231 */
[----:B------:R-:W-:Y:S01]  /*6170*/  IMAD.U32 R49, R69, 0x10000, RZ ;  /* 0x0001000045317824 */ /* 0x000fe200078e00ff */
[----:B------:R-:W-:-:S02]  /*6180*/  LOP3.LUT R152, R73, 0xffff0000, RZ, 0xc0, !PT ;  /* 0xffff000049987812 */ /* 0x000fc400078ec0ff */
[----:B------:R-:W-:Y:S02]  /*6190*/  LOP3.LUT R149, R69, 0xffff0000, RZ, 0xc0, !PT ;  /* 0xffff000045957812 */ /* 0x000fe400078ec0ff */
[----:B------:R-:W-:Y:S02]  /*61a0*/  LOP3.LUT R73, R75, 0xffff0000, RZ, 0xc0, !PT ;  /* 0xffff00004b497812 */ /* 0x000fe400078ec0ff */
[----:B------:R-:W-:Y:S02]  /*61b0*/  LOP3.LUT R69, R71, 0xffff0000, RZ, 0xc0, !PT ;  /* 0xffff000047457812 */ /* 0x000fe400078ec0ff */
[----:B------:R-:W-:Y:S02]  /*61c0*/  PRMT R75, R126, 0x5432, R154 ;  /* 0x000054327e4b7816 */ /* 0x000fe4000000009a */
[----:B------:R-:W-:Y:S01]  /*61d0*/  PRMT R71, R125, 0x5432, R158 ;  /* 0x000054327d477816 */ /* 0x000fe2000000009e */
[----:B------:R-:W-:Y:S01]  /*61e0*/  IMAD.U32 R158, R156, 0x10000, RZ ;  /* 0x000100009c9e7824 */ /* 0x000fe200078e00ff */
[--C-:B------:R-:W-:Y:S01]  /*61f0*/  SHF.R.U64 R157, R50, 0x10, R51.reuse ;  /* 0x00000010329d7819 */ /* 0x100fe20000001233 */
[----:B------:R-:W-:Y:S01]  /*6200*/  IMAD.U32 R50, R72, 0x10000, RZ ;  /* 0x0001000048327824 */ /* 0x000fe200078e00ff */
[----:B------:R-:W-:-:S02]  /*6210*/  SHF.R.U32.HI R162, RZ, 0x10, R51 ;  /* 0x00000010ffa27819 */ /* 0x000fc40000011633 */
[----:B------:R-:W-:Y:S01]  /*6220*/  PRMT R154, R148, 0x5410, R159 ;  /* 0x00005410949a7816 */ /* 0x000fe2000000009f */
[----:B------:R-:W-:Y:S01]  /*6230*/  IMAD.U32 R148, R75, 0x10000, RZ ;  /* 0x000100004b947824 */ /* 0x000fe200078e00ff */
[----:B------:R-:W-:Y:S01]  /*6240*/  PRMT R155, R160, 0x5410, R155 ;  /* 0x00005410a09b7816 */ /* 0x000fe2000000009b */
[----:B------:R-:W-:Y:S01]  /*6250*/  FMUL.FTZ R160, R43, R158 ;  /* 0x0000009e2ba07220 */ /* 0x000fe20000410000 */
[----:B------:R-:W-:Y:S02]  /*6260*/  PRMT R51, R124, 0x5432, R157 ;  /* 0x000054327c337816 */ /* 0x000fe4000000009d */
[----:B------:R-:W-:Y:S02]  /*6270*/  LOP3.LUT R156, R156, 0xffff0000, RZ, 0xc0, !PT ;  /* 0xffff00009c9c7812 */ /* 0x000fe400078ec0ff */
[----:B------:R-:W-:Y:S01]  /*6280*/  PRMT R157, R151, 0x5410, R162 ;  /* 0x00005410979d7816 */ /* 0x000fe200000000a2 */
[-C--:B------:R-:W-:Y:S01]  /*6290*/  FMUL.FTZ R162, R43, R148.reuse ;  /* 0x000000942ba27220 */ /* 0x080fe20000410000 */
[----:B------:R-:W-:Y:S01]  /*62a0*/  FFMA.FTZ R43, R49, R148, -R160 ;  /* 0x00000094312b7223 */ /* 0x000fe200000108a0 */
[----:B------:R-:W-:Y:S01]  /*62b0*/  LOP3.LUT R75, R75, 0xffff0000, RZ, 0xc0, !PT ;  /* 0xffff00004b4b7812 */ /* 0x000fe200078ec0ff */
[----:B------:R-:W-:Y:S01]  /*62c0*/  FMUL.FTZ R148, R152, R156 ;  /* 0x0000009c98947220 */ /* 0x000fe20000410000 */
[----:B------:R-:W-:-:S02]  /*62d0*/  IMAD.U32 R159, R157, 0x10000, RZ ;  /* 0x000100009d9f7824 */ /* 0x000fc400078e00ff */
[----:B------:R-:W-:Y:S01]  /*62e0*/  FFMA.FTZ R49, R49, R158, R162 ;  /* 0x0000009e31317223 */ /* 0x000fe200000100a2 */
[----:B------:R-:W-:Y:S02]  /*62f0*/  IMAD.U32 R151, R154, 0x10000, RZ ;  /* 0x000100009a977824 */ /* 0x000fe400078e00ff */
[-C--:B------:R-:W-:Y:S01]  /*6300*/  FMUL.FTZ R158, R152, R75.reuse ;  /* 0x0000004b989e7220 */ /* 0x080fe20000410000 */
[----:B------:R-:W-:Y:S01]  /*6310*/  FFMA.FTZ R148, R149, R75, -R148 ;  /* 0x0000004b95947223 */ /* 0x000fe20000010894 */
[----:B------:R-:W-:Y:S01]  /*6320*/  FMUL.FTZ R75, R153, R159 ;  /* 0x0000009f994b7220 */ /* 0x000fe20000410000 */
[----:B------:R-:W-:Y:S01]  /*6330*/  LOP3.LUT R152, R157, 0xffff0000, RZ, 0xc0, !PT ;  /* 0xffff00009d987812 */ /* 0x000fe200078ec0ff */
[-C--:B------:R-:W-:Y:S01]  /*6340*/  FMUL.FTZ R160, R153, R151.reuse ;  /* 0x0000009799a07220 */ /* 0x080fe20000410000 */
[----:B------:R-:W-:Y:S01]  /*6350*/  LOP3.LUT R154, R154, 0xffff0000, RZ, 0xc0, !PT ;  /* 0xffff00009a9a7812 */ /* 0x000fe200078ec0ff */
[----:B------:R-:W-:Y:S01]  /*6360*/  FFMA.FTZ R158, R149, R156, R158 ;  /* 0x0000009c959e7223 */ /* 0x000fe2000001009e */
[C---:B------:R-:W-:Y:S01]  /*6370*/  FFMA.FTZ R151, R150.reuse, R151, -R75 ;  /* 0x0000009796977223 */ /* 0x040fe2000001084b */
[----:B------:R-:W-:Y:S01]  /*6380*/  FFMA.FTZ R160, R150, R159, R160 ;  /* 0x0000009f96a07223 */ /* 0x000fe200000100a0 */
[----:B------:R-:W-:Y:S01]  /*6390*/  IMAD.U32 R149, R155, 0x10000, RZ ;  /* 0x000100009b957824 */ /* 0x000fe200078e00ff */
[----:B------:R-:W-:Y:S01]  /*63a0*/  LOP3.LUT R72, R72, 0xffff0000, RZ, 0xc0, !PT ;  /* 0xffff000048487812 */ /* 0x000fe200078ec0ff */
[----:B------:R-:W-:Y:S01]  /*63b0*/  FMUL.FTZ R150, R73, R152 ;  /* 0x0000009849967220 */ /* 0x000fe20000410000 */
[----:B------:R-:W-:-:S02]  /*63c0*/  IMAD.U32 R75, R71, 0x10000, RZ ;  /* 0x00010000474b7824 */ /* 0x000fc400078e00ff */
[-C--:B------:R-:W-:Y:S01]  /*63d0*/  FMUL.FTZ R156, R73, R154.reuse ;  /* 0x0000009a499c7220 */ /* 0x080fe20000410000 */
[----:B------:R-:W-:Y:S01]  /*63e0*/  LOP3.LUT R155, R155, 0xffff0000, RZ, 0xc0, !PT ;  /* 0xffff00009b9b7812 */ /* 0x000fe200078ec0ff */
[----:B------:R-:W-:Y:S01]  /*63f0*/  FMUL.FTZ R73, R50, R149 ;  /* 0x0000009532497220 */ /* 0x000fe20000410000 */
[----:B------:R-:W-:Y:S01]  /*6400*/  LOP3.LUT R71, R71, 0xffff0000, RZ, 0xc0, !PT ;  /* 0xffff000047477812 */ /* 0x000fe200078ec0ff */
[C---:B------:R-:W-:Y:S01]  /*6410*/  FFMA.FTZ R150, R69.reuse, R154, -R150 ;  /* 0x0000009a45967223 */ /* 0x040fe20000010896 */
[----:B------:R-:W-:Y:S01]  /*6420*/  LOP3.LUT R68, R68, 0xffff0000, RZ, 0xc0, !PT ;  /* 0xffff000044447812 */ /* 0x000fe200078ec0ff */
[----:B------:R-:W-:Y:S01]  /*6430*/  FMUL.FTZ R50, R50, R75 ;  /* 0x0000004b32327220 */ /* 0x000fe20000410000 */
[----:B------:R-:W-:Y:S01]  /*6440*/  FFMA.FTZ R153, R69, R152, R156 ;  /* 0x0000009845997223 */ /* 0x000fe2000001009c */
[----:B------:R-:W-:Y:S01]  /*6450*/  PRMT R48, R122, 0x5432, R161 ;  /* 0x000054327a307816 */ /* 0x000fe200000000a1 */
[----:B------:R-:W-:Y:S01]  /*6460*/  FMUL.FTZ R69, R72, R155 ;  /* 0x0000009b48457220 */ /* 0x000fe20000410000 */
[C---:B------:R-:W-:Y:S01]  /*6470*/  FFMA.FTZ R73, R42.reuse, R75, -R73 ;  /* 0x0000004b2a497223 */ /* 0x040fe20000010849 */
[----:B------:R-:W-:Y:S01]  /*6480*/  FFMA.FTZ R149, R42, R149, R50 ;  /* 0x000000952a957223 */ /* 0x000fe20000010032 */
[-C--:B------:R-:W-:Y:S01]  /*6490*/  FMUL.FTZ R75, R72, R71.reuse ;  /* 0x00000047484b7220 */ /* 0x080fe20000410000 */
[----:B------:R-:W-:Y:S01]  /*64a0*/  FFMA.FTZ R72, R68, R71, -R69 ;  /* 0x0000004744487223 */ /* 0x000fe20000010845 */
[C---:B------:R-:W-:Y:S01]  /*64b0*/  IMAD.U32 R50, R51.reuse, 0x10000, RZ ;  /* 0x0001000033327824 */ /* 0x040fe200078e00ff */
[----:B------:R-:W-:Y:S01]  /*64c0*/  LOP3.LUT R74, R74, 0xffff0000, RZ, 0xc0, !PT ;  /* 0xffff00004a4a7812 */ /* 0x000fe200078ec0ff */
[C---:B------:R-:W-:Y:S01]  /*64d0*/  IMAD.U32 R42, R48.reuse, 0x10000, RZ ;  /* 0x00010000302a7824 */ /* 0x040fe200078e00ff */
[----:B------:R-:W-:Y:S01]  /*64e0*/  LOP3.LUT R69, R51, 0xffff0000, RZ, 0xc0, !PT ;  /* 0xffff000033457812 */ /* 0x000fe200078ec0ff */
[C---:B------:R-:W-:Y:S01]  /*64f0*/  FMUL.FTZ R71, R41.reuse, R50 ;  /* 0x0000003229477220 */ /* 0x040fe20000410000 */
[----:B------:R-:W-:Y:S01]  /*6500*/  LOP3.LUT R51, R48, 0xffff0000, RZ, 0xc0, !PT ;  /* 0xffff000030337812 */ /* 0x000fe200078ec0ff */
[----:B------:R-:W-:Y:S01]  /*6510*/  FFMA.FTZ R68, R68, R155, R75 ;  /* 0x0000009b44447223 */ /* 0x000fe2000001004b */
[----:B------:R-:W-:Y:S01]  /*6520*/  LOP3.LUT R70, R70, 0xffff0000, RZ, 0xc0, !PT ;  /* 0xffff000046467812 */ /* 0x000fe200078ec0ff */
[-C--:B------:R-:W-:Y:S01]  /*6530*/  FMUL.FTZ R41, R41, R42.reuse ;  /* 0x0000002a29297220 */ /* 0x080fe20000410000 */
[C---:B------:R-:W-:Y:S01]  /*6540*/  FMUL.FTZ R75, R74.reuse, R69 ;  /* 0x000000454a4b7220 */ /* 0x040fe20000410000 */
[-C--:B------:R-:W-:Y:S01]  /*6550*/  FMUL.FTZ R74, R74, R51.reuse ;  /* 0x000000334a4a7220 */ /* 0x080fe20000410000 */
[C---:B------:R-:W-:Y:S01]  /*6560*/  FFMA.FTZ R71, R40.reuse, R42, -R71 ;  /* 0x0000002a28477223 */ /* 0x040fe20000010847 */
[----:B------:R-:W-:Y:S01]  /*6570*/  FFMA.FTZ R41, R40, R50, R41 ;  /* 0x0000003228297223 */ /* 0x000fe20000010029 */
[----:B------:R-:W-:Y:S01]  /*6580*/  FFMA.FTZ R40, R70, R51, -R75 ;  /* 0x0000003346287223 */ /* 0x000fe2000001084b */
        /* <DEDUP_REMOVED lines=12> */
[----:B------:R-:W-:-:S07]  /*6650*/  F2FP.BF16.F32.PACK_AB R74, R74, R41 ;  /* 0x000000294a4a723e */ /* 0x000fce00000010ff */
.L_x_1406:
[----:B------:R-:W-:Y:S05]  /*6660*/  BSYNC B3 ;  /* 0x0000000000037941 */ /* 0x000fea0003800000 */
.L_x_1405:
[----:B------:R-:W-:Y:S02]  /*6670*/  ULDC.64 UR4, c[0x0][0x208] ;  /* 0x0000820000047ab9 */ /* 0x000fe40000000a00 */
[----:B-1----:R1:W-:Y:S04]  /*6680*/  STG.E.128 desc[UR4][R116.64], R68 ;  /* 0x0000004474007986 */ /* 0x0023e8000c101d04 */
[----:B--2---:R1:W-:Y:S02]  /*6690*/  @!P4 STG.E.128 desc[UR4][R118.64], R72 ;  /* 0x000000487600c986 */ /* 0x0043e4000c101d04 */
.L_x_1404:
[----:B------:R-:W-:Y:S05]  /*66a0*/  BSYNC B2 ;  /* 0x0000000000027941 */ /* 0x000fea0003800000 */
.L_x_1403:
[----:B------:R-:W-:-:S13]  /*66b0*/  ISETP.NE.AND P4, PT, R92, RZ, PT ;  /* 0x000000ff5c00720c */ /* 0x000fda0003f85270 */
        /* <DEDUP_REMOVED lines=17> */
[----:B------:R-:W-:Y:S02]  /*67d0*/  SHF.R.S32.HI R40, RZ, 0x1f, R41 ;  /* 0x0000001fff287819 */ /* 0x000fe40000011429 */
[----:B-1----:R-:W-:-:S02]  /*67e0*/  LEA R68, P5, R42, R106, 0x1 ;  /* 0x0000006a2a447211 */ /* 0x002fc400078a08ff */
[----:B------:R-:W-:Y:S01]  /*67f0*/  LEA.HI R40, R40, R41, RZ, 0x3 ;  /* 0x0000002928287211 */ /* 0x000fe200078f18ff */
[----:B------:R-:W-:Y:S01]  /*6800*/  IMAD R41, R17, 0x4000, R8 ;  /* 0x0000400011297824 */ /* 0x000fe200078e0208 */
[-C--:B------:R-:W-:Y:S02]  /*6810*/  LEA.HI.X R69, R42, R107.reuse, R48, 0x1, P5 ;  /* 0x0000006b2a457211 */ /* 0x080fe400028f0c30 */
[----:B------:R-:W-:Y:S01]  /*6820*/  @!P4 LEA R70, P5, R114, R106, 0x1 ;  /* 0x0000006a7246c211 */ /* 0x000fe200078a08ff */
[----:B------:R-:W-:Y:S02]  /*6830*/  IMAD.SHL.U32 R40, R40, 0x200, RZ ;  /* 0x0000020028287824 */ /* 0x000fe400078e00ff */
[----:B------:R-:W-:Y:S01]  /*6840*/  IMAD R41, R41, 0x2, R16 ;  /* 0x0000000229297824 */ /* 0x000fe200078e0210 */
[----:B------:R-:W-:Y:S02]  /*6850*/  @!P4 LEA.HI.X R71, R114, R107, R131, 0x1, P5 ;  /* 0x0000006b7247c211 */ /* 0x000fe400028f0c83 */
[----:B------:R-:W-:-:S02]  /*6860*/  LOP3.LUT R40, R40, 0x7ffff000, RZ, 0xc0, !PT ;  /* 0x7ffff00028287812 */ /* 0x000fc400078ec0ff */
[----:B------:R-:W-:Y:S02]  /*6870*/  ISETP.GE.AND P5, PT, R226, R120, PT ;  /* 0x00000078e200720c */ /* 0x000fe40003fa6270 */
[----:B--2---:R-:W-:-:S04]  /*6880*/  LOP3.LUT R43, R43, 0x1c0, R51, 0xf8, !PT ;  /* 0x000001c02b2b7812 */ /* 0x004fc800078ef833 */
[----:B---3--:R-:W-:-:S04]  /*6890*/  LOP3.LUT R43, R43, R50, RZ, 0x3c, !PT ;  /* 0x000000322b2b7212 */ /* 0x008fc800078e3cff */
[----:B----4-:R-:W-:-:S05]  /*68a0*/  IADD3 R40, R43, R40, R49 ;  /* 0x000000282b287210 */ /* 0x010fca0007ffe031 */
[----:B------:R-:W-:-:S04]  /*68b0*/  IMAD R43, R17, 0x4000, R40 ;  /* 0x00004000112b7824 */ /* 0x000fc800078e0228 */
[----:B------:R-:W-:Y:S02]  /*68c0*/  IMAD R48, R43, 0x2, R16 ;  /* 0x000000022b307824 */ /* 0x000fe400078e0210 */
[----:B------:R-:W1:Y:S04]  /*68d0*/  LDS.128 R40, [R41+0x20400] ;  /* 0x0204000029287984 */ /* 0x000e680000000c00 */
[----:B------:R-:W2:Y:S01]  /*68e0*/  LDS.128 R48, [R48+0x20400] ;  /* 0x0204000030307984 */ /* 0x000ea20000000c00 */
[----:B------:R-:W-:Y:S05]  /*68f0*/  @P5 BRA `(.L_x_1408) ;  /* 0x00000004006c5947 */ /* 0x000fea0003800000 */
[----:B------:R-:W-:Y:S02]  /*6900*/  SHF.R.U32.HI R72, RZ, 0x10, R45 ;  /* 0x00000010ff487819 */ /* 0x000fe4000001162d */
[----:B------:R-:W-:Y:S02]  /*6910*/  SHF.R.U32.HI R116, RZ, 0x10, R37 ;  /* 0x00000010ff747819 */ /* 0x000fe40000011625 */
[--C-:B------:R-:W-:Y:S01]  /*6920*/  SHF.R.U64 R73, R38, 0x10, R39.reuse ;  /* 0x0000001026497819 */ /* 0x100fe20000001227 */
[----:B-1----:R-:W-:Y:S01]  /*6930*/  IMAD.U32 R38, R40, 0x10000, RZ ;  /* 0x0001000028267824 */ /* 0x002fe200078e00ff */
[----:B------:R-:W-:Y:S02]  /*6940*/  PRMT R147, R147, 0x5410, R72 ;  /* 0x0000541093937816 */ /* 0x000fe40000000048 */
[----:B------:R-:W-:Y:S02]  /*6950*/  PRMT R143, R143, 0x5410, R116 ;  /* 0x000054108f8f7816 */ /* 0x000fe40000000074 */
[----:B------:R-:W-:Y:S01]  /*6960*/  SHF.R.U32.HI R114, RZ, 0x10, R39 ;  /* 0x00000010ff727819 */ /* 0x000fe20000011627 */
[----:B------:R-:W-:Y:S01]  /*6970*/  IMAD.U32 R39, R41, 0x10000, RZ ;  /* 0x0001000029277824 */ /* 0x000fe200078e00ff */
[----:B------:R-:W-:Y:S01]  /*6980*/  SHF.R.U64 R75, R46, 0x10, R47 ;  /* 0x000000102e4b7819 */ /* 0x000fe2000000122f */
[----:B--2---:R-:W-:Y:S01]  /*6990*/  IMAD.U32 R46, R49, 0x10000, RZ ;  /* 0x00010000312e7824 */ /* 0x004fe200078e00ff */
[----:B------:R-:W-:Y:S01]  /*69a0*/  PRMT R140, R140, 0x5410, R73 ;  /* 0x000054108c8c7816 */ /* 0x000fe20000000049 */
[----:B------:R-:W-:Y:S01]  /*69b0*/  IMAD.U32 R73, R147, 0x10000, RZ ;  /* 0x0001000093497824 */ /* 0x000fe200078e00ff */
[----:B------:R-:W-:Y:S01]  /*69c0*/  SHF.R.U32.HI R74, RZ, 0x10, R47 ;  /* 0x00000010ff4a7819 */ /* 0x000fe2000001162f */
[----:B------:R-:W-:Y:S01]  /*69d0*/  IMAD.U32 R72, R143, 0x10000, RZ ;  /* 0x000100008f487824 */ /* 0x000fe200078e00ff */
[----:B------:R-:W-:Y:S01]  /*69e0*/  PRMT R141, R141, 0x5410, R114 ;  /* 0x000054108d8d7816 */ /* 0x000fe20000000072 */
[CC--:B------:R-:W-:Y:S01]  /*69f0*/  FMUL.FTZ R114, R46.reuse, R73.reuse ;  /* 0x000000492e727220 */ /* 0x0c0fe20000410000 */
[----:B------:R-:W-:Y:S01]  /*6a00*/  PRMT R145, R145, 0x5410, R74 ;  /* 0x0000541091917816 */ /* 0x000fe2000000004a */
[-C--:B------:R-:W-:Y:S01]  /*6a10*/  FMUL.FTZ R116, R46, R72.reuse ;  /* 0x000000482e747220 */ /* 0x080fe20000410000 */
[----:B------:R-:W-:Y:S01]  /*6a20*/  LOP3.LUT R47, R49, 0xffff0000, RZ, 0xc0, !PT ;  /* 0xffff0000312f7812 */ /* 0x000fe200078ec0ff */
[----:B------:R-:W-:Y:S01]  /*6a30*/  IMAD.U32 R49, R51, 0x10000, RZ ;  /* 0x0001000033317824 */ /* 0x000fe200078e00ff */
[----:B------:R-:W-:Y:S01]  /*6a40*/  LOP3.LUT R74, R147, 0xffff0000, RZ, 0xc0, !PT ;  /* 0xffff0000934a7812 */ /* 0x000fe200078ec0ff */
[C---:B------:R-:W-:Y:S01]  /*6a50*/  FFMA.FTZ R116, R39.reuse, R73, R116 ;  /* 0x0000004927747223 */ /* 0x040fe20000010074 */
[----:B------:R-:W-:Y:S01]  /*6a60*/  PRMT R144, R144, 0x5410, R75 ;  /* 0x0000541090907816 */ /* 0x000fe2000000004b */
[----:B------:R-:W-:Y:S01]  /*6a70*/  FFMA.FTZ R75, R39, R72, -R114 ;  /* 0x00000048274b7223 */ /* 0x000fe20000010872 */
[----:B------:R-:W-:Y:S01]  /*6a80*/  LOP3.LUT R46, R143, 0xffff0000, RZ, 0xc0, !PT ;  /* 0xffff00008f2e7812 */ /* 0x000fe200078ec0ff */
[----:B------:R-:W-:Y:S01]  /*6a90*/  IMAD.U32 R72, R145, 0x10000, RZ ;  /* 0x0001000091487824 */ /* 0x000fe200078e00ff */
[----:B------:R-:W-:Y:S01]  /*6aa0*/  LOP3.LUT R41, R41, 0xffff0000, RZ, 0xc0, !PT ;  /* 0xffff000029297812 */ /* 0x000fe200078ec0ff */
[----:B------:R-:W-:Y:S01]  /*6ab0*/  FMUL.FTZ R114, R47, R74 ;  /* 0x0000004a2f727220 */ /* 0x000fe20000410000 */
[----:B------:R-:W-:Y:S01]  /*6ac0*/  SHF.R.U64 R115, R44, 0x10, R45 ;  /* 0x000000102c737819 */ /* 0x000fe2000000122d */
[----:B------:R-:W-:Y:S01]  /*6ad0*/  IMAD.U32 R39, R141, 0x10000, RZ ;  /* 0x000100008d277824 */ /* 0x000fe200078e00ff */
[----:B------:R-:W-:Y:S01]  /*6ae0*/  SHF.R.U64 R117, R36, 0x10, R37 ;  /* 0x0000001024757819 */ /* 0x000fe20000001225 */
[----:B------:R-:W-:Y:S01]  /*6af0*/  FMUL.FTZ R148, R47, R46 ;  /* 0x0000002e2f947220 */ /* 0x000fe20000410000 */
[----:B------:R-:W-:Y:S01]  /*6b00*/  FMUL.FTZ R47, R49, R72 ;  /* 0x00000048312f7220 */ /* 0x000fe20000410000 */
[----:B------:R-:W-:Y:S01]  /*6b10*/  IMAD.U32 R44, R43, 0x10000, RZ ;  /* 0x000100002b2c7824 */ /* 0x000fe200078e00ff */
[----:B------:R-:W-:Y:S01]  /*6b20*/  PRMT R146, R146, 0x5410, R115 ;  /* 0x0000541092927816 */ /* 0x000fe20000000073 */
[----:B------:R-:W-:Y:S01]  /*6b30*/  FFMA.FTZ R118, R41, R46, -R114 ;  /* 0x0000002e29767223 */ /* 0x000fe20000010872 */
[-C--:B------:R-:W-:Y:S01]  /*6b40*/  FMUL.FTZ R49, R49, R39.reuse ;  /* 0x0000002731317220 */ /* 0x080fe20000410000 */
[----:B------:R-:W-:Y:S01]  /*6b50*/  LOP3.LUT R51, R51, 0xffff0000, RZ, 0xc0, !PT ;  /* 0xffff000033337812 */ /* 0x000fe200078ec0ff */
[----:B------:R-:W-:Y:S01]  /*6b60*/  FFMA.FTZ R73, R41, R74, R148 ;  /* 0x0000004a29497223 */ /* 0x000fe20000010094 */
[----:B------:R-:W-:Y:S01]  /*6b70*/  PRMT R142, R142, 0x5410, R117 ;  /* 0x000054108e8e7816 */ /* 0x000fe20000000075 */
[C---:B------:R-:W-:Y:S01]  /*6b80*/  FFMA.FTZ R74, R44.reuse, R39, -R47 ;  /* 0x000000272c4a7223 */ /* 0x040fe2000001082f */
[----:B------:R-:W-:Y:S01]  /*6b90*/  LOP3.LUT R114, R145, 0xffff0000, RZ, 0xc0, !PT ;  /* 0xffff000091727812 */ /* 0x000fe200078ec0ff */
[----:B------:R-:W-:Y:S01]  /*6ba0*/  FFMA.FTZ R72, R44, R72, R49 ;  /* 0x000000482c487223 */ /* 0x000fe20000010031 */
[----:B------:R-:W-:Y:S01]  /*6bb0*/  LOP3.LUT R46, R141, 0xffff0000, RZ, 0xc0, !PT ;  /* 0xffff00008d2e7812 */ /* 0x000fe200078ec0ff */
[----:B------:R-:W-:Y:S01]  /*6bc0*/  IMAD.U32 R45, R48, 0x10000, RZ ;  /* 0x00010000302d7824 */ /* 0x000fe200078e00ff */
[----:B------:R-:W-:Y:S01]  /*6bd0*/  LOP3.LUT R43, R43, 0xffff0000, RZ, 0xc0, !PT ;  /* 0xffff00002b2b7812 */ /* 0x000fe200078ec0ff */
[----:B------:R-:W-:Y:S01]  /*6be0*/  IMAD.U32 R44, R146, 0x10000, RZ ;  /* 0x00010000922c7824 */ /* 0x000fe200078e00ff */
[----:B------:R-:W-:Y:S01]  /*6bf0*/  LOP3.LUT R48, R48, 0xffff0000, RZ, 0xc0, !PT ;  /* 0xffff000030307812 */ /* 0x000fe200078ec0ff */
[----:B------:R-:W-:Y:S01]  /*6c00*/  FMUL.FTZ R148, R51, R114 ;  /* 0x0000007233947220 */ /* 0x000fe20000410000 */
[----:B------:R-:W-:-:S02]  /*6c10*/  IMAD.U32 R39, R142, 0x10000, RZ ;  /* 0x000100008e277824 */ /* 0x000fc400078e00ff */
[----:B------:R-:W-:Y:S01]  /*6c20*/  FMUL.FTZ R150, R51, R46 ;  /* 0x0000002e33967220 */ /* 0x000fe20000410000 */
[----:B------:R-:W-:Y:S01]  /*6c30*/  LOP3.LUT R47, R146, 0xffff0000, RZ, 0xc0, !PT ;  /* 0xffff0000922f7812 */ /* 0x000fe200078ec0ff */
[----:B------:R-:W-:Y:S01]  /*6c40*/  FMUL.FTZ R49, R45, R44 ;  /* 0x0000002c2d317220 */ /* 0x000fe20000410000 */
[----:B------:R-:W-:Y:S01]  /*6c50*/  LOP3.LUT R40, R40, 0xffff0000, RZ, 0xc0, !PT ;  /* 0xffff000028287812 */ /* 0x000fe200078ec0ff */
[----:B------:R-:W-:Y:S01]  /*6c60*/  FFMA.FTZ R115, R43, R46, -R148 ;  /* 0x0000002e2b737223 */ /* 0x000fe20000010894 */
[----:B------:R-:W-:Y:S01]  /*6c70*/  LOP3.LUT R41, R142, 0xffff0000, RZ, 0xc0, !PT ;  /* 0xffff00008e297812 */ /* 0x000fe200078ec0ff */
[----:B------:R-:W-:Y:S01]  /*6c80*/  FMUL.FTZ R45, R45, R39 ;  /* 0x000000272d2d7220 */ /* 0x000fe20000410000 */
[----:B------:R-:W-:Y:S01]  /*6c90*/  FFMA.FTZ R117, R43, R114, R150 ;  /* 0x000000722b757223 */ /* 0x000fe20000010096 */
[----:B------:R-:W-:Y:S01]  /*6ca0*/  FMUL.FTZ R43, R48, R47 ;  /* 0x0000002f302b7220 */ /* 0x000fe20000410000 */
[----:B------:R-:W-:Y:S02]  /*6cb0*/  IMAD.U32 R37, R50, 0x10000, RZ ;  /* 0x0001000032257824 */ /* 0x000fe400078e00ff */
[C---:B------:R-:W-:Y:S01]  /*6cc0*/  FFMA.FTZ R45, R38.reuse, R44, R45 ;  /* 0x0000002c262d7223 */ /* 0x040fe2000001002d */
[----:B------:R-:W-:Y:S01]  /*6cd0*/  FFMA.FTZ R49, R38, R39, -R49 ;  /* 0x0000002726317223 */ /* 0x000fe20000010831 */
[-C--:B------:R-:W-:Y:S01]  /*6ce0*/  FMUL.FTZ R51, R48, R41.reuse ;  /* 0x0000002930337220 */ /* 0x080fe20000410000 */
[----:B------:R-:W-:Y:S01]  /*6cf0*/  FFMA.FTZ R44, R40, R41, -R43 ;  /* 0x00000029282c7223 */ /* 0x000fe2000001082b */
[----:B------:R-:W-:Y:S01]  /*6d00*/  LOP3.LUT R50, R50, 0xffff0000, RZ, 0xc0, !PT ;  /* 0xffff000032327812 */ /* 0x000fe200078ec0ff */
[C---:B------:R-:W-:Y:S01]  /*6d10*/  IMAD.U32 R41, R144.reuse, 0x10000, RZ ;  /* 0x0001000090297824 */ /* 0x040fe200078e00ff */
[----:B------:R-:W-:Y:S01]  /*6d20*/  LOP3.LUT R43, R144, 0xffff0000, RZ, 0xc0, !PT ;  /* 0xffff0000902b7812 */ /* 0x000fe200078ec0ff */
[C---:B------:R-:W-:Y:S01]  /*6d30*/  IMAD.U32 R38, R140.reuse, 0x10000, RZ ;  /* 0x000100008c267824 */ /* 0x040fe200078e00ff */
[----:B------:R-:W-:Y:S01]  /*6d40*/  LOP3.LUT R39, R140, 0xffff0000, RZ, 0xc0, !PT ;  /* 0xffff00008c277812 */ /* 0x000fe200078ec0ff */
[----:B------:R-:W-:Y:S01]  /*6d50*/  FFMA.FTZ R40, R40, R47, R51 ;  /* 0x0000002f28287223 */ /* 0x000fe20000010033 */
[----:B------:R-:W-:-:S02]  /*6d60*/  IMAD.U32 R36, R42, 0x10000, RZ ;  /* 0x000100002a247824 */ /* 0x000fc400078e00ff */
[C---:B------:R-:W-:Y:S01]  /*6d70*/  FMUL.FTZ R47, R37.reuse, R41 ;  /* 0x00000029252f7220 */ /* 0x040fe20000410000 */
[-C--:B------:R-:W-:Y:S01]  /*6d80*/  FMUL.FTZ R46, R37, R38.reuse ;  /* 0x00000026252e7220 */ /* 0x080fe20000410000 */
[----:B------:R-:W-:Y:S01]  /*6d90*/  LOP3.LUT R42, R42, 0xffff0000, RZ, 0xc0, !PT ;  /* 0xffff00002a2a7812 */ /* 0x000fe200078ec0ff */
[C---:B------:R-:W-:Y:S01]  /*6da0*/  FMUL.FTZ R37, R50.reuse, R43 ;  /* 0x0000002b32257220 */ /* 0x040fe20000410000 */
[----:B------:R-:W-:Y:S01]  /*6db0*/  FMUL.FTZ R50, R50, R39 ;  /* 0x0000002732327220 */ /* 0x000fe20000410000 */
[C---:B------:R-:W-:Y:S01]  /*6dc0*/  FFMA.FTZ R47, R36.reuse, R38, -R47 ;  /* 0x00000026242f7223 */ /* 0x040fe2000001082f */
[----:B------:R-:W-:Y:S01]  /*6dd0*/  FFMA.FTZ R46, R36, R41, R46 ;  /* 0x00000029242e7223 */ /* 0x000fe2000001002e */
[C---:B------:R-:W-:Y:S01]  /*6de0*/  FFMA.FTZ R36, R42.reuse, R39, -R37 ;  /* 0x000000272a247223 */ /* 0x040fe20000010825 */
[----:B------:R-:W-:Y:S01]  /*6df0*/  FFMA.FTZ R43, R42, R43, R50 ;  /* 0x0000002b2a2b7223 */ /* 0x000fe20000010032 */
[----:B------:R-:W-:Y:S02]  /*6e00*/  F2FP.BF16.F32.PACK_AB R74, R115, R74 ;  /* 0x0000004a734a723e */ /* 0x000fe400000010ff */
        /* <DEDUP_REMOVED lines=9> */
[----:B------:R-:W-:-:S07]  /*6ea0*/  F2FP.BF16.F32.PACK_AB R42, R36, R47 ;  /* 0x0000002f242a723e */ /* 0x000fce00000010ff */
.L_x_1408:
[----:B------:R-:W-:Y:S05]  /*6eb0*/  BSYNC B2 ;  /* 0x0000000000027941 */ /* 0x000fea0003800000 */
.L_x_1407:
[----:B------:R-:W-:Y:S02]  /*6ec0*/  ULDC.64 UR4, c[0x0][0x208] ;  /* 0x0000820000047ab9 */ /* 0x000fe40000000a00 */
[----:B-1----:R3:W-:Y:S04]  /*6ed0*/  STG.E.128 desc[UR4][R68.64], R40 ;  /* 0x0000002844007986 */ /* 0x0027e8000c101d04 */
[----:B--2---:R3:W-:Y:S02]  /*6ee0*/  @!P4 STG.E.128 desc[UR4][R70.64], R48 ;  /* 0x000000304600c986 */ /* 0x0047e4000c101d04 */
.L_x_1402:
[----:B------:R-:W-:Y:S05]  /*6ef0*/  BSYNC B1 ;  /* 0x0000000000017941 */ /* 0x000fea0003800000 */
.L_x_1401:
[----:B------:R-:W2:Y:S01]  /*6f00*/  LDL R36, [R1+0x5c] ;  /* 0x00005c0001247983 */ /* 0x000ea20000100800 */
[----:B------:R-:W-:-:S04]  /*6f10*/  IMAD.WIDE.U32 R112, R234, R110, R112 ;  /* 0x0000006eea707225 */ /* 0x000fc800078e0070 */
[----:B--2---:R-:W-:-:S04]  /*6f20*/  IMAD R36, R36, R110, RZ ;  /* 0x0000006e24247224 */ /* 0x004fc800078e02ff */
[----:B---3--:R-:W-:Y:S01]  /*6f30*/  IMAD R49, R234, R111, R36 ;  /* 0x0000006fea317224 */ /* 0x008fe200078e0224 */
[----:B------:R-:W-:Y:S06]  /*6f40*/  @P0 BRA `(.L_x_1379) ;  /* 0x0000001000dc0947 */ /* 0x000fec0003800000 */
[----:B------:R-:W-:Y:S01]  /*6f50*/  ISETP.NE.AND P0, PT, R29, RZ, PT ;  /* 0x000000ff1d00720c */ /* 0x000fe20003f05270 */
[----:B------:R-:W-:Y:S01]  /*6f60*/  BSSY B1, `(.L_x_1409) ;  /* 0x0000083000017945 */ /* 0x000fe20003800000 */
[----:B------:R-:W-:-:S11]  /*6f70*/  IMAD.IADD R49, R113, 0x1, R49 ;  /* 0x0000000171317824 */ /* 0x000fd600078e0231 */
[----:B------:R-:W-:Y:S05]  /*6f80*/  @!P0 BRA `(.L_x_1410) ;  /* 0x0000000800008947 */ /* 0x000fea0003800000 */
[----:B------:R-:W2:Y:S04]  /*6f90*/  LDL R39, [R1+0x34] ;  /* 0x0000340001277983 */ /* 0x000ea80000100800 */
[----:B------:R-:W3:Y:S04]  /*6fa0*/  LDL R41, [R1+0x3c] ;  /* 0x00003c0001297983 */ /* 0x000ee80000100800 */
[----:B------:R-:W4:Y:S01]  /*6fb0*/  LDL R40, [R1+0x40] ;  /* 0x0000400001287983 */ /* 0x000f220000100800 */
[----:B------:R-:W-:Y:S01]  /*6fc0*/  SEL R36, R28, R123, !P3 ;  /* 0x0000007b1c247207 */ /* 0x000fe20005800000 */
[----:B------:R-:W-:Y:S03]  /*6fd0*/  BSSY B2, `(.L_x_1411) ;  /* 0x0000078000027945 */ /* 0x000fe60003800000 */
[----:B------:R-:W-:-:S04]  /*6fe0*/  SHF.R.S32.HI R37, RZ, 0x1f, R36 ;  /* 0x0000001fff257819 */ /* 0x000fc80000011424 */
[----:B------:R-:W-:-:S04]  /*6ff0*/  LEA.HI R37, R37, R36, RZ, 0x4 ;  /* 0x0000002425257211 */ /* 0x000fc800078f20ff */
[----:B------:R-:W-:-:S04]  /*7000*/  LEA.HI.SX32 R37, R37, R34, 0x1c ;  /* 0x0000002225257211 */ /* 0x000fc800078fe2ff */
[----:B------:R-:W-:Y:S01]  /*7010*/  SHF.R.S32.HI R36, RZ, 0x1f, R37 ;  /* 0x0000001fff247819 */ /* 0x000fe20000011425 */
[----:B------:R-:W-:-:S03]  /*7020*/  IMAD.SHL.U32 R47, R37, 0x8, RZ ;  /* 0x00000008252f7824 */ /* 0x000fc600078e00ff */
[----:B------:R-:W-:Y:S02]  /*7030*/  LEA.HI R38, R36, R37, RZ, 0x3 ;  /* 0x0000002524267211 */ /* 0x000fe400078f18ff */
[----:B------:R-:W-:Y:S02]  /*7040*/  IADD3 R37, P4, P5, R88, R112, R35 ;  /* 0x0000007058257210 */ /* 0x000fe40007d9e023 */
[----:B------:R-:W-:-:S13]  /*7050*/  ISETP.GE.AND P0, PT, R47, R121, PT ;  /* 0x000000792f00720c */ /* 0x000fda0003f06270 */
[--C-:B------:R-:W-:Y:S02]  /*7060*/  @!P0 SHF.R.S32.HI R48, RZ, 0x1f, R47.reuse ;  /* 0x0000001fff308819 */ /* 0x100fe4000001142f */
[----:B--2---:R-:W-:Y:S01]  /*7070*/  LOP3.LUT R36, R39, 0x38, R47, 0xf8, !PT ;  /* 0x0000003827247812 */ /* 0x004fe200078ef82f */
[----:B------:R-:W-:Y:S01]  /*7080*/  IMAD.SHL.U32 R39, R38, 0x200, RZ ;  /* 0x0000020026277824 */ /* 0x000fe200078e00ff */
[----:B------:R-:W-:Y:S02]  /*7090*/  IADD3.X R38, R0, R49, R95, P4, P5 ;  /* 0x0000003100267210 */ /* 0x000fe400027ea45f */
[----:B---3--:R-:W-:Y:S02]  /*70a0*/  LOP3.LUT R36, R36, R41, RZ, 0x3c, !PT ;  /* 0x0000002924247212 */ /* 0x008fe400078e3cff */
[----:B------:R-:W-:Y:S02]  /*70b0*/  LOP3.LUT R39, R39, 0x7ffff000, RZ, 0xc0, !PT ;  /* 0x7ffff00027277812 */ /* 0x000fe400078ec0ff */
[----:B------:R-:W-:-:S02]  /*70c0*/  LEA R44, P4, R37, R106, 0x1 ;  /* 0x0000006a252c7211 */ /* 0x000fc400078808ff */
[----:B----4-:R-:W-:Y:S02]  /*70d0*/  IADD3 R36, R36, R39, R40 ;  /* 0x0000002724247210 */ /* 0x010fe40007ffe028 */
[----:B------:R-:W-:Y:S01]  /*70e0*/  LEA.HI.X R45, R37, R107, R38, 0x1, P4 ;  /* 0x0000006b252d7211 */ /* 0x000fe200020f0c26 */
[C---:B------:R-:W-:Y:S01]  /*70f0*/  IMAD R37, R17.reuse, 0x4000, R5 ;  /* 0x0000400011257824 */ /* 0x040fe200078e0205 */
[----:B------:R-:W-:Y:S01]  /*7100*/  @!P0 IADD3 R47, P4, P5, R88, R112, R47 ;  /* 0x00000070582f8210 */ /* 0x000fe20007d9e02f */
[----:B------:R-:W-:Y:S02]  /*7110*/  IMAD R39, R17, 0x4000, R36 ;  /* 0x0000400011277824 */ /* 0x000fe400078e0224 */
[----:B------:R-:W-:Y:S01]  /*7120*/  IMAD R37, R37, 0x2, R16 ;  /* 0x0000000225257824 */ /* 0x000fe200078e0210 */
[----:B------:R-:W-:Y:S01]  /*7130*/  @!P0 IADD3.X R48, R0, R49, R48, P4, P5 ;  /* 0x0000003100308210 */ /* 0x000fe200027ea430 */
[----:B------:R-:W-:Y:S01]  /*7140*/  IMAD R40, R39, 0x2, R16 ;  /* 0x0000000227287824 */ /* 0x000fe200078e0210 */
[----:B------:R-:W-:-:S02]  /*7150*/  ISETP.GE.AND P5, PT, R229, R120, PT ;  /* 0x00000078e500720c */ /* 0x000fc40003fa6270 */
[C---:B------:R-:W-:Y:S01]  /*7160*/  @!P0 LEA R46, P4, R47.reuse, R106, 0x1 ;  /* 0x0000006a2f2e8211 */ /* 0x040fe200078808ff */
[----:B------:R-:W2:Y:S03]  /*7170*/  LDS.128 R36, [R37+0x20400] ;  /* 0x0204000025247984 */ /* 0x000ea60000000c00 */
[----:B------:R-:W-:Y:S01]  /*7180*/  @!P0 LEA.HI.X R47, R47, R107, R48, 0x1, P4 ;  /* 0x0000006b2f2f8211 */ /* 0x000fe200020f0c30 */
[----:B------:R-:W3:Y:S06]  /*7190*/  LDS.128 R40, [R40+0x20400] ;  /* 0x0204000028287984 */ /* 0x000eec0000000c00 */
[----:B------:R-:W-:Y:S05]  /*71a0*/  @P5 BRA `(.L_x_1412) ;  /* 0x0000000400685947 */ /* 0x000fea0003800000 */
[----:B-1----:R-:W-:Y:S01]  /*71b0*/  SHF.R.U32.HI R70, RZ, 0x10, R65 ;  /* 0x00000010ff467819 */ /* 0x002fe20000011641 */
[----:B--2---:R-:W-:Y:S01]  /*71c0*/  IMAD.U32 R48, R37, 0x10000, RZ ;  /* 0x0001000025307824 */ /* 0x004fe200078e00ff */
[--C-:B------:R-:W-:Y:S01]  /*71d0*/  SHF.R.U32.HI R74, RZ, 0x10, R57.reuse ;  /* 0x00000010ff4a7819 */ /* 0x100fe20000011639 */
[----:B---3--:R-:W-:Y:S01]  /*71e0*/  IMAD.U32 R51, R40, 0x10000, RZ ;  /* 0x0001000028337824 */ /* 0x008fe200078e00ff */
[----:B------:R-:W-:Y:S02]  /*71f0*/  PRMT R139, R139, 0x5410, R70 ;  /* 0x000054108b8b7816 */ /* 0x000fe40000000046 */
[----:B------:R-:W-:Y:S02]  /*7200*/  PRMT R135, R135, 0x5410, R74 ;  /* 0x0000541087877816 */ /* 0x000fe4000000004a */
[----:B------:R-:W-:Y:S01]  /*7210*/  SHF.R.U64 R75, R56, 0x10, R57 ;  /* 0x00000010384b7819 */ /* 0x000fe20000001239 */
[----:B------:R-:W-:Y:S01]  /*7220*/  IMAD.U32 R57, R41, 0x10000, RZ ;  /* 0x0001000029397824 */ /* 0x000fe200078e00ff */
[----:B------:R-:W-:Y:S01]  /*7230*/  SHF.R.U64 R69, R66, 0x10, R67 ;  /* 0x0000001042457819 */ /* 0x000fe20000001243 */
[----:B------:R-:W-:Y:S01]  /*7240*/  IMAD.U32 R66, R139, 0x10000, RZ ;  /* 0x000100008b427824 */ /* 0x000fe200078e00ff */
[----:B------:R-:W-:Y:S01]  /*7250*/  SHF.R.U64 R71, R64, 0x10, R65 ;  /* 0x0000001040477819 */ /* 0x000fe20000001241 */
[----:B------:R-:W-:Y:S01]  /*7260*/  IMAD.U32 R65, R135, 0x10000, RZ ;  /* 0x0001000087417824 */ /* 0x000fe200078e00ff */
[----:B------:R-:W-:Y:S01]  /*7270*/  SHF.R.U32.HI R68, RZ, 0x10, R67 ;  /* 0x00000010ff447819 */ /* 0x000fe20000011643 */
[----:B------:R-:W-:Y:S01]  /*7280*/  FMUL.FTZ R67, R57, R66 ;  /* 0x0000004239437220 */ /* 0x000fe20000410000 */
[----:B------:R-:W-:-:S02]  /*7290*/  SHF.R.U32.HI R72, RZ, 0x10, R59 ;  /* 0x00000010ff487819 */ /* 0x000fc4000001163b */
[----:B------:R-:W-:Y:S01]  /*72a0*/  SHF.R.U64 R73, R58, 0x10, R59 ;  /* 0x000000103a497819 */ /* 0x000fe2000000123b */
[-C--:B------:R-:W-:Y:S01]  /*72b0*/  FFMA.FTZ R67, R48, R65.reuse, -R67 ;  /* 0x0000004130437223 */ /* 0x080fe20000010843 */
[----:B------:R-:W-:Y:S01]  /*72c0*/  LOP3.LUT R58, R41, 0xffff0000, RZ, 0xc0, !PT ;  /* 0xffff0000293a7812 */ /* 0x000fe200078ec0ff */
[----:B------:R-:W-:Y:S01]  /*72d0*/  IMAD.U32 R59, R43, 0x10000, RZ ;  /* 0x000100002b3b7824 */ /* 0x000fe200078e00ff */
[----:B------:R-:W-:Y:S02]  /*72e0*/  LOP3.LUT R139, R139, 0xffff0000, RZ, 0xc0, !PT ;  /* 0xffff00008b8b7812 */ /* 0x000fe400078ec0ff */
[----:B------:R-:W-:Y:S01]  /*72f0*/  PRMT R136, R136, 0x5410, R69 ;  /* 0x0000541088887816 */ /* 0x000fe20000000045 */
[----:B------:R-:W-:Y:S01]  /*7300*/  FMUL.FTZ R69, R57, R65 ;  /* 0x0000004139457220 */ /* 0x000fe20000410000 */
[----:B------:R-:W-:Y:S01]  /*7310*/  PRMT R137, R137, 0x5410, R68 ;  /* 0x0000541089897816 */ /* 0x000fe20000000044 */
[----:B------:R-:W-:Y:S01]  /*7320*/  FMUL.FTZ R65, R58, R139 ;  /* 0x0000008b3a417220 */ /* 0x000fe20000410000 */
[----:B------:R-:W-:Y:S01]  /*7330*/  PRMT R133, R133, 0x5410, R72 ;  /* 0x0000541085857816 */ /* 0x000fe20000000048 */
[----:B------:R-:W-:Y:S01]  /*7340*/  FFMA.FTZ R69, R48, R66, R69 ;  /* 0x0000004230457223 */ /* 0x000fe20000010045 */
[----:B------:R-:W-:Y:S01]  /*7350*/  LOP3.LUT R135, R135, 0xffff0000, RZ, 0xc0, !PT ;  /* 0xffff000087877812 */ /* 0x000fe200078ec0ff */
[----:B------:R-:W-:Y:S01]  /*7360*/  IMAD.U32 R57, R137, 0x10000, RZ ;  /* 0x0001000089397824 */ /* 0x000fe200078e00ff */
[----:B------:R-:W-:Y:S01]  /*7370*/  LOP3.LUT R50, R37, 0xffff0000, RZ, 0xc0, !PT ;  /* 0xffff000025327812 */ /* 0x000fe200078ec0ff */
[----:B------:R-:W-:Y:S01]  /*7380*/  IMAD.U32 R48, R133, 0x10000, RZ ;  /* 0x0001000085307824 */ /* 0x000fe200078e00ff */
[----:B------:R-:W-:Y:S01]  /*7390*/  PRMT R138, R138, 0x5410, R71 ;  /* 0x000054108a8a7816 */ /* 0x000fe20000000047 */
[-C--:B------:R-:W-:Y:S01]  /*73a0*/  FMUL.FTZ R71, R58, R135.reuse ;  /* 0x000000873a477220 */ /* 0x080fe20000410000 */
[----:B------:R-:W-:Y:S01]  /*73b0*/  LOP3.LUT R64, R43, 0xffff0000, RZ, 0xc0, !PT ;  /* 0xffff00002b407812 */ /* 0x000fe200078ec0ff */
[----:B------:R-:W-:Y:S01]  /*73c0*/  FFMA.FTZ R58, R50, R135, -R65 ;  /* 0x00000087323a7223 */ /* 0x000fe20000010841 */
[----:B------:R-:W-:Y:S01]  /*73d0*/  LOP3.LUT R137, R137, 0xffff0000, RZ, 0xc0, !PT ;  /* 0xffff000089897812 */ /* 0x000fe200078ec0ff */
[----:B------:R-:W-:Y:S01]  /*73e0*/  FMUL.FTZ R65, R59, R57 ;  /* 0x000000393b417220 */ /* 0x000fe20000410000 */
[----:B------:R-:W-:Y:S01]  /*73f0*/  LOP3.LUT R56, R40, 0xffff0000, RZ, 0xc0, !PT ;  /* 0xffff000028387812 */ /* 0x000fe200078ec0ff */
[----:B------:R-:W-:Y:S01]  /*7400*/  IMAD.U32 R40, R39, 0x10000, RZ ;  /* 0x0001000027287824 */ /* 0x000fe200078e00ff */
[----:B------:R-:W-:Y:S01]  /*7410*/  LOP3.LUT R133, R133, 0xffff0000, RZ, 0xc0, !PT ;  /* 0xffff000085857812 */ /* 0x000fe200078ec0ff */
[-C--:B------:R-:W-:Y:S01]  /*7420*/  FMUL.FTZ R70, R59, R48.reuse ;  /* 0x000000303b467220 */ /* 0x080fe20000410000 */
[----:B------:R-:W-:Y:S01]  /*7430*/  PRMT R134, R134, 0x5410, R75 ;  /* 0x0000541086867816 */ /* 0x000fe2000000004b */
[----:B------:R-:W-:Y:S01]  /*7440*/  FFMA.FTZ R66, R50, R139, R71 ;  /* 0x0000008b32427223 */ /* 0x000fe20000010047 */
[----:B------:R-:W-:Y:S01]  /*7450*/  LOP3.LUT R41, R39, 0xffff0000, RZ, 0xc0, !PT ;  /* 0xffff000027297812 */ /* 0x000fe200078ec0ff */
[----:B------:R-:W-:Y:S01]  /*7460*/  FMUL.FTZ R50, R64, R137 ;  /* 0x0000008940327220 */ /* 0x000fe20000410000 */
[----:B------:R-:W-:Y:S01]  /*7470*/  FFMA.FTZ R68, R40, R48, -R65 ;  /* 0x0000003028447223 */ /* 0x000fe20000010841 */
[----:B------:R-:W-:Y:S01]  /*7480*/  FMUL.FTZ R64, R64, R133 ;  /* 0x0000008540407220 */ /* 0x000fe20000410000 */
[----:B------:R-:W-:Y:S01]  /*7490*/  LOP3.LUT R59, R138, 0xffff0000, RZ, 0xc0, !PT ;  /* 0xffff00008a3b7812 */ /* 0x000fe200078ec0ff */
[----:B------:R-:W-:Y:S01]  /*74a0*/  FFMA.FTZ R70, R40, R57, R70 ;  /* 0x0000003928467223 */ /* 0x000fe20000010046 */
[----:B------:R-:W-:Y:S01]  /*74b0*/  IMAD.U32 R48, R138, 0x10000, RZ ;  /* 0x000100008a307824 */ /* 0x000fe200078e00ff */
[C---:B------:R-:W-:Y:S01]  /*74c0*/  LOP3.LUT R57, R134.reuse, 0xffff0000, RZ, 0xc0, !PT ;  /* 0xffff000086397812 */ /* 0x040fe200078ec0ff */
[----:B------:R-:W-:-:S02]  /*74d0*/  IMAD.U32 R40, R134, 0x10000, RZ ;  /* 0x0001000086287824 */ /* 0x000fc400078e00ff */
[C---:B------:R-:W-:Y:S01]  /*74e0*/  FFMA.FTZ R133, R41.reuse, R133, -R50 ;  /* 0x0000008529857223 */ /* 0x040fe20000010832 */
[C---:B------:R-:W-:Y:S01]  /*74f0*/  IMAD.U32 R37, R36.reuse, 0x10000, RZ ;  /* 0x0001000024257824 */ /* 0x040fe200078e00ff */
[----:B------:R-:W-:Y:S01]  /*7500*/  LOP3.LUT R36, R36, 0xffff0000, RZ, 0xc0, !PT ;  /* 0xffff000024247812 */ /* 0x000fe200078ec0ff */
[----:B------:R-:W-:Y:S01]  /*7510*/  FFMA.FTZ R137, R41, R137, R64 ;  /* 0x0000008929897223 */ /* 0x000fe20000010040 */
[C---:B------:R-:W-:Y:S01]  /*7520*/  FMUL.FTZ R50, R51.reuse, R48 ;  /* 0x0000003033327220 */ /* 0x040fe20000410000 */
[----:B------:R-:W-:Y:S01]  /*7530*/  FMUL.FTZ R41, R56, R59 ;  /* 0x0000003b38297220 */ /* 0x000fe20000410000 */
[-C--:B------:R-:W-:Y:S01]  /*7540*/  FMUL.FTZ R51, R51, R40.reuse ;  /* 0x0000002833337220 */ /* 0x080fe20000410000 */
[----:B------:R-:W-:Y:S01]  /*7550*/  PRMT R132, R132, 0x5410, R73 ;  /* 0x0000541084847816 */ /* 0x000fe20000000049 */
[-C--:B------:R-:W-:Y:S01]  /*7560*/  FMUL.FTZ R65, R56, R57.reuse ;  /* 0x0000003938417220 */ /* 0x080fe20000410000 */
[----:B------:R-:W-:Y:S02]  /*7570*/  IMAD.U32 R43, R42, 0x10000, RZ ;  /* 0x000100002a2b7824 */ /* 0x000fe400078e00ff */
[----:B------:R-:W-:Y:S01]  /*7580*/  FFMA.FTZ R57, R36, R57, -R41 ;  /* 0x0000003924397223 */ /* 0x000fe20000010829 */
[----:B------:R-:W-:Y:S01]  /*7590*/  LOP3.LUT R42, R42, 0xffff0000, RZ, 0xc0, !PT ;  /* 0xffff00002a2a7812 */ /* 0x000fe200078ec0ff */
[C---:B------:R-:W-:Y:S01]  /*75a0*/  FFMA.FTZ R50, R37.reuse, R40, -R50 ;  /* 0x0000002825327223 */ /* 0x040fe20000010832 */
[----:B------:R-:W-:Y:S01]  /*75b0*/  FFMA.FTZ R51, R37, R48, R51 ;  /* 0x0000003025337223 */ /* 0x000fe20000010033 */
[C---:B------:R-:W-:Y:S01]  /*75c0*/  LOP3.LUT R41, R136.reuse, 0xffff0000, RZ, 0xc0, !PT ;  /* 0xffff000088297812 */ /* 0x040fe200078ec0ff */
[----:B------:R-:W-:Y:S01]  /*75d0*/  IMAD.U32 R48, R136, 0x10000, RZ ;  /* 0x0001000088307824 */ /* 0x000fe200078e00ff */
[C---:B------:R-:W-:Y:S01]  /*75e0*/  LOP3.LUT R37, R132.reuse, 0xffff0000, RZ, 0xc0, !PT ;  /* 0xffff000084257812 */ /* 0x040fe200078ec0ff */
[----:B------:R-:W-:-:S02]  /*75f0*/  IMAD.U32 R40, R132, 0x10000, RZ ;  /* 0x0001000084287824 */ /* 0x000fc400078e00ff */
[----:B------:R-:W-:Y:S01]  /*7600*/  FFMA.FTZ R36, R36, R59, R65 ;  /* 0x0000003b24247223 */ /* 0x000fe20000010041 */
[C---:B------:R-:W-:Y:S01]  /*7610*/  IMAD.U32 R39, R38.reuse, 0x10000, RZ ;  /* 0x0001000026277824 */ /* 0x040fe200078e00ff */
[----:B------:R-:W-:Y:S01]  /*7620*/  LOP3.LUT R38, R38, 0xffff0000, RZ, 0xc0, !PT ;  /* 0xffff000026267812 */ /* 0x000fe200078ec0ff */
[C---:B------:R-:W-:Y:S01]  /*7630*/  FMUL.FTZ R56, R43.reuse, R48 ;  /* 0x000000302b387220 */ /* 0x040fe20000410000 */
        /* <DEDUP_REMOVED lines=14> */
[----:B------:R-:W-:Y:S02]  /*7720*/  F2FP.BF16.F32.PACK_AB R39, R133, R68 ;  /* 0x000000448527723e */ /* 0x000fe400000010ff */
[----:B------:R-:W-:-:S02]  /*7730*/  F2FP.BF16.F32.PACK_AB R41, R66, R69 ;  /* 0x000000454229723e */ /* 0x000fc400000010ff */
[----:B------:R-:W-:-:S07]  /*7740*/  F2FP.BF16.F32.PACK_AB R38, R59, R56 ;  /* 0x000000383b26723e */ /* 0x000fce00000010ff */
.L_x_1412:
[----:B------:R-:W-:Y:S05]  /*7750*/  BSYNC B2 ;  /* 0x0000000000027941 */ /* 0x000fea0003800000 */
.L_x_1411:
[----:B------:R-:W-:Y:S02]  /*7760*/  ULDC.64 UR4, c[0x0][0x208] ;  /* 0x0000820000047ab9 */ /* 0x000fe40000000a00 */
[----:B--2---:R2:W-:Y:S04]  /*7770*/  STG.E.128 desc[UR4][R44.64], R36 ;  /* 0x000000242c007986 */ /* 0x0045e8000c101d04 */
[----:B---3--:R2:W-:Y:S02]  /*7780*/  @!P0 STG.E.128 desc[UR4][R46.64], R40 ;  /* 0x000000282e008986 */ /* 0x0085e4000c101d04 */
.L_x_1410:
[----:B------:R-:W-:Y:S05]  /*7790*/  BSYNC B1 ;  /* 0x0000000000017941 */ /* 0x000fea0003800000 */
.L_x_1409:
[----:B------:R-:W-:-:S13]  /*77a0*/  ISETP.NE.AND P0, PT, R92, RZ, PT ;  /* 0x000000ff5c00720c */ /* 0x000fda0003f05270 */
[----:B------:R-:W-:Y:S05]  /*77b0*/  @!P0 BRA `(.L_x_1379) ;  /* 0x0000000800c08947 */ /* 0x000fea0003800000 */
[----:B--2---:R-:W2:Y:S04]  /*77c0*/  LDL R39, [R1+0x34] ;  /* 0x0000340001277983 */ /* 0x004ea80000100800 */
[----:B------:R-:W3:Y:S04]  /*77d0*/  LDL R38, [R1+0x3c] ;  /* 0x00003c0001267983 */ /* 0x000ee80000100800 */
[----:B------:R-:W4:Y:S01]  /*77e0*/  LDL R37, [R1+0x40] ;  /* 0x0000400001257983 */ /* 0x000f220000100800 */
[----:B------:R-:W-:Y:S01]  /*77f0*/  SEL R123, R28, R123, !P2 ;  /* 0x0000007b1c7b7207 */ /* 0x000fe20005000000 */
[----:B------:R-:W-:Y:S01]  /*7800*/  BSSY B1, `(.L_x_1413) ;  /* 0x0000073000017945 */ /* 0x000fe20003800000 */
[----:B------:R-:W-:-:S02]  /*7810*/  IADD3 R45, P0, P4, R88, R112, R91 ;  /* 0x00000070582d7210 */ /* 0x000fc40007c1e05b */
[----:B------:R-:W-:Y:S02]  /*7820*/  SHF.R.S32.HI R36, RZ, 0x1f, R123 ;  /* 0x0000001fff247819 */ /* 0x000fe4000001147b */
[----:B------:R-:W-:Y:S02]  /*7830*/  IADD3.X R46, R0, R49, R96, P0, P4 ;  /* 0x00000031002e7210 */ /* 0x000fe400007e8460 */
[----:B------:R-:W-:Y:S02]  /*7840*/  LEA.HI R123, R36, R123, RZ, 0x4 ;  /* 0x0000007b247b7211 */ /* 0x000fe400078f20ff */
[----:B------:R-:W-:Y:S02]  /*7850*/  ISETP.GE.AND P4, PT, R226, R120, PT ;  /* 0x00000078e200720c */ /* 0x000fe40003f86270 */
[----:B------:R-:W-:Y:S02]  /*7860*/  LEA.HI.SX32 R123, R123, R90, 0x1c ;  /* 0x0000005a7b7b7211 */ /* 0x000fe400078fe2ff */
[----:B------:R-:W-:-:S02]  /*7870*/  LEA R44, P0, R45, R106, 0x1 ;  /* 0x0000006a2d2c7211 */ /* 0x000fc400078008ff */
[----:B------:R-:W-:Y:S01]  /*7880*/  SHF.R.S32.HI R36, RZ, 0x1f, R123 ;  /* 0x0000001fff247819 */ /* 0x000fe2000001147b */
[----:B------:R-:W-:Y:S01]  /*7890*/  IMAD.SHL.U32 R47, R123, 0x8, RZ ;  /* 0x000000087b2f7824 */ /* 0x000fe200078e00ff */
[----:B------:R-:W-:Y:S02]  /*78a0*/  LEA.HI.X R45, R45, R107, R46, 0x1, P0 ;  /* 0x0000006b2d2d7211 */ /* 0x000fe400000f0c2e */
[----:B------:R-:W-:-:S05]  /*78b0*/  LEA.HI R123, R36, R123, RZ, 0x3 ;  /* 0x0000007b247b7211 */ /* 0x000fca00078f18ff */
[----:B------:R-:W-:-:S05]  /*78c0*/  IMAD.SHL.U32 R123, R123, 0x200, RZ ;  /* 0x000002007b7b7824 */ /* 0x000fca00078e00ff */
[----:B------:R-:W-:Y:S02]  /*78d0*/  LOP3.LUT R123, R123, 0x7ffff000, RZ, 0xc0, !PT ;  /* 0x7ffff0007b7b7812 */ /* 0x000fe400078ec0ff */
[----:B--2---:R-:W-:-:S04]  /*78e0*/  LOP3.LUT R36, R39, 0x38, R47, 0xf8, !PT ;  /* 0x0000003827247812 */ /* 0x004fc800078ef82f */
[----:B---3--:R-:W-:-:S04]  /*78f0*/  LOP3.LUT R36, R36, R38, RZ, 0x3c, !PT ;  /* 0x0000002624247212 */ /* 0x008fc800078e3cff */
[----:B----4-:R-:W-:Y:S01]  /*7900*/  IADD3 R36, R36, R123, R37 ;  /* 0x0000007b24247210 */ /* 0x010fe20007ffe025 */
[----:B------:R-:W-:-:S04]  /*7910*/  IMAD R37, R17, 0x4000, R7 ;  /* 0x0000400011257824 */ /* 0x000fc800078e0207 */
[----:B------:R-:W-:Y:S02]  /*7920*/  IMAD R39, R17, 0x4000, R36 ;  /* 0x0000400011277824 */ /* 0x000fe400078e0224 */
[--C-:B------:R-:W-:Y:S02]  /*7930*/  IMAD R37, R37, 0x2, R16.reuse ;  /* 0x0000000225257824 */ /* 0x100fe400078e0210 */
[----:B------:R-:W-:-:S04]  /*7940*/  IMAD R40, R39, 0x2, R16 ;  /* 0x0000000227287824 */ /* 0x000fc800078e0210 */
[----:B------:R-:W2:Y:S04]  /*7950*/  LDS.128 R36, [R37+0x20400] ;  /* 0x0204000025247984 */ /* 0x000ea80000000c00 */
[----:B------:R-:W3:Y:S01]  /*7960*/  LDS.128 R40, [R40+0x20400] ;  /* 0x0204000028287984 */ /* 0x000ee20000000c00 */
[----:B------:R-:W-:Y:S05]  /*7970*/  @P4 BRA `(.L_x_1414) ;  /* 0x00000004006c4947 */ /* 0x000fea0003800000 */
[--C-:B------:R-:W-:Y:S01]  /*7980*/  SHF.R.U64 R58, R60, 0x10, R61.reuse ;  /* 0x000000103c3a7819 */ /* 0x100fe2000000123d */
[----:B--2---:R-:W-:Y:S01]  /*7990*/  IMAD.U32 R46, R37, 0x10000, RZ ;  /* 0x00010000252e7824 */ /* 0x004fe200078e00ff */
[----:B------:R-:W-:Y:S01]  /*79a0*/  SHF.R.U32.HI R61, RZ, 0x10, R61 ;  /* 0x00000010ff3d7819 */ /* 0x000fe2000001163d */
[----:B---3--:R-:W-:Y:S01]  /*79b0*/  IMAD.U32 R50, R40, 0x10000, RZ ;  /* 0x0001000028327824 */ /* 0x008fe200078e00ff */
[----:B------:R-:W-:Y:S02]  /*79c0*/  SHF.R.U32.HI R65, RZ, 0x10, R53 ;  /* 0x00000010ff417819 */ /* 0x000fe40000011635 */
[----:B------:R-:W-:Y:S01]  /*79d0*/  SHF.R.U64 R59, R54, 0x10, R55 ;  /* 0x00000010363b7819 */ /* 0x000fe20000001237 */
[----:B------:R-:W-:Y:S01]  /*79e0*/  IMAD.U32 R54, R43, 0x10000, RZ ;  /* 0x000100002b367824 */ /* 0x000fe200078e00ff */
[----:B------:R-:W-:Y:S02]  /*79f0*/  PRMT R130, R130, 0x5410, R61 ;  /* 0x0000541082827816 */ /* 0x000fe4000000003d */
[----:B------:R-:W-:-:S02]  /*7a00*/  SHF.R.U32.HI R57, RZ, 0x10, R55 ;  /* 0x00000010ff397819 */ /* 0x000fc40000011637 */
[----:B------:R-:W-:Y:S02]  /*7a10*/  PRMT R126, R126, 0x5410, R65 ;  /* 0x000054107e7e7816 */ /* 0x000fe40000000041 */
[----:B------:R-:W-:Y:S01]  /*7a20*/  SHF.R.U64 R64, R52, 0x10, R53 ;  /* 0x0000001034407819 */ /* 0x000fe20000001235 */
[----:B------:R-:W-:Y:S01]  /*7a30*/  IMAD.U32 R52, R41, 0x10000, RZ ;  /* 0x0001000029347824 */ /* 0x000fe200078e00ff */
[----:B------:R-:W-:Y:S02]  /*7a40*/  SHF.R.U64 R56, R62, 0x10, R63 ;  /* 0x000000103e387819 */ /* 0x000fe4000000123f */
[----:B------:R-:W-:Y:S01]  /*7a50*/  PRMT R122, R122, 0x5410, R59 ;  /* 0x000054107a7a7816 */ /* 0x000fe2000000003b */
[----:B------:R-:W-:Y:S01]  /*7a60*/  IMAD.U32 R59, R130, 0x10000, RZ ;  /* 0x00010000823b7824 */ /* 0x000fe200078e00ff */
[----:B------:R-:W-:Y:S02]  /*7a70*/  SHF.R.U32.HI R63, RZ, 0x10, R63 ;  /* 0x00000010ff3f7819 */ /* 0x000fe4000001163f */
[----:B------:R-:W-:Y:S01]  /*7a80*/  PRMT R124, R124, 0x5410, R57 ;  /* 0x000054107c7c7816 */ /* 0x000fe20000000039 */
[----:B------:R-:W-:-:S02]  /*7a90*/  IMAD.U32 R57, R126, 0x10000, RZ ;  /* 0x000100007e397824 */ /* 0x000fc400078e00ff */
[----:B------:R-:W-:Y:S01]  /*7aa0*/  FMUL.FTZ R61, R52, R59 ;  /* 0x0000003b343d7220 */ /* 0x000fe20000410000 */
[----:B------:R-:W-:Y:S01]  /*7ab0*/  PRMT R128, R128, 0x5410, R63 ;  /* 0x0000541080807816 */ /* 0x000fe2000000003f */
[-C--:B------:R-:W-:Y:S02]  /*7ac0*/  FMUL.FTZ R63, R52, R57.reuse ;  /* 0x00000039343f7220 */ /* 0x080fe40000410000 */
[----:B------:R-:W-:Y:S01]  /*7ad0*/  FFMA.FTZ R52, R46, R57, -R61 ;  /* 0x000000392e347223 */ /* 0x000fe2000001083d */
[----:B------:R-:W-:Y:S01]  /*7ae0*/  LOP3.LUT R53, R41, 0xffff0000, RZ, 0xc0, !PT ;  /* 0xffff000029357812 */ /* 0x000fe200078ec0ff */
[----:B------:R-:W-:Y:S01]  /*7af0*/  IMAD.U32 R61, R128, 0x10000, RZ ;  /* 0x00010000803d7824 */ /* 0x000fe200078e00ff */
[----:B------:R-:W-:Y:S01]  /*7b00*/  LOP3.LUT R130, R130, 0xffff0000, RZ, 0xc0, !PT ;  /* 0xffff000082827812 */ /* 0x000fe200078ec0ff */
[----:B------:R-:W-:Y:S01]  /*7b10*/  IMAD.U32 R57, R124, 0x10000, RZ ;  /* 0x000100007c397824 */ /* 0x000fe200078e00ff */
[----:B------:R-:W-:Y:S01]  /*7b20*/  LOP3.LUT R126, R126, 0xffff0000, RZ, 0xc0, !PT ;  /* 0xffff00007e7e7812 */ /* 0x000fe200078ec0ff */
[----:B------:R-:W-:Y:S01]  /*7b30*/  FFMA.FTZ R63, R46, R59, R63 ;  /* 0x0000003b2e3f7223 */ /* 0x000fe2000001003f */
[----:B------:R-:W-:Y:S01]  /*7b40*/  LOP3.LUT R51, R40, 0xffff0000, RZ, 0xc0, !PT ;  /* 0xffff000028337812 */ /* 0x000fe200078ec0ff */
[C---:B------:R-:W-:Y:S01]  /*7b50*/  FMUL.FTZ R59, R54.reuse, R61 ;  /* 0x0000003d363b7220 */ /* 0x040fe20000410000 */
[----:B------:R-:W-:Y:S01]  /*7b60*/  LOP3.LUT R48, R37, 0xffff0000, RZ, 0xc0, !PT ;  /* 0xffff000025307812 */ /* 0x000fe200078ec0ff */
[----:B------:R-:W-:Y:S01]  /*7b70*/  IMAD.U32 R40, R39, 0x10000, RZ ;  /* 0x0001000027287824 */ /* 0x000fe200078e00ff */
[----:B------:R-:W-:Y:S01]  /*7b80*/  PRMT R125, R125, 0x5410, R64 ;  /* 0x000054107d7d7816 */ /* 0x000fe20000000040 */
[----:B------:R-:W-:Y:S01]  /*7b90*/  FMUL.FTZ R65, R53, R130 ;  /* 0x0000008235417220 */ /* 0x000fe20000410000 */
[-C--:B------:R-:W-:Y:S01]  /*7ba0*/  FMUL.FTZ R54, R54, R57.reuse ;  /* 0x0000003936367220 */ /* 0x080fe20000410000 */
[----:B------:R-:W-:Y:S01]  /*7bb0*/  LOP3.LUT R55, R43, 0xffff0000, RZ, 0xc0, !PT ;  /* 0xffff00002b377812 */ /* 0x000fe200078ec0ff */
[-C--:B------:R-:W-:Y:S01]  /*7bc0*/  FMUL.FTZ R53, R53, R126.reuse ;  /* 0x0000007e35357220 */ /* 0x080fe20000410000 */
[----:B------:R-:W-:Y:S01]  /*7bd0*/  LOP3.LUT R128, R128, 0xffff0000, RZ, 0xc0, !PT ;  /* 0xffff000080807812 */ /* 0x000fe200078ec0ff */
[C---:B------:R-:W-:Y:S01]  /*7be0*/  FFMA.FTZ R59, R40.reuse, R57, -R59 ;  /* 0x00000039283b7223 */ /* 0x040fe2000001083b */
[----:B------:R-:W-:Y:S01]  /*7bf0*/  PRMT R129, R129, 0x5410, R58 ;  /* 0x0000541081817816 */ /* 0x000fe2000000003a */
[----:B------:R-:W-:Y:S01]  /*7c00*/  FFMA.FTZ R54, R40, R61, R54 ;  /* 0x0000003d28367223 */ /* 0x000fe20000010036 */
[----:B------:R-:W-:Y:S01]  /*7c10*/  LOP3.LUT R124, R124, 0xffff0000, RZ, 0xc0, !PT ;  /* 0xffff00007c7c7812 */ /* 0x000fe200078ec0ff */
[C---:B------:R-:W-:Y:S01]  /*7c20*/  FFMA.FTZ R65, R48.reuse, R126, -R65 ;  /* 0x0000007e30417223 */ /* 0x040fe20000010841 */
[----:B------:R-:W-:Y:S01]  /*7c30*/  LOP3.LUT R41, R39, 0xffff0000, RZ, 0xc0, !PT ;  /* 0xffff000027297812 */ /* 0x000fe200078ec0ff */
[----:B------:R-:W-:Y:S01]  /*7c40*/  FFMA.FTZ R130, R48, R130, R53 ;  /* 0x0000008230827223 */ /* 0x000fe20000010035 */
[----:B------:R-:W-:-:S02]  /*7c50*/  IMAD.U32 R40, R125, 0x10000, RZ ;  /* 0x000100007d287824 */ /* 0x000fc400078e00ff */
[----:B------:R-:W-:Y:S01]  /*7c60*/  FMUL.FTZ R48, R55, R128 ;  /* 0x0000008037307220 */ /* 0x000fe20000410000 */
[----:B------:R-:W-:Y:S01]  /*7c70*/  IMAD.U32 R46, R129, 0x10000, RZ ;  /* 0x00010000812e7824 */ /* 0x000fe200078e00ff */
[----:B------:R-:W-:Y:S01]  /*7c80*/  PRMT R127, R127, 0x5410, R56 ;  /* 0x000054107f7f7816 */ /* 0x000fe20000000038 */
[----:B------:R-:W-:Y:S02]  /*7c90*/  IMAD.U32 R37, R36, 0x10000, RZ ;  /* 0x0001000024257824 */ /* 0x000fe400078e00ff */
[----:B------:R-:W-:Y:S01]  /*7ca0*/  FMUL.FTZ R56, R55, R124 ;  /* 0x0000007c37387220 */ /* 0x000fe20000410000 */
[----:B------:R-:W-:Y:S01]  /*7cb0*/  LOP3.LUT R129, R129, 0xffff0000, RZ, 0xc0, !PT ;  /* 0xffff000081817812 */ /* 0x000fe200078ec0ff */
[C---:B------:R-:W-:Y:S01]  /*7cc0*/  FMUL.FTZ R53, R50.reuse, R40 ;  /* 0x0000002832357220 */ /* 0x040fe20000410000 */
[----:B------:R-:W-:Y:S01]  /*7cd0*/  FFMA.FTZ R124, R41, R124, -R48 ;  /* 0x0000007c297c7223 */ /* 0x000fe20000010830 */
[----:B------:R-:W-:Y:S01]  /*7ce0*/  LOP3.LUT R125, R125, 0xffff0000, RZ, 0xc0, !PT ;  /* 0xffff00007d7d7812 */ /* 0x000fe200078ec0ff */
[----:B------:R-:W-:Y:S01]  /*7cf0*/  FMUL.FTZ R48, R50, R46 ;  /* 0x0000002e32307220 */ /* 0x000fe20000410000 */
[----:B------:R-:W-:Y:S01]  /*7d00*/  LOP3.LUT R36, R36, 0xffff0000, RZ, 0xc0, !PT ;  /* 0xffff000024247812 */ /* 0x000fe200078ec0ff */
[----:B------:R-:W-:Y:S01]  /*7d10*/  FFMA.FTZ R55, R41, R128, R56 ;  /* 0x0000008029377223 */ /* 0x000fe20000010038 */
[----:B------:R-:W-:Y:S01]  /*7d20*/  FFMA.FTZ R53, R37, R46, R53 ;  /* 0x0000002e25357223 */ /* 0x000fe20000010035 */
[----:B------:R-:W-:-:S02]  /*7d30*/  IMAD.U32 R43, R42, 0x10000, RZ ;  /* 0x000100002a2b7824 */ /* 0x000fc400078e00ff */
[----:B------:R-:W-:Y:S01]  /*7d40*/  FMUL.FTZ R41, R51, R129 ;  /* 0x0000008133297220 */ /* 0x000fe20000410000 */
[----:B------:R-:W-:Y:S01]  /*7d50*/  IMAD.U32 R46, R127, 0x10000, RZ ;  /* 0x000100007f2e7824 */ /* 0x000fe200078e00ff */
[----:B------:R-:W-:Y:S01]  /*7d60*/  LOP3.LUT R42, R42, 0xffff0000, RZ, 0xc0, !PT ;  /* 0xffff00002a2a7812 */ /* 0x000fe200078ec0ff */
[----:B------:R-:W-:Y:S01]  /*7d70*/  FFMA.FTZ R48, R37, R40, -R48 ;  /* 0x0000002825307223 */ /* 0x000fe20000010830 */
[-C--:B------:R-:W-:Y:S01]  /*7d80*/  FMUL.FTZ R51, R51, R125.reuse ;  /* 0x0000007d33337220 */ /* 0x080fe20000410000 */
[----:B------:R-:W-:Y:S01]  /*7d90*/  LOP3.LUT R127, R127, 0xffff0000, RZ, 0xc0, !PT ;  /* 0xffff00007f7f7812 */ /* 0x000fe200078ec0ff */
[C---:B------:R-:W-:Y:S01]  /*7da0*/  IMAD.U32 R40, R122.reuse, 0x10000, RZ ;  /* 0x000100007a287824 */ /* 0x040fe200078e00ff */
[----:B------:R-:W-:Y:S01]  /*7db0*/  LOP3.LUT R37, R122, 0xffff0000, RZ, 0xc0, !PT ;  /* 0xffff00007a257812 */ /* 0x000fe200078ec0ff */
[----:B------:R-:W-:Y:S01]  /*7dc0*/  FFMA.FTZ R41, R36, R125, -R41 ;  /* 0x0000007d24297223 */ /* 0x000fe20000010829 */
[----:B------:R-:W-:Y:S02]  /*7dd0*/  IMAD.U32 R39, R38, 0x10000, RZ ;  /* 0x0001000026277824 */ /* 0x000fe400078e00ff */
[----:B------:R-:W-:Y:S01]  /*7de0*/  FFMA.FTZ R36, R36, R129, R51 ;  /* 0x0000008124247223 */ /* 0x000fe20000010033 */
        /* <DEDUP_REMOVED lines=18> */
[----:B------:R-:W-:-:S02]  /*7f10*/  F2FP.BF16.F32.PACK_AB R39, R124, R59 ;  /* 0x0000003b7c27723e */ /* 0x000fc400000010ff */
[----:B------:R-:W-:-:S07]  /*7f20*/  F2FP.BF16.F32.PACK_AB R38, R51, R50 ;  /* 0x000000323326723e */ /* 0x000fce00000010ff */
.L_x_1414:
[----:B------:R-:W-:Y:S05]  /*7f30*/  BSYNC B1 ;  /* 0x0000000000017941 */ /* 0x000fea0003800000 */
.L_x_1413:
        /* <DEDUP_REMOVED lines=12> */
.L_x_1354:
[----:B------:R-:W-:-:S13]  /*8000*/  ISETP.NE.AND P1, PT, R236, 0x3, PT ;  /* 0x00000003ec00780c */ /* 0x000fda0003f25270 */
[----:B------:R-:W-:Y:S05]  /*8010*/  @!P1 BRA `(.L_x_1415) ;  /* 0x0000000000049947 */ /* 0x000fea0003800000 */
[----:B------:R-:W-:Y:S01]  /*8020*/  BPT.TRAP 0x1 ;  /* 0x000000040000795c */ /* 0x000fe20000300000 */
.L_x_1415:
[----:B------:R-:W2:Y:S01]  /*8030*/  LDL R36, [R1] ;  /* 0x0000000001247983 */ /* 0x000ea20000100800 */
[----:B------:R-:W-:Y:S01]  /*8040*/  IMAD R98, R17, 0x8, R16 ;  /* 0x0000000811627824 */ /* 0x000fe200078e0210 */
[----:B------:R-:W-:Y:S01]  /*8050*/  BSSY B1, `(.L_x_1416) ;  /* 0x0000007000017945 */ /* 0x000fe20003800000 */
[----:B------:R-:W-:-:S05]  /*8060*/  IMAD R105, R24, -0x40, R2 ;  /* 0xffffffc018697824 */ /* 0x000fca00078e0202 */
[----:B------:R-:W-:-:S04]  /*8070*/  VIMNMX R105, R105, 0x40, PT ;  /* 0x0000004069697848 */ /* 0x000fc80003fe0100 */
[----:B------:R-:W-:Y:S02]  /*8080*/  ISETP.GE.AND P4, PT, R18, R105, PT ;  /* 0x000000691200720c */ /* 0x000fe40003f86270 */
[----:B--2---:R-:W-:-:S04]  /*8090*/  SHF.L.U32 R109, R36, 0x1f, RZ ;  /* 0x0000001f246d7819 */ /* 0x004fc800000006ff */
[----:B------:R-:W0:Y:S02]  /*80a0*/  SYNCS.PHASECHK.TRANS64.TRYWAIT P0, [R98+URZ+0x30890], R109 ;  /* 0x0308906d620075a7 */ /* 0x000e24000800017f */
[----:B0-----:R-:W-:Y:S05]  /*80b0*/  @!P0 BRA `(.L_x_1417) ;  /* 0x0000020000e08947 */ /* 0x001fea0003800000 */
.L_x_1772:
[----:B------:R-:W-:Y:S05]  /*80c0*/  BSYNC B1 ;  /* 0x0000000000017941 */ /* 0x000fea0003800000 */
.L_x_1416:
        /* <DEDUP_REMOVED lines=15> */
.L_x_1419:
[----:B------:R-:W-:Y:S05]  /*81c0*/  BSYNC B1 ;  /* 0x0000000000017941 */ /* 0x000fea0003800000 */
.L_x_1418:
[----:B------:R-:W-:-:S13]  /*81d0*/  ISETP.GE.AND P0, PT, R234, R105, PT ;  /* 0x00000069ea00720c */ /* 0x000fda0003f06270 */
        /* <DEDUP_REMOVED lines=14> */
.L_x_1379:
[----:B------:R-:W-:Y:S05]  /*82c0*/  BSYNC B0 ;  /* 0x0000000000007941 */ /* 0x000fea0003800000 */
.L_x_1353:
        /* <DEDUP_REMOVED lines=17> */
.L_x_1421:
[----:B------:R-:W-:Y:S05]  /*83e0*/  BSYNC B0 ;  /* 0x0000000000007941 */ /* 0x000fea0003800000 */
.L_x_1420:
[----:B------:R-:W2:Y:S01]  /*83f0*/  SYNCS.PHASECHK.TRANS64.TRYWAIT P1, [R98+URZ+0x308b0], R109 ;  /* 0x0308b06d620075a7 */ /* 0x000ea2000802017f */
[----:B------:R-:W-:Y:S01]  /*8400*/  ULDC.64 UR4, c[0x0][0x308] ;  /* 0x0000c20000047ab9 */ /* 0x000fe20000000a00 */
[----:B------:R-:W-:Y:S01]  /*8410*/  ULDC.64 UR60, c[0x0][0x318] ;  /* 0x0000c600003c7ab9 */ /* 0x000fe20000000a00 */
[----:B-1----:R-:W-:Y:S01]  /*8420*/  IMAD.U32 R36, RZ, RZ, UR5 ;  /* 0x00000005ff247e24 */ /* 0x002fe2000f8e00ff */
[----:B------:R-:W-:Y:S01]  /*8430*/  BSSY B0, `(.L_x_1422) ;  /* 0x0000007000007945 */ /* 0x000fe20003800000 */
[----:B------:R-:W-:Y:S01]  /*8440*/  IMAD.U32 R37, RZ, RZ, UR4 ;  /* 0x00000004ff257e24 */ /* 0x000fe2000f8e00ff */
[----:B------:R-:W-:Y:S01]  /*8450*/  ISETP.GE.AND P4, PT, R18, R105, PT ;  /* 0x000000691200720c */ /* 0x000fe20003f86270 */
[----:B------:R-:W-:Y:S01]  /*8460*/  IMAD.WIDE R48, R24, 0x40, R76 ;  /* 0x0000004018307825 */ /* 0x000fe200078e024c */
[----:B------:R1:W-:Y:S04]  /*8470*/  STL [R1+0x20], R36 ;  /* 0x0000202401007387 */ /* 0x0003e80000100800 */
[----:B------:R1:W-:Y:S02]  /*8480*/  STL [R1+0x24], R37 ;  /* 0x0000242501007387 */ /* 0x0003e40000100800 */
[----:B-12---:R-:W-:Y:S05]  /*8490*/  @!P1 BRA `(.L_x_1423) ;  /* 0x000001fc00fc9947 */ /* 0x006fea0003800000 */
.L_x_1773:
[----:B------:R-:W-:Y:S05]  /*84a0*/  BSYNC B0 ;  /* 0x0000000000007941 */ /* 0x000fea0003800000 */
.L_x_1422:
[----:B------:R-:W-:Y:S04]  /*84b0*/  BSSY B0, `(.L_x_1424) ;  /* 0x000001e000007945 */ /* 0x000fe80003800000 */
[----:B------:R-:W-:Y:S05]  /*84c0*/  @P4 BRA `(.L_x_1425) ;  /* 0x0000000000704947 */ /* 0x000fea0003800000 */
[----:B------:R-:W2:Y:S01]  /*84d0*/  LDL R37, [R1+0x24] ;  /* 0x0000240001257983 */ /* 0x000ea20000100800 */
[----:B------:R-:W-:-:S03]  /*84e0*/  ULDC UR6, c[0x0][0x2e4] ;  /* 0x0000b90000067ab9 */ /* 0x000fc60000000800 */
[----:B------:R-:W3:Y:S01]  /*84f0*/  LDL R36, [R1+0x20] ;  /* 0x0000200001247983 */ /* 0x000ee20000100800 */
[----:B------:R-:W-:Y:S01]  /*8500*/  ISETP.GE.AND P5, PT, R229, UR6, PT ;  /* 0x00000006e5007c0c */ /* 0x000fe2000bfa6270 */
[----:B------:R-:W-:Y:S01]  /*8510*/  IMAD R43, R49, UR60, RZ ;  /* 0x0000003c312b7c24 */ /* 0x000fe2000f8e02ff */
[----:B------:R-:W-:Y:S01]  /*8520*/  ISETP.GE.AND P4, PT, R226, UR6, PT ;  /* 0x00000006e2007c0c */ /* 0x000fe2000bf86270 */
[----:B------:R-:W-:Y:S02]  /*8530*/  IMAD.MOV.U32 R40, RZ, RZ, R86 ;  /* 0x000000ffff287224 */ /* 0x000fe400078e0056 */
[----:B------:R-:W-:Y:S02]  /*8540*/  IMAD.MOV.U32 R41, RZ, RZ, R97 ;  /* 0x000000ffff297224 */ /* 0x000fe400078e0061 */
[C---:B------:R-:W-:Y:S02]  /*8550*/  IMAD R43, R48.reuse, UR61, R43 ;  /* 0x0000003d302b7c24 */ /* 0x040fe4000f8e022b */
[----:B------:R-:W-:-:S04]  /*8560*/  IMAD.WIDE.U32 R40, R48, UR60, R40 ;  /* 0x0000003c30287c25 */ /* 0x000fc8000f8e0028 */
[----:B------:R-:W-:Y:S02]  /*8570*/  IMAD.IADD R41, R41, 0x1, R43 ;  /* 0x0000000129297824 */ /* 0x000fe400078e022b */
[C---:B------:R-:W-:Y:S02]  /*8580*/  VIADD R44, R229.reuse, 0x80 ;  /* 0x00000080e52c7836 */ /* 0x040fe40000000000 */
[----:B------:R-:W-:Y:S01]  /*8590*/  VIADD R42, R229, 0xc0 ;  /* 0x000000c0e52a7836 */ /* 0x000fe20000000000 */
[----:B--2---:R-:W-:Y:S02]  /*85a0*/  R2UR UR4, R37 ;  /* 0x00000000250472ca */ /* 0x004fe400000e0000 */
[----:B---3--:R-:W-:Y:S02]  /*85b0*/  R2UR UR7, R36 ;  /* 0x00000000240772ca */ /* 0x008fe400000e0000 */
[----:B------:R-:W2:Y:S09]  /*85c0*/  @!P5 LDS.128 R36, [R102+0x400] ;  /* 0x000400006624d984 */ /* 0x000eb20000000c00 */
[----:B------:R-:W-:Y:S01]  /*85d0*/  LEA R50, P1, R40, UR4, 0x1 ;  /* 0x0000000428327c11 */ /* 0x000fe2000f8208ff */
[----:B------:R-:W-:-:S03]  /*85e0*/  ULDC.64 UR4, c[0x0][0x208] ;  /* 0x0000820000047ab9 */ /* 0x000fc60000000a00 */
[----:B------:R-:W-:Y:S02]  /*85f0*/  LEA.HI.X R51, R40, UR7, R41, 0x1, P1 ;  /* 0x0000000728337c11 */ /* 0x000fe400088f0c29 */
[----:B------:R-:W-:-:S03]  /*8600*/  ISETP.GE.AND P1, PT, R44, UR6, PT ;  /* 0x000000062c007c0c */ /* 0x000fc6000bf26270 */
[----:B--2---:R-:W-:Y:S01]  /*8610*/  @!P5 STG.E.128 desc[UR4][R50.64], R36 ;  /* 0x000000243200d986 */ /* 0x004fe2000c101d04 */
[----:B------:R-:W-:-:S03]  /*8620*/  ISETP.GE.AND P5, PT, R42, UR6, PT ;  /* 0x000000062a007c0c */ /* 0x000fc6000bfa6270 */
[----:B------:R-:W2:Y:S06]  /*8630*/  @!P4 LDS.128 R36, [R102+0x2400] ;  /* 0x002400006624c984 */ /* 0x000eac0000000c00 */
[----:B------:R-:W3:Y:S04]  /*8640*/  @!P1 LDS.128 R40, [R102+0x4400] ;  /* 0x0044000066289984 */ /* 0x000ee80000000c00 */
[----:B------:R-:W4:Y:S04]  /*8650*/  @!P5 LDS.128 R44, [R102+0x6400] ;  /* 0x00640000662cd984 */ /* 0x000f280000000c00 */
[----:B--2---:R2:W-:Y:S04]  /*8660*/  @!P4 STG.E.128 desc[UR4][R50.64+0x80], R36 ;  /* 0x000080243200c986 */ /* 0x0045e8000c101d04 */
[----:B---3--:R2:W-:Y:S04]  /*8670*/  @!P1 STG.E.128 desc[UR4][R50.64+0x100], R40 ;  /* 0x0001002832009986 */ /* 0x0085e8000c101d04 */
[----:B----4-:R2:W-:Y:S02]  /*8680*/  @!P5 STG.E.128 desc[UR4][R50.64+0x180], R44 ;  /* 0x0001802c3200d986 */ /* 0x0105e4000c101d04 */
.L_x_1425:
[----:B------:R-:W-:Y:S05]  /*8690*/  BSYNC B0 ;  /* 0x0000000000007941 */ /* 0x000fea0003800000 */
.L_x_1424:
[----:B------:R-:W-:Y:S01]  /*86a0*/  ISETP.GE.AND P1, PT, R234, R105, PT ;  /* 0x00000069ea00720c */ /* 0x000fe20003f26270 */
[----:B------:R-:W-:-:S12]  /*86b0*/  BSSY B0, `(.L_x_1426) ;  /* 0x0000020000007945 */ /* 0x000fd80003800000 */
[----:B------:R-:W-:Y:S05]  /*86c0*/  @P1 BRA `(.L_x_1427) ;  /* 0x0000000000781947 */ /* 0x000fea0003800000 */
[----:B--2---:R-:W2:Y:S01]  /*86d0*/  LDL R36, [R1+0x20] ;  /* 0x0000200001247983 */ /* 0x004ea20000100800 */
[----:B------:R-:W-:-:S03]  /*86e0*/  ULDC UR6, c[0x0][0x2e4] ;  /* 0x0000b90000067ab9 */ /* 0x000fc60000000800 */
[----:B------:R-:W3:Y:S01]  /*86f0*/  LDL R37, [R1+0x24] ;  /* 0x0000240001257983 */ /* 0x000ee20000100800 */
[C---:B------:R-:W-:Y:S01]  /*8700*/  ISETP.GE.AND P1, PT, R229.reuse, UR6, PT ;  /* 0x00000006e5007c0c */ /* 0x040fe2000bf26270 */
[----:B------:R-:W-:Y:S01]  /*8710*/  IMAD.MOV.U32 R40, RZ, RZ, R86 ;  /* 0x000000ffff287224 */ /* 0x000fe200078e0056 */
[----:B------:R-:W-:Y:S01]  /*8720*/  IADD3 R43, P4, R48, 0x20, RZ ;  /* 0x00000020302b7810 */ /* 0x000fe20007f9e0ff */
[----:B------:R-:W-:Y:S01]  /*8730*/  IMAD.MOV.U32 R41, RZ, RZ, R97 ;  /* 0x000000ffff297224 */ /* 0x000fe200078e0061 */
[----:B------:R-:W-:Y:S01]  /*8740*/  ISETP.GE.AND P5, PT, R226, UR6, PT ;  /* 0x00000006e2007c0c */ /* 0x000fe2000bfa6270 */
[----:B------:R-:W-:Y:S02]  /*8750*/  VIADD R44, R229, 0x80 ;  /* 0x00000080e52c7836 */ /* 0x000fe40000000000 */
[----:B------:R-:W-:Y:S02]  /*8760*/  IMAD.X R48, RZ, RZ, R49, P4 ;  /* 0x000000ffff307224 */ /* 0x000fe400020e0631 */
[----:B------:R-:W-:-:S04]  /*8770*/  IMAD.WIDE.U32 R40, R43, UR60, R40 ;  /* 0x0000003c2b287c25 */ /* 0x000fc8000f8e0028 */
[----:B------:R-:W-:Y:S02]  /*8780*/  IMAD R48, R48, UR60, RZ ;  /* 0x0000003c30307c24 */ /* 0x000fe4000f8e02ff */
[----:B------:R-:W-:Y:S02]  /*8790*/  VIADD R42, R229, 0xc0 ;  /* 0x000000c0e52a7836 */ /* 0x000fe40000000000 */
[----:B------:R-:W-:-:S04]  /*87a0*/  IMAD R43, R43, UR61, R48 ;  /* 0x0000003d2b2b7c24 */ /* 0x000fc8000f8e0230 */
[----:B------:R-:W-:Y:S01]  /*87b0*/  IMAD.IADD R41, R41, 0x1, R43 ;  /* 0x0000000129297824 */ /* 0x000fe200078e022b */
[----:B--2---:R-:W-:Y:S02]  /*87c0*/  R2UR UR7, R36 ;  /* 0x00000000240772ca */ /* 0x004fe400000e0000 */
[----:B---3--:R-:W-:Y:S02]  /*87d0*/  R2UR UR4, R37 ;  /* 0x00000000250472ca */ /* 0x008fe400000e0000 */
[----:B------:R-:W2:Y:S11]  /*87e0*/  @!P1 LDS.128 R36, [R102+0x1400] ;  /* 0x0014000066249984 */ /* 0x000eb60000000c00 */
        /* <DEDUP_REMOVED lines=12> */
.L_x_1427:
[----:B------:R-:W-:Y:S05]  /*88b0*/  BSYNC B0 ;  /* 0x0000000000007941 */ /* 0x000fea0003800000 */
.L_x_1426:
[----:B--2---:R-:W2:Y:S01]  /*88c0*/  LDL.LU R37, [R1] ;  /* 0x0000000001257983 */ /* 0x004ea20000300800 */
[----:B------:R-:W-:Y:S01]  /*88d0*/  VIADD R17, R17, 0x1 ;  /* 0x0000000111117836 */ /* 0x000fe20000000000 */
[----:B------:R-:W-:Y:S01]  /*88e0*/  ISETP.NE.AND P4, PT, R99, RZ, PT ;  /* 0x000000ff6300720c */ /* 0x000fe20003f85270 */
[----:B01----:R-:W-:Y:S01]  /*88f0*/  @!P0 VIADD R98, R98, 0x308c0 ;  /* 0x000308c062628836 */ /* 0x003fe20000000000 */
[----:B------:R-:W-:Y:S01]  /*8900*/  @!PT LDS RZ, [RZ] ;  /* 0x00000000fffff984 */ /* 0x000fe20000000800 */
[----:B------:R-:W-:Y:S01]  /*8910*/  @!PT LDS RZ, [RZ] ;  /* 0x00000000fffff984 */ /* 0x000fe20000000800 */
[----:B------:R-:W-:Y:S01]  /*8920*/  @!PT LDS RZ, [RZ] ;  /* 0x00000000fffff984 */ /* 0x000fe20000000800 */
[----:B------:R-:W-:Y:S01]  /*8930*/  @!PT LDS RZ, [RZ] ;  /* 0x00000000fffff984 */ /* 0x000fe20000000800 */
[----:B------:R0:W-:Y:S06]  /*8940*/  MEMBAR.ALL.CTA ;  /* 0x0000000000007992 */ /* 0x0001ec0000008000 */
[----:B0-----:R-:W0:Y:S02]  /*8950*/  FENCE.VIEW.ASYNC.S ;  /* 0x00000000000073c6 */ /* 0x001e240000000000 */
[----:B0-----:R0:W-:Y:S01]  /*8960*/  BAR.SYNC.DEFER_BLOCKING R108, 0x80 ;  /* 0x0002006c0000751d */ /* 0x0011e20000010000 */
[----:B------:R-:W-:-:S02]  /*8970*/  ISETP.NE.AND P1, PT, R17, 0x2, PT ;  /* 0x000000021100780c */ /* 0x000fc40003f25270 */
[----:B------:R-:W-:Y:S02]  /*8980*/  @!P0 PRMT R98, RZ, 0x654, R98 ;  /* 0x00000654ff628816 */ /* 0x000fe40000000062 */
[----:B------:R-:W-:Y:S02]  /*8990*/  SEL R36, RZ, 0x1, P1 ;  /* 0x00000001ff247807 */ /* 0x000fe40000800000 */
[----:B------:R-:W-:Y:S01]  /*89a0*/  SEL R17, R17, RZ, P1 ;  /* 0x000000ff11117207 */ /* 0x000fe20000800000 */
[----:B------:R0:W-:Y:S01]  /*89b0*/  @!P0 SYNCS.ARRIVE.TRANS64.RED.A1T0 RZ, [R98+URZ], RZ ;  /* 0x000000ff62ff89a7 */ /* 0x0001e2000810043f */
[----:B------:R-:W-:Y:S02]  /*89c0*/  PLOP3.LUT P0, PT, PT, PT, PT, 0x8, 0x0 ;  /* 0x000000000000781c */ /* 0x000fe40003f0e170 */
[----:B--2---:R-:W-:-:S05]  /*89d0*/  LOP3.LUT R37, R37, R36, RZ, 0x3c, !PT ;  /* 0x0000002425257212 */ /* 0x004fca00078e3cff */
[----:B------:R0:W-:Y:S01]  /*89e0*/  STL [R1], R37 ;  /* 0x0000002501007387 */ /* 0x0001e20000100800 */
[----:B------:R-:W-:Y:S05]  /*89f0*/  @P4 BRA `(.L_x_1428) ;  /* 0xffffffa000344947 */ /* 0x000fea000383ffff */
.L_x_1348:
[----:B------:R-:W1:Y:S01]  /*8a00*/  LDC.64 R4, c[0x0][0x9e0] ;  /* 0x00027800ff047b82 */ /* 0x000e620000000a00 */
[----:B------:R-:W-:Y:S01]  /*8a10*/  BSSY B0, `(.L_x_1429) ;  /* 0x0000005000007945 */ /* 0x000fe20003800000 */
[----:B-1----:R-:W-:-:S03]  /*8a20*/  ISETP.GE.AND P1, PT, R5, 0x1, PT ;  /* 0x000000010500780c */ /* 0x002fc60003f26270 */
[----:B------:R-:W-:Y:S10]  /*8a30*/  @P0 BRA `(.L_x_1430) ;  /* 0x0000000000080947 */ /* 0x000ff40003800000 */
[----:B------:R-:W1:Y:S02]  /*8a40*/  FENCE.VIEW.ASYNC.G ;  /* 0x00000000000073c6 */ /* 0x000e640000000100 */
[----:B-1----:R-:W-:Y:S06]  /*8a50*/  BAR.ARV 0xc, 0x120 ;  /* 0x0304800000007b1d */ /* 0x002fec0000002000 */
.L_x_1430:
[----:B------:R-:W-:Y:S05]  /*8a60*/  BSYNC B0 ;  /* 0x0000000000007941 */ /* 0x000fea0003800000 */
.L_x_1429:
[----:B------:R-:W-:Y:S01]  /*8a70*/  IMAD.IADD R0, R103, 0x1, R4 ;  /* 0x0000000167007824 */ /* 0x000fe200078e0204 */
[----:B------:R-:W-:Y:S06]  /*8a80*/  @!P1 BRA `(.L_x_1431) ;  /* 0x0000000000489947 */ /* 0x000fec0003800000 */
[C---:B------:R-:W-:Y:S01]  /*8a90*/  ISETP.GT.AND P0, PT, R103.reuse, RZ, PT ;  /* 0x000000ff6700720c */ /* 0x040fe20003f04270 */
[----:B------:R-:W-:Y:S01]  /*8aa0*/  BSSY B0, `(.L_x_1432) ;  /* 0x000000e000007945 */ /* 0x000fe20003800000 */
[----:B------:R-:W-:-:S11]  /*8ab0*/  VIADD R2, R103, 0xffffffff ;  /* 0xffffffff67027836 */ /* 0x000fd60000000000 */
        /* <DEDUP_REMOVED lines=8> */
.L_x_1433:
[----:B------:R-:W-:-:S13]  /*8b40*/  ISETP.NE.AND P0, PT, R5, 0x1, PT ;  /* 0x000000010500780c */ /* 0x000fda0003f05270 */
[----:B------:R-:W1:Y:S02]  /*8b50*/  @P0 LDC.64 R6, c[0x0][0x9e8] ;  /* 0x00027a00ff060b82 */ /* 0x000e640000000a00 */
[----:B-1----:R-:W-:-:S05]  /*8b60*/  @P0 IMAD.HI.U32 R4, R2, R6, RZ ;  /* 0x0000000602040227 */ /* 0x002fca00078e00ff */
[----:B------:R-:W-:-:S07]  /*8b70*/  @P0 SHF.R.U32.HI R2, RZ, R7, R4 ;  /* 0x00000007ff020219 */ /* 0x000fce0000011604 */
.L_x_1434:
[----:B------:R-:W-:Y:S05]  /*8b80*/  BSYNC B0 ;  /* 0x0000000000007941 */ /* 0x000fea0003800000 */
.L_x_1432:
[----:B------:R-:W-:-:S05]  /*8b90*/  IMAD R3, R2, R5, R5 ;  /* 0x0000000502037224 */ /* 0x000fca00078e0205 */
[----:B------:R-:W-:-:S07]  /*8ba0*/  VIMNMX R0, R0, R3, PT ;  /* 0x0000000300007248 */ /* 0x000fce0003fe0100 */
.L_x_1431:
[----:B------:R-:W-:Y:S01]  /*8bb0*/  VIADD R0, R0, 0x3f ;  /* 0x0000003f00007836 */ /* 0x000fe20000000000 */
[----:B------:R-:W-:Y:S02]  /*8bc0*/  ULDC UR4, c[0x0][0x9dc] ;  /* 0x0002770000047ab9 */ /* 0x000fe40000000800 */
[----:B------:R-:W-:Y:S02]  /*8bd0*/  VIADD R2, R101, -UR4 ;  /* 0x8000000465027c36 */ /* 0x000fe40008000000 */
[----:B------:R-:W-:-:S04]  /*8be0*/  SHF.R.S32.HI R3, RZ, 0x1f, R0 ;  /* 0x0000001fff037819 */ /* 0x000fc80000011400 */
[----:B------:R-:W-:-:S04]  /*8bf0*/  LEA.HI R3, R3, R0, RZ, 0x6 ;  /* 0x0000000003037211 */ /* 0x000fc800078f30ff */
[----:B------:R-:W-:-:S04]  /*8c00*/  SHF.R.S32.HI R3, RZ, 0x6, R3 ;  /* 0x00000006ff037819 */ /* 0x000fc80000011403 */
[----:B------:R-:W-:Y:S01]  /*8c10*/  VIMNMX R104, R104, R3, PT ;  /* 0x0000000368687248 */ /* 0x000fe20003fe0100 */
[----:B------:R-:W-:Y:S06]  /*8c20*/  @!P1 BRA `(.L_x_1435) ;  /* 0x0000000000449947 */ /* 0x000fec0003800000 */
[----:B------:R-:W-:Y:S01]  /*8c30*/  ISETP.GT.AND P0, PT, R101, -0x1, PT ;  /* 0xffffffff6500780c */ /* 0x000fe20003f04270 */
[----:B------:R-:W-:-:S12]  /*8c40*/  BSSY B0, `(.L_x_1436) ;  /* 0x000000d000007945 */ /* 0x000fd80003800000 */
[----:B------:R-:W-:Y:S05]  /*8c50*/  @P0 BRA `(.L_x_1437) ;  /* 0x00000000001c0947 */ /* 0x000fea0003800000 */
[----:B------:R-:W-:Y:S02]  /*8c60*/  ISETP.NE.AND P0, PT, R5, 0x1, PT ;  /* 0x000000010500780c */ /* 0x000fe40003f05270 */
[----:B------:R-:W-:-:S11]  /*8c70*/  LOP3.LUT R101, RZ, R101, RZ, 0x33, !PT ;  /* 0x00000065ff657212 */ /* 0x000fd600078e33ff */
[----:B------:R-:W1:Y:S02]  /*8c80*/  @P0 LDC.64 R6, c[0x0][0x9e8] ;  /* 0x00027a00ff060b82 */ /* 0x000e640000000a00 */
[----:B-1----:R-:W-:-:S05]  /*8c90*/  @P0 IMAD.HI.U32 R0, R101, R6, RZ ;  /* 0x0000000665000227 */ /* 0x002fca00078e00ff */
[----:B------:R-:W-:-:S04]  /*8ca0*/  @P0 SHF.R.U32.HI R101, RZ, R7, R0 ;  /* 0x00000007ff650219 */ /* 0x000fc80000011600 */
[----:B------:R-:W-:Y:S01]  /*8cb0*/  LOP3.LUT R101, RZ, R101, RZ, 0x33, !PT ;  /* 0x00000065ff657212 */ /* 0x000fe200078e33ff */
[----:B------:R-:W-:Y:S06]  /*8cc0*/  BRA `(.L_x_1438) ;  /* 0x0000000000107947 */ /* 0x000fec0003800000 */
.L_x_1437:
[----:B------:R-:W-:-:S13]  /*8cd0*/  ISETP.NE.AND P0, PT, R5, 0x1, PT ;  /* 0x000000010500780c */ /* 0x000fda0003f05270 */
[----:B------:R-:W1:Y:S02]  /*8ce0*/  @P0 LDC.64 R6, c[0x0][0x9e8] ;  /* 0x00027a00ff060b82 */ /* 0x000e640000000a00 */
[----:B-1----:R-:W-:-:S05]  /*8cf0*/  @P0 IMAD.HI.U32 R6, R101, R6, RZ ;  /* 0x0000000665060227 */ /* 0x002fca00078e00ff */
[----:B------:R-:W-:-:S07]  /*8d00*/  @P0 SHF.R.U32.HI R101, RZ, R7, R6 ;  /* 0x00000007ff650219 */ /* 0x000fce0000011606 */
.L_x_1438:
[----:B------:R-:W-:Y:S05]  /*8d10*/  BSYNC B0 ;  /* 0x0000000000007941 */ /* 0x000fea0003800000 */
.L_x_1436:
[----:B------:R-:W-:-:S05]  /*8d20*/  IMAD R101, R101, R5, RZ ;  /* 0x0000000565657224 */ /* 0x000fca00078e02ff */
[----:B------:R-:W-:-:S07]  /*8d30*/  VIMNMX R2, R2, R101, !PT ;  /* 0x0000006502027248 */ /* 0x000fce0007fe0100 */
.L_x_1435:
[----:B------:R-:W-:Y:S01]  /*8d40*/  SHF.R.S32.HI R3, RZ, 0x1f, R2 ;  /* 0x0000001fff037819 */ /* 0x000fe20000011402 */
[----:B------:R-:W-:Y:S01]  /*8d50*/  IMAD.MOV.U32 R0, RZ, RZ, RZ ;  /* 0x000000ffff007224 */ /* 0x000fe200078e00ff */
[----:B------:R-:W-:Y:S02]  /*8d60*/  PLOP3.LUT P0, PT, PT, PT, PT, 0x80, 0x0 ;  /* 0x000000000000781c */ /* 0x000fe40003f0f070 */
[----:B------:R-:W-:Y:S02]  /*8d70*/  CS2R R150, SRZ ;  /* 0x0000000000967805 */ /* 0x000fe4000001ff00 */
[----:B------:R-:W-:Y:S02]  /*8d80*/  LEA.HI R6, R3, R2, RZ, 0x6 ;  /* 0x0000000203067211 */ /* 0x000fe400078f30ff */
[----:B------:R-:W-:Y:S02]  /*8d90*/  CS2R R2, SRZ ;  /* 0x0000000000027805 */ /* 0x000fe4000001ff00 */
[----:B------:R-:W-:-:S02]  /*8da0*/  CS2R R148, SRZ ;  /* 0x0000000000947805 */ /* 0x000fc4000001ff00 */
[----:B------:R-:W-:Y:S02]  /*8db0*/  CS2R R146, SRZ ;  /* 0x0000000000927805 */ /* 0x000fe4000001ff00 */
[----:B------:R-:W-:Y:S02]  /*8dc0*/  SHF.R.S32.HI R6, RZ, 0x6, R6 ;  /* 0x00000006ff067819 */ /* 0x000fe40000011406 */
[----:B------:R-:W-:Y:S02]  /*8dd0*/  CS2R R144, SRZ ;  /* 0x0000000000907805 */ /* 0x000fe4000001ff00 */
[----:B------:R-:W-:Y:S02]  /*8de0*/  CS2R R142, SRZ ;  /* 0x00000000008e7805 */ /* 0x000fe4000001ff00 */
[----:B------:R-:W-:Y:S02]  /*8df0*/  CS2R R140, SRZ ;  /* 0x00000000008c7805 */ /* 0x000fe4000001ff00 */
[----:B------:R-:W-:-:S02]  /*8e00*/  VIMNMX R20, RZ, R6, !PT ;  /* 0x00000006ff147248 */ /* 0x000fc40007fe0100 */
[----:B------:R-:W-:Y:S02]  /*8e10*/  CS2R R138, SRZ ;  /* 0x00000000008a7805 */ /* 0x000fe4000001ff00 */
[----:B------:R-:W-:Y:S02]  /*8e20*/  CS2R R136, SRZ ;  /* 0x0000000000887805 */ /* 0x000fe4000001ff00 */
[----:B------:R-:W-:Y:S02]  /*8e30*/  CS2R R124, SRZ ;  /* 0x00000000007c7805 */ /* 0x000fe4000001ff00 */
[----:B------:R-:W-:Y:S01]  /*8e40*/  ISETP.GT.AND P1, PT, R104, R20, PT ;  /* 0x000000146800720c */ /* 0x000fe20003f24270 */
[----:B------:R1:W-:Y:S01]  /*8e50*/  STL [R1+0x50], R20 ;  /* 0x0000501401007387 */ /* 0x0003e20000100800 */
[----:B------:R-:W-:Y:S02]  /*8e60*/  CS2R R120, SRZ ;  /* 0x0000000000787805 */ /* 0x000fe4000001ff00 */
[----:B------:R-:W-:-:S02]  /*8e70*/  CS2R R132, SRZ ;  /* 0x0000000000847805 */ /* 0x000fc4000001ff00 */
[----:B------:R-:W-:Y:S02]  /*8e80*/  CS2R R116, SRZ ;  /* 0x0000000000747805 */ /* 0x000fe4000001ff00 */
[----:B------:R-:W-:Y:S02]  /*8e90*/  CS2R R112, SRZ ;  /* 0x0000000000707805 */ /* 0x000fe4000001ff00 */
[----:B------:R-:W-:Y:S02]  /*8ea0*/  CS2R R128, SRZ ;  /* 0x0000000000807805 */ /* 0x000fe4000001ff00 */
[----:B0-----:R-:W-:Y:S02]  /*8eb0*/  CS2R R108, SRZ ;  /* 0x00000000006c7805 */ /* 0x001fe4000001ff00 */
        /* <DEDUP_REMOVED lines=17> */
[----:B------:R-:W-:Y:S01]  /*8fd0*/  CS2R R56, SRZ ;  /* 0x0000000000387805 */ /* 0x000fe2000001ff00 */
[----:B------:R-:W-:Y:S01]  /*8fe0*/  IMAD.MOV.U32 R101, RZ, RZ, RZ ;  /* 0x000000ffff657224 */ /* 0x000fe200078e00ff */
        /* <DEDUP_REMOVED lines=31> */
[----:B------:R-:W-:Y:S01]  /*91e0*/  CS2R R24, SRZ ;  /* 0x0000000000187805 */ /* 0x000fe2000001ff00 */
[----:B-1----:R-:W-:Y:S06]  /*91f0*/  @!P1 BRA `(.L_x_1439) ;  /* 0x0000015800589947 */ /* 0x002fec0003800000 */
[----:B------:R-:W0:Y:S01]  /*9200*/  S2R R20, SR_TID.X ;  /* 0x0000000000147919 */ /* 0x000e220000002100 */
[----:B------:R-:W-:Y:S01]  /*9210*/  BSSY B6, `(.L_x_1440) ;  /* 0x0000020000067945 */ /* 0x000fe20003800000 */
[----:B0-----:R-:W-:-:S05]  /*9220*/  VIADD R0, R20, 0xffffff80 ;  /* 0xffffff8014007836 */ /* 0x001fca0000000000 */
[----:B------:R-:W-:-:S04]  /*9230*/  SHF.R.S32.HI R3, RZ, 0x1f, R0 ;  /* 0x0000001fff037819 */ /* 0x000fc80000011400 */
[----:B------:R-:W-:-:S04]  /*9240*/  LEA.HI R3, R3, R0, RZ, 0x7 ;  /* 0x0000000003037211 */ /* 0x000fc800078f38ff */
[----:B------:R-:W-:-:S06]  /*9250*/  SHF.R.S32.HI R0, RZ, 0x7, R3 ;  /* 0x00000007ff007819 */ /* 0x000fcc0000011403 */
[----:B------:R-:W0:Y:S02]  /*9260*/  SHFL.IDX PT, R0, R0, RZ, 0x1f ;  /* 0x00001fff00007589 */ /* 0x000e2400000e0000 */
[----:B0-----:R-:W-:-:S04]  /*9270*/  LEA.HI R2, R0, R0, RZ, 0x1 ;  /* 0x0000000000027211 */ /* 0x001fc800078f08ff */
[----:B------:R-:W-:Y:S01]  /*9280*/  LOP3.LUT R3, R2, 0x1e, RZ, 0xc0, !PT ;  /* 0x0000001e02037812 */ /* 0x000fe200078ec0ff */
[----:B------:R-:W-:-:S04]  /*9290*/  VIADD R2, R16, 0x10400 ;  /* 0x0001040010027836 */ /* 0x000fc80000000000 */
[----:B------:R-:W-:Y:S01]  /*92a0*/  IMAD.IADD R3, R0, 0x1, -R3 ;  /* 0x0000000100037824 */ /* 0x000fe200078e0a03 */
[----:B------:R-:W-:-:S03]  /*92b0*/  LOP3.LUT P0, RZ, R2, 0x3ff, RZ, 0xc0, !PT ;  /* 0x000003ff02ff7812 */ /* 0x000fc6000780c0ff */
[----:B------:R-:W-:Y:S01]  /*92c0*/  IMAD R3, R3, 0x2000, R2 ;  /* 0x0000200003037824 */ /* 0x000fe200078e0202 */
[----:B------:R-:W-:-:S04]  /*92d0*/  P2R R23, PR, RZ, 0x1 ;  /* 0x00000001ff177803 */ /* 0x000fc80000000000 */
        /* <DEDUP_REMOVED lines=19> */
.L_x_1441:
[----:B------:R-:W-:Y:S05]  /*9410*/  BSYNC B6 ;  /* 0x0000000000067941 */ /* 0x000fea0003800000 */
.L_x_1440:
[----:B------:R-:W-:Y:S02]  /*9420*/  ULDC UR4, c[0x0][0x3d4] ;  /* 0x0000f50000047ab9 */ /* 0x000fe40000000800 */
[----:B------:R-:W-:-:S13]  /*9430*/  ISETP.LT.AND P0, PT, RZ, UR4, PT ;  /* 0x00000004ff007c0c */ /* 0x000fda000bf01270 */
[----:B------:R-:W-:Y:S05]  /*9440*/  @P0 BRA `(.L_x_1442) ;  /* 0x0000000000400947 */ /* 0x000fea0003800000 */
[----:B------:R-:W2:Y:S02]  /*9450*/  LDL R20, [R1+0x68] ;  /* 0x0000680001147983 */ /* 0x000ea40000100800 */
[----:B--2---:R-:W-:-:S04]  /*9460*/  LEA.HI R0, R20, R20, RZ, 0x1 ;  /* 0x0000001414007211 */ /* 0x004fc800078f08ff */
[----:B------:R-:W-:-:S05]  /*9470*/  LOP3.LUT R0, R0, 0xfffffffe, RZ, 0xc0, !PT ;  /* 0xfffffffe00007812 */ /* 0x000fca00078ec0ff */
[----:B------:R-:W-:-:S05]  /*9480*/  IMAD.IADD R0, R20, 0x1, -R0 ;  /* 0x0000000114007824 */ /* 0x000fca00078e0a00 */
[----:B------:R-:W-:-:S04]  /*9490*/  SHF.L.U32 R3, R0, 0x1f, RZ ;  /* 0x0000001f00037819 */ /* 0x000fc800000006ff */
[----:B------:R0:W1:Y:S03]  /*94a0*/  SYNCS.PHASECHK.TRANS64.TRYWAIT P0, [R16+URZ+0x30800], R3 ;  /* 0x03080003100075a7 */ /* 0x000066000800017f */
[----:B-1----:R-:W-:Y:S05]  /*94b0*/  @!P0 NANOSLEEP.SYNCS 0x989680 ;  /* 0x009896800000895d */ /* 0x002fea0003900000 */
[----:B------:R-:W1:Y:S01]  /*94c0*/  @!P0 SYNCS.PHASECHK.TRANS64 P0, [R16+URZ+0x30800], R3 ;  /* 0x03080003100085a7 */ /* 0x000e62000800007f */
[----:B------:R-:W-:Y:S04]  /*94d0*/  BSSY B0, `(.L_x_1443) ;  /* 0x0000006000007945 */ /* 0x000fe80003800000 */
[----:B-1----:R-:W-:Y:S05]  /*94e0*/  @P0 BRA `(.L_x_1444) ;  /* 0x0000000000100947 */ /* 0x002fea0003800000 */
.L_x_1445:
[----:B-1----:R1:W2:Y:S02]  /*94f0*/  SYNCS.PHASECHK.TRANS64.TRYWAIT P0, [R16+URZ+0x30800], R3 ;  /* 0x03080003100075a7 */ /* 0x0022a4000800017f */
[----:B--2---:R-:W-:Y:S05]  /*9500*/  @!P0 NANOSLEEP.SYNCS 0x989680 ;  /* 0x009896800000895d */ /* 0x004fea0003900000 */
[----:B------:R-:W2:Y:S02]  /*9510*/  @!P0 SYNCS.PHASECHK.TRANS64 P0, [R16+URZ+0x30800], R3 ;  /* 0x03080003100085a7 */ /* 0x000ea4000800007f */
[----:B--2---:R-:W-:Y:S05]  /*9520*/  @!P0 BRA `(.L_x_1445) ;  /* 0xfffffffc00f08947 */ /* 0x004fea000383ffff */
.L_x_1444:
[----:B------:R-:W-:Y:S05]  /*9530*/  BSYNC B0 ;  /* 0x0000000000007941 */ /* 0x000fea0003800000 */
.L_x_1443:
[----:B------:R-:W-:Y:S05]  /*9540*/  BRA `(.L_x_1446) ;  /* 0x0000009c00b07947 */ /* 0x000fea0003800000 */
.L_x_1442:
[----:B------:R-:W0:Y:S01]  /*9550*/  LDC.64 R12, c[0x0][0x3d8] ;  /* 0x0000f600ff0c7b82 */ /* 0x000e220000000a00 */
[----:B-----5:R-:W-:Y:S01]  /*9560*/  SHF.R.S32.HI R3, RZ, 0x1f, R100 ;  /* 0x0000001fff037819 */ /* 0x020fe20000011464 */
[--C-:B------:R-:W-:Y:S01]  /*9570*/  IMAD.MOV.U32 R4, RZ, RZ, R208.reuse ;  /* 0x000000ffff047224 */ /* 0x100fe200078e00d0 */
[----:B------:R-:W-:Y:S01]  /*9580*/  ISETP.NE.AND P4, PT, R23, RZ, PT ;  /* 0x000000ff1700720c */ /* 0x000fe20003f85270 */
[--C-:B------:R-:W-:Y:S01]  /*9590*/  IMAD.MOV.U32 R8, RZ, RZ, R229.reuse ;  /* 0x000000ffff087224 */ /* 0x100fe200078e00e5 */
[----:B------:R-:W-:Y:S01]  /*95a0*/  SHF.R.S32.HI R5, RZ, 0x1f, R208 ;  /* 0x0000001fff057819 */ /* 0x000fe200000114d0 */
[----:B------:R-:W-:Y:S01]  /*95b0*/  BSSY B6, `(.L_x_1447) ;  /* 0x0000030000067945 */ /* 0x000fe20003800000 */
[----:B------:R-:W-:Y:S01]  /*95c0*/  SHF.R.S32.HI R9, RZ, 0x1f, R229 ;  /* 0x0000001fff097819 */ /* 0x000fe200000114e5 */
[----:B------:R-:W1:Y:S01]  /*95d0*/  LDC.64 R14, c[0x0][0x3e8] ;  /* 0x0000fa00ff0e7b82 */ /* 0x000e620000000a00 */
[-C--:B0-----:R-:W-:Y:S01]  /*95e0*/  IMAD R0, R3, R12.reuse, RZ ;  /* 0x0000000c03007224 */ /* 0x081fe200078e02ff */
[----:B------:R-:W-:Y:S01]  /*95f0*/  SHF.L.U64.HI R88, R12, 0x5, R13 ;  /* 0x000000050c587819 */ /* 0x000fe2000001020d */
[----:B------:R-:W-:-:S02]  /*9600*/  IMAD R6, R19, R12, RZ ;  /* 0x0000000c13067224 */ /* 0x000fc400078e02ff */
[----:B------:R-:W-:-:S04]  /*9610*/  IMAD.WIDE.U32 R86, R100, R12, RZ ;  /* 0x0000000c64567225 */ /* 0x000fc800078e00ff */
[----:B-1----:R-:W-:Y:S01]  /*9620*/  IMAD R3, R3, R14, RZ ;  /* 0x0000000e03037224 */ /* 0x002fe200078e02ff */
[----:B------:R-:W-:Y:S01]  /*9630*/  SHF.L.U64.HI R92, R14, 0x5, R15 ;  /* 0x000000050e5c7819 */ /* 0x000fe2000001020f */
[-C--:B------:R-:W-:Y:S02]  /*9640*/  IMAD R99, R18, R13.reuse, R6 ;  /* 0x0000000d12637224 */ /* 0x080fe400078e0206 */
[C---:B------:R-:W-:Y:S02]  /*9650*/  IMAD R25, R100.reuse, R13, R0 ;  /* 0x0000000d64197224 */ /* 0x040fe400078e0200 */
[----:B------:R-:W-:Y:S02]  /*9660*/  IMAD R3, R100, R15, R3 ;  /* 0x0000000f64037224 */ /* 0x000fe400078e0203 */
[----:B------:R-:W-:-:S04]  /*9670*/  IMAD.WIDE.U32 R6, R18, R12, R4 ;  /* 0x0000000c12067225 */ /* 0x000fc800078e0004 */
[----:B------:R-:W-:Y:S01]  /*9680*/  IMAD.WIDE.U32 R10, R18, R12, R8 ;  /* 0x0000000c120a7225 */ /* 0x000fe200078e0008 */
[----:B------:R-:W-:-:S03]  /*9690*/  IADD3 R95, P0, R6, R86, RZ ;  /* 0x00000056065f7210 */ /* 0x000fc60007f1e0ff */
[----:B------:R-:W-:Y:S01]  /*96a0*/  IMAD R20, R19, R14, RZ ;  /* 0x0000000e13147224 */ /* 0x000fe200078e02ff */
[----:B------:R-:W-:Y:S01]  /*96b0*/  IADD3 R93, P2, R10, R86, RZ ;  /* 0x000000560a5d7210 */ /* 0x000fe20007f5e0ff */
[----:B------:R-:W-:-:S04]  /*96c0*/  IMAD.WIDE.U32 R100, R100, R14, RZ ;  /* 0x0000000e64647225 */ /* 0x000fc800078e00ff */
[----:B------:R-:W-:-:S04]  /*96d0*/  IMAD.WIDE.U32 R4, R18, R14, R4 ;  /* 0x0000000e12047225 */ /* 0x000fc800078e0004 */
[----:B------:R-:W-:Y:S01]  /*96e0*/  IMAD.WIDE.U32 R8, R18, R14, R8 ;  /* 0x0000000e12087225 */ /* 0x000fe200078e0008 */
[----:B------:R-:W-:-:S03]  /*96f0*/  IADD3 R23, P1, R4, R100, RZ ;  /* 0x0000006404177210 */ /* 0x000fc60007f3e0ff */
[----:B------:R-:W-:Y:S01]  /*9700*/  IMAD.IADD R25, R25, 0x1, R87 ;  /* 0x0000000119197824 */ /* 0x000fe200078e0257 */
[----:B------:R-:W-:Y:S01]  /*9710*/  IADD3 R91, P3, R8, R100, RZ ;  /* 0x00000064085b7210 */ /* 0x000fe20007f7e0ff */
[----:B------:R-:W-:Y:S02]  /*9720*/  IMAD R20, R18, R15, R20 ;  /* 0x0000000f12147224 */ /* 0x000fe400078e0214 */
[----:B------:R-:W-:Y:S01]  /*9730*/  IMAD.IADD R27, R3, 0x1, R101 ;  /* 0x00000001031b7824 */ /* 0x000fe200078e0265 */
[C---:B------:R-:W-:Y:S01]  /*9740*/  IADD3.X R89, R25.reuse, R7, R99, P0, !PT ;  /* 0x0000000719597210 */ /* 0x040fe200007fe463 */
[----:B------:R-:W-:Y:S01]  /*9750*/  IMAD.SHL.U32 R90, R12, 0x20, RZ ;  /* 0x000000200c5a7824 */ /* 0x000fe200078e00ff */
[----:B------:R-:W-:Y:S01]  /*9760*/  IADD3.X R99, R25, R99, R11, P2, !PT ;  /* 0x0000006319637210 */ /* 0x000fe200017fe40b */
[----:B------:R-:W-:Y:S01]  /*9770*/  IMAD.SHL.U32 R94, R14, 0x20, RZ ;  /* 0x000000200e5e7824 */ /* 0x000fe200078e00ff */
[C---:B------:R-:W-:Y:S02]  /*9780*/  IADD3.X R97, R27.reuse, R5, R20, P1, !PT ;  /* 0x000000051b617210 */ /* 0x040fe40000ffe414 */
[----:B------:R-:W-:Y:S01]  /*9790*/  IADD3.X R103, R27, R20, R9, P3, !PT ;  /* 0x000000141b677210 */ /* 0x000fe20001ffe409 */
        /* <DEDUP_REMOVED lines=17> */
.L_x_1448:
[----:B------:R-:W-:Y:S05]  /*98b0*/  BSYNC B6 ;  /* 0x0000000000067941 */ /* 0x000fea0003800000 */
.L_x_1447:
[----:B------:R-:W2:Y:S01]  /*98c0*/  LDL R96, [R1+0x14] ;  /* 0x0000140001607983 */ /* 0x000ea20000100800 */
[----:B------:R-:W0:Y:S01]  /*98d0*/  LDC.64 R84, c[0x0][0x3d8] ;  /* 0x0000f600ff547b82 */ /* 0x000e220000000a00 */
[----:B------:R-:W-:Y:S01]  /*98e0*/  ULDC.U8 UR4, c[0x0][0x3f0] ;  /* 0x0000fc0000047ab9 */ /* 0x000fe20000000000 */
[----:B------:R-:W-:Y:S01]  /*98f0*/  BSSY B0, `(.L_x_1449) ;  /* 0x00009a9000007945 */ /* 0x000fe20003800000 */
[----:B------:R-:W-:Y:S01]  /*9900*/  ISETP.NE.AND P0, PT, RZ, UR4, PT ;  /* 0x00000004ff007c0c */ /* 0x000fe2000bf05270 */
[----:B------:R-:W-:-:S04]  /*9910*/  VIADD R20, R18, 0x40 ;  /* 0x0000004012147836 */ /* 0x000fc80000000000 */
[----:B------:R-:W1:Y:S01]  /*9920*/  LDC.64 R14, c[0x0][0x3e8] ;  /* 0x0000fa00ff0e7b82 */ /* 0x000e620000000a00 */
[----:B--2---:R-:W-:Y:S01]  /*9930*/  SHF.R.S32.HI R3, RZ, 0x1f, R96 ;  /* 0x0000001fff037819 */ /* 0x004fe20000011460 */
[----:B0-----:R-:W-:-:S04]  /*9940*/  IMAD.WIDE.U32 R4, R96, R84, RZ ;  /* 0x0000005460047225 */ /* 0x001fc800078e00ff */
[C---:B------:R-:W-:Y:S02]  /*9950*/  IMAD R0, R3.reuse, R84, RZ ;  /* 0x0000005403007224 */ /* 0x040fe400078e02ff */
[-C--:B-1----:R-:W-:Y:S02]  /*9960*/  IMAD R8, R3, R14.reuse, RZ ;  /* 0x0000000e03087224 */ /* 0x082fe400078e02ff */
[C---:B------:R-:W-:Y:S02]  /*9970*/  IMAD R3, R96.reuse, R85, R0 ;  /* 0x0000005560037224 */ /* 0x040fe400078e0200 */
[----:B------:R-:W-:-:S04]  /*9980*/  IMAD.WIDE.U32 R6, R96, R14, RZ ;  /* 0x0000000e60067225 */ /* 0x000fc800078e00ff */
[C---:B------:R-:W-:Y:S02]  /*9990*/  IMAD R9, R96.reuse, R15, R8 ;  /* 0x0000000f60097224 */ /* 0x040fe400078e0208 */
[----:B------:R-:W-:Y:S02]  /*99a0*/  IMAD.IADD R5, R5, 0x1, R3 ;  /* 0x0000000105057824 */ /* 0x000fe400078e0203 */
[----:B------:R-:W-:Y:S02]  /*99b0*/  IMAD R0, R96, -0x80, R225 ;  /* 0xffffff8060007824 */ /* 0x000fe400078e02e1 */
[----:B------:R-:W-:Y:S01]  /*99c0*/  IMAD.IADD R3, R7, 0x1, R9 ;  /* 0x0000000107037824 */ /* 0x000fe200078e0209 */
[C---:B------:R-:W-:Y:S01]  /*99d0*/  SHF.L.U64.HI R13, R4.reuse, 0x7, R5 ;  /* 0x00000007040d7819 */ /* 0x040fe20000010205 */
[----:B------:R-:W-:Y:S01]  /*99e0*/  IMAD.SHL.U32 R12, R4, 0x80, RZ ;  /* 0x00000080040c7824 */ /* 0x000fe200078e00ff */
[----:B------:R-:W-:Y:S01]  /*99f0*/  VIMNMX R9, R0, 0x80, PT ;  /* 0x0000008000097848 */ /* 0x000fe20003fe0100 */
[C---:B------:R-:W-:Y:S01]  /*9a00*/  IMAD.SHL.U32 R10, R6.reuse, 0x80, RZ ;  /* 0x00000080060a7824 */ /* 0x040fe200078e00ff */
[----:B------:R-:W-:Y:S01]  /*9a10*/  SHF.L.U64.HI R11, R6, 0x7, R3 ;  /* 0x00000007060b7819 */ /* 0x000fe20000010203 */
[----:B------:R-:W-:Y:S06]  /*9a20*/  @!P0 BRA `(.L_x_1450) ;  /* 0x0000004800d88947 */ /* 0x000fec0003800000 */
[----:B------:R0:W5:Y:S04]  /*9a30*/  LDL R105, [R1+0x8] ;  /* 0x0000080001697983 */ /* 0x0001680000100800 */
[----:B------:R0:W5:Y:S04]  /*9a40*/  LDL R102, [R1+0x4] ;  /* 0x0000040001667983 */ /* 0x0001680000100800 */
[----:B------:R0:W5:Y:S01]  /*9a50*/  LDL R98, [R1+0xc] ;  /* 0x00000c0001627983 */ /* 0x0001620000100800 */
[-C--:B------:R-:W-:Y:S01]  /*9a60*/  ISETP.GE.AND P1, PT, R18, R9.reuse, PT ;  /* 0x000000091200720c */ /* 0x080fe20003f26270 */
[----:B------:R-:W-:Y:S01]  /*9a70*/  BSSY B1, `(.L_x_1451) ;  /* 0x0000035000017945 */ /* 0x000fe20003800000 */
[----:B------:R-:W-:-:S02]  /*9a80*/  ISETP.GE.AND P0, PT, R20, R9, PT ;  /* 0x000000091400720c */ /* 0x000fc40003f06270 */
[----:B------:R-:W-:Y:S02]  /*9a90*/  CS2R R54, SRZ ;  /* 0x0000000000367805 */ /* 0x000fe4000001ff00 */
[----:B------:R-:W-:Y:S02]  /*9aa0*/  ISETP.GE.AND P2, PT, R234, R9, PT ;  /* 0x00000009ea00720c */ /* 0x000fe40003f46270 */
        /* <DEDUP_REMOVED lines=16> */
[----:B0-----:R-:W-:Y:S06]  /*9bb0*/  @P1 BRA `(.L_x_1452) ;  /* 0x0000000000801947 */ /* 0x001fec0003800000 */
[----:B------:R-:W-:Y:S01]  /*9bc0*/  IADD3 R5, P3, R12, R95, RZ ;  /* 0x0000005f0c057210 */ /* 0x000fe20007f7e0ff */
[----:B------:R-:W-:Y:S01]  /*9bd0*/  ULDC.64 UR4, c[0x0][0x3c8] ;  /* 0x0000f20000047ab9 */ /* 0x000fe20000000a00 */
[----:B------:R-:W-:Y:S01]  /*9be0*/  IADD3 R0, P4, R10, R23, RZ ;  /* 0x000000170a007210 */ /* 0x000fe20007f9e0ff */
[----:B------:R-:W-:Y:S01]  /*9bf0*/  ULDC.64 UR6, c[0x0][0x3e0] ;  /* 0x0000f80000067ab9 */ /* 0x000fe20000000a00 */
[----:B------:R-:W-:Y:S01]  /*9c00*/  CS2R R82, SRZ ;  /* 0x0000000000527805 */ /* 0x000fe2000001ff00 */
[----:B------:R-:W-:Y:S01]  /*9c10*/  IMAD.X R8, R13, 0x1, R89, P3 ;  /* 0x000000010d087824 */ /* 0x000fe200018e0659 */
[----:B------:R-:W-:Y:S01]  /*9c20*/  LEA R4, P3, R5, UR4, 0x1 ;  /* 0x0000000405047c11 */ /* 0x000fe2000f8608ff */
[----:B------:R-:W-:Y:S01]  /*9c30*/  IMAD.X R3, R11, 0x1, R97, P4 ;  /* 0x000000010b037824 */ /* 0x000fe200020e0661 */
[----:B------:R-:W-:Y:S01]  /*9c40*/  LEA R6, P4, R0, UR6, 0x1 ;  /* 0x0000000600067c11 */ /* 0x000fe2000f8808ff */
[----:B------:R-:W-:Y:S01]  /*9c50*/  ULDC UR4, c[0x0][0x3d4] ;  /* 0x0000f50000047ab9 */ /* 0x000fe20000000800 */
[----:B------:R-:W-:-:S02]  /*9c60*/  LEA.HI.X R5, R5, UR5, R8, 0x1, P3 ;  /* 0x0000000505057c11 */ /* 0x000fc400098f0c08 */
[----:B------:R-:W-:Y:S02]  /*9c70*/  CS2R R78, SRZ ;  /* 0x00000000004e7805 */ /* 0x000fe4000001ff00 */
[----:B------:R-:W-:Y:S02]  /*9c80*/  LEA.HI.X R7, R0, UR7, R3, 0x1, P4 ;  /* 0x0000000700077c11 */ /* 0x000fe4000a0f0c03 */
[----:B------:R-:W-:Y:S02]  /*9c90*/  CS2R R74, SRZ ;  /* 0x00000000004a7805 */ /* 0x000fe4000001ff00 */
[----:B------:R-:W-:Y:S02]  /*9ca0*/  ISETP.GE.AND P3, PT, R208, UR4, PT ;  /* 0x00000004d0007c0c */ /* 0x000fe4000bf66270 */
[----:B------:R-:W-:Y:S02]  /*9cb0*/  CS2R R70, SRZ ;  /* 0x0000000000467805 */ /* 0x000fe4000001ff00 */
[----:B-----5:R-:W-:Y:S01]  /*9cc0*/  ISETP.GE.AND P4, PT, R105, UR4, PT ;  /* 0x0000000469007c0c */ /* 0x020fe2000bf86270 */
[----:B------:R-:W-:Y:S01]  /*9cd0*/  ULDC.64 UR8, c[0x0][0x208] ;  /* 0x0000820000087ab9 */ /* 0x000fe20000000a00 */
[----:B------:R-:W-:-:S02]  /*9ce0*/  ISETP.GE.AND P5, PT, R102, UR4, PT ;  /* 0x0000000466007c0c */ /* 0x000fc4000bfa6270 */
[----:B------:R-:W-:Y:S02]  /*9cf0*/  ISETP.GE.AND P6, PT, R98, UR4, PT ;  /* 0x0000000462007c0c */ /* 0x000fe4000bfc6270 */
[----:B------:R-:W-:Y:S02]  /*9d00*/  CS2R R80, SRZ ;  /* 0x0000000000507805 */ /* 0x000fe4000001ff00 */
[----:B------:R-:W-:Y:S02]  /*9d10*/  CS2R R76, SRZ ;  /* 0x00000000004c7805 */ /* 0x000fe4000001ff00 */
[----:B------:R-:W-:Y:S02]  /*9d20*/  CS2R R72, SRZ ;  /* 0x0000000000487805 */ /* 0x000fe4000001ff00 */
[----:B------:R-:W-:Y:S01]  /*9d30*/  CS2R R68, SRZ ;  /* 0x0000000000447805 */ /* 0x000fe2000001ff00 */
        /* <DEDUP_REMOVED lines=8> */
.L_x_1452:
[----:B------:R-:W-:Y:S05]  /*9dc0*/  BSYNC B1 ;  /* 0x0000000000017941 */ /* 0x000fea0003800000 */
.L_x_1451:
[----:B------:R-:W-:Y:S04]  /*9dd0*/  BSSY B1, `(.L_x_1453) ;  /* 0x0000022000017945 */ /* 0x000fe80003800000 */
[----:B------:R-:W-:Y:S05]  /*9de0*/  @P2 BRA `(.L_x_1454) ;  /* 0x0000000000802947 */ /* 0x000fea0003800000 */
[----:B0-----:R-:W-:Y:S01]  /*9df0*/  IADD3 R5, P5, P6, R95, R90, R12 ;  /* 0x0000005a5f057210 */ /* 0x001fe20007ebe00c */
[----:B------:R-:W-:Y:S01]  /*9e00*/  ULDC.64 UR4, c[0x0][0x3c8] ;  /* 0x0000f20000047ab9 */ /* 0x000fe20000000a00 */
[----:B------:R-:W-:Y:S01]  /*9e10*/  IADD3 R0, P3, P4, R23, R94, R10 ;  /* 0x0000005e17007210 */ /* 0x000fe20007c7e00a */
[----:B------:R-:W-:Y:S01]  /*9e20*/  ULDC.64 UR6, c[0x0][0x3e0] ;  /* 0x0000f80000067ab9 */ /* 0x000fe20000000a00 */
[----:B------:R-:W-:Y:S02]  /*9e30*/  IADD3.X R8, R89, R88, R13, P5, P6 ;  /* 0x0000005859087210 */ /* 0x000fe40002fec40d */
[----:B------:R-:W-:Y:S02]  /*9e40*/  CS2R R66, SRZ ;  /* 0x0000000000427805 */ /* 0x000fe4000001ff00 */
[----:B------:R-:W-:Y:S02]  /*9e50*/  IADD3.X R3, R97, R92, R11, P3, P4 ;  /* 0x0000005c61037210 */ /* 0x000fe40001fe840b */
[----:B------:R-:W-:-:S02]  /*9e60*/  CS2R R62, SRZ ;  /* 0x00000000003e7805 */ /* 0x000fc4000001ff00 */
[C---:B------:R-:W-:Y:S01]  /*9e70*/  LEA R4, P5, R5.reuse, UR4, 0x1 ;  /* 0x0000000405047c11 */ /* 0x040fe2000f8a08ff */
[----:B------:R-:W-:Y:S01]  /*9e80*/  ULDC UR4, c[0x0][0x3d4] ;  /* 0x0000f50000047ab9 */ /* 0x000fe20000000800 */
[C---:B------:R-:W-:Y:S02]  /*9e90*/  LEA R6, P4, R0.reuse, UR6, 0x1 ;  /* 0x0000000600067c11 */ /* 0x040fe4000f8808ff */
[----:B------:R-:W-:Y:S02]  /*9ea0*/  CS2R R56, SRZ ;  /* 0x0000000000387805 */ /* 0x000fe4000001ff00 */
[----:B------:R-:W-:Y:S02]  /*9eb0*/  LEA.HI.X R5, R5, UR5, R8, 0x1, P5 ;  /* 0x0000000505057c11 */ /* 0x000fe4000a8f0c08 */
[----:B------:R-:W-:Y:S02]  /*9ec0*/  CS2R R54, SRZ ;  /* 0x0000000000367805 */ /* 0x000fe4000001ff00 */
[----:B------:R-:W-:Y:S01]  /*9ed0*/  LEA.HI.X R7, R0, UR7, R3, 0x1, P4 ;  /* 0x0000000700077c11 */ /* 0x000fe2000a0f0c03 */
[----:B------:R-:W-:Y:S01]  /*9ee0*/  ULDC.64 UR8, c[0x0][0x208] ;  /* 0x0000820000087ab9 */ /* 0x000fe20000000a00 */
[----:B------:R-:W-:-:S02]  /*9ef0*/  ISETP.GE.AND P3, PT, R208, UR4, PT ;  /* 0x00000004d0007c0c */ /* 0x000fc4000bf66270 */
[----:B-----5:R-:W-:Y:S02]  /*9f00*/  ISETP.GE.AND P4, PT, R105, UR4, PT ;  /* 0x0000000469007c0c */ /* 0x020fe4000bf86270 */
[----:B------:R-:W-:Y:S02]  /*9f10*/  ISETP.GE.AND P5, PT, R102, UR4, PT ;  /* 0x0000000466007c0c */ /* 0x000fe4000bfa6270 */
[----:B------:R-:W-:Y:S02]  /*9f20*/  ISETP.GE.AND P6, PT, R98, UR4, PT ;  /* 0x0000000462007c0c */ /* 0x000fe4000bfc6270 */
        /* <DEDUP_REMOVED lines=12> */
.L_x_1454:
[----:B------:R-:W-:Y:S05]  /*9ff0*/  BSYNC B1 ;  /* 0x0000000000017941 */ /* 0x000fea0003800000 */
.L_x_1453:
[----:B------:R-:W-:Y:S01]  /*a000*/  BSSY B1, `(.L_x_1455) ;  /* 0x000002e000017945 */ /* 0x000fe20003800000 */
        /* <DEDUP_REMOVED lines=8> */
[----:B------:R-:W-:Y:S06]  /*a090*/  @P0 BRA `(.L_x_1456) ;  /* 0x0000000000900947 */ /* 0x000fec0003800000 */
[----:B01----:R-:W-:Y:S01]  /*a0a0*/  LEA R4, P3, R84, R12, 0x6 ;  /* 0x0000000c54047211 */ /* 0x003fe200078630ff */
[----:B------:R-:W-:Y:S01]  /*a0b0*/  ULDC.64 UR4, c[0x0][0x3c8] ;  /* 0x0000f20000047ab9 */ /* 0x000fe20000000a00 */
[----:B------:R-:W-:Y:S01]  /*a0c0*/  LEA R0, P4, R14, R10, 0x6 ;  /* 0x0000000a0e007211 */ /* 0x000fe200078830ff */
[----:B------:R-:W-:Y:S01]  /*a0d0*/  ULDC.64 UR6, c[0x0][0x3e0] ;  /* 0x0000f80000067ab9 */ /* 0x000fe20000000a00 */
[----:B------:R-:W-:Y:S02]  /*a0e0*/  IADD3 R5, P5, R4, R95, RZ ;  /* 0x0000005f04057210 */ /* 0x000fe40007fbe0ff */
[----:B------:R-:W-:Y:S02]  /*a0f0*/  CS2R R48, SRZ ;  /* 0x0000000000307805 */ /* 0x000fe4000001ff00 */
[----:B------:R-:W-:Y:S02]  /*a100*/  LEA.HI.X R8, R84, R13, R85, 0x6, P3 ;  /* 0x0000000d54087211 */ /* 0x000fe400018f3455 */
[----:B------:R-:W-:-:S02]  /*a110*/  CS2R R44, SRZ ;  /* 0x00000000002c7805 */ /* 0x000fc4000001ff00 */
[----:B------:R-:W-:Y:S02]  /*a120*/  IADD3 R0, P6, R0, R23, RZ ;  /* 0x0000001700007210 */ /* 0x000fe40007fde0ff */
[----:B------:R-:W-:Y:S02]  /*a130*/  CS2R R40, SRZ ;  /* 0x0000000000287805 */ /* 0x000fe4000001ff00 */
[----:B------:R-:W-:Y:S01]  /*a140*/  LEA.HI.X R6, R14, R11, R15, 0x6, P4 ;  /* 0x0000000b0e067211 */ /* 0x000fe200020f340f */
[----:B------:R-:W-:Y:S01]  /*a150*/  IMAD.X R8, R8, 0x1, R89, P5 ;  /* 0x0000000108087824 */ /* 0x000fe200028e0659 */
[C---:B------:R-:W-:Y:S01]  /*a160*/  LEA R4, P3, R5.reuse, UR4, 0x1 ;  /* 0x0000000405047c11 */ /* 0x040fe2000f8608ff */
[----:B------:R-:W-:Y:S01]  /*a170*/  ULDC UR4, c[0x0][0x3d4] ;  /* 0x0000f50000047ab9 */ /* 0x000fe20000000800 */
[----:B------:R-:W-:Y:S01]  /*a180*/  CS2R R36, SRZ ;  /* 0x0000000000247805 */ /* 0x000fe2000001ff00 */
[----:B------:R-:W-:Y:S01]  /*a190*/  IMAD.X R3, R6, 0x1, R97, P6 ;  /* 0x0000000106037824 */ /* 0x000fe200030e0661 */
[----:B------:R-:W-:Y:S01]  /*a1a0*/  LEA R6, P4, R0, UR6, 0x1 ;  /* 0x0000000600067c11 */ /* 0x000fe2000f8808ff */
[----:B------:R-:W-:Y:S01]  /*a1b0*/  ULDC.64 UR8, c[0x0][0x208] ;  /* 0x0000820000087ab9 */ /* 0x000fe20000000a00 */
[----:B------:R-:W-:-:S02]  /*a1c0*/  LEA.HI.X R5, R5, UR5, R8, 0x1, P3 ;  /* 0x0000000505057c11 */ /* 0x000fc400098f0c08 */
[----:B------:R-:W-:Y:S02]  /*a1d0*/  LEA.HI.X R7, R0, UR7, R3, 0x1, P4 ;  /* 0x0000000700077c11 */ /* 0x000fe4000a0f0c03 */
[----:B------:R-:W-:Y:S02]  /*a1e0*/  ISETP.GE.AND P3, PT, R208, UR4, PT ;  /* 0x00000004d0007c0c */ /* 0x000fe4000bf66270 */
[----:B-----5:R-:W-:Y:S02]  /*a1f0*/  ISETP.GE.AND P4, PT, R105, UR4, PT ;  /* 0x0000000469007c0c */ /* 0x020fe4000bf86270 */
[----:B------:R-:W-:Y:S02]  /*a200*/  ISETP.GE.AND P5, PT, R102, UR4, PT ;  /* 0x0000000466007c0c */ /* 0x000fe4000bfa6270 */
[----:B------:R-:W-:Y:S02]  /*a210*/  ISETP.GE.AND P6, PT, R98, UR4, PT ;  /* 0x0000000462007c0c */ /* 0x000fe4000bfc6270 */
[----:B------:R-:W-:-:S02]  /*a220*/  CS2R R50, SRZ ;  /* 0x0000000000327805 */ /* 0x000fc4000001ff00 */
        /* <DEDUP_REMOVED lines=11> */
.L_x_1456:
[----:B------:R-:W-:Y:S05]  /*a2e0*/  BSYNC B1 ;  /* 0x0000000000017941 */ /* 0x000fea0003800000 */
.L_x_1455:
[----:B------:R-:W3:Y:S01]  /*a2f0*/  LDL R0, [R1+0x70] ;  /* 0x0000700001007983 */ /* 0x000ee20000100800 */
[----:B-----5:R-:W-:Y:S01]  /*a300*/  IMAD.MOV.U32 R3, RZ, RZ, R71 ;  /* 0x000000ffff037224 */ /* 0x020fe200078e0047 */
[----:B------:R-:W-:Y:S01]  /*a310*/  BSSY B1, `(.L_x_1457) ;  /* 0x0000054000017945 */ /* 0x000fe20003800000 */
[----:B------:R-:W-:Y:S01]  /*a320*/  IMAD.MOV.U32 R8, RZ, RZ, R78 ;  /* 0x000000ffff087224 */ /* 0x000fe200078e004e */
[----:B------:R-:W-:Y:S01]  /*a330*/  CS2R R28, SRZ ;  /* 0x00000000001c7805 */ /* 0x000fe2000001ff00 */
[----:B012---:R-:W-:Y:S01]  /*a340*/  IMAD.MOV.U32 R6, RZ, RZ, R86 ;  /* 0x000000ffff067224 */ /* 0x007fe200078e0056 */
[----:B------:R-:W-:Y:S01]  /*a350*/  PRMT R115, R3, 0x7610, R115 ;  /* 0x0000761003737816 */ /* 0x000fe20000000073 */
[----:B------:R-:W-:Y:S01]  /*a360*/  IMAD.MOV.U32 R3, RZ, RZ, R75 ;  /* 0x000000ffff037224 */ /* 0x000fe200078e004b */
[----:B------:R-:W0:Y:S01]  /*a370*/  LDC R86, c[0x0][0x428] ;  /* 0x00010a00ff567b82 */ /* 0x000e220000000800 */
[----:B------:R-:W-:Y:S01]  /*a380*/  PRMT R135, R8, 0x7610, R135 ;  /* 0x0000761008877816 */ /* 0x000fe20000000087 */
[----:B------:R-:W-:Y:S01]  /*a390*/  IMAD.MOV.U32 R8, RZ, RZ, R68 ;  /* 0x000000ffff087224 */ /* 0x000fe200078e0044 */
[----:B------:R-:W-:-:S02]  /*a3a0*/  CS2R R34, SRZ ;  /* 0x0000000000227805 */ /* 0x000fc4000001ff00 */
[----:B------:R-:W-:Y:S01]  /*a3b0*/  PRMT R125, R3, 0x7610, R125 ;  /* 0x00007610037d7816 */ /* 0x000fe2000000007d */
[----:B------:R-:W-:Y:S01]  /*a3c0*/  IMAD.MOV.U32 R3, RZ, RZ, R83 ;  /* 0x000000ffff037224 */ /* 0x000fe200078e0053 */
[----:B------:R-:W-:Y:S02]  /*a3d0*/  CS2R R20, SRZ ;  /* 0x0000000000147805 */ /* 0x000fe4000001ff00 */
[----:B------:R-:W-:Y:S01]  /*a3e0*/  PRMT R116, R8, 0x7610, R116 ;  /* 0x0000761008747816 */ /* 0x000fe20000000074 */
[----:B------:R-:W-:Y:S01]  /*a3f0*/  IMAD.MOV.U32 R8, RZ, RZ, R76 ;  /* 0x000000ffff087224 */ /* 0x000fe200078e004c */
[----:B------:R-:W-:Y:S02]  /*a400*/  CS2R R32, SRZ ;  /* 0x0000000000207805 */ /* 0x000fe4000001ff00 */
[----:B------:R-:W-:Y:S01]  /*a410*/  PRMT R137, R3, 0x7610, R137 ;  /* 0x0000761003897816 */ /* 0x000fe20000000089 */
[----:B------:R-:W-:Y:S01]  /*a420*/  IMAD.MOV.U32 R3, RZ, RZ, R73 ;  /* 0x000000ffff037224 */ /* 0x000fe200078e0049 */
[----:B------:R-:W-:Y:S01]  /*a430*/  PRMT R133, R8, 0x7610, R133 ;  /* 0x0000761008857816 */ /* 0x000fe20000000085 */
[----:B------:R-:W-:-:S03]  /*a440*/  IMAD.MOV.U32 R8, RZ, RZ, R81 ;  /* 0x000000ffff087224 */ /* 0x000fc600078e0051 */
[----:B------:R-:W-:Y:S01]  /*a450*/  PRMT R127, R3, 0x7610, R127 ;  /* 0x00007610037f7816 */ /* 0x000fe2000000007f */
[----:B------:R-:W-:Y:S02]  /*a460*/  IMAD.MOV.U32 R3, RZ, RZ, R80 ;  /* 0x000000ffff037224 */ /* 0x000fe400078e0050 */
[----:B------:R-:W-:Y:S01]  /*a470*/  IMAD.MOV.U32 R7, RZ, RZ, R25 ;  /* 0x000000ffff077224 */ /* 0x000fe200078e0019 */
[----:B------:R-:W-:Y:S01]  /*a480*/  PRMT R139, R8, 0x7610, R139 ;  /* 0x00007610088b7816 */ /* 0x000fe2000000008b */
[----:B------:R-:W-:Y:S01]  /*a490*/  IMAD.MOV.U32 R5, RZ, RZ, R27 ;  /* 0x000000ffff057224 */ /* 0x000fe200078e001b */
[----:B------:R-:W-:Y:S01]  /*a4a0*/  PRMT R138, R3, 0x7610, R138 ;  /* 0x00007610038a7816 */ /* 0x000fe2000000008a */
[----:B------:R-:W-:Y:S01]  /*a4b0*/  IMAD.MOV.U32 R4, RZ, RZ, R100 ;  /* 0x000000ffff047224 */ /* 0x000fe200078e0064 */
[----:B------:R-:W-:Y:S02]  /*a4c0*/  CS2R R26, SRZ ;  /* 0x00000000001a7805 */ /* 0x000fe4000001ff00 */
[----:B------:R-:W-:-:S02]  /*a4d0*/  CS2R R24, SRZ ;  /* 0x0000000000187805 */ /* 0x000fc4000001ff00 */
[----:B---3--:R-:W-:Y:S01]  /*a4e0*/  ISETP.GE.AND P3, PT, R0, R9, PT ;  /* 0x000000090000720c */ /* 0x008fe20003f66270 */
[----:B------:R-:W-:Y:S02]  /*a4f0*/  IMAD.MOV.U32 R0, RZ, RZ, R70 ;  /* 0x000000ffff007224 */ /* 0x000fe400078e0046 */
[----:B------:R-:W-:-:S03]  /*a500*/  IMAD.MOV.U32 R9, RZ, RZ, R79 ;  /* 0x000000ffff097224 */ /* 0x000fc600078e004f */
[----:B------:R-:W-:Y:S01]  /*a510*/  PRMT R114, R0, 0x7610, R114 ;  /* 0x0000761000727816 */ /* 0x000fe20000000072 */
[----:B------:R-:W-:Y:S01]  /*a520*/  IMAD.MOV.U32 R0, RZ, RZ, R74 ;  /* 0x000000ffff007224 */ /* 0x000fe200078e004a */
[----:B------:R-:W-:Y:S01]  /*a530*/  PRMT R134, R9, 0x7610, R134 ;  /* 0x0000761009867816 */ /* 0x000fe20000000086 */
[----:B------:R-:W-:-:S03]  /*a540*/  IMAD.MOV.U32 R9, RZ, RZ, R69 ;  /* 0x000000ffff097224 */ /* 0x000fc600078e0045 */
[----:B------:R-:W-:Y:S01]  /*a550*/  PRMT R124, R0, 0x7610, R124 ;  /* 0x00007610007c7816 */ /* 0x000fe2000000007c */
[----:B------:R-:W-:Y:S01]  /*a560*/  IMAD.MOV.U32 R0, RZ, RZ, R82 ;  /* 0x000000ffff007224 */ /* 0x000fe200078e0052 */
[----:B------:R-:W-:Y:S01]  /*a570*/  PRMT R117, R9, 0x7610, R117 ;  /* 0x0000761009757816 */ /* 0x000fe20000000075 */
[----:B------:R-:W-:-:S03]  /*a580*/  IMAD.MOV.U32 R9, RZ, RZ, R54 ;  /* 0x000000ffff097224 */ /* 0x000fc600078e0036 */
[----:B------:R-:W-:Y:S01]  /*a590*/  PRMT R136, R0, 0x7610, R136 ;  /* 0x0000761000887816 */ /* 0x000fe20000000088 */
[----:B------:R-:W-:Y:S01]  /*a5a0*/  IMAD.MOV.U32 R0, RZ, RZ, R72 ;  /* 0x000000ffff007224 */ /* 0x000fe200078e0048 */
[----:B------:R-:W-:Y:S02]  /*a5b0*/  PRMT R101, R9, 0x7610, R101 ;  /* 0x0000761009657816 */ /* 0x000fe40000000065 */
[----:B------:R-:W-:Y:S02]  /*a5c0*/  CS2R R8, SRZ ;  /* 0x0000000000087805 */ /* 0x000fe4000001ff00 */
[----:B------:R-:W-:Y:S01]  /*a5d0*/  PRMT R126, R0, 0x7610, R126 ;  /* 0x00007610007e7816 */ /* 0x000fe2000000007e */
[----:B------:R-:W-:-:S05]  /*a5e0*/  IMAD.MOV.U32 R0, RZ, RZ, R77 ;  /* 0x000000ffff007224 */ /* 0x000fca00078e004d */
[----:B------:R-:W-:Y:S01]  /*a5f0*/  PRMT R132, R0, 0x7610, R132 ;  /* 0x0000761000847816 */ /* 0x000fe20000000084 */
[----:B0-----:R-:W-:Y:S06]  /*a600*/  @P3 BRA `(.L_x_1458) ;  /* 0x0000000000903947 */ /* 0x001fec0003800000 */
[----:B------:R-:W-:Y:S01]  /*a610*/  IMAD.WIDE.U32 R12, R84, 0x60, R12 ;  /* 0x00000060540c7825 */ /* 0x000fe200078e000c */
[----:B------:R-:W-:Y:S01]  /*a620*/  ULDC UR4, c[0x0][0x3d4] ;  /* 0x0000f50000047ab9 */ /* 0x000fe20000000800 */
[----:B------:R-:W-:Y:S01]  /*a630*/  ULDC.64 UR6, c[0x0][0x3c8] ;  /* 0x0000f20000067ab9 */ /* 0x000fe20000000a00 */
[----:B------:R-:W-:Y:S01]  /*a640*/  ULDC.64 UR8, c[0x0][0x3e0] ;  /* 0x0000f80000087ab9 */ /* 0x000fe20000000a00 */
[----:B------:R-:W-:Y:S01]  /*a650*/  IMAD.WIDE.U32 R10, R14, 0x60, R10 ;  /* 0x000000600e0a7825 */ /* 0x000fe200078e000a */
[----:B------:R-:W-:Y:S02]  /*a660*/  IADD3 R95, P4, R95, R12, RZ ;  /* 0x0000000c5f5f7210 */ /* 0x000fe40007f9e0ff */
[----:B------:R-:W-:Y:S02]  /*a670*/  CS2R R34, SRZ ;  /* 0x0000000000227805 */ /* 0x000fe4000001ff00 */
[----:B------:R-:W-:Y:S01]  /*a680*/  CS2R R32, SRZ ;  /* 0x0000000000207805 */ /* 0x000fe2000001ff00 */
[----:B------:R-:W-:Y:S01]  /*a690*/  IMAD R8, R85, 0x60, RZ ;  /* 0x0000006055087824 */ /* 0x000fe200078e02ff */
[----:B------:R-:W-:Y:S01]  /*a6a0*/  IADD3 R23, P5, R23, R10, RZ ;  /* 0x0000000a17177210 */ /* 0x000fe20007fbe0ff */
[----:B------:R-:W-:Y:S01]  /*a6b0*/  IMAD R0, R15, 0x60, RZ ;  /* 0x000000600f007824 */ /* 0x000fe200078e02ff */
[----:B------:R-:W-:-:S02]  /*a6c0*/  ULDC.64 UR10, c[0x0][0x208] ;  /* 0x00008200000a7ab9 */ /* 0x000fc40000000a00 */
[----:B------:R-:W-:Y:S02]  /*a6d0*/  IADD3.X R8, R89, R13, R8, P4, !PT ;  /* 0x0000000d59087210 */ /* 0x000fe400027fe408 */
[----:B------:R-:W-:Y:S02]  /*a6e0*/  ISETP.GE.AND P4, PT, R208, UR4, PT ;  /* 0x00000004d0007c0c */ /* 0x000fe4000bf86270 */
[----:B------:R-:W-:Y:S02]  /*a6f0*/  IADD3.X R0, R97, R11, R0, P5, !PT ;  /* 0x0000000b61007210 */ /* 0x000fe40002ffe400 */
[----:B------:R-:W-:Y:S02]  /*a700*/  LEA R10, P5, R95, UR6, 0x1 ;  /* 0x000000065f0a7c11 */ /* 0x000fe4000f8a08ff */
[----:B------:R-:W-:Y:S02]  /*a710*/  LEA R12, P6, R23, UR8, 0x1 ;  /* 0x00000008170c7c11 */ /* 0x000fe4000f8c08ff */
[----:B------:R-:W-:-:S02]  /*a720*/  LEA.HI.X R11, R95, UR7, R8, 0x1, P5 ;  /* 0x000000075f0b7c11 */ /* 0x000fc4000a8f0c08 */
[----:B------:R-:W-:Y:S02]  /*a730*/  LEA.HI.X R13, R23, UR9, R0, 0x1, P6 ;  /* 0x00000009170d7c11 */ /* 0x000fe4000b0f0c00 */
[----:B------:R-:W-:Y:S01]  /*a740*/  ISETP.GE.AND P6, PT, R105, UR4, PT ;  /* 0x0000000469007c0c */ /* 0x000fe2000bfc6270 */
[----:B------:R0:W5:Y:S01]  /*a750*/  @!P4 LDG.E.64 R34, desc[UR10][R10.64] ;  /* 0x0000000a0a22c981 */ /* 0x000162000c1e1b00 */
[----:B------:R-:W-:-:S03]  /*a760*/  ISETP.GE.AND P5, PT, R102, UR4, PT ;  /* 0x0000000466007c0c */ /* 0x000fc6000bfa6270 */
[----:B------:R0:W5:Y:S01]  /*a770*/  @!P4 LDG.E.64 R32, desc[UR10][R12.64] ;  /* 0x0000000a0c20c981 */ /* 0x000162000c1e1b00 */
[----:B------:R-:W-:Y:S02]  /*a780*/  ISETP.GE.AND P4, PT, R98, UR4, PT ;  /* 0x0000000462007c0c */ /* 0x000fe4000bf86270 */
        /* <DEDUP_REMOVED lines=12> */
.L_x_1458:
[----:B------:R-:W-:Y:S05]  /*a850*/  BSYNC B1 ;  /* 0x0000000000017941 */ /* 0x000fea0003800000 */
.L_x_1457:
[----:B------:R-:W2:Y:S01]  /*a860*/  LDL R23, [R1+0x28] ;  /* 0x0000280001177983 */ /* 0x000ea20000100800 */
[----:B------:R-:W-:Y:S01]  /*a870*/  ISETP.NE.AND P4, PT, R86, 0x1, PT ;  /* 0x000000015600780c */ /* 0x000fe20003f85270 */
[----:B0-----:R-:W-:Y:S01]  /*a880*/  IMAD.MOV.U32 R11, RZ, RZ, R62 ;  /* 0x000000ffff0b7224 */ /* 0x001fe200078e003e */
[----:B------:R-:W-:Y:S01]  /*a890*/  ULDC.64 UR4, c[0x0][0x3c8] ;  /* 0x0000f20000047ab9 */ /* 0x000fe20000000a00 */
[----:B------:R-:W3:Y:S01]  /*a8a0*/  LDL R89, [R1+0x68] ;  /* 0x0000680001597983 */ /* 0x000ee20000100800 */
[----:B------:R-:W-:Y:S01]  /*a8b0*/  IMAD.MOV.U32 R10, RZ, RZ, R57 ;  /* 0x000000ffff0a7224 */ /* 0x000fe200078e0039 */
[----:B------:R-:W-:Y:S01]  /*a8c0*/  ULDC.64 UR6, c[0x0][0x3e0] ;  /* 0x0000f80000067ab9 */ /* 0x000fe20000000a00 */
[----:B------:R-:W-:Y:S01]  /*a8d0*/  PRMT R118, R11, 0x7610, R118 ;  /* 0x000076100b767816 */ /* 0x000fe20000000076 */
[----:B------:R-:W-:Y:S02]  /*a8e0*/  IMAD.MOV.U32 R3, RZ, RZ, R56 ;  /* 0x000000ffff037224 */ /* 0x000fe400078e0038 */
[----:B------:R-:W-:Y:S01]  /*a8f0*/  PRMT R111, R10, 0x7610, R111 ;  /* 0x000076100a6f7816 */ /* 0x000fe2000000006f */
[----:B------:R-:W-:-:S02]  /*a900*/  IMAD.MOV.U32 R11, RZ, RZ, R52 ;  /* 0x000000ffff0b7224 */ /* 0x000fc400078e0034 */
        /* <DEDUP_REMOVED lines=8> */
[----:B------:R-:W0:Y:S01]  /*a990*/  @P4 LDC R10, c[0x0][0x42c] ;  /* 0x00010b00ff0a4b82 */ /* 0x000e220000000800 */
[----:B------:R-:W-:Y:S01]  /*a9a0*/  IMAD.MOV.U32 R0, RZ, RZ, R63 ;  /* 0x000000ffff007224 */ /* 0x000fe200078e003f */
[----:B------:R-:W-:Y:S01]  /*a9b0*/  PRMT R128, R3, 0x7610, R128 ;  /* 0x0000761003807816 */ /* 0x000fe20000000080 */
[----:B------:R-:W-:Y:S01]  /*a9c0*/  IMAD.MOV.U32 R3, RZ, RZ, R58 ;  /* 0x000000ffff037224 */ /* 0x000fe200078e003a */
[----:B------:R-:W-:Y:S01]  /*a9d0*/  PRMT R113, R11, 0x7610, R113 ;  /* 0x000076100b717816 */ /* 0x000fe20000000071 */
[----:B------:R-:W-:Y:S01]  /*a9e0*/  IMAD.MOV.U32 R12, RZ, RZ, R60 ;  /* 0x000000ffff0c7224 */ /* 0x000fe200078e003c */
[----:B------:R-:W-:Y:S01]  /*a9f0*/  PRMT R119, R0, 0x7610, R119 ;  /* 0x0000761000777816 */ /* 0x000fe20000000077 */
[----:B------:R-:W-:Y:S01]  /*aa00*/  IMAD.MOV.U32 R0, RZ, RZ, R53 ;  /* 0x000000ffff007224 */ /* 0x000fe200078e0035 */
[----:B------:R-:W1:Y:S01]  /*aa10*/  @P4 LDC R11, c[0x0][0x430] ;  /* 0x00010c00ff0b4b82 */ /* 0x000e620000000800 */
[----:B------:R-:W-:Y:S01]  /*aa20*/  PRMT R112, R3, 0x7610, R112 ;  /* 0x0000761003707816 */ /* 0x000fe20000000070 */
[----:B------:R-:W-:Y:S01]  /*aa30*/  IMAD.MOV.U32 R3, RZ, RZ, R61 ;  /* 0x000000ffff037224 */ /* 0x000fe200078e003d */
[----:B------:R-:W-:Y:S01]  /*aa40*/  PRMT R120, R12, 0x7610, R120 ;  /* 0x000076100c787816 */ /* 0x000fe20000000078 */
[----:B------:R-:W-:Y:S01]  /*aa50*/  IMAD.MOV.U32 R12, RZ, RZ, R64 ;  /* 0x000000ffff0c7224 */ /* 0x000fe200078e0040 */
[----:B------:R-:W-:Y:S01]  /*aa60*/  PRMT R109, R0, 0x7610, R109 ;  /* 0x00007610006d7816 */ /* 0x000fe2000000006d */
[----:B------:R-:W-:Y:S01]  /*aa70*/  IMAD R0, R96, 0x80, R18 ;  /* 0x0000008060007824 */ /* 0x000fe200078e0212 */
[----:B------:R-:W-:Y:S01]  /*aa80*/  PRMT R121, R3, 0x7610, R121 ;  /* 0x0000761003797816 */ /* 0x000fe20000000079 */
[----:B------:R-:W-:Y:S01]  /*aa90*/  IMAD.MOV.U32 R13, RZ, RZ, R65 ;  /* 0x000000ffff0d7224 */ /* 0x000fe200078e0041 */
[----:B------:R-:W-:Y:S01]  /*aaa0*/  PRMT R130, R12, 0x7610, R130 ;  /* 0x000076100c827816 */ /* 0x000fe20000000082 */
[----:B------:R-:W-:-:S03]  /*aab0*/  IMAD.MOV.U32 R12, RZ, RZ, R37 ;  /* 0x000000ffff0c7224 */ /* 0x000fc600078e0025 */
[----:B------:R-:W-:Y:S02]  /*aac0*/  PRMT R131, R13, 0x7610, R131 ;  /* 0x000076100d837816 */ /* 0x000fe40000000083 */
[----:B------:R-:W-:Y:S01]  /*aad0*/  PRMT R87, R12, 0x7610, R87 ;  /* 0x000076100c577816 */ /* 0x000fe20000000057 */
        /* <DEDUP_REMOVED lines=12> */
[----:B------:R-:W-:-:S04]  /*aba0*/  PRMT R106, R13, 0x7610, R106 ;  /* 0x000076100d6a7816 */ /* 0x000fc8000000006a */
[----:B------:R-:W-:Y:S01]  /*abb0*/  PRMT R105, R12, 0x7610, R105 ;  /* 0x000076100c697816 */ /* 0x000fe20000000069 */
[----:B--2---:R-:W-:Y:S02]  /*abc0*/  IMAD R3, R23, 0x20, R0 ;  /* 0x0000002017037824 */ /* 0x004fe400078e0200 */
[----:B------:R-:W-:-:S05]  /*abd0*/  IMAD.MOV.U32 R0, RZ, RZ, R36 ;  /* 0x000000ffff007224 */ /* 0x000fca00078e0024 */
[----:B------:R-:W-:Y:S01]  /*abe0*/  PRMT R88, R0, 0x7610, R88 ;  /* 0x0000761000587816 */ /* 0x000fe20000000058 */
[----:B0-----:R-:W-:-:S04]  /*abf0*/  @P4 IMAD.HI.U32 R0, R3, R10, RZ ;  /* 0x0000000a03004227 */ /* 0x001fc800078e00ff */
[----:B------:R-:W-:Y:S01]  /*ac00*/  IMAD.MOV.U32 R23, RZ, RZ, R41 ;  /* 0x000000ffff177224 */ /* 0x000fe200078e0029 */
[----:B-1----:R-:W-:Y:S01]  /*ac10*/  @P4 SHF.R.U32.HI R3, RZ, R11, R0 ;  /* 0x0000000bff034219 */ /* 0x002fe20000011600 */
[----:B------:R-:W-:Y:S02]  /*ac20*/  IMAD.MOV.U32 R10, RZ, RZ, R44 ;  /* 0x000000ffff0a7224 */ /* 0x000fe400078e002c */
[----:B------:R-:W-:Y:S01]  /*ac30*/  IMAD.MOV.U32 R0, RZ, RZ, R38 ;  /* 0x000000ffff007224 */ /* 0x000fe200078e0026 */
[----:B------:R-:W-:Y:S01]  /*ac40*/  PRMT R92, R23, 0x7610, R92 ;  /* 0x00007610175c7816 */ /* 0x000fe2000000005c */
[----:B------:R-:W-:Y:S01]  /*ac50*/  IMAD.MOV.U32 R23, RZ, RZ, R49 ;  /* 0x000000ffff177224 */ /* 0x000fe200078e0031 */
[----:B------:R-:W-:Y:S02]  /*ac60*/  SHF.R.S32.HI R11, RZ, 0x1f, R3 ;  /* 0x0000001fff0b7819 */ /* 0x000fe40000011403 */
[----:B------:R-:W-:Y:S01]  /*ac70*/  PRMT R98, R10, 0x7610, R98 ;  /* 0x000076100a627816 */ /* 0x000fe20000000062 */
[----:B------:R-:W-:Y:S01]  /*ac80*/  IMAD.MOV.U32 R10, RZ, RZ, R39 ;  /* 0x000000ffff0a7224 */ /* 0x000fe200078e0027 */
[----:B------:R-:W-:Y:S01]  /*ac90*/  PRMT R86, R0, 0x7610, R86 ;  /* 0x0000761000567816 */ /* 0x000fe20000000056 */
[----:B------:R-:W-:Y:S01]  /*aca0*/  IMAD.WIDE.U32 R6, R3, R84, R6 ;  /* 0x0000005403067225 */ /* 0x000fe200078e0006 */
[----:B------:R-:W-:-:S03]  /*acb0*/  PRMT R103, R23, 0x7610, R103 ;  /* 0x0000761017677816 */ /* 0x000fc60000000067 */
[C---:B------:R-:W-:Y:S01]  /*acc0*/  IMAD R84, R11.reuse, R84, RZ ;  /* 0x000000540b547224 */ /* 0x040fe200078e02ff */
[----:B------:R-:W-:Y:S01]  /*acd0*/  PRMT R23, R10, 0x7610, R23 ;  /* 0x000076100a177816 */ /* 0x000fe20000000017 */
[-C--:B------:R-:W-:Y:S02]  /*ace0*/  IMAD R0, R11, R14.reuse, RZ ;  /* 0x0000000e0b007224 */ /* 0x080fe400078e02ff */
[----:B------:R-:W-:-:S04]  /*acf0*/  IMAD.WIDE.U32 R10, R3, R14, R4 ;  /* 0x0000000e030a7225 */ /* 0x000fc800078e0004 */
[C---:B------:R-:W-:Y:S02]  /*ad00*/  IMAD R5, R3.reuse, R85, R84 ;  /* 0x0000005503057224 */ /* 0x040fe400078e0254 */
[----:B------:R-:W-:Y:S01]  /*ad10*/  IMAD R3, R3, R15, R0 ;  /* 0x0000000f03037224 */ /* 0x000fe200078e0200 */
[----:B------:R-:W-:Y:S01]  /*ad20*/  LEA R4, P4, R6, UR4, 0x1 ;  /* 0x0000000406047c11 */ /* 0x000fe2000f8808ff */
[----:B------:R-:W-:Y:S01]  /*ad30*/  IMAD.IADD R5, R7, 0x1, R5 ;  /* 0x0000000107057824 */ /* 0x000fe200078e0205 */
[----:B------:R-:W-:Y:S01]  /*ad40*/  LEA R0, P5, R10, UR6, 0x1 ;  /* 0x000000060a007c11 */ /* 0x000fe2000f8a08ff */
[----:B------:R-:W-:Y:S01]  /*ad50*/  IMAD.IADD R3, R11, 0x1, R3 ;  /* 0x000000010b037824 */ /* 0x000fe200078e0203 */
[----:B------:R-:W-:Y:S02]  /*ad60*/  UMOV UR4, 0xffffffff ;  /* 0xffffffff00047882 */ /* 0x000fe40000000000 */
[----:B------:R-:W-:Y:S02]  /*ad70*/  LEA.HI.X R5, R6, UR5, R5, 0x1, P4 ;  /* 0x0000000506057c11 */ /* 0x000fe4000a0f0c05 */
[----:B------:R-:W-:-:S02]  /*ad80*/  LEA.HI.X R3, R10, UR7, R3, 0x1, P5 ;  /* 0x000000070a037c11 */ /* 0x000fc4000a8f0c03 */
[----:B---3--:R-:W-:Y:S01]  /*ad90*/  LEA.HI R6, R89, R89, RZ, 0x1 ;  /* 0x0000005959067211 */ /* 0x008fe200078f08ff */
[----:B------:R-:W-:Y:S06]  /*ada0*/  BRA.DIV UR4, `(.L_x_1459) ;  /* 0x000001d604cc7947 */ /* 0x000fec000b800000 */
.L_x_1776:
[----:B------:R-:W-:-:S03]  /*adb0*/  UMOV UR4, 0xffffffff ;  /* 0xffffffff00047882 */ /* 0x000fc60000000000 */
[----:B------:R-:W-:Y:S05]  /*adc0*/  BRA.DIV UR4, `(.L_x_1460) ;  /* 0x000001d604ec7947 */ /* 0x000fea000b800000 */
.L_x_1779:
[----:B------:R-:W-:-:S03]  /*add0*/  UMOV UR4, 0xffffffff ;  /* 0xffffffff00047882 */ /* 0x000fc60000000000 */
[----:B------:R-:W-:Y:S05]  /*ade0*/  BRA.DIV UR4, `(.L_x_1461) ;  /* 0x000001da040c7947 */ /* 0x000fea000b800000 */
.L_x_1782:
[----:B------:R-:W-:-:S03]  /*adf0*/  UMOV UR4, 0xffffffff ;  /* 0xffffffff00047882 */ /* 0x000fc60000000000 */
[----:B------:R-:W-:Y:S05]  /*ae00*/  BRA.DIV UR4, `(.L_x_1462) ;  /* 0x000001da042c7947 */ /* 0x000fea000b800000 */
.L_x_1785:
[----:B------:R-:W-:-:S03]  /*ae10*/  UMOV UR4, 0xffffffff ;  /* 0xffffffff00047882 */ /* 0x000fc60000000000 */
[----:B------:R-:W-:Y:S05]  /*ae20*/  BRA.DIV UR4, `(.L_x_1463) ;  /* 0x000001da044c7947 */ /* 0x000fea000b800000 */
.L_x_1788:
[----:B------:R-:W-:-:S03]  /*ae30*/  UMOV UR4, 0xffffffff ;  /* 0xffffffff00047882 */ /* 0x000fc60000000000 */
[----:B------:R-:W-:Y:S05]  /*ae40*/  BRA.DIV UR4, `(.L_x_1464) ;  /* 0x000001da046c7947 */ /* 0x000fea000b800000 */
.L_x_1791:
[----:B------:R-:W-:-:S03]  /*ae50*/  UMOV UR4, 0xffffffff ;  /* 0xffffffff00047882 */ /* 0x000fc60000000000 */
[----:B------:R-:W-:Y:S05]  /*ae60*/  BRA.DIV UR4, `(.L_x_1465) ;  /* 0x000001da048c7947 */ /* 0x000fea000b800000 */
.L_x_1794:
[----:B------:R-:W-:-:S03]  /*ae70*/  UMOV UR4, 0xffffffff ;  /* 0xffffffff00047882 */ /* 0x000fc60000000000 */
[----:B------:R-:W-:Y:S05]  /*ae80*/  BRA.DIV UR4, `(.L_x_1466) ;  /* 0x000001da04ac7947 */ /* 0x000fea000b800000 */
.L_x_1797:
[----:B------:R-:W-:-:S03]  /*ae90*/  UMOV UR4, 0xffffffff ;  /* 0xffffffff00047882 */ /* 0x000fc60000000000 */
[----:B------:R-:W-:Y:S05]  /*aea0*/  BRA.DIV UR4, `(.L_x_1467) ;  /* 0x000001da04cc7947 */ /* 0x000fea000b800000 */
.L_x_1800:
[----:B------:R-:W-:-:S03]  /*aeb0*/  UMOV UR4, 0xffffffff ;  /* 0xffffffff00047882 */ /* 0x000fc60000000000 */
[----:B------:R-:W-:Y:S05]  /*aec0*/  BRA.DIV UR4, `(.L_x_1468) ;  /* 0x000001da04ec7947 */ /* 0x000fea000b800000 */
.L_x_1803:
[----:B------:R-:W-:-:S03]  /*aed0*/  UMOV UR4, 0xffffffff ;  /* 0xffffffff00047882 */ /* 0x000fc60000000000 */
[----:B------:R-:W-:Y:S05]  /*aee0*/  BRA.DIV UR4, `(.L_x_1469) ;  /* 0x000001de040c7947 */ /* 0x000fea000b800000 */
.L_x_1806:
[----:B------:R-:W-:-:S03]  /*aef0*/  UMOV UR4, 0xffffffff ;  /* 0xffffffff00047882 */ /* 0x000fc60000000000 */
[----:B------:R-:W-:Y:S05]  /*af00*/  BRA.DIV UR4, `(.L_x_1470) ;  /* 0x000001de042c7947 */ /* 0x000fea000b800000 */
.L_x_1809:
[----:B------:R-:W-:-:S03]  /*af10*/  UMOV UR4, 0xffffffff ;  /* 0xffffffff00047882 */ /* 0x000fc60000000000 */
[----:B------:R-:W-:Y:S05]  /*af20*/  BRA.DIV UR4, `(.L_x_1471) ;  /* 0x000001de044c7947 */ /* 0x000fea000b800000 */
.L_x_1812:
[----:B------:R-:W-:Y:S01]  /*af30*/  UMOV UR4, 0xffffffff ;  /* 0xffffffff00047882 */ /* 0x000fe20000000000 */
[----:B------:R-:W-:Y:S02]  /*af40*/  LOP3.LUT R6, R6, 0xfffffffe, RZ, 0xc0, !PT ;  /* 0xfffffffe06067812 */ /* 0x000fe400078ec0ff */
[----:B------:R-:W-:Y:S05]  /*af50*/  BRA.DIV UR4, `(.L_x_1472) ;  /* 0x000001de04687947 */ /* 0x000fea000b800000 */
.L_x_1815:
[----:B------:R-:W-:Y:S01]  /*af60*/  UMOV UR4, 0xffffffff ;  /* 0xffffffff00047882 */ /* 0x000fe20000000000 */
[----:B------:R-:W-:Y:S02]  /*af70*/  IMAD.IADD R5, R89, 0x1, -R6 ;  /* 0x0000000159057824 */ /* 0x000fe400078e0a06 */
[----:B------:R-:W-:Y:S05]  /*af80*/  BRA.DIV UR4, `(.L_x_1473) ;  /* 0x000001de04847947 */ /* 0x000fea000b800000 */
.L_x_1818:
[----:B------:R-:W-:Y:S01]  /*af90*/  UMOV UR4, 0xffffffff ;  /* 0xffffffff00047882 */ /* 0x000fe20000000000 */
[----:B------:R-:W-:Y:S02]  /*afa0*/  SHF.L.U32 R5, R5, 0x1f, RZ ;  /* 0x0000001f05057819 */ /* 0x000fe400000006ff */
[----:B------:R-:W-:Y:S05]  /*afb0*/  BRA.DIV UR4, `(.L_x_1474) ;  /* 0x000001de04a07947 */ /* 0x000fea000b800000 */
.L_x_1821:
[----:B------:R-:W0:Y:S01]  /*afc0*/  SYNCS.PHASECHK.TRANS64.TRYWAIT P4, [R16+URZ+0x30800], R5 ;  /* 0x03080005100075a7 */ /* 0x000e22000808017f */
[----:B------:R-:W-:Y:S01]  /*afd0*/  IMAD.MOV.U32 R0, RZ, RZ, R50 ;  /* 0x000000ffff007224 */ /* 0x000fe200078e0032 */
[----:B------:R-:W-:Y:S01]  /*afe0*/  BSSY B1, `(.L_x_1475) ;  /* 0x0000021000017945 */ /* 0x000fe20003800000 */
[----:B------:R-:W-:Y:S02]  /*aff0*/  IMAD.MOV.U32 R3, RZ, RZ, R51 ;  /* 0x000000ffff037224 */ /* 0x000fe400078e0033 */
        /* <DEDUP_REMOVED lines=30> */
[----:B0-----:R-:W-:Y:S06]  /*b1e0*/  @!P4 BRA `(.L_x_1476) ;  /* 0x000001dc003cc947 */ /* 0x001fec0003800000 */
.L_x_1822:
[----:B------:R-:W-:Y:S05]  /*b1f0*/  BSYNC B1 ;  /* 0x0000000000017941 */ /* 0x000fea0003800000 */
.L_x_1475:
[----:B------:R-:W-:Y:S01]  /*b200*/  BSSY B1, `(.L_x_1477) ;  /* 0x00000cf000017945 */ /* 0x000fe20003800000 */
[----:B------:R-:W-:Y:S02]  /*b210*/  PRMT R96, R4, 0x7610, R96 ;  /* 0x0000761004607816 */ /* 0x000fe40000000060 */
[----:B------:R-:W-:Y:S01]  /*b220*/  PRMT R97, R6, 0x7610, R97 ;  /* 0x0000761006617816 */ /* 0x000fe20000000061 */
[----:B------:R-:W-:Y:S06]  /*b230*/  @P1 BRA `(.L_x_1478) ;  /* 0x0000000c002c1947 */ /* 0x000fec0003800000 */
[----:B------:R-:W2:Y:S01]  /*b240*/  LDL R141, [R1+0x8] ;  /* 0x00000800018d7983 */ /* 0x000ea20000100800 */
[----:B0-----:R-:W0:Y:S03]  /*b250*/  LDC R5, c[0x0][0x3d4] ;  /* 0x0000f500ff057b82 */ /* 0x001e260000000800 */
[----:B------:R-:W3:Y:S04]  /*b260*/  LDL R140, [R1+0x4] ;  /* 0x00000400018c7983 */ /* 0x000ee80000100800 */
[----:B------:R-:W4:Y:S04]  /*b270*/  LDL R7, [R1+0xc] ;  /* 0x00000c0001077983 */ /* 0x000f280000100800 */
[----:B------:R1:W5:Y:S01]  /*b280*/  LDL R144, [R1+0x4c] ;  /* 0x00004c0001907983 */ /* 0x0003620000100800 */
[----:B------:R-:W-:Y:S01]  /*b290*/  BSSY B2, `(.L_x_1479) ;  /* 0x0000034000027945 */ /* 0x000fe20003800000 */
[----:B0-----:R-:W-:-:S02]  /*b2a0*/  ISETP.GE.AND P1, PT, R208, R5, PT ;  /* 0x00000005d000720c */ /* 0x001fc40003f26270 */
[-C--:B--2---:R-:W-:Y:S02]  /*b2b0*/  ISETP.GE.AND P4, PT, R141, R5.reuse, PT ;  /* 0x000000058d00720c */ /* 0x084fe40003f86270 */
[-C--:B---3--:R-:W-:Y:S02]  /*b2c0*/  ISETP.GE.AND P5, PT, R140, R5.reuse, PT ;  /* 0x000000058c00720c */ /* 0x088fe40003fa6270 */
[----:B----4-:R-:W-:-:S07]  /*b2d0*/  ISETP.GE.AND P6, PT, R7, R5, PT ;  /* 0x000000050700720c */ /* 0x010fce0003fc6270 */
[----:B-1----:R-:W-:Y:S06]  /*b2e0*/  @P1 BRA `(.L_x_1480) ;  /* 0x0000000000b81947 */ /* 0x002fec0003800000 */
[----:B-----5:R-:W0:Y:S01]  /*b2f0*/  LDS.128 R4, [R144] ;  /* 0x0000000090047984 */ /* 0x020e220000000c00 */
[--C-:B------:R-:W-:Y:S02]  /*b300*/  SHF.R.U64 R141, R82, 0x10, R83.reuse ;  /* 0x00000010528d7819 */ /* 0x100fe40000001253 */
[----:B------:R-:W-:Y:S02]  /*b310*/  SHF.R.U32.HI R82, RZ, 0x10, R83 ;  /* 0x00000010ff527819 */ /* 0x000fe40000011653 */
[--C-:B------:R-:W-:Y:S02]  /*b320*/  SHF.R.U64 R83, R80, 0x10, R81.reuse ;  /* 0x0000001050537819 */ /* 0x100fe40000001251 */
[----:B------:R-:W-:Y:S02]  /*b330*/  SHF.R.U32.HI R80, RZ, 0x10, R81 ;  /* 0x00000010ff507819 */ /* 0x000fe40000011651 */
[----:B------:R-:W-:Y:S02]  /*b340*/  PRMT R137, R137, 0x5410, R82 ;  /* 0x0000541089897816 */ /* 0x000fe40000000052 */
[----:B------:R-:W-:-:S02]  /*b350*/  PRMT R139, R139, 0x5410, R80 ;  /* 0x000054108b8b7816 */ /* 0x000fc40000000050 */
[----:B------:R-:W-:Y:S02]  /*b360*/  PRMT R136, R136, 0x5410, R141 ;  /* 0x0000541088887816 */ /* 0x000fe4000000008d */
[----:B------:R-:W-:Y:S01]  /*b370*/  PRMT R140, R138, 0x5410, R83 ;  /* 0x000054108a8c7816 */ /* 0x000fe20000000053 */
[C---:B------:R-:W-:Y:S01]  /*b380*/  IMAD.U32 R141, R139.reuse, 0x10000, RZ ;  /* 0x000100008b8d7824 */ /* 0x040fe200078e00ff */
[----:B------:R-:W-:Y:S01]  /*b390*/  LOP3.LUT R139, R139, 0xffff0000, RZ, 0xc0, !PT ;  /* 0xffff00008b8b7812 */ /* 0x000fe200078ec0ff */
[C---:B------:R-:W-:Y:S01]  /*b3a0*/  IMAD.U32 R138, R137.reuse, 0x10000, RZ ;  /* 0x00010000898a7824 */ /* 0x040fe200078e00ff */
[----:B------:R-:W-:Y:S02]  /*b3b0*/  LOP3.LUT R137, R137, 0xffff0000, RZ, 0xc0, !PT ;  /* 0xffff000089897812 */ /* 0x000fe400078ec0ff */
[C---:B0-----:R-:W-:Y:S01]  /*b3c0*/  LOP3.LUT R81, R6.reuse, 0xffff0000, RZ, 0xc0, !PT ;  /* 0xffff000006517812 */ /* 0x041fe200078ec0ff */
[----:B------:R-:W-:Y:S01]  /*b3d0*/  IMAD.U32 R80, R6, 0x10000, RZ ;  /* 0x0001000006507824 */ /* 0x000fe200078e00ff */
[C---:B------:R-:W-:Y:S01]  /*b3e0*/  LOP3.LUT R83, R7.reuse, 0xffff0000, RZ, 0xc0, !PT ;  /* 0xffff000007537812 */ /* 0x040fe200078ec0ff */
[----:B------:R-:W-:-:S02]  /*b3f0*/  IMAD.U32 R82, R7, 0x10000, RZ ;  /* 0x0001000007527824 */ /* 0x000fc400078e00ff */
[C---:B------:R-:W-:Y:S01]  /*b400*/  FMUL.FTZ R143, R81.reuse, R141 ;  /* 0x0000008d518f7220 */ /* 0x040fe20000410000 */
[-C--:B------:R-:W-:Y:S01]  /*b410*/  FMUL.FTZ R142, R81, R138.reuse ;  /* 0x0000008a518e7220 */ /* 0x080fe20000410000 */
[C---:B------:R-:W-:Y:S01]  /*b420*/  FMUL.FTZ R81, R83.reuse, R139 ;  /* 0x0000008b53517220 */ /* 0x040fe20000410000 */
[----:B------:R-:W-:Y:S02]  /*b430*/  IMAD.U32 R6, R4, 0x10000, RZ ;  /* 0x0001000004067824 */ /* 0x000fe400078e00ff */
[C---:B------:R-:W-:Y:S01]  /*b440*/  FFMA.FTZ R143, R80.reuse, R138, -R143 ;  /* 0x0000008a508f7223 */ /* 0x040fe2000001088f */
[----:B------:R-:W-:Y:S01]  /*b450*/  FFMA.FTZ R142, R80, R141, R142 ;  /* 0x0000008d508e7223 */ /* 0x000fe2000001008e */
[-C--:B------:R-:W-:Y:S01]  /*b460*/  FMUL.FTZ R141, R83, R137.reuse ;  /* 0x00000089538d7220 */ /* 0x080fe20000410000 */
[----:B------:R-:W-:Y:S01]  /*b470*/  FFMA.FTZ R138, R82, R137, -R81 ;  /* 0x00000089528a7223 */ /* 0x000fe20000010851 */
[C---:B------:R-:W-:Y:S01]  /*b480*/  IMAD.U32 R7, R5.reuse, 0x10000, RZ ;  /* 0x0001000005077824 */ /* 0x040fe200078e00ff */
        /* <DEDUP_REMOVED lines=8> */
[----:B------:R-:W-:Y:S01]  /*b510*/  FMUL.FTZ R80, R4, R81 ;  /* 0x0000005104507220 */ /* 0x000fe20000410000 */
[----:B------:R-:W-:-:S02]  /*b520*/  FMUL.FTZ R82, R5, R140 ;  /* 0x0000008c05527220 */ /* 0x000fc40000410000 */
[-C--:B------:R-:W-:Y:S01]  /*b530*/  FMUL.FTZ R139, R5, R136.reuse ;  /* 0x00000088058b7220 */ /* 0x080fe20000410000 */
[C---:B------:R-:W-:Y:S01]  /*b540*/  FFMA.FTZ R4, R6.reuse, R81, -R137 ;  /* 0x0000005106047223 */ /* 0x040fe20000010889 */
[----:B------:R-:W-:Y:S01]  /*b550*/  FFMA.FTZ R83, R6, R83, R80 ;  /* 0x0000005306537223 */ /* 0x000fe20000010050 */
[C---:B------:R-:W-:Y:S01]  /*b560*/  FFMA.FTZ R5, R7.reuse, R136, -R82 ;  /* 0x0000008807057223 */ /* 0x040fe20000010852 */
[----:B------:R-:W-:Y:S01]  /*b570*/  FFMA.FTZ R140, R7, R140, R139 ;  /* 0x0000008c078c7223 */ /* 0x000fe2000001008b */
[----:B------:R-:W-:Y:S02]  /*b580*/  F2FP.BF16.F32.PACK_AB R6, R142, R143 ;  /* 0x0000008f8e06723e */ /* 0x000fe400000010ff */
[----:B------:R-:W-:Y:S02]  /*b590*/  F2FP.BF16.F32.PACK_AB R7, R141, R138 ;  /* 0x0000008a8d07723e */ /* 0x000fe400000010ff */
[----:B------:R-:W-:Y:S02]  /*b5a0*/  F2FP.BF16.F32.PACK_AB R4, R83, R4 ;  /* 0x000000045304723e */ /* 0x000fe400000010ff */
[----:B------:R-:W-:-:S05]  /*b5b0*/  F2FP.BF16.F32.PACK_AB R5, R140, R5 ;  /* 0x000000058c05723e */ /* 0x000fca00000010ff */
[----:B------:R0:W-:Y:S02]  /*b5c0*/  STS.128 [R144], R4 ;  /* 0x0000000490007388 */ /* 0x0001e40000000c00 */
.L_x_1480:
[----:B------:R-:W-:Y:S05]  /*b5d0*/  BSYNC B2 ;  /* 0x0000000000027941 */ /* 0x000fea0003800000 */
.L_x_1479:
[----:B------:R-:W-:Y:S04]  /*b5e0*/  BSSY B2, `(.L_x_1481) ;  /* 0x0000030000027945 */ /* 0x000fe80003800000 */
[----:B------:R-:W-:Y:S05]  /*b5f0*/  @P4 BRA `(.L_x_1482) ;  /* 0x0000000000b84947 */ /* 0x000fea0003800000 */
[----:B0----5:R-:W0:Y:S01]  /*b600*/  LDS.128 R4, [R144+0x4000] ;  /* 0x0040000090047984 */ /* 0x021e220000000c00 */
[----:B------:R-:W-:Y:S02]  /*b610*/  SHF.R.U64 R78, R78, 0x10, R79 ;  /* 0x000000104e4e7819 */ /* 0x000fe4000000124f */
[----:B------:R-:W-:Y:S02]  /*b620*/  SHF.R.U64 R76, R76, 0x10, R77 ;  /* 0x000000104c4c7819 */ /* 0x000fe4000000124d */
[----:B------:R-:W-:Y:S02]  /*b630*/  SHF.R.U32.HI R79, RZ, 0x10, R79 ;  /* 0x00000010ff4f7819 */ /* 0x000fe4000001164f */
[----:B------:R-:W-:Y:S02]  /*b640*/  SHF.R.U32.HI R77, RZ, 0x10, R77 ;  /* 0x00000010ff4d7819 */ /* 0x000fe4000001164d */
[----:B------:R-:W-:Y:S02]  /*b650*/  PRMT R134, R134, 0x5410, R79 ;  /* 0x0000541086867816 */ /* 0x000fe4000000004f */
[----:B------:R-:W-:-:S02]  /*b660*/  PRMT R132, R132, 0x5410, R77 ;  /* 0x0000541084847816 */ /* 0x000fc4000000004d */
[----:B------:R-:W-:Y:S01]  /*b670*/  PRMT R133, R133, 0x5410, R76 ;  /* 0x0000541085857816 */ /* 0x000fe2000000004c */
[C---:B------:R-:W-:Y:S01]  /*b680*/  IMAD.U32 R80, R134.reuse, 0x10000, RZ ;  /* 0x0001000086507824 */ /* 0x040fe200078e00ff */
[----:B------:R-:W-:Y:S01]  /*b690*/  LOP3.LUT R134, R134, 0xffff0000, RZ, 0xc0, !PT ;  /* 0xffff000086867812 */ /* 0x000fe200078ec0ff */
[C---:B------:R-:W-:Y:S01]  /*b6a0*/  IMAD.U32 R81, R132.reuse, 0x10000, RZ ;  /* 0x0001000084517824 */ /* 0x040fe200078e00ff */
[----:B------:R-:W-:Y:S02]  /*b6b0*/  LOP3.LUT R132, R132, 0xffff0000, RZ, 0xc0, !PT ;  /* 0xffff000084847812 */ /* 0x000fe400078ec0ff */
[----:B------:R-:W-:Y:S02]  /*b6c0*/  PRMT R135, R135, 0x5410, R78 ;  /* 0x0000541087877816 */ /* 0x000fe4000000004e */
[C---:B0-----:R-:W-:Y:S01]  /*b6d0*/  LOP3.LUT R77, R6.reuse, 0xffff0000, RZ, 0xc0, !PT ;  /* 0xffff0000064d7812 */ /* 0x041fe200078ec0ff */
[----:B------:R-:W-:Y:S01]  /*b6e0*/  IMAD.U32 R76, R6, 0x10000, RZ ;  /* 0x00010000064c7824 */ /* 0x000fe200078e00ff */
[C---:B------:R-:W-:Y:S01]  /*b6f0*/  LOP3.LUT R79, R7.reuse, 0xffff0000, RZ, 0xc0, !PT ;  /* 0xffff0000074f7812 */ /* 0x040fe200078ec0ff */
[----:B------:R-:W-:-:S02]  /*b700*/  IMAD.U32 R78, R7, 0x10000, RZ ;  /* 0x00010000074e7824 */ /* 0x000fc400078e00ff */
[C---:B------:R-:W-:Y:S01]  /*b710*/  FMUL.FTZ R82, R77.reuse, R80 ;  /* 0x000000504d527220 */ /* 0x040fe20000410000 */
[-C--:B------:R-:W-:Y:S01]  /*b720*/  FMUL.FTZ R83, R77, R81.reuse ;  /* 0x000000514d537220 */ /* 0x080fe20000410000 */
[----:B------:R-:W-:Y:S01]  /*b730*/  FMUL.FTZ R77, R79, R132 ;  /* 0x000000844f4d7220 */ /* 0x000fe20000410000 */
[----:B------:R-:W-:Y:S02]  /*b740*/  IMAD.U32 R6, R4, 0x10000, RZ ;  /* 0x0001000004067824 */ /* 0x000fe400078e00ff */
[C---:B------:R-:W-:Y:S01]  /*b750*/  FFMA.FTZ R137, R76.reuse, R81, R82 ;  /* 0x000000514c897223 */ /* 0x040fe20000010052 */
[----:B------:R-:W-:Y:S02]  /*b760*/  IMAD.U32 R7, R5, 0x10000, RZ ;  /* 0x0001000005077824 */ /* 0x000fe400078e00ff */
[----:B------:R-:W-:Y:S01]  /*b770*/  FFMA.FTZ R136, R76, R80, -R83 ;  /* 0x000000504c887223 */ /* 0x000fe20000010853 */
[-C--:B------:R-:W-:Y:S01]  /*b780*/  FMUL.FTZ R81, R79, R134.reuse ;  /* 0x000000864f517220 */ /* 0x080fe20000410000 */
[----:B------:R-:W-:Y:S01]  /*b790*/  LOP3.LUT R4, R4, 0xffff0000, RZ, 0xc0, !PT ;  /* 0xffff000004047812 */ /* 0x000fe200078ec0ff */
[C---:B------:R-:W-:Y:S01]  /*b7a0*/  FFMA.FTZ R134, R78.reuse, R134, -R77 ;  /* 0x000000864e867223 */ /* 0x040fe2000001084d */
[----:B------:R-:W-:Y:S01]  /*b7b0*/  LOP3.LUT R5, R5, 0xffff0000, RZ, 0xc0, !PT ;  /* 0xffff000005057812 */ /* 0x000fe200078ec0ff */
[C---:B------:R-:W-:Y:S01]  /*b7c0*/  IMAD.U32 R79, R133.reuse, 0x10000, RZ ;  /* 0x00010000854f7824 */ /* 0x040fe200078e00ff */
[----:B------:R-:W-:Y:S01]  /*b7d0*/  LOP3.LUT R80, R133, 0xffff0000, RZ, 0xc0, !PT ;  /* 0xffff000085507812 */ /* 0x000fe200078ec0ff */
[C---:B------:R-:W-:Y:S01]  /*b7e0*/  IMAD.U32 R77, R135.reuse, 0x10000, RZ ;  /* 0x00010000874d7824 */ /* 0x040fe200078e00ff */
[----:B------:R-:W-:Y:S01]  /*b7f0*/  LOP3.LUT R76, R135, 0xffff0000, RZ, 0xc0, !PT ;  /* 0xffff0000874c7812 */ /* 0x000fe200078ec0ff */
        /* <DEDUP_REMOVED lines=14> */
.L_x_1482:
[----:B------:R-:W-:Y:S05]  /*b8e0*/  BSYNC B2 ;  /* 0x0000000000027941 */ /* 0x000fea0003800000 */
.L_x_1481:
[----:B------:R-:W-:Y:S04]  /*b8f0*/  BSSY B2, `(.L_x_1483) ;  /* 0x0000030000027945 */ /* 0x000fe80003800000 */
[----:B------:R-:W-:Y:S05]  /*b900*/  @P5 BRA `(.L_x_1484) ;  /* 0x0000000000b85947 */ /* 0x000fea0003800000 */
[----:B01---5:R-:W0:Y:S01]  /*b910*/  LDS.128 R4, [R144+0x8000] ;  /* 0x0080000090047984 */ /* 0x023e220000000c00 */
[--C-:B------:R-:W-:Y:S02]  /*b920*/  SHF.R.U64 R77, R74, 0x10, R75.reuse ;  /* 0x000000104a4d7819 */ /* 0x100fe4000000124b */
[----:B------:R-:W-:Y:S02]  /*b930*/  SHF.R.U32.HI R74, RZ, 0x10, R75 ;  /* 0x00000010ff4a7819 */ /* 0x000fe4000001164b */
[--C-:B------:R-:W-:Y:S02]  /*b940*/  SHF.R.U64 R75, R72, 0x10, R73.reuse ;  /* 0x00000010484b7819 */ /* 0x100fe40000001249 */
[----:B------:R-:W-:Y:S02]  /*b950*/  SHF.R.U32.HI R72, RZ, 0x10, R73 ;  /* 0x00000010ff487819 */ /* 0x000fe40000011649 */
[----:B------:R-:W-:Y:S02]  /*b960*/  PRMT R125, R125, 0x5410, R74 ;  /* 0x000054107d7d7816 */ /* 0x000fe4000000004a */
[----:B------:R-:W-:-:S02]  /*b970*/  PRMT R127, R127, 0x5410, R72 ;  /* 0x000054107f7f7816 */ /* 0x000fc40000000048 */
[----:B------:R-:W-:Y:S01]  /*b980*/  PRMT R124, R124, 0x5410, R77 ;  /* 0x000054107c7c7816 */ /* 0x000fe2000000004d */
[----:B------:R-:W-:Y:S01]  /*b990*/  IMAD.U32 R76, R125, 0x10000, RZ ;  /* 0x000100007d4c7824 */ /* 0x000fe200078e00ff */
[----:B------:R-:W-:Y:S01]  /*b9a0*/  PRMT R126, R126, 0x5410, R75 ;  /* 0x000054107e7e7816 */ /* 0x000fe2000000004b */
[C---:B------:R-:W-:Y:S01]  /*b9b0*/  IMAD.U32 R77, R127.reuse, 0x10000, RZ ;  /* 0x000100007f4d7824 */ /* 0x040fe200078e00ff */
[----:B------:R-:W-:Y:S02]  /*b9c0*/  LOP3.LUT R127, R127, 0xffff0000, RZ, 0xc0, !PT ;  /* 0xffff00007f7f7812 */ /* 0x000fe400078ec0ff */
[----:B------:R-:W-:Y:S02]  /*b9d0*/  LOP3.LUT R125, R125, 0xffff0000, RZ, 0xc0, !PT ;  /* 0xffff00007d7d7812 */ /* 0x000fe400078ec0ff */
[C---:B0-----:R-:W-:Y:S01]  /*b9e0*/  LOP3.LUT R73, R6.reuse, 0xffff0000, RZ, 0xc0, !PT ;  /* 0xffff000006497812 */ /* 0x041fe200078ec0ff */
[----:B------:R-:W-:Y:S01]  /*b9f0*/  IMAD.U32 R72, R6, 0x10000, RZ ;  /* 0x0001000006487824 */ /* 0x000fe200078e00ff */
[C---:B------:R-:W-:Y:S01]  /*ba00*/  LOP3.LUT R75, R7.reuse, 0xffff0000, RZ, 0xc0, !PT ;  /* 0xffff0000074b7812 */ /* 0x040fe200078ec0ff */
[----:B------:R-:W-:-:S02]  /*ba10*/  IMAD.U32 R74, R7, 0x10000, RZ ;  /* 0x00010000074a7824 */ /* 0x000fc400078e00ff */
[CC--:B------:R-:W-:Y:S01]  /*ba20*/  FMUL.FTZ R78, R73.reuse, R76.reuse ;  /* 0x0000004c494e7220 */ /* 0x0c0fe20000410000 */
[----:B------:R-:W-:Y:S01]  /*ba30*/  FMUL.FTZ R79, R73, R77 ;  /* 0x0000004d494f7220 */ /* 0x000fe20000410000 */
[C---:B------:R-:W-:Y:S01]  /*ba40*/  FMUL.FTZ R73, R75.reuse, R127 ;  /* 0x0000007f4b497220 */ /* 0x040fe20000410000 */
[----:B------:R-:W-:Y:S02]  /*ba50*/  IMAD.U32 R6, R4, 0x10000, RZ ;  /* 0x0001000004067824 */ /* 0x000fe400078e00ff */
        /* <DEDUP_REMOVED lines=9> */
[----:B------:R-:W-:Y:S01]  /*baf0*/  FFMA.FTZ R76, R72, R76, -R79 ;  /* 0x0000004c484c7223 */ /* 0x000fe2000001084f */
        /* <DEDUP_REMOVED lines=15> */
.L_x_1484:
[----:B------:R-:W-:Y:S05]  /*bbf0*/  BSYNC B2 ;  /* 0x0000000000027941 */ /* 0x000fea0003800000 */
.L_x_1483:
[----:B------:R-:W-:Y:S05]  /*bc00*/  @P6 BRA `(.L_x_1478) ;  /* 0x0000000000b86947 */ /* 0x000fea0003800000 */
[----:B012--5:R-:W0:Y:S01]  /*bc10*/  LDS.128 R4, [R144+0xc000] ;  /* 0x00c0000090047984 */ /* 0x027e220000000c00 */
        /* <DEDUP_REMOVED lines=45> */
.L_x_1478:
[----:B------:R-:W-:Y:S05]  /*bef0*/  BSYNC B1 ;  /* 0x0000000000017941 */ /* 0x000fea0003800000 */
.L_x_1477:
[----:B------:R-:W-:Y:S04]  /*bf00*/  BSSY B1, `(.L_x_1485) ;  /* 0x00000cd000017945 */ /* 0x000fe80003800000 */
[----:B------:R-:W-:Y:S05]  /*bf10*/  @P2 BRA `(.L_x_1486) ;  /* 0x0000000c002c2947 */ /* 0x000fea0003800000 */
[----:B0123--:R-:W2:Y:S01]  /*bf20*/  LDL R7, [R1+0x8] ;  /* 0x0000080001077983 */ /* 0x00fea20000100800 */
[----:B------:R-:W0:Y:S03]  /*bf30*/  LDC R5, c[0x0][0x3d4] ;  /* 0x0000f500ff057b82 */ /* 0x000e260000000800 */
        /* <DEDUP_REMOVED lines=9> */
[----:B-----5:R-:W0:Y:S01]  /*bfd0*/  LDS.128 R4, [R72+0x1000] ;  /* 0x0010000048047984 */ /* 0x020e220000000c00 */
        /* <DEDUP_REMOVED lines=45> */
.L_x_1488:
[----:B------:R-:W-:Y:S05]  /*c2b0*/  BSYNC B2 ;  /* 0x0000000000027941 */ /* 0x000fea0003800000 */
.L_x_1487:
[----:B------:R-:W-:Y:S04]  /*c2c0*/  BSSY B2, `(.L_x_1489) ;  /* 0x0000030000027945 */ /* 0x000fe80003800000 */
[----:B------:R-:W-:Y:S05]  /*c2d0*/  @P2 BRA `(.L_x_1490) ;  /* 0x0000000000b82947 */ /* 0x000fea0003800000 */
[----:B0----5:R-:W0:Y:S01]  /*c2e0*/  LDS.128 R4, [R72+0x5000] ;  /* 0x0050000048047984 */ /* 0x021e220000000c00 */
        /* <DEDUP_REMOVED lines=45> */
.L_x_1490:
[----:B------:R-:W-:Y:S05]  /*c5c0*/  BSYNC B2 ;  /* 0x0000000000027941 */ /* 0x000fea0003800000 */
.L_x_1489:
        /* <DEDUP_REMOVED lines=48> */
.L_x_1492:
[----:B------:R-:W-:Y:S05]  /*c8d0*/  BSYNC B2 ;  /* 0x0000000000027941 */ /* 0x000fea0003800000 */
.L_x_1491:
        /* <DEDUP_REMOVED lines=22> */
[C---:B------:R-:W-:Y:S01]  /*ca40*/  FFMA.FTZ R61, R52.reuse, R57, R60 ;  /* 0x00000039343d7223 */ /* 0x040fe2000001003c */
[-C--:B------:R-:W-:Y:S01]  /*ca50*/  FMUL.FTZ R57, R55, R107.reuse ;  /* 0x0000006b37397220 */ /* 0x080fe20000410000 */
[C---:B------:R-:W-:Y:S02]  /*ca60*/  IMAD.U32 R7, R5.reuse, 0x10000, RZ ;  /* 0x0001000005077824 */ /* 0x040fe400078e00ff */
[----:B------:R-:W-:Y:S01]  /*ca70*/  FFMA.FTZ R58, R52, R56, -R59 ;  /* 0x00000038343a7223 */ /* 0x000fe2000001083b */
[----:B------:R-:W-:Y:S01]  /*ca80*/  IMAD.U32 R55, R108, 0x10000, RZ ;  /* 0x000100006c377824 */ /* 0x000fe200078e00ff */
[----:B------:R-:W-:Y:S01]  /*ca90*/  LOP3.LUT R4, R4, 0xffff0000, RZ, 0xc0, !PT ;  /* 0xffff000004047812 */ /* 0x000fe200078ec0ff */
[----:B------:R-:W-:Y:S01]  /*caa0*/  FFMA.FTZ R107, R54, R107, -R53 ;  /* 0x0000006b366b7223 */ /* 0x000fe20000010835 */
[----:B------:R-:W-:Y:S01]  /*cab0*/  LOP3.LUT R5, R5, 0xffff0000, RZ, 0xc0, !PT ;  /* 0xffff000005057812 */ /* 0x000fe200078ec0ff */
[C---:B------:R-:W-:Y:S01]  /*cac0*/  IMAD.U32 R53, R101.reuse, 0x10000, RZ ;  /* 0x0001000065357824 */ /* 0x040fe200078e00ff */
        /* <DEDUP_REMOVED lines=15> */
[----:B------:R4:W-:Y:S02]  /*cbc0*/  STS.128 [R72+0xd000], R4 ;  /* 0x00d0000448007388 */ /* 0x0009e40000000c00 */
.L_x_1486:
[----:B------:R-:W-:Y:S05]  /*cbd0*/  BSYNC B1 ;  /* 0x0000000000017941 */ /* 0x000fea0003800000 */
.L_x_1485:
[----:B------:R-:W-:Y:S04]  /*cbe0*/  BSSY B1, `(.L_x_1493) ;  /* 0x00000cd000017945 */ /* 0x000fe80003800000 */
[----:B------:R-:W-:Y:S05]  /*cbf0*/  @P0 BRA `(.L_x_1494) ;  /* 0x0000000c002c0947 */ /* 0x000fea0003800000 */
[----:B01234-:R-:W2:Y:S01]  /*cc00*/  LDL R7, [R1+0x8] ;  /* 0x0000080001077983 */ /* 0x01fea20000100800 */
        /* <DEDUP_REMOVED lines=56> */
.L_x_1496:
[----:B------:R-:W-:Y:S05]  /*cf90*/  BSYNC B2 ;  /* 0x0000000000027941 */ /* 0x000fea0003800000 */
.L_x_1495:
        /* <DEDUP_REMOVED lines=23> */
[----:B------:R-:W-:Y:S01]  /*d110*/  FFMA.FTZ R53, R44, R49, R52 ;  /* 0x000000312c357223 */ /* 0x000fe20000010034 */
[-C--:B------:R-:W-:Y:S01]  /*d120*/  FMUL.FTZ R49, R47, R99.reuse ;  /* 0x000000632f317220 */ /* 0x080fe20000410000 */
[----:B------:R-:W-:Y:S01]  /*d130*/  FFMA.FTZ R99, R46, R99, -R45 ;  /* 0x000000632e637223 */ /* 0x000fe2000001082d */
[----:B------:R-:W-:Y:S02]  /*d140*/  IMAD.U32 R7, R5, 0x10000, RZ ;  /* 0x0001000005077824 */ /* 0x000fe400078e00ff */
[----:B------:R-:W-:Y:S01]  /*d150*/  FFMA.FTZ R50, R44, R48, -R51 ;  /* 0x000000302c327223 */ /* 0x000fe20000010833 */
[----:B------:R-:W-:Y:S01]  /*d160*/  IMAD.U32 R45, R98, 0x10000, RZ ;  /* 0x00010000622d7824 */ /* 0x000fe200078e00ff */
[----:B------:R-:W-:Y:S01]  /*d170*/  LOP3.LUT R4, R4, 0xffff0000, RZ, 0xc0, !PT ;  /* 0xffff000004047812 */ /* 0x000fe200078ec0ff */
[----:B------:R-:W-:Y:S01]  /*d180*/  IMAD.U32 R47, R105, 0x10000, RZ ;  /* 0x00010000692f7824 */ /* 0x000fe200078e00ff */
[----:B------:R-:W-:Y:S01]  /*d190*/  LOP3.LUT R5, R5, 0xffff0000, RZ, 0xc0, !PT ;  /* 0xffff000005057812 */ /* 0x000fe200078ec0ff */
[----:B------:R-:W-:Y:S01]  /*d1a0*/  FFMA.FTZ R106, R46, R106, R49 ;  /* 0x0000006a2e6a7223 */ /* 0x000fe20000010031 */
[----:B------:R-:W-:Y:S01]  /*d1b0*/  LOP3.LUT R44, R105, 0xffff0000, RZ, 0xc0, !PT ;  /* 0xffff0000692c7812 */ /* 0x000fe200078ec0ff */
[----:B------:R-:W-:Y:S01]  /*d1c0*/  FMUL.FTZ R49, R4, R47 ;  /* 0x0000002f04317220 */ /* 0x000fe20000410000 */
[----:B------:R-:W-:Y:S01]  /*d1d0*/  LOP3.LUT R98, R98, 0xffff0000, RZ, 0xc0, !PT ;  /* 0xffff000062627812 */ /* 0x000fe200078ec0ff */
[----:B------:R-:W-:-:S02]  /*d1e0*/  FMUL.FTZ R46, R4, R45 ;  /* 0x0000002d042e7220 */ /* 0x000fc40000410000 */
[C---:B------:R-:W-:Y:S01]  /*d1f0*/  FMUL.FTZ R48, R5.reuse, R44 ;  /* 0x0000002c05307220 */ /* 0x040fe20000410000 */
[C---:B------:R-:W-:Y:S01]  /*d200*/  FFMA.FTZ R4, R6.reuse, R45, -R49 ;  /* 0x0000002d06047223 */ /* 0x040fe20000010831 */
[-C--:B------:R-:W-:Y:S01]  /*d210*/  FMUL.FTZ R51, R5, R98.reuse ;  /* 0x0000006205337220 */ /* 0x080fe20000410000 */
[----:B------:R-:W-:Y:S01]  /*d220*/  FFMA.FTZ R47, R6, R47, R46 ;  /* 0x0000002f062f7223 */ /* 0x000fe2000001002e */
[----:B------:R-:W-:Y:S01]  /*d230*/  FFMA.FTZ R5, R7, R98, -R48 ;  /* 0x0000006207057223 */ /* 0x000fe20000010830 */
[----:B------:R-:W-:Y:S01]  /*d240*/  F2FP.BF16.F32.PACK_AB R6, R53, R50 ;  /* 0x000000323506723e */ /* 0x000fe200000010ff */
[----:B------:R-:W-:Y:S01]  /*d250*/  FFMA.FTZ R44, R7, R44, R51 ;  /* 0x0000002c072c7223 */ /* 0x000fe20000010033 */
[----:B------:R-:W-:Y:S02]  /*d260*/  F2FP.BF16.F32.PACK_AB R7, R106, R99 ;  /* 0x000000636a07723e */ /* 0x000fe400000010ff */
[----:B------:R-:W-:Y:S02]  /*d270*/  F2FP.BF16.F32.PACK_AB R4, R47, R4 ;  /* 0x000000042f04723e */ /* 0x000fe400000010ff */
[----:B------:R-:W-:-:S05]  /*d280*/  F2FP.BF16.F32.PACK_AB R5, R44, R5 ;  /* 0x000000052c05723e */ /* 0x000fca00000010ff */
[----:B------:R1:W-:Y:S02]  /*d290*/  STS.128 [R56+0x6000], R4 ;  /* 0x0060000438007388 */ /* 0x0003e40000000c00 */
.L_x_1498:
[----:B------:R-:W-:Y:S05]  /*d2a0*/  BSYNC B2 ;  /* 0x0000000000027941 */ /* 0x000fea0003800000 */
.L_x_1497:
[----:B------:R-:W-:Y:S04]  /*d2b0*/  BSSY B2, `(.L_x_1499) ;  /* 0x0000030000027945 */ /* 0x000fe80003800000 */
[----:B------:R-:W-:Y:S05]  /*d2c0*/  @P2 BRA `(.L_x_1500) ;  /* 0x0000000000b82947 */ /* 0x000fea0003800000 */
[----:B01---5:R-:W0:Y:S01]  /*d2d0*/  LDS.128 R4, [R56+0xa000] ;  /* 0x00a0000038047984 */ /* 0x023e220000000c00 */
        /* <DEDUP_REMOVED lines=45> */
.L_x_1500:
[----:B------:R-:W-:Y:S05]  /*d5b0*/  BSYNC B2 ;  /* 0x0000000000027941 */ /* 0x000fea0003800000 */
.L_x_1499:
[----:B------:R-:W-:Y:S05]  /*d5c0*/  @P4 BRA `(.L_x_1494) ;  /* 0x0000000000b84947 */ /* 0x000fea0003800000 */
[----:B012--5:R-:W0:Y:S01]  /*d5d0*/  LDS.128 R4, [R56+0xe000] ;  /* 0x00e0000038047984 */ /* 0x027e220000000c00 */
[----:B------:R-:W-:Y:S02]  /*d5e0*/  SHF.R.U64 R41, R36, 0x10, R37 ;  /* 0x0000001024297819 */ /* 0x000fe40000001225 */
[----:B------:R-:W-:Y:S02]  /*d5f0*/  SHF.R.U32.HI R40, RZ, 0x10, R39 ;  /* 0x00000010ff287819 */ /* 0x000fe40000011627 */
[----:B------:R-:W-:Y:S02]  /*d600*/  SHF.R.U32.HI R36, RZ, 0x10, R37 ;  /* 0x00000010ff247819 */ /* 0x000fe40000011625 */
[----:B------:R-:W-:Y:S02]  /*d610*/  PRMT R40, R23, 0x5410, R40 ;  /* 0x0000541017287816 */ /* 0x000fe40000000028 */
[----:B------:R-:W-:Y:S02]  /*d620*/  PRMT R87, R87, 0x5410, R36 ;  /* 0x0000541057577816 */ /* 0x000fe40000000024 */
[----:B------:R-:W-:Y:S01]  /*d630*/  PRMT R88, R88, 0x5410, R41 ;  /* 0x0000541058587816 */ /* 0x000fe20000000029 */
[----:B------:R-:W-:Y:S01]  /*d640*/  IMAD.U32 R41, R40, 0x10000, RZ ;  /* 0x0001000028297824 */ /* 0x000fe200078e00ff */
[----:B------:R-:W-:Y:S01]  /*d650*/  SHF.R.U64 R37, R38, 0x10, R39 ;  /* 0x0000001026257819 */ /* 0x000fe20000001227 */
[----:B------:R-:W-:Y:S01]  /*d660*/  IMAD.U32 R39, R87, 0x10000, RZ ;  /* 0x0001000057277824 */ /* 0x000fe200078e00ff */
[----:B------:R-:W-:-:S02]  /*d670*/  LOP3.LUT R40, R40, 0xffff0000, RZ, 0xc0, !PT ;  /* 0xffff000028287812 */ /* 0x000fc400078ec0ff */
[----:B------:R-:W-:Y:S02]  /*d680*/  PRMT R86, R86, 0x5410, R37 ;  /* 0x0000541056567816 */ /* 0x000fe40000000025 */
[----:B------:R-:W-:Y:S02]  /*d690*/  LOP3.LUT R87, R87, 0xffff0000, RZ, 0xc0, !PT ;  /* 0xffff000057577812 */ /* 0x000fe400078ec0ff */
[C---:B0-----:R-:W-:Y:S01]  /*d6a0*/  LOP3.LUT R36, R6.reuse, 0xffff0000, RZ, 0xc0, !PT ;  /* 0xffff000006247812 */ /* 0x041fe200078ec0ff */
[----:B------:R-:W-:Y:S01]  /*d6b0*/  IMAD.U32 R23, R6, 0x10000, RZ ;  /* 0x0001000006177824 */ /* 0x000fe200078e00ff */
[C---:B------:R-:W-:Y:S01]  /*d6c0*/  LOP3.LUT R38, R7.reuse, 0xffff0000, RZ, 0xc0, !PT ;  /* 0xffff000007267812 */ /* 0x040fe200078ec0ff */
[----:B------:R-:W-:Y:S02]  /*d6d0*/  IMAD.U32 R37, R7, 0x10000, RZ ;  /* 0x0001000007257824 */ /* 0x000fe400078e00ff */
[C---:B------:R-:W-:Y:S01]  /*d6e0*/  FMUL.FTZ R42, R36.reuse, R41 ;  /* 0x00000029242a7220 */ /* 0x040fe20000410000 */
[----:B------:R-:W-:Y:S01]  /*d6f0*/  FMUL.FTZ R36, R36, R39 ;  /* 0x0000002724247220 */ /* 0x000fe20000410000 */
[----:B------:R-:W-:-:S02]  /*d700*/  IMAD.U32 R6, R4, 0x10000, RZ ;  /* 0x0001000004067824 */ /* 0x000fc400078e00ff */
[-C--:B------:R-:W-:Y:S01]  /*d710*/  FMUL.FTZ R44, R38, R40.reuse ;  /* 0x00000028262c7220 */ /* 0x080fe20000410000 */
[C---:B------:R-:W-:Y:S01]  /*d720*/  FFMA.FTZ R42, R23.reuse, R39, -R42 ;  /* 0x00000027172a7223 */ /* 0x040fe2000001082a */
[----:B------:R-:W-:Y:S01]  /*d730*/  FFMA.FTZ R43, R23, R41, R36 ;  /* 0x00000029172b7223 */ /* 0x000fe20000010024 */
[C---:B------:R-:W-:Y:S01]  /*d740*/  IMAD.U32 R7, R5.reuse, 0x10000, RZ ;  /* 0x0001000005077824 */ /* 0x040fe200078e00ff */
[----:B------:R-:W-:Y:S01]  /*d750*/  LOP3.LUT R4, R4, 0xffff0000, RZ, 0xc0, !PT ;  /* 0xffff000004047812 */ /* 0x000fe200078ec0ff */
[----:B------:R-:W-:Y:S01]  /*d760*/  IMAD.U32 R39, R86, 0x10000, RZ ;  /* 0x0001000056277824 */ /* 0x000fe200078e00ff */
[----:B------:R-:W-:Y:S01]  /*d770*/  LOP3.LUT R5, R5, 0xffff0000, RZ, 0xc0, !PT ;  /* 0xffff000005057812 */ /* 0x000fe200078ec0ff */
[----:B------:R-:W-:Y:S02]  /*d780*/  IMAD.U32 R23, R88, 0x10000, RZ ;  /* 0x0001000058177824 */ /* 0x000fe400078e00ff */
[-C--:B------:R-:W-:Y:S01]  /*d790*/  FMUL.FTZ R38, R38, R87.reuse ;  /* 0x0000005726267220 */ /* 0x080fe20000410000 */
[----:B------:R-:W-:Y:S01]  /*d7a0*/  LOP3.LUT R86, R86, 0xffff0000, RZ, 0xc0, !PT ;  /* 0xffff000056567812 */ /* 0x000fe200078ec0ff */
[C---:B------:R-:W-:Y:S01]  /*d7b0*/  FFMA.FTZ R44, R37.reuse, R87, -R44 ;  /* 0x00000057252c7223 */ /* 0x040fe2000001082c */
        /* <DEDUP_REMOVED lines=15> */
.L_x_1494:
[----:B------:R-:W-:Y:S05]  /*d8b0*/  BSYNC B1 ;  /* 0x0000000000017941 */ /* 0x000fea0003800000 */
.L_x_1493:
        /* <DEDUP_REMOVED lines=31> */
[----:B------:R-:W-:Y:S02]  /*dab0*/  IMAD.U32 R6, R4, 0x10000, RZ ;  /* 0x0001000004067824 */ /* 0x000fe400078e00ff */
[----:B------:R-:W-:Y:S01]  /*dac0*/  FMUL.FTZ R32, R34, R97 ;  /* 0x0000006122207220 */ /* 0x000fe20000410000 */
[C---:B------:R-:W-:Y:S01]  /*dad0*/  FFMA.FTZ R38, R23.reuse, R35, -R38 ;  /* 0x0000002317267223 */ /* 0x040fe20000010826 */
[----:B------:R-:W-:Y:S01]  /*dae0*/  FFMA.FTZ R39, R23, R36, R37 ;  /* 0x0000002417277223 */ /* 0x000fe20000010025 */
[C---:B------:R-:W-:Y:S01]  /*daf0*/  IMAD.U32 R7, R5.reuse, 0x10000, RZ ;  /* 0x0001000005077824 */ /* 0x040fe200078e00ff */
[----:B------:R-:W-:Y:S01]  /*db00*/  LOP3.LUT R4, R4, 0xffff0000, RZ, 0xc0, !PT ;  /* 0xffff000004047812 */ /* 0x000fe200078ec0ff */
[----:B------:R-:W-:Y:S01]  /*db10*/  IMAD.U32 R35, R96, 0x10000, RZ ;  /* 0x0001000060237824 */ /* 0x000fe200078e00ff */
[----:B------:R-:W-:Y:S01]  /*db20*/  LOP3.LUT R5, R5, 0xffff0000, RZ, 0xc0, !PT ;  /* 0xffff000005057812 */ /* 0x000fe200078ec0ff */
[----:B------:R-:W-:-:S02]  /*db30*/  IMAD.U32 R23, R94, 0x10000, RZ ;  /* 0x000100005e177824 */ /* 0x000fc400078e00ff */
        /* <DEDUP_REMOVED lines=18> */
.L_x_1503:
[----:B------:R-:W-:Y:S05]  /*dc60*/  BSYNC B1 ;  /* 0x0000000000017941 */ /* 0x000fea0003800000 */
.L_x_1502:
        /* <DEDUP_REMOVED lines=21> */
[----:B------:R-:W-:Y:S02]  /*ddc0*/  IMAD.U32 R6, R4, 0x10000, RZ ;  /* 0x0001000004067824 */ /* 0x000fe400078e00ff */
[----:B------:R-:W-:Y:S01]  /*ddd0*/  FMUL.FTZ R36, R26, R90 ;  /* 0x0000005a1a247220 */ /* 0x000fe20000410000 */
[C---:B------:R-:W-:Y:S02]  /*dde0*/  IMAD.U32 R7, R5.reuse, 0x10000, RZ ;  /* 0x0001000005077824 */ /* 0x040fe400078e00ff */
[C---:B------:R-:W-:Y:S01]  /*ddf0*/  FFMA.FTZ R35, R8.reuse, R32, R9 ;  /* 0x0000002008237223 */ /* 0x040fe20000010009 */
[----:B------:R-:W-:Y:S01]  /*de00*/  FFMA.FTZ R34, R8, R27, -R33 ;  /* 0x0000001b08227223 */ /* 0x000fe20000010821 */
[----:B------:R-:W-:Y:S01]  /*de10*/  IMAD.U32 R9, R84, 0x10000, RZ ;  /* 0x0001000054097824 */ /* 0x000fe200078e00ff */
        /* <DEDUP_REMOVED lines=21> */
.L_x_1505:
[----:B------:R-:W-:Y:S05]  /*df70*/  BSYNC B1 ;  /* 0x0000000000017941 */ /* 0x000fea0003800000 */
.L_x_1504:
[----:B------:R-:W-:Y:S04]  /*df80*/  BSSY B1, `(.L_x_1506) ;  /* 0x0000030000017945 */ /* 0x000fe80003800000 */
[----:B------:R-:W-:Y:S05]  /*df90*/  @P2 BRA `(.L_x_1507) ;  /* 0x0000000000b82947 */ /* 0x000fea0003800000 */
[----:B01---5:R-:W0:Y:S01]  /*dfa0*/  LDS.128 R4, [R40+0xb000] ;  /* 0x00b0000028047984 */ /* 0x023e220000000c00 */
[----:B------:R-:W-:Y:S02]  /*dfb0*/  SHF.R.U64 R9, R28, 0x10, R29 ;  /* 0x000000101c097819 */ /* 0x000fe4000000121d */
[----:B------:R-:W-:Y:S02]  /*dfc0*/  SHF.R.U32.HI R8, RZ, 0x10, R21 ;  /* 0x00000010ff087819 */ /* 0x000fe40000011615 */
[----:B------:R-:W-:Y:S02]  /*dfd0*/  SHF.R.U32.HI R28, RZ, 0x10, R29 ;  /* 0x00000010ff1c7819 */ /* 0x000fe4000001161d */
[----:B------:R-:W-:Y:S02]  /*dfe0*/  SHF.R.U64 R23, R20, 0x10, R21 ;  /* 0x0000001014177819 */ /* 0x000fe40000001215 */
[----:B------:R-:W-:Y:S02]  /*dff0*/  PRMT R15, R15, 0x5410, R8 ;  /* 0x000054100f0f7816 */ /* 0x000fe40000000008 */
[----:B------:R-:W-:-:S02]  /*e000*/  PRMT R21, R13, 0x5410, R28 ;  /* 0x000054100d157816 */ /* 0x000fc4000000001c */
[----:B------:R-:W-:Y:S01]  /*e010*/  PRMT R20, R12, 0x5410, R9 ;  /* 0x000054100c147816 */ /* 0x000fe20000000009 */
[----:B------:R-:W-:Y:S01]  /*e020*/  IMAD.U32 R26, R15, 0x10000, RZ ;  /* 0x000100000f1a7824 */ /* 0x000fe200078e00ff */
[----:B------:R-:W-:Y:S01]  /*e030*/  PRMT R23, R14, 0x5410, R23 ;  /* 0x000054100e177816 */ /* 0x000fe20000000017 */
[----:B------:R-:W-:Y:S01]  /*e040*/  IMAD.U32 R14, R21, 0x10000, RZ ;  /* 0x00010000150e7824 */ /* 0x000fe200078e00ff */
[----:B------:R-:W-:Y:S02]  /*e050*/  LOP3.LUT R15, R15, 0xffff0000, RZ, 0xc0, !PT ;  /* 0xffff00000f0f7812 */ /* 0x000fe400078ec0ff */
[----:B------:R-:W-:Y:S02]  /*e060*/  LOP3.LUT R21, R21, 0xffff0000, RZ, 0xc0, !PT ;  /* 0xffff000015157812 */ /* 0x000fe400078ec0ff */
[C---:B0-----:R-:W-:Y:S01]  /*e070*/  LOP3.LUT R9, R6.reuse, 0xffff0000, RZ, 0xc0, !PT ;  /* 0xffff000006097812 */ /* 0x041fe200078ec0ff */
[----:B------:R-:W-:Y:S01]  /*e080*/  IMAD.U32 R8, R6, 0x10000, RZ ;  /* 0x0001000006087824 */ /* 0x000fe200078e00ff */
[C---:B------:R-:W-:Y:S01]  /*e090*/  LOP3.LUT R13, R7.reuse, 0xffff0000, RZ, 0xc0, !PT ;  /* 0xffff0000070d7812 */ /* 0x040fe200078ec0ff */
[----:B------:R-:W-:-:S02]  /*e0a0*/  IMAD.U32 R12, R7, 0x10000, RZ ;  /* 0x00010000070c7824 */ /* 0x000fc400078e00ff */
[C---:B------:R-:W-:Y:S01]  /*e0b0*/  FMUL.FTZ R27, R9.reuse, R26 ;  /* 0x0000001a091b7220 */ /* 0x040fe20000410000 */
[----:B------:R-:W-:Y:S01]  /*e0c0*/  FMUL.FTZ R9, R9, R14 ;  /* 0x0000000e09097220 */ /* 0x000fe20000410000 */
[C---:B------:R-:W-:Y:S01]  /*e0d0*/  IMAD.U32 R6, R4.reuse, 0x10000, RZ ;  /* 0x0001000004067824 */ /* 0x040fe200078e00ff */
[----:B------:R-:W-:Y:S01]  /*e0e0*/  LOP3.LUT R4, R4, 0xffff0000, RZ, 0xc0, !PT ;  /* 0xffff000004047812 */ /* 0x000fe200078ec0ff */
[C---:B------:R-:W-:Y:S02]  /*e0f0*/  IMAD.U32 R7, R5.reuse, 0x10000, RZ ;  /* 0x0001000005077824 */ /* 0x040fe400078e00ff */
[C---:B------:R-:W-:Y:S01]  /*e100*/  FFMA.FTZ R26, R8.reuse, R26, R9 ;  /* 0x0000001a081a7223 */ /* 0x040fe20000010009 */
[----:B------:R-:W-:Y:S01]  /*e110*/  FFMA.FTZ R27, R8, R14, -R27 ;  /* 0x0000000e081b7223 */ /* 0x000fe2000001081b */
[C---:B------:R-:W-:Y:S01]  /*e120*/  IMAD.U32 R9, R20.reuse, 0x10000, RZ ;  /* 0x0001000014097824 */ /* 0x040fe200078e00ff */
[----:B------:R-:W-:Y:S01]  /*e130*/  LOP3.LUT R5, R5, 0xffff0000, RZ, 0xc0, !PT ;  /* 0xffff000005057812 */ /* 0x000fe200078ec0ff */
[C---:B------:R-:W-:Y:S01]  /*e140*/  FMUL.FTZ R29, R13.reuse, R15 ;  /* 0x0000000f0d1d7220 */ /* 0x040fe20000410000 */
[-C--:B------:R-:W-:Y:S01]  /*e150*/  FMUL.FTZ R33, R13, R21.reuse ;  /* 0x000000150d217220 */ /* 0x080fe20000410000 */
[C---:B------:R-:W-:Y:S01]  /*e160*/  LOP3.LUT R8, R23.reuse, 0xffff0000, RZ, 0xc0, !PT ;  /* 0xffff000017087812 */ /* 0x040fe200078ec0ff */
[----:B------:R-:W-:Y:S01]  /*e170*/  IMAD.U32 R13, R23, 0x10000, RZ ;  /* 0x00010000170d7824 */ /* 0x000fe200078e00ff */
[----:B------:R-:W-:Y:S01]  /*e180*/  LOP3.LUT R20, R20, 0xffff0000, RZ, 0xc0, !PT ;  /* 0xffff000014147812 */ /* 0x000fe200078ec0ff */
        /* <DEDUP_REMOVED lines=15> */
.L_x_1507:
[----:B------:R-:W-:Y:S05]  /*e280*/  BSYNC B1 ;  /* 0x0000000000017941 */ /* 0x000fea0003800000 */
.L_x_1506:
[----:B------:R-:W-:Y:S05]  /*e290*/  @P3 BRA `(.L_x_1501) ;  /* 0x0000005000383947 */ /* 0x000fea0003800000 */
[----:B012--5:R-:W0:Y:S01]  /*e2a0*/  LDS.128 R4, [R40+0xf000] ;  /* 0x00f0000028047984 */ /* 0x027e220000000c00 */
[----:B------:R-:W-:Y:S02]  /*e2b0*/  SHF.R.U64 R9, R24, 0x10, R25 ;  /* 0x0000001018097819 */ /* 0x000fe40000001219 */
[----:B------:R-:W-:Y:S02]  /*e2c0*/  SHF.R.U64 R13, R30, 0x10, R31 ;  /* 0x000000101e0d7819 */ /* 0x000fe4000000121f */
[----:B------:R-:W-:Y:S02]  /*e2d0*/  SHF.R.U32.HI R24, RZ, 0x10, R25 ;  /* 0x00000010ff187819 */ /* 0x000fe40000011619 */
[----:B------:R-:W-:Y:S02]  /*e2e0*/  SHF.R.U32.HI R30, RZ, 0x10, R31 ;  /* 0x00000010ff1e7819 */ /* 0x000fe4000001161f */
[----:B------:R-:W-:Y:S02]  /*e2f0*/  PRMT R14, R10, 0x5410, R9 ;  /* 0x000054100a0e7816 */ /* 0x000fe40000000009 */
[----:B------:R-:W-:-:S02]  /*e300*/  PRMT R12, R0, 0x5410, R13 ;  /* 0x00005410000c7816 */ /* 0x000fc4000000000d */
[----:B------:R-:W-:Y:S02]  /*e310*/  PRMT R10, R11, 0x5410, R24 ;  /* 0x000054100b0a7816 */ /* 0x000fe40000000018 */
[----:B------:R-:W-:Y:S02]  /*e320*/  PRMT R13, R3, 0x5410, R30 ;  /* 0x00005410030d7816 */ /* 0x000fe4000000001e */
[C---:B------:R-:W-:Y:S01]  /*e330*/  LOP3.LUT R20, R10.reuse, 0xffff0000, RZ, 0xc0, !PT ;  /* 0xffff00000a147812 */ /* 0x040fe200078ec0ff */
[----:B------:R-:W-:Y:S01]  /*e340*/  IMAD.U32 R15, R10, 0x10000, RZ ;  /* 0x000100000a0f7824 */ /* 0x000fe200078e00ff */
[C---:B------:R-:W-:Y:S01]  /*e350*/  LOP3.LUT R10, R13.reuse, 0xffff0000, RZ, 0xc0, !PT ;  /* 0xffff00000d0a7812 */ /* 0x040fe200078ec0ff */
[----:B------:R-:W-:Y:S02]  /*e360*/  IMAD.U32 R11, R13, 0x10000, RZ ;  /* 0x000100000d0b7824 */ /* 0x000fe400078e00ff */
        /* <DEDUP_REMOVED lines=11> */
[----:B------:R-:W-:Y:S01]  /*e420*/  FFMA.FTZ R24, R8, R15, R6 ;  /* 0x0000000f08187223 */ /* 0x000fe20000010006 */
[-C--:B------:R-:W-:Y:S01]  /*e430*/  FMUL.FTZ R8, R7, R10.reuse ;  /* 0x0000000a07087220 */ /* 0x080fe20000410000 */
[----:B------:R-:W-:Y:S01]  /*e440*/  IMAD.U32 R7, R14, 0x10000, RZ ;  /* 0x000100000e077824 */ /* 0x000fe200078e00ff */
[----:B------:R-:W-:Y:S01]  /*e450*/  LOP3.LUT R5, R5, 0xffff0000, RZ, 0xc0, !PT ;  /* 0xffff000005057812 */ /* 0x000fe200078ec0ff */
[----:B------:R-:W-:Y:S01]  /*e460*/  IMAD.U32 R6, R12, 0x10000, RZ ;  /* 0x000100000c067824 */ /* 0x000fe200078e00ff */
[----:B------:R-:W-:Y:S01]  /*e470*/  LOP3.LUT R14, R14, 0xffff0000, RZ, 0xc0, !PT ;  /* 0xffff00000e0e7812 */ /* 0x000fe200078ec0ff */
[C---:B------:R-:W-:Y:S01]  /*e480*/  FFMA.FTZ R26, R9.reuse, R10, -R26 ;  /* 0x0000000a091a7223 */ /* 0x040fe2000001081a */
[----:B------:R-:W-:Y:S01]  /*e490*/  LOP3.LUT R12, R12, 0xffff0000, RZ, 0xc0, !PT ;  /* 0xffff00000c0c7812 */ /* 0x000fe200078ec0ff */
[----:B------:R-:W-:Y:S01]  /*e4a0*/  FFMA.FTZ R11, R9, R20, R8 ;  /* 0x00000014090b7223 */ /* 0x000fe20000010008 */
[CC--:B------:R-:W-:Y:S01]  /*e4b0*/  FMUL.FTZ R9, R3.reuse, R7.reuse ;  /* 0x0000000703097220 */ /* 0x0c0fe20000410000 */
        /* <DEDUP_REMOVED lines=11> */
[----:B------:R0:W-:Y:S01]  /*e570*/  STS.128 [R40+0xf000], R4 ;  /* 0x00f0000428007388 */ /* 0x0001e20000000c00 */
[----:B------:R-:W-:Y:S05]  /*e580*/  BRA `(.L_x_1501) ;  /* 0x0000004c007c7947 */ /* 0x000fea0003800000 */
.L_x_1450:
[----:B------:R-:W2:Y:S01]  /*e590*/  LDL R0, [R1+0x70] ;  /* 0x0000700001007983 */ /* 0x000ea20000100800 */
[-C--:B------:R-:W-:Y:S01]  /*e5a0*/  ISETP.GE.AND P0, PT, R18, R9.reuse, PT ;  /* 0x000000091200720c */ /* 0x080fe20003f06270 */
[----:B------:R-:W-:Y:S01]  /*e5b0*/  BSSY B1, `(.L_x_1508) ;  /* 0x0000031000017945 */ /* 0x000fe20003800000 */
[-C--:B------:R-:W-:Y:S01]  /*e5c0*/  ISETP.GE.AND P1, PT, R234, R9.reuse, PT ;  /* 0x00000009ea00720c */ /* 0x080fe20003f26270 */
[----:B------:R-:W-:Y:S01]  /*e5d0*/  IMAD.MOV.U32 R87, RZ, RZ, R25 ;  /* 0x000000ffff577224 */ /* 0x000fe200078e0019 */
[----:B------:R-:W-:Y:S01]  /*e5e0*/  ISETP.GE.AND P2, PT, R20, R9, PT ;  /* 0x000000091400720c */ /* 0x000fe20003f46270 */
[----:B------:R-:W-:Y:S01]  /*e5f0*/  IMAD.MOV.U32 R8, RZ, RZ, R100 ;  /* 0x000000ffff087224 */ /* 0x000fe200078e0064 */
        /* <DEDUP_REMOVED lines=14> */
[----:B--2---:R-:W-:Y:S01]  /*e6e0*/  ISETP.GE.AND P3, PT, R0, R9, PT ;  /* 0x000000090000720c */ /* 0x004fe20003f66270 */
[----:B------:R-:W-:Y:S01]  /*e6f0*/  IMAD.MOV.U32 R9, RZ, RZ, R27 ;  /* 0x000000ffff097224 */ /* 0x000fe200078e001b */
[----:B------:R-:W-:Y:S01]  /*e700*/  CS2R R26, SRZ ;  /* 0x00000000001a7805 */ /* 0x000fe2000001ff00 */
[----:B------:R-:W-:Y:S10]  /*e710*/  @P0 BRA `(.L_x_1509) ;  /* 0x0000000000680947 */ /* 0x000ff40003800000 */
[----:B------:R-:W-:Y:S01]  /*e720*/  IADD3 R3, P4, R12, R93, RZ ;  /* 0x0000005d0c037210 */ /* 0x000fe20007f9e0ff */
[----:B------:R-:W-:Y:S01]  /*e730*/  ULDC.64 UR4, c[0x0][0x3c8] ;  /* 0x0000f20000047ab9 */ /* 0x000fe20000000a00 */
[----:B------:R-:W-:Y:S01]  /*e740*/  IADD3 R0, P5, R10, R91, RZ ;  /* 0x0000005b0a007210 */ /* 0x000fe20007fbe0ff */
[----:B------:R-:W-:Y:S01]  /*e750*/  ULDC.64 UR6, c[0x0][0x3e0] ;  /* 0x0000f80000067ab9 */ /* 0x000fe20000000a00 */
[----:B------:R-:W-:Y:S01]  /*e760*/  CS2R R28, SRZ ;  /* 0x00000000001c7805 */ /* 0x000fe2000001ff00 */
[----:B------:R-:W-:Y:S01]  /*e770*/  IMAD.X R4, R13, 0x1, R99, P4 ;  /* 0x000000010d047824 */ /* 0x000fe200020e0663 */
[----:B------:R-:W-:Y:S01]  /*e780*/  LEA R50, P4, R3, UR4, 0x1 ;  /* 0x0000000403327c11 */ /* 0x000fe2000f8808ff */
[----:B------:R-:W-:Y:S01]  /*e790*/  ULDC UR4, c[0x0][0x3d4] ;  /* 0x0000f50000047ab9 */ /* 0x000fe20000000800 */
[----:B------:R-:W-:Y:S02]  /*e7a0*/  CS2R R30, SRZ ;  /* 0x00000000001e7805 */ /* 0x000fe4000001ff00 */
[----:B------:R-:W-:-:S02]  /*e7b0*/  ISETP.GE.AND P6, PT, R226, UR4, PT ;  /* 0x00000004e2007c0c */ /* 0x000fc4000bfc6270 */
[----:B------:R-:W-:Y:S02]  /*e7c0*/  CS2R R44, SRZ ;  /* 0x00000000002c7805 */ /* 0x000fe4000001ff00 */
[----:B------:R-:W-:Y:S01]  /*e7d0*/  LEA.HI.X R51, R3, UR5, R4, 0x1, P4 ;  /* 0x0000000503337c11 */ /* 0x000fe2000a0f0c04 */
[----:B------:R-:W-:Y:S01]  /*e7e0*/  IMAD.X R3, R11, 0x1, R103, P5 ;  /* 0x000000010b037824 */ /* 0x000fe200028e0667 */
[----:B------:R-:W-:Y:S02]  /*e7f0*/  ISETP.GE.AND P5, PT, R229, UR4, PT ;  /* 0x00000004e5007c0c */ /* 0x000fe4000bfa6270 */
[----:B------:R-:W-:Y:S02]  /*e800*/  CS2R R46, SRZ ;  /* 0x00000000002e7805 */ /* 0x000fe4000001ff00 */
[----:B------:R-:W-:Y:S02]  /*e810*/  LEA R52, P4, R0, UR6, 0x1 ;  /* 0x0000000600347c11 */ /* 0x000fe4000f8808ff */
[----:B------:R-:W-:-:S02]  /*e820*/  CS2R R26, SRZ ;  /* 0x00000000001a7805 */ /* 0x000fc4000001ff00 */
[----:B------:R-:W-:Y:S02]  /*e830*/  CS2R R24, SRZ ;  /* 0x0000000000187805 */ /* 0x000fe4000001ff00 */
[----:B------:R-:W-:Y:S02]  /*e840*/  CS2R R6, SRZ ;  /* 0x0000000000067805 */ /* 0x000fe4000001ff00 */
[----:B------:R-:W-:Y:S02]  /*e850*/  CS2R R4, SRZ ;  /* 0x0000000000047805 */ /* 0x000fe4000001ff00 */
[----:B------:R-:W-:Y:S01]  /*e860*/  LEA.HI.X R53, R0, UR7, R3, 0x1, P4 ;  /* 0x0000000700357c11 */ /* 0x000fe2000a0f0c03 */
[----:B------:R-:W-:Y:S02]  /*e870*/  ULDC.64 UR8, c[0x0][0x208] ;  /* 0x0000820000087ab9 */ /* 0x000fe40000000a00 */
[----:B------:R0:W5:Y:S04]  /*e880*/  @!P6 LDG.E.128 R44, desc[UR8][R50.64+0x80] ;  /* 0x00008008322ce981 */ /* 0x000168000c1e1d00 */
[----:B------:R0:W5:Y:S04]  /*e890*/  @!P5 LDG.E.128 R28, desc[UR8][R50.64] ;  /* 0x00000008321cd981 */ /* 0x000168000c1e1d00 */
[----:B------:R0:W5:Y:S04]  /*e8a0*/  @!P5 LDG.E.128 R24, desc[UR8][R52.64] ;  /* 0x000000083418d981 */ /* 0x000168000c1e1d00 */
[----:B------:R0:W5:Y:S02]  /*e8b0*/  @!P6 LDG.E.128 R4, desc[UR8][R52.64+0x80] ;  /* 0x000080083404e981 */ /* 0x000164000c1e1d00 */
.L_x_1509:
[----:B------:R-:W-:Y:S05]  /*e8c0*/  BSYNC B1 ;  /* 0x0000000000017941 */ /* 0x000fea0003800000 */
.L_x_1508:
[----:B------:R-:W-:Y:S01]  /*e8d0*/  BSSY B1, `(.L_x_1510) ;  /* 0x000001f000017945 */ /* 0x000fe20003800000 */
[----:B-----5:R-:W-:Y:S01]  /*e8e0*/  IMAD.MOV.U32 R21, RZ, RZ, R6 ;  /* 0x000000ffff157224 */ /* 0x020fe200078e0006 */
[----:B0-----:R-:W-:Y:S01]  /*e8f0*/  CS2R R50, SRZ ;  /* 0x0000000000327805 */ /* 0x001fe2000001ff00 */
        /* <DEDUP_REMOVED lines=8> */
[----:B------:R-:W-:Y:S01]  /*e980*/  LEA R52, P4, R3, UR4, 0x1 ;  /* 0x0000000403347c11 */ /* 0x000fe2000f8808ff */
[----:B------:R-:W-:Y:S01]  /*e990*/  ULDC UR4, c[0x0][0x3d4] ;  /* 0x0000f50000047ab9 */ /* 0x000fe20000000800 */
[----:B------:R-:W-:-:S02]  /*e9a0*/  IADD3 R0, P5, P6, R91, R94, R10 ;  /* 0x0000005e5b007210 */ /* 0x000fc40007ebe00a */
[----:B------:R-:W-:Y:S02]  /*e9b0*/  CS2R R48, SRZ ;  /* 0x0000000000307805 */ /* 0x000fe4000001ff00 */
[----:B------:R-:W-:Y:S02]  /*e9c0*/  LEA.HI.X R53, R3, UR5, R32, 0x1, P4 ;  /* 0x0000000503357c11 */ /* 0x000fe4000a0f0c20 */
[----:B------:R-:W-:Y:S02]  /*e9d0*/  CS2R R50, SRZ ;  /* 0x0000000000327805 */ /* 0x000fe4000001ff00 */
[----:B------:R-:W-:Y:S02]  /*e9e0*/  IADD3.X R3, R103, R92, R11, P5, P6 ;  /* 0x0000005c67037210 */ /* 0x000fe40002fec40b */
[----:B------:R-:W-:Y:S02]  /*e9f0*/  CS2R R32, SRZ ;  /* 0x0000000000207805 */ /* 0x000fe4000001ff00 */
[----:B------:R-:W-:-:S02]  /*ea00*/  ISETP.GE.AND P5, PT, R229, UR4, PT ;  /* 0x00000004e5007c0c */ /* 0x000fc4000bfa6270 */
[----:B------:R-:W-:Y:S02]  /*ea10*/  CS2R R34, SRZ ;  /* 0x0000000000227805 */ /* 0x000fe4000001ff00 */
[----:B------:R-:W-:Y:S02]  /*ea20*/  ISETP.GE.AND P6, PT, R226, UR4, PT ;  /* 0x00000004e2007c0c */ /* 0x000fe4000bfc6270 */
[----:B------:R-:W-:Y:S02]  /*ea30*/  CS2R R36, SRZ ;  /* 0x0000000000247805 */ /* 0x000fe4000001ff00 */
[C---:B------:R-:W-:Y:S02]  /*ea40*/  LEA R54, P4, R0.reuse, UR6, 0x1 ;  /* 0x0000000600367c11 */ /* 0x040fe4000f8808ff */
[----:B------:R-:W-:Y:S01]  /*ea50*/  CS2R R38, SRZ ;  /* 0x0000000000267805 */ /* 0x000fe2000001ff00 */
[----:B------:R-:W-:Y:S01]  /*ea60*/  ULDC.64 UR8, c[0x0][0x208] ;  /* 0x0000820000087ab9 */ /* 0x000fe20000000a00 */
[----:B------:R-:W-:Y:S01]  /*ea70*/  LEA.HI.X R55, R0, UR7, R3, 0x1, P4 ;  /* 0x0000000700377c11 */ /* 0x000fe2000a0f0c03 */
[----:B------:R0:W5:Y:S04]  /*ea80*/  @!P5 LDG.E.128 R40, desc[UR8][R52.64] ;  /* 0x000000083428d981 */ /* 0x000168000c1e1d00 */
[----:B------:R0:W5:Y:S04]  /*ea90*/  @!P6 LDG.E.128 R48, desc[UR8][R52.64+0x80] ;  /* 0x000080083430e981 */ /* 0x000168000c1e1d00 */
[----:B------:R0:W5:Y:S04]  /*eaa0*/  @!P5 LDG.E.128 R32, desc[UR8][R54.64] ;  /* 0x000000083620d981 */ /* 0x000168000c1e1d00 */
[----:B------:R0:W5:Y:S02]  /*eab0*/  @!P6 LDG.E.128 R36, desc[UR8][R54.64+0x80] ;  /* 0x000080083624e981 */ /* 0x000164000c1e1d00 */
.L_x_1511:
[----:B------:R-:W-:Y:S05]  /*eac0*/  BSYNC B1 ;  /* 0x0000000000017941 */ /* 0x000fea0003800000 */
.L_x_1510:
[----:B------:R-:W-:Y:S01]  /*ead0*/  IMAD.MOV.U32 R0, RZ, RZ, R4 ;  /* 0x000000ffff007224 */ /* 0x000fe200078e0004 */
[----:B------:R-:W-:Y:S01]  /*eae0*/  PRMT R125, R23, 0x7610, R125 ;  /* 0x00007610177d7816 */ /* 0x000fe2000000007d */
[----:B------:R-:W-:Y:S01]  /*eaf0*/  IMAD.MOV.U32 R3, RZ, RZ, R5 ;  /* 0x000000ffff037224 */ /* 0x000fe200078e0005 */
[----:B------:R-:W1:Y:S01]  /*eb00*/  LDC R96, c[0x0][0x428] ;  /* 0x00010a00ff607b82 */ /* 0x000e620000000800 */
[----:B0-----:R-:W-:Y:S01]  /*eb10*/  IMAD.MOV.U32 R52, RZ, RZ, R29 ;  /* 0x000000ffff347224 */ /* 0x001fe200078e001d */
        /* <DEDUP_REMOVED lines=22> */
[----:B------:R-:W-:Y:S01]  /*ec80*/  BSSY B1, `(.L_x_1512) ;  /* 0x0000038000017945 */ /* 0x000fe20003800000 */
[----:B------:R-:W-:-:S02]  /*ec90*/  PRMT R115, R52, 0x7610, R115 ;  /* 0x0000761034737816 */ /* 0x000fc40000000073 */
[----:B------:R-:W-:Y:S02]  /*eca0*/  CS2R R64, SRZ ;  /* 0x0000000000407805 */ /* 0x000fe4000001ff00 */
[----:B------:R-:W-:Y:S01]  /*ecb0*/  PRMT R128, R0, 0x7610, R128 ;  /* 0x0000761000807816 */ /* 0x000fe20000000080 */
[----:B------:R-:W-:Y:S01]  /*ecc0*/  IMAD.MOV.U32 R0, RZ, RZ, R47 ;  /* 0x000000ffff007224 */ /* 0x000fe200078e002f */
[----:B------:R-:W-:Y:S01]  /*ecd0*/  PRMT R130, R3, 0x7610, R130 ;  /* 0x0000761003827816 */ /* 0x000fe20000000082 */
[----:B------:R-:W-:Y:S01]  /*ece0*/  IMAD.MOV.U32 R3, RZ, RZ, R32 ;  /* 0x000000ffff037224 */ /* 0x000fe200078e0020 */
[----:B------:R-:W-:Y:S02]  /*ecf0*/  PRMT R21, R21, 0x5410, R21 ;  /* 0x0000541015157816 */ /* 0x000fe40000000015 */
[----:B------:R-:W-:Y:S02]  /*ed00*/  CS2R R52, SRZ ;  /* 0x0000000000347805 */ /* 0x000fe4000001ff00 */
[----:B------:R-:W-:-:S02]  /*ed10*/  PRMT R131, R0, 0x7610, R131 ;  /* 0x0000761000837816 */ /* 0x000fc40000000083 */
[----:B------:R-:W-:Y:S02]  /*ed20*/  CS2R R54, SRZ ;  /* 0x0000000000367805 */ /* 0x000fe4000001ff00 */
[----:B------:R-:W-:Y:S02]  /*ed30*/  PRMT R114, R3, 0x7610, R114 ;  /* 0x0000761003727816 */ /* 0x000fe40000000072 */
        /* <DEDUP_REMOVED lines=13> */
[----:B-1----:R-:W-:Y:S06]  /*ee10*/  @P2 BRA `(.L_x_1513) ;  /* 0x0000000000782947 */ /* 0x002fec0003800000 */
[----:B------:R-:W-:Y:S01]  /*ee20*/  LEA R0, P4, R84, R12, 0x6 ;  /* 0x0000000c54007211 */ /* 0x000fe200078830ff */
[----:B------:R-:W-:Y:S01]  /*ee30*/  ULDC.64 UR4, c[0x0][0x3c8] ;  /* 0x0000f20000047ab9 */ /* 0x000fe20000000a00 */
[----:B------:R-:W-:Y:S01]  /*ee40*/  ULDC.64 UR6, c[0x0][0x3e0] ;  /* 0x0000f80000067ab9 */ /* 0x000fe20000000a00 */
[----:B------:R-:W-:Y:S02]  /*ee50*/  CS2R R60, SRZ ;  /* 0x00000000003c7805 */ /* 0x000fe4000001ff00 */
[----:B------:R-:W-:Y:S02]  /*ee60*/  IADD3 R3, P5, R0, R93, RZ ;  /* 0x0000005d00037210 */ /* 0x000fe40007fbe0ff */
[----:B------:R-:W-:Y:S02]  /*ee70*/  CS2R R62, SRZ ;  /* 0x00000000003e7805 */ /* 0x000fe4000001ff00 */
[----:B------:R-:W-:Y:S02]  /*ee80*/  LEA.HI.X R52, R84, R13, R85, 0x6, P4 ;  /* 0x0000000d54347211 */ /* 0x000fe400020f3455 */
[----:B------:R-:W-:-:S02]  /*ee90*/  CS2R R80, SRZ ;  /* 0x0000000000507805 */ /* 0x000fc4000001ff00 */
[----:B------:R-:W-:Y:S02]  /*eea0*/  LEA R0, P4, R14, R10, 0x6 ;  /* 0x0000000a0e007211 */ /* 0x000fe400078830ff */
[----:B------:R-:W-:Y:S02]  /*eeb0*/  CS2R R82, SRZ ;  /* 0x0000000000527805 */ /* 0x000fe4000001ff00 */
[----:B------:R-:W-:Y:S01]  /*eec0*/  CS2R R56, SRZ ;  /* 0x0000000000387805 */ /* 0x000fe2000001ff00 */
[----:B------:R-:W-:Y:S01]  /*eed0*/  IMAD.X R52, R52, 0x1, R99, P5 ;  /* 0x0000000134347824 */ /* 0x000fe200028e0663 */
[----:B------:R-:W-:Y:S01]  /*eee0*/  LEA R88, P5, R3, UR4, 0x1 ;  /* 0x0000000403587c11 */ /* 0x000fe2000f8a08ff */
[----:B------:R-:W-:Y:S01]  /*eef0*/  ULDC UR4, c[0x0][0x3d4] ;  /* 0x0000f50000047ab9 */ /* 0x000fe20000000800 */
[----:B------:R-:W-:Y:S02]  /*ef00*/  IADD3 R0, P6, R0, R91, RZ ;  /* 0x0000005b00007210 */ /* 0x000fe40007fde0ff */
[----:B------:R-:W-:-:S02]  /*ef10*/  CS2R R58, SRZ ;  /* 0x00000000003a7805 */ /* 0x000fc4000001ff00 */
[----:B------:R-:W-:Y:S01]  /*ef20*/  LEA.HI.X R54, R14, R11, R15, 0x6, P4 ;  /* 0x0000000b0e367211 */ /* 0x000fe200020f340f */
[----:B------:R-:W-:Y:S01]  /*ef30*/  ULDC.64 UR8, c[0x0][0x208] ;  /* 0x0000820000087ab9 */ /* 0x000fe20000000a00 */
[----:B------:R-:W-:Y:S02]  /*ef40*/  LEA.HI.X R89, R3, UR5, R52, 0x1, P5 ;  /* 0x0000000503597c11 */ /* 0x000fe4000a8f0c34 */
[----:B------:R-:W-:Y:S02]  /*ef50*/  CS2R R52, SRZ ;  /* 0x0000000000347805 */ /* 0x000fe4000001ff00 */
[----:B------:R-:W-:Y:S01]  /*ef60*/  ISETP.GE.AND P5, PT, R229, UR4, PT ;  /* 0x00000004e5007c0c */ /* 0x000fe2000bfa6270 */
[----:B------:R-:W-:Y:S01]  /*ef70*/  IMAD.X R3, R54, 0x1, R103, P6 ;  /* 0x0000000136037824 */ /* 0x000fe200030e0667 */
[----:B------:R-:W-:Y:S02]  /*ef80*/  ISETP.GE.AND P6, PT, R226, UR4, PT ;  /* 0x00000004e2007c0c */ /* 0x000fe4000bfc6270 */
[----:B------:R-:W-:-:S02]  /*ef90*/  CS2R R54, SRZ ;  /* 0x0000000000367805 */ /* 0x000fc4000001ff00 */
[----:B------:R-:W-:-:S04]  /*efa0*/  LEA R94, P4, R0, UR6, 0x1 ;  /* 0x00000006005e7c11 */ /* 0x000fc8000f8808ff */
[----:B------:R-:W-:-:S03]  /*efb0*/  LEA.HI.X R95, R0, UR7, R3, 0x1, P4 ;  /* 0x00000007005f7c11 */ /* 0x000fc6000a0f0c03 */
[----:B------:R0:W5:Y:S04]  /*efc0*/  @!P5 LDG.E.128 R60, desc[UR8][R88.64] ;  /* 0x00000008583cd981 */ /* 0x000168000c1e1d00 */
[----:B------:R0:W5:Y:S04]  /*efd0*/  @!P6 LDG.E.128 R80, desc[UR8][R88.64+0x80] ;  /* 0x000080085850e981 */ /* 0x000168000c1e1d00 */
[----:B------:R0:W5:Y:S04]  /*efe0*/  @!P5 LDG.E.128 R52, desc[UR8][R94.64] ;  /* 0x000000085e34d981 */ /* 0x000168000c1e1d00 */
[----:B------:R0:W5:Y:S02]  /*eff0*/  @!P6 LDG.E.128 R56, desc[UR8][R94.64+0x80] ;  /* 0x000080085e38e981 */ /* 0x000164000c1e1d00 */
.L_x_1513:
[----:B------:R-:W-:Y:S05]  /*f000*/  BSYNC B1 ;  /* 0x0000000000017941 */ /* 0x000fea0003800000 */
.L_x_1512:
[----:B------:R-:W-:Y:S04]  /*f010*/  BSSY B1, `(.L_x_1514) ;  /* 0x0000020000017945 */ /* 0x000fe80003800000 */
[----:B------:R-:W-:Y:S05]  /*f020*/  @P3 BRA `(.L_x_1515) ;  /* 0x0000000000783947 */ /* 0x000fea0003800000 */
[----:B------:R-:W-:Y:S01]  /*f030*/  IMAD.WIDE.U32 R12, R84, 0x60, R12 ;  /* 0x00000060540c7825 */ /* 0x000fe200078e000c */
[----:B------:R-:W-:Y:S01]  /*f040*/  ULDC.64 UR4, c[0x0][0x3c8] ;  /* 0x0000f20000047ab9 */ /* 0x000fe20000000a00 */
[----:B------:R-:W-:Y:S01]  /*f050*/  ULDC.64 UR6, c[0x0][0x3e0] ;  /* 0x0000f80000067ab9 */ /* 0x000fe20000000a00 */
[----:B------:R-:W-:Y:S01]  /*f060*/  CS2R R72, SRZ ;  /* 0x0000000000487805 */ /* 0x000fe2000001ff00 */
[----:B------:R-:W-:Y:S01]  /*f070*/  IMAD.WIDE.U32 R10, R14, 0x60, R10 ;  /* 0x000000600e0a7825 */ /* 0x000fe200078e000a */
[----:B------:R-:W-:Y:S02]  /*f080*/  IADD3 R93, P4, R93, R12, RZ ;  /* 0x0000000c5d5d7210 */ /* 0x000fe40007f9e0ff */
[----:B------:R-:W-:Y:S02]  /*f090*/  CS2R R74, SRZ ;  /* 0x00000000004a7805 */ /* 0x000fe4000001ff00 */
[----:B------:R-:W-:Y:S01]  /*f0a0*/  CS2R R76, SRZ ;  /* 0x00000000004c7805 */ /* 0x000fe2000001ff00 */
[----:B------:R-:W-:Y:S01]  /*f0b0*/  IMAD R0, R85, 0x60, RZ ;  /* 0x0000006055007824 */ /* 0x000fe200078e02ff */
[----:B------:R-:W-:Y:S01]  /*f0c0*/  IADD3 R91, P5, R91, R10, RZ ;  /* 0x0000000a5b5b7210 */ /* 0x000fe20007fbe0ff */
[----:B------:R-:W-:Y:S01]  /*f0d0*/  IMAD R3, R15, 0x60, RZ ;  /* 0x000000600f037824 */ /* 0x000fe200078e02ff */
[----:B------:R-:W-:-:S02]  /*f0e0*/  CS2R R78, SRZ ;  /* 0x00000000004e7805 */ /* 0x000fc4000001ff00 */
[----:B------:R-:W-:Y:S02]  /*f0f0*/  CS2R R64, SRZ ;  /* 0x0000000000407805 */ /* 0x000fe4000001ff00 */
[----:B------:R-:W-:Y:S02]  /*f100*/  IADD3.X R12, R99, R13, R0, P4, !PT ;  /* 0x0000000d630c7210 */ /* 0x000fe400027fe400 */
[----:B------:R-:W-:Y:S02]  /*f110*/  CS2R R66, SRZ ;  /* 0x0000000000427805 */ /* 0x000fe4000001ff00 */
[----:B------:R-:W-:Y:S01]  /*f120*/  LEA R10, P4, R93, UR4, 0x1 ;  /* 0x000000045d0a7c11 */ /* 0x000fe2000f8808ff */
[----:B------:R-:W-:Y:S01]  /*f130*/  ULDC UR4, c[0x0][0x3d4] ;  /* 0x0000f50000047ab9 */ /* 0x000fe20000000800 */
[----:B------:R-:W-:Y:S02]  /*f140*/  IADD3.X R0, R103, R11, R3, P5, !PT ;  /* 0x0000000b67007210 */ /* 0x000fe40002ffe403 */
[----:B------:R-:W-:-:S02]  /*f150*/  CS2R R68, SRZ ;  /* 0x0000000000447805 */ /* 0x000fc4000001ff00 */
[----:B------:R-:W-:Y:S02]  /*f160*/  ISETP.GE.AND P5, PT, R229, UR4, PT ;  /* 0x00000004e5007c0c */ /* 0x000fe4000bfa6270 */
[----:B------:R-:W-:Y:S02]  /*f170*/  CS2R R70, SRZ ;  /* 0x0000000000467805 */ /* 0x000fe4000001ff00 */
[----:B------:R-:W-:Y:S01]  /*f180*/  ISETP.GE.AND P6, PT, R226, UR4, PT ;  /* 0x00000004e2007c0c */ /* 0x000fe2000bfc6270 */
[----:B------:R-:W-:Y:S01]  /*f190*/  ULDC.64 UR8, c[0x0][0x208] ;  /* 0x0000820000087ab9 */ /* 0x000fe20000000a00 */
[----:B------:R-:W-:Y:S02]  /*f1a0*/  LEA.HI.X R11, R93, UR5, R12, 0x1, P4 ;  /* 0x000000055d0b7c11 */ /* 0x000fe4000a0f0c0c */
[----:B------:R-:W-:-:S04]  /*f1b0*/  LEA R12, P4, R91, UR6, 0x1 ;  /* 0x000000065b0c7c11 */ /* 0x000fc8000f8808ff */
[----:B------:R-:W-:Y:S01]  /*f1c0*/  LEA.HI.X R13, R91, UR7, R0, 0x1, P4 ;  /* 0x000000075b0d7c11 */ /* 0x000fe2000a0f0c00 */
[----:B------:R1:W5:Y:S04]  /*f1d0*/  @!P5 LDG.E.128 R72, desc[UR8][R10.64] ;  /* 0x000000080a48d981 */ /* 0x000368000c1e1d00 */
[----:B------:R1:W5:Y:S04]  /*f1e0*/  @!P6 LDG.E.128 R76, desc[UR8][R10.64+0x80] ;  /* 0x000080080a4ce981 */ /* 0x000368000c1e1d00 */
[----:B------:R1:W5:Y:S04]  /*f1f0*/  @!P5 LDG.E.128 R64, desc[UR8][R12.64] ;  /* 0x000000080c40d981 */ /* 0x000368000c1e1d00 */
[----:B------:R1:W5:Y:S02]  /*f200*/  @!P6 LDG.E.128 R68, desc[UR8][R12.64+0x80] ;  /* 0x000080080c44e981 */ /* 0x000364000c1e1d00 */
.L_x_1515:
[----:B------:R-:W-:Y:S05]  /*f210*/  BSYNC B1 ;  /* 0x0000000000017941 */ /* 0x000fea0003800000 */
.L_x_1514:
[----:B------:R-:W2:Y:S04]  /*f220*/  LDL R93, [R1+0x14] ;  /* 0x00001400015d7983 */ /* 0x000ea80000100800 */
[----:B0-----:R-:W3:Y:S01]  /*f230*/  LDL R88, [R1+0x28] ;  /* 0x0000280001587983 */ /* 0x001ee20000100800 */
[----:B------:R-:W-:Y:S01]  /*f240*/  IMAD.MOV.U32 R3, RZ, RZ, R35 ;  /* 0x000000ffff037224 */ /* 0x000fe200078e0023 */
[----:B------:R-:W-:Y:S01]  /*f250*/  ISETP.NE.AND P4, PT, R96, 0x1, PT ;  /* 0x000000016000780c */ /* 0x000fe20003f85270 */
[----:B-1----:R-:W-:Y:S01]  /*f260*/  IMAD.MOV.U32 R11, RZ, RZ, R37 ;  /* 0x000000ffff0b7224 */ /* 0x002fe200078e0025 */
[----:B------:R-:W-:Y:S01]  /*f270*/  ULDC.64 UR4, c[0x0][0x3c8] ;  /* 0x0000f20000047ab9 */ /* 0x000fe20000000a00 */
        /* <DEDUP_REMOVED lines=15> */
[----:B------:R-:W-:Y:S01]  /*f370*/  PRMT R116, R10, 0x7610, R116 ;  /* 0x000076100a747816 */ /* 0x000fe20000000074 */
[----:B------:R-:W-:Y:S01]  /*f380*/  IMAD.MOV.U32 R10, RZ, RZ, R40 ;  /* 0x000000ffff0a7224 */ /* 0x000fe200078e0028 */
[----:B------:R-:W-:Y:S01]  /*f390*/  PRMT R120, R11, 0x7610, R120 ;  /* 0x000076100b787816 */ /* 0x000fe20000000078 */
[----:B-----5:R-:W-:Y:S01]  /*f3a0*/  IMAD.MOV.U32 R13, RZ, RZ, R52 ;  /* 0x000000ffff0d7224 */ /* 0x020fe200078e0034 */
[----:B------:R-:W-:Y:S01]  /*f3b0*/  ULDC.64 UR6, c[0x0][0x3e0] ;  /* 0x0000f80000067ab9 */ /* 0x000fe20000000a00 */
[----:B------:R-:W-:Y:S01]  /*f3c0*/  IMAD.MOV.U32 R12, RZ, RZ, R49 ;  /* 0x000000ffff0c7224 */ /* 0x000fe200078e0031 */
[----:B------:R-:W-:Y:S01]  /*f3d0*/  PRMT R134, R10, 0x7610, R134 ;  /* 0x000076100a867816 */ /* 0x000fe20000000086 */
[----:B------:R-:W1:Y:S01]  /*f3e0*/  @P4 LDC R11, c[0x0][0x430] ;  /* 0x00010c00ff0b4b82 */ /* 0x000e620000000800 */
[----:B------:R-:W-:Y:S01]  /*f3f0*/  IMAD.MOV.U32 R10, RZ, RZ, R43 ;  /* 0x000000ffff0a7224 */ /* 0x000fe200078e002b */
[----:B------:R-:W-:-:S02]  /*f400*/  PRMT R105, R13, 0x7610, R105 ;  /* 0x000076100d697816 */ /* 0x000fc40000000069 */
[----:B------:R-:W-:Y:S02]  /*f410*/  PRMT R121, R12, 0x7610, R121 ;  /* 0x000076100c797816 */ /* 0x000fe40000000079 */
[----:B------:R-:W-:Y:S01]  /*f420*/  PRMT R137, R10, 0x7610, R137 ;  /* 0x000076100a897816 */ /* 0x000fe20000000089 */
[----:B------:R-:W-:Y:S02]  /*f430*/  IMAD.MOV.U32 R10, RZ, RZ, R50 ;  /* 0x000000ffff0a7224 */ /* 0x000fe400078e0032 */
[----:B--2---:R-:W-:-:S03]  /*f440*/  IMAD R3, R93, 0x80, R18 ;  /* 0x000000805d037824 */ /* 0x004fc600078e0212 */
[----:B------:R-:W-:Y:S01]  /*f450*/  PRMT R122, R10, 0x7610, R122 ;  /* 0x000076100a7a7816 */ /* 0x000fe2000000007a */
[----:B------:R-:W2:Y:S01]  /*f460*/  LDL R93, [R1+0x68] ;  /* 0x00006800015d7983 */ /* 0x000ea20000100800 */
[----:B------:R-:W-:Y:S02]  /*f470*/  IMAD.MOV.U32 R10, RZ, RZ, R53 ;  /* 0x000000ffff0a7224 */ /* 0x000fe400078e0035 */
[----:B---3--:R-:W-:Y:S02]  /*f480*/  IMAD R3, R88, 0x20, R3 ;  /* 0x0000002058037824 */ /* 0x008fe400078e0203 */
[----:B------:R-:W-:Y:S01]  /*f490*/  IMAD.MOV.U32 R13, RZ, RZ, R55 ;  /* 0x000000ffff0d7224 */ /* 0x000fe200078e0037 */
[----:B------:R-:W-:Y:S01]  /*f4a0*/  PRMT R106, R10, 0x7610, R106 ;  /* 0x000076100a6a7816 */ /* 0x000fe2000000006a */
[----:B------:R-:W-:Y:S02]  /*f4b0*/  IMAD.MOV.U32 R12, RZ, RZ, R51 ;  /* 0x000000ffff0c7224 */ /* 0x000fe400078e0033 */
[----:B0-----:R-:W-:Y:S01]  /*f4c0*/  @P4 IMAD.HI.U32 R0, R3, R0, RZ ;  /* 0x0000000003004227 */ /* 0x001fe200078e00ff */
[----:B------:R-:W-:-:S02]  /*f4d0*/  PRMT R108, R13, 0x7610, R108 ;  /* 0x000076100d6c7816 */ /* 0x000fc4000000006c */
[----:B------:R-:W-:Y:S01]  /*f4e0*/  PRMT R123, R12, 0x7610, R123 ;  /* 0x000076100c7b7816 */ /* 0x000fe2000000007b */
[----:B------:R-:W-:Y:S02]  /*f4f0*/  IMAD.MOV.U32 R10, RZ, RZ, R57 ;  /* 0x000000ffff0a7224 */ /* 0x000fe400078e0039 */
[----:B------:R-:W-:Y:S01]  /*f500*/  IMAD.MOV.U32 R13, RZ, RZ, R59 ;  /* 0x000000ffff0d7224 */ /* 0x000fe200078e003b */
[----:B-1----:R-:W-:Y:S01]  /*f510*/  @P4 SHF.R.U32.HI R3, RZ, R11, R0 ;  /* 0x0000000bff034219 */ /* 0x002fe20000011600 */
[----:B------:R-:W-:Y:S01]  /*f520*/  IMAD.MOV.U32 R12, RZ, RZ, R54 ;  /* 0x000000ffff0c7224 */ /* 0x000fe200078e0036 */
[----:B------:R-:W-:Y:S01]  /*f530*/  PRMT R90, R10, 0x7610, R90 ;  /* 0x000076100a5a7816 */ /* 0x000fe2000000005a */
[----:B------:R-:W-:Y:S01]  /*f540*/  IMAD.MOV.U32 R10, RZ, RZ, R62 ;  /* 0x000000ffff0a7224 */ /* 0x000fe200078e003e */
[----:B------:R-:W-:Y:S01]  /*f550*/  PRMT R92, R13, 0x7610, R92 ;  /* 0x000076100d5c7816 */ /* 0x000fe2000000005c */
[----:B------:R-:W-:Y:S01]  /*f560*/  IMAD.MOV.U32 R11, RZ, RZ, R63 ;  /* 0x000000ffff0b7224 */ /* 0x000fe200078e003f */
[----:B------:R-:W-:Y:S01]  /*f570*/  SHF.R.S32.HI R13, RZ, 0x1f, R3 ;  /* 0x0000001fff0d7819 */ /* 0x000fe20000011403 */
[----:B------:R-:W-:Y:S01]  /*f580*/  IMAD.MOV.U32 R0, RZ, RZ, R61 ;  /* 0x000000ffff007224 */ /* 0x000fe200078e003d */
[----:B------:R-:W-:Y:S01]  /*f590*/  PRMT R107, R12, 0x7610, R107 ;  /* 0x000076100c6b7816 */ /* 0x000fe2000000006b */
[----:B------:R-:W-:Y:S01]  /*f5a0*/  IMAD.MOV.U32 R12, RZ, RZ, R58 ;  /* 0x000000ffff0c7224 */ /* 0x000fe200078e003a */
[----:B------:R-:W-:-:S02]  /*f5b0*/  PRMT R111, R10, 0x7610, R111 ;  /* 0x000076100a6f7816 */ /* 0x000fc4000000006f */
        /* <DEDUP_REMOVED lines=8> */
[----:B------:R-:W-:Y:S02]  /*f640*/  IMAD R3, R3, R15, R0 ;  /* 0x0000000f03037224 */ /* 0x000fe400078e0200 */
[----:B------:R-:W-:Y:S01]  /*f650*/  IMAD.MOV.U32 R88, RZ, RZ, R56 ;  /* 0x000000ffff587224 */ /* 0x000fe200078e0038 */
[----:B------:R-:W-:Y:S01]  /*f660*/  LEA R8, P4, R10, UR4, 0x1 ;  /* 0x000000040a087c11 */ /* 0x000fe2000f8808ff */
[----:B------:R-:W-:Y:S01]  /*f670*/  IMAD.IADD R9, R11, 0x1, R9 ;  /* 0x000000010b097824 */ /* 0x000fe200078e0209 */
[----:B------:R-:W-:Y:S01]  /*f680*/  LEA R0, P5, R12, UR6, 0x1 ;  /* 0x000000060c007c11 */ /* 0x000fe2000f8a08ff */
[----:B------:R-:W-:Y:S01]  /*f690*/  IMAD.IADD R3, R13, 0x1, R3 ;  /* 0x000000010d037824 */ /* 0x000fe200078e0203 */
[----:B------:R-:W-:Y:S01]  /*f6a0*/  PRMT R89, R88, 0x7610, R89 ;  /* 0x0000761058597816 */ /* 0x000fe20000000059 */
[----:B------:R-:W-:Y:S01]  /*f6b0*/  IMAD.MOV.U32 R88, RZ, RZ, R60 ;  /* 0x000000ffff587224 */ /* 0x000fe200078e003c */
[----:B------:R-:W-:Y:S01]  /*f6c0*/  UMOV UR4, 0xffffffff ;  /* 0xffffffff00047882 */ /* 0x000fe20000000000 */
[----:B------:R-:W-:-:S02]  /*f6d0*/  IMAD.MOV.U32 R86, RZ, RZ, R80 ;  /* 0x000000ffff567224 */ /* 0x000fc400078e0050 */
[----:B------:R-:W-:Y:S02]  /*f6e0*/  IMAD.MOV.U32 R14, RZ, RZ, R81 ;  /* 0x000000ffff0e7224 */ /* 0x000fe400078e0051 */
[----:B------:R-:W-:Y:S01]  /*f6f0*/  IMAD.MOV.U32 R15, RZ, RZ, R82 ;  /* 0x000000ffff0f7224 */ /* 0x000fe200078e0052 */
[----:B------:R-:W-:Y:S02]  /*f700*/  LEA.HI.X R9, R10, UR5, R9, 0x1, P4 ;  /* 0x000000050a097c11 */ /* 0x000fe4000a0f0c09 */
[----:B------:R-:W-:Y:S02]  /*f710*/  LEA.HI.X R3, R12, UR7, R3, 0x1, P5 ;  /* 0x000000070c037c11 */ /* 0x000fe4000a8f0c03 */
[----:B------:R-:W-:Y:S02]  /*f720*/  PRMT R109, R88, 0x7610, R109 ;  /* 0x00007610586d7816 */ /* 0x000fe4000000006d */
[----:B------:R-:W-:Y:S02]  /*f730*/  PRMT R103, R86, 0x7610, R103 ;  /* 0x0000761056677816 */ /* 0x000fe40000000067 */
[----:B------:R-:W-:-:S02]  /*f740*/  PRMT R102, R14, 0x7610, R102 ;  /* 0x000076100e667816 */ /* 0x000fc40000000066 */
[----:B------:R-:W-:Y:S02]  /*f750*/  PRMT R101, R15, 0x7610, R101 ;  /* 0x000076100f657816 */ /* 0x000fe40000000065 */
[----:B--2---:R-:W-:Y:S01]  /*f760*/  LEA.HI R10, R93, R93, RZ, 0x1 ;  /* 0x0000005d5d0a7211 */ /* 0x004fe200078f08ff */
[----:B------:R-:W-:Y:S06]  /*f770*/  BRA.DIV UR4, `(.L_x_1516) ;  /* 0x0000019604ec7947 */ /* 0x000fec000b800000 */
.L_x_1825:
[----:B------:R-:W-:-:S03]  /*f780*/  UMOV UR4, 0xffffffff ;  /* 0xffffffff00047882 */ /* 0x000fc60000000000 */
[----:B------:R-:W-:Y:S05]  /*f790*/  BRA.DIV UR4, `(.L_x_1517) ;  /* 0x0000019a040c7947 */ /* 0x000fea000b800000 */
.L_x_1828:
[----:B------:R-:W-:-:S03]  /*f7a0*/  UMOV UR4, 0xffffffff ;  /* 0xffffffff00047882 */ /* 0x000fc60000000000 */
[----:B------:R-:W-:Y:S05]  /*f7b0*/  BRA.DIV UR4, `(.L_x_1518) ;  /* 0x0000019a042c7947 */ /* 0x000fea000b800000 */
.L_x_1831:
[----:B------:R-:W-:-:S03]  /*f7c0*/  UMOV UR4, 0xffffffff ;  /* 0xffffffff00047882 */ /* 0x000fc60000000000 */
[----:B------:R-:W-:Y:S05]  /*f7d0*/  BRA.DIV UR4, `(.L_x_1519) ;  /* 0x0000019a044c7947 */ /* 0x000fea000b800000 */
.L_x_1834:
[----:B------:R-:W-:-:S03]  /*f7e0*/  UMOV UR4, 0xffffffff ;  /* 0xffffffff00047882 */ /* 0x000fc60000000000 */
[----:B------:R-:W-:Y:S05]  /*f7f0*/  BRA.DIV UR4, `(.L_x_1520) ;  /* 0x0000019a046c7947 */ /* 0x000fea000b800000 */
.L_x_1837:
[----:B------:R-:W-:-:S03]  /*f800*/  UMOV UR4, 0xffffffff ;  /* 0xffffffff00047882 */ /* 0x000fc60000000000 */
[----:B------:R-:W-:Y:S05]  /*f810*/  BRA.DIV UR4, `(.L_x_1521) ;  /* 0x0000019a048c7947 */ /* 0x000fea000b800000 */
.L_x_1840:
[----:B------:R-:W-:-:S03]  /*f820*/  UMOV UR4, 0xffffffff ;  /* 0xffffffff00047882 */ /* 0x000fc60000000000 */
[----:B------:R-:W-:Y:S05]  /*f830*/  BRA.DIV UR4, `(.L_x_1522) ;  /* 0x0000019a04ac7947 */ /* 0x000fea000b800000 */
.L_x_1843:
[----:B------:R-:W-:-:S03]  /*f840*/  UMOV UR4, 0xffffffff ;  /* 0xffffffff00047882 */ /* 0x000fc60000000000 */
[----:B------:R-:W-:Y:S05]  /*f850*/  BRA.DIV UR4, `(.L_x_1523) ;  /* 0x0000019a04cc7947 */ /* 0x000fea000b800000 */
.L_x_1846:
[----:B------:R-:W-:-:S03]  /*f860*/  UMOV UR4, 0xffffffff ;  /* 0xffffffff00047882 */ /* 0x000fc60000000000 */
[----:B------:R-:W-:Y:S05]  /*f870*/  BRA.DIV UR4, `(.L_x_1524) ;  /* 0x0000019a04ec7947 */ /* 0x000fea000b800000 */
.L_x_1849:
[----:B------:R-:W-:-:S03]  /*f880*/  UMOV UR4, 0xffffffff ;  /* 0xffffffff00047882 */ /* 0x000fc60000000000 */
[----:B------:R-:W-:Y:S05]  /*f890*/  BRA.DIV UR4, `(.L_x_1525) ;  /* 0x0000019e040c7947 */ /* 0x000fea000b800000 */
.L_x_1852:
[----:B------:R-:W-:-:S03]  /*f8a0*/  UMOV UR4, 0xffffffff ;  /* 0xffffffff00047882 */ /* 0x000fc60000000000 */
[----:B------:R-:W-:Y:S05]  /*f8b0*/  BRA.DIV UR4, `(.L_x_1526) ;  /* 0x0000019e042c7947 */ /* 0x000fea000b800000 */
.L_x_1855:
[----:B------:R-:W-:-:S03]  /*f8c0*/  UMOV UR4, 0xffffffff ;  /* 0xffffffff00047882 */ /* 0x000fc60000000000 */
[----:B------:R-:W-:Y:S05]  /*f8d0*/  BRA.DIV UR4, `(.L_x_1527) ;  /* 0x0000019e044c7947 */ /* 0x000fea000b800000 */
.L_x_1858:
[----:B------:R-:W-:-:S03]  /*f8e0*/  UMOV UR4, 0xffffffff ;  /* 0xffffffff00047882 */ /* 0x000fc60000000000 */
[----:B------:R-:W-:Y:S05]  /*f8f0*/  BRA.DIV UR4, `(.L_x_1528) ;  /* 0x0000019e046c7947 */ /* 0x000fea000b800000 */
.L_x_1861:
[----:B------:R-:W-:Y:S01]  /*f900*/  UMOV UR4, 0xffffffff ;  /* 0xffffffff00047882 */ /* 0x000fe20000000000 */
[----:B------:R-:W-:Y:S02]  /*f910*/  LOP3.LUT R10, R10, 0xfffffffe, RZ, 0xc0, !PT ;  /* 0xfffffffe0a0a7812 */ /* 0x000fe400078ec0ff */
[----:B------:R-:W-:Y:S05]  /*f920*/  BRA.DIV UR4, `(.L_x_1529) ;  /* 0x0000019e04887947 */ /* 0x000fea000b800000 */
.L_x_1864:
[----:B------:R-:W-:Y:S01]  /*f930*/  UMOV UR4, 0xffffffff ;  /* 0xffffffff00047882 */ /* 0x000fe20000000000 */
[----:B------:R-:W-:Y:S02]  /*f940*/  IMAD.IADD R9, R93, 0x1, -R10 ;  /* 0x000000015d097824 */ /* 0x000fe400078e0a0a */
[----:B------:R-:W-:Y:S05]  /*f950*/  BRA.DIV UR4, `(.L_x_1530) ;  /* 0x0000019e04a47947 */ /* 0x000fea000b800000 */
.L_x_1867:
[----:B------:R-:W-:Y:S01]  /*f960*/  UMOV UR4, 0xffffffff ;  /* 0xffffffff00047882 */ /* 0x000fe20000000000 */
[----:B------:R-:W-:Y:S01]  /*f970*/  SHF.L.U32 R9, R9, 0x1f, RZ ;  /* 0x0000001f09097819 */ /* 0x000fe200000006ff */
[----:B------:R-:W-:Y:S01]  /*f980*/  IMAD.MOV.U32 R3, RZ, RZ, R83 ;  /* 0x000000ffff037224 */ /* 0x000fe200078e0053 */
[----:B------:R-:W-:Y:S06]  /*f990*/  BRA.DIV UR4, `(.L_x_1531) ;  /* 0x0000019e04bc7947 */ /* 0x000fec000b800000 */
.L_x_1870:
[----:B------:R-:W0:Y:S01]  /*f9a0*/  SYNCS.PHASECHK.TRANS64.TRYWAIT P4, [R16+URZ+0x30800], R9 ;  /* 0x03080009100075a7 */ /* 0x000e22000808017f */
[----:B------:R-:W-:Y:S01]  /*f9b0*/  IMAD.MOV.U32 R0, RZ, RZ, R64 ;  /* 0x000000ffff007224 */ /* 0x000fe200078e0040 */
[----:B------:R-:W-:Y:S01]  /*f9c0*/  PRMT R113, R3, 0x7610, R113 ;  /* 0x0000761003717816 */ /* 0x000fe20000000071 */
[----:B------:R-:W-:Y:S01]  /*f9d0*/  IMAD.MOV.U32 R8, RZ, RZ, R66 ;  /* 0x000000ffff087224 */ /* 0x000fe200078e0042 */
[----:B------:R-:W-:Y:S01]  /*f9e0*/  BSSY B1, `(.L_x_1532) ;  /* 0x0000021000017945 */ /* 0x000fe20003800000 */
        /* <DEDUP_REMOVED lines=25> */
[----:B------:R-:W-:-:S02]  /*fb80*/  SHF.R.S32.HI R11, RZ, 0x1f, R226 ;  /* 0x0000001fff0b7819 */ /* 0x000fc400000114e2 */
[----:B------:R-:W-:Y:S02]  /*fb90*/  PRMT R85, R0, 0x7610, R85 ;  /* 0x0000761000557816 */ /* 0x000fe40000000055 */
[----:B------:R-:W-:Y:S01]  /*fba0*/  PRMT R86, R8, 0x7610, R86 ;  /* 0x0000761008567816 */ /* 0x000fe20000000056 */
[----:B------:R-:W-:Y:S01]  /*fbb0*/  IMAD.MOV.U32 R8, RZ, RZ, R79 ;  /* 0x000000ffff087224 */ /* 0x000fe200078e004f */
[----:B------:R-:W-:Y:S02]  /*fbc0*/  PRMT R87, R10, 0x7610, R87 ;  /* 0x000076100a577816 */ /* 0x000fe40000000057 */
[----:B------:R-:W-:Y:S01]  /*fbd0*/  LEA.HI R0, R11, R226, RZ, 0x3 ;  /* 0x000000e20b007211 */ /* 0x000fe200078f18ff */
[----:B0-----:R-:W-:Y:S06]  /*fbe0*/  @!P4 BRA `(.L_x_1533) ;  /* 0x0000019c0050c947 */ /* 0x001fec0003800000 */
.L_x_1871:
[----:B------:R-:W-:Y:S05]  /*fbf0*/  BSYNC B1 ;  /* 0x0000000000017941 */ /* 0x000fea0003800000 */
.L_x_1532:
[----:B------:R-:W-:Y:S01]  /*fc00*/  BSSY B1, `(.L_x_1534) ;  /* 0x00000df000017945 */ /* 0x000fe20003800000 */
[----:B------:R-:W-:Y:S02]  /*fc10*/  PRMT R88, R8, 0x7610, R88 ;  /* 0x0000761008587816 */ /* 0x000fe40000000058 */
[----:B------:R-:W-:Y:S01]  /*fc20*/  SHF.R.S32.HI R0, RZ, 0x3, R0 ;  /* 0x00000003ff007819 */ /* 0x000fe20000011400 */
[----:B------:R-:W-:Y:S06]  /*fc30*/  @P0 BRA `(.L_x_1535) ;  /* 0x0000000c006c0947 */ /* 0x000fec0003800000 */
[----:B------:R1:W5:Y:S01]  /*fc40*/  LDL R156, [R1+0x38] ;  /* 0x00003800019c7983 */ /* 0x0003620000100800 */
[----:B------:R-:W2:Y:S03]  /*fc50*/  LDC R139, c[0x0][0x3d4] ;  /* 0x0000f500ff8b7b82 */ /* 0x000ea60000000800 */
[----:B------:R1:W5:Y:S04]  /*fc60*/  LDL R154, [R1+0x44] ;  /* 0x00004400019a7983 */ /* 0x0003680000100800 */
[----:B------:R1:W5:Y:S01]  /*fc70*/  LDL R152, [R1+0x48] ;  /* 0x0000480001987983 */ /* 0x0003620000100800 */
[----:B------:R-:W-:Y:S01]  /*fc80*/  BSSY B2, `(.L_x_1536) ;  /* 0x000006d000027945 */ /* 0x000fe20003800000 */
[----:B--2---:R-:W-:-:S02]  /*fc90*/  ISETP.GE.AND P0, PT, R229, R139, PT ;  /* 0x0000008be500720c */ /* 0x004fc40003f06270 */
[----:B------:R-:W-:-:S11]  /*fca0*/  ISETP.GE.AND P4, PT, R226, R139, PT ;  /* 0x0000008be200720c */ /* 0x000fd60003f86270 */
[----:B-1----:R-:W-:Y:S05]  /*fcb0*/  @P0 BRA `(.L_x_1537) ;  /* 0x0000000400a40947 */ /* 0x002fea0003800000 */
[----:B------:R-:W2:Y:S04]  /*fcc0*/  LDL R10, [R1+0x28] ;  /* 0x00002800010a7983 */ /* 0x000ea80000100800 */
[----:B------:R-:W3:Y:S01]  /*fcd0*/  LDL R157, [R1+0x4c] ;  /* 0x00004c00019d7983 */ /* 0x000ee20000100800 */
[----:B------:R-:W-:Y:S02]  /*fce0*/  SHF.R.U32.HI R149, RZ, 0x10, R29 ;  /* 0x00000010ff957819 */ /* 0x000fe4000001161d */
[----:B------:R-:W-:Y:S02]  /*fcf0*/  SHF.R.U64 R145, R30, 0x10, R31 ;  /* 0x000000101e917819 */ /* 0x000fe4000000121f */
[----:B------:R-:W-:Y:S02]  /*fd00*/  SHF.R.U64 R30, R24, 0x10, R25 ;  /* 0x00000010181e7819 */ /* 0x000fe40000001219 */
[----:B------:R-:W-:-:S02]  /*fd10*/  SHF.R.U64 R144, R28, 0x10, R29 ;  /* 0x000000101c907819 */ /* 0x000fc4000000121d */
[----:B------:R-:W-:Y:S02]  /*fd20*/  PRMT R148, R142, 0x5410, R149 ;  /* 0x000054108e947816 */ /* 0x000fe40000000095 */
[----:B------:R-:W-:Y:S02]  /*fd30*/  SHF.R.U32.HI R29, RZ, 0x10, R25 ;  /* 0x00000010ff1d7819 */ /* 0x000fe40000011619 */
[----:B------:R-:W-:Y:S02]  /*fd40*/  PRMT R149, R141, 0x5410, R30 ;  /* 0x000054108d957816 */ /* 0x000fe4000000001e */
[----:B------:R-:W-:Y:S02]  /*fd50*/  PRMT R147, R143, 0x5410, R144 ;  /* 0x000054108f937816 */ /* 0x000fe40000000090 */
[----:B------:R-:W-:Y:S02]  /*fd60*/  SHF.R.U32.HI R31, RZ, 0x10, R31 ;  /* 0x00000010ff1f7819 */ /* 0x000fe4000001161f */
[----:B------:R-:W-:-:S02]  /*fd70*/  SHF.R.U64 R28, R26, 0x10, R27 ;  /* 0x000000101a1c7819 */ /* 0x000fc4000000121b */
[----:B------:R-:W-:Y:S02]  /*fd80*/  PRMT R150, R140, 0x5410, R29 ;  /* 0x000054108c967816 */ /* 0x000fe4000000001d */
[----:B------:R-:W-:Y:S02]  /*fd90*/  SHF.R.U32.HI R26, RZ, 0x10, R27 ;  /* 0x00000010ff1a7819 */ /* 0x000fe4000001161b */
[----:B------:R-:W-:Y:S01]  /*fda0*/  PRMT R24, R90, 0x5432, R31 ;  /* 0x000054325a187816 */ /* 0x000fe2000000001f */
[----:B------:R-:W-:Y:S01]  /*fdb0*/  IMAD.U32 R151, R150, 0x10000, RZ ;  /* 0x0001000096977824 */ /* 0x000fe200078e00ff */
[----:B------:R-:W-:Y:S02]  /*fdc0*/  PRMT R27, R23, 0x5432, R28 ;  /* 0x00005432171b7816 */ /* 0x000fe4000000001c */
[----:B------:R-:W-:Y:S02]  /*fdd0*/  PRMT R26, R21, 0x5432, R26 ;  /* 0x00005432151a7816 */ /* 0x000fe4000000001a */
[----:B------:R-:W-:-:S02]  /*fde0*/  PRMT R25, R92, 0x5432, R145 ;  /* 0x000054325c197816 */ /* 0x000fc40000000091 */
[----:B------:R-:W-:Y:S02]  /*fdf0*/  LOP3.LUT R150, R150, 0xffff0000, RZ, 0xc0, !PT ;  /* 0xffff000096967812 */ /* 0x000fe400078ec0ff */
[----:B--2---:R-:W-:-:S04]  /*fe00*/  LEA.HI R8, R139, R10, RZ, 0x1d ;  /* 0x0000000a8b087211 */ /* 0x004fc800078fe8ff */
[----:B------:R-:W-:Y:S01]  /*fe10*/  SHF.R.S32.HI R11, RZ, 0x1f, R8 ;  /* 0x0000001fff0b7819 */ /* 0x000fe20000011408 */
[----:B0-----:R-:W-:-:S03]  /*fe20*/  IMAD.SHL.U32 R9, R8, 0x8, RZ ;  /* 0x0000000808097824 */ /* 0x001fc600078e00ff */
[----:B------:R-:W-:Y:S02]  /*fe30*/  LEA.HI R11, R11, R8, RZ, 0x3 ;  /* 0x000000080b0b7211 */ /* 0x000fe400078f18ff */
[----:B------:R-:W-:-:S03]  /*fe40*/  LOP3.LUT R9, R9, 0x38, RZ, 0xc0, !PT ;  /* 0x0000003809097812 */ /* 0x000fc600078ec0ff */
[----:B------:R-:W-:Y:S01]  /*fe50*/  IMAD.SHL.U32 R11, R11, 0x400, RZ ;  /* 0x000004000b0b7824 */ /* 0x000fe200078e00ff */
[----:B-----5:R-:W-:-:S04]  /*fe60*/  LOP3.LUT R9, R9, 0x1c0, R156, 0xf8, !PT ;  /* 0x000001c009097812 */ /* 0x020fc800078ef89c */
[----:B------:R-:W-:Y:S02]  /*fe70*/  LOP3.LUT R8, R9, R154, RZ, 0x3c, !PT ;  /* 0x0000009a09087212 */ /* 0x000fe400078e3cff */
[----:B------:R-:W-:-:S04]  /*fe80*/  LOP3.LUT R11, R11, 0x7fffe000, RZ, 0xc0, !PT ;  /* 0x7fffe0000b0b7812 */ /* 0x000fc800078ec0ff */
[----:B------:R-:W-:Y:S02]  /*fe90*/  IADD3 R13, R8, R11, R152 ;  /* 0x0000000b080d7210 */ /* 0x000fe40007ffe098 */
[----:B---3--:R-:W0:Y:S03]  /*fea0*/  LDS.128 R8, [R157] ;  /* 0x000000009d087984 */ /* 0x008e260000000c00 */
        /* <DEDUP_REMOVED lines=14> */
[----:B------:R-:W-:Y:S01]  /*ff90*/  IMAD.U32 R13, R149, 0x10000, RZ ;  /* 0x00010000950d7824 */ /* 0x000fe200078e00ff */
[C---:B------:R-:W-:Y:S01]  /*ffa0*/  LOP3.LUT R11, R14.reuse, 0xffff0000, RZ, 0xc0, !PT ;  /* 0xffff00000e0b7812 */ /* 0x040fe200078ec0ff */
[----:B------:R-:W-:Y:S01]  /*ffb0*/  IMAD.U32 R12, R147, 0x10000, RZ ;  /* 0x00010000930c7824 */ /* 0x000fe200078e00ff */
[----:B------:R-:W-:Y:S01]  /*ffc0*/  LOP3.LUT R149, R149, 0xffff0000, RZ, 0xc0, !PT ;  /* 0xffff000095957812 */ /* 0x000fe200078ec0ff */
[----:B------:R-:W-:Y:S01]  /*ffd0*/  FMUL.FTZ R153, R141, R13 ;  /* 0x0000000d8d997220 */ /* 0x000fe20000410000 */
[----:B------:R-:W-:-:S02]  /*ffe0*/  IMAD.U32 R145, R14, 0x10000, RZ ;  /* 0x000100000e917824 */ /* 0x000fc400078e00ff */
[-C--:B------:R-:W-:Y:S01]  /*fff0*/  FMUL.FTZ R141, R141, R12.reuse ;  /* 0x0000000c8d8d7220 */ /* 0x080fe20000410000 */
[C---:B------:R-:W-:Y:S01]  /*10000*/  IMAD.U32 R146, R15.reuse, 0x10000, RZ ;  /* 0x000100000f927824 */ /* 0x040fe200078e00ff */
[----:B------:R-:W-:Y:S01]  /*10010*/  LOP3.LUT R14, R15, 0xffff0000, RZ, 0xc0, !PT ;  /* 0xffff00000f0e7812 */ /* 0x000fe200078ec0ff */
[----:B------:R-:W-:Y:S01]  /*10020*/  FFMA.FTZ R12, R28, R12, -R153 ;  /* 0x0000000c1c0c7223 */ /* 0x000fe20000010899 */
[----:B------:R-:W-:Y:S02]  /*10030*/  IMAD.U32 R15, R148, 0x10000, RZ ;  /* 0x00010000940f7824 */ /* 0x000fe400078e00ff */
[----:B------:R-:W-:Y:S01]  /*10040*/  FMUL.FTZ R155, R143, R151 ;  /* 0x000000978f9b7220 */ /* 0x000fe20000410000 */
[----:B------:R-:W-:Y:S02]  /*10050*/  IMAD.U32 R153, R26, 0x10000, RZ ;  /* 0x000100001a997824 */ /* 0x000fe400078e00ff */
[----:B------:R-:W-:Y:S01]  /*10060*/  FFMA.FTZ R13, R28, R13, R141 ;  /* 0x0000000d1c0d7223 */ /* 0x000fe2000001008d */
[----:B------:R-:W-:Y:S01]  /*10070*/  LOP3.LUT R147, R147, 0xffff0000, RZ, 0xc0, !PT ;  /* 0xffff000093937812 */ /* 0x000fe200078ec0ff */
[----:B------:R-:W-:-:S02]  /*10080*/  IMAD.U32 R141, R24, 0x10000, RZ ;  /* 0x00010000188d7824 */ /* 0x000fc400078e00ff */
[-C--:B------:R-:W-:Y:S01]  /*10090*/  FMUL.FTZ R143, R143, R15.reuse ;  /* 0x0000000f8f8f7220 */ /* 0x080fe20000410000 */
[----:B------:R-:W-:Y:S01]  /*100a0*/  FFMA.FTZ R155, R30, R15, -R155 ;  /* 0x0000000f1e9b7223 */ /* 0x000fe2000001089b */
[----:B------:R-:W-:Y:S01]  /*100b0*/  FMUL.FTZ R28, R142, R149 ;  /* 0x000000958e1c7220 */ /* 0x000fe20000410000 */
[----:B------:R-:W-:Y:S01]  /*100c0*/  FMUL.FTZ R15, R146, R153 ;  /* 0x00000099920f7220 */ /* 0x000fe20000410000 */
[----:B------:R-:W-:Y:S01]  /*100d0*/  LOP3.LUT R148, R148, 0xffff0000, RZ, 0xc0, !PT ;  /* 0xffff000094947812 */ /* 0x000fe200078ec0ff */
[----:B------:R-:W-:Y:S01]  /*100e0*/  FMUL.FTZ R146, R146, R141 ;  /* 0x0000008d92927220 */ /* 0x000fe20000410000 */
[----:B------:R-:W-:Y:S01]  /*100f0*/  FMUL.FTZ R142, R142, R147 ;  /* 0x000000938e8e7220 */ /* 0x000fe20000410000 */
[----:B------:R-:W-:Y:S01]  /*10100*/  FFMA.FTZ R143, R30, R151, R143 ;  /* 0x000000971e8f7223 */ /* 0x000fe2000001008f */
[----:B------:R-:W-:Y:S01]  /*10110*/  FFMA.FTZ R147, R29, R147, -R28 ;  /* 0x000000931d937223 */ /* 0x000fe2000001081c */
[----:B------:R-:W-:Y:S01]  /*10120*/  FFMA.FTZ R141, R140, R141, -R15 ;  /* 0x0000008d8c8d7223 */ /* 0x000fe2000001080f */
[----:B------:R-:W-:-:S02]  /*10130*/  IMAD.U32 R30, R27, 0x10000, RZ ;  /* 0x000100001b1e7824 */ /* 0x000fc400078e00ff */
[----:B------:R-:W-:Y:S01]  /*10140*/  FMUL.FTZ R15, R144, R148 ;  /* 0x00000094900f7220 */ /* 0x000fe20000410000 */
[----:B------:R-:W-:Y:S02]  /*10150*/  IMAD.U32 R28, R25, 0x10000, RZ ;  /* 0x00010000191c7824 */ /* 0x000fe400078e00ff */
[----:B------:R-:W-:Y:S01]  /*10160*/  FFMA.FTZ R153, R140, R153, R146 ;  /* 0x000000998c997223 */ /* 0x000fe20000010092 */
[----:B------:R-:W-:Y:S01]  /*10170*/  FMUL.FTZ R140, R144, R150 ;  /* 0x00000096908c7220 */ /* 0x000fe20000410000 */
[----:B------:R-:W-:Y:S01]  /*10180*/  FFMA.FTZ R142, R29, R149, R142 ;  /* 0x000000951d8e7223 */ /* 0x000fe2000001008e */
[C---:B------:R-:W-:Y:S01]  /*10190*/  FMUL.FTZ R144, R145.reuse, R30 ;  /* 0x0000001e91907220 */ /* 0x040fe20000410000 */
[----:B------:R-:W-:Y:S01]  /*101a0*/  FMUL.FTZ R146, R145, R28 ;  /* 0x0000001c91927220 */ /* 0x000fe20000410000 */
[----:B------:R-:W-:Y:S01]  /*101b0*/  LOP3.LUT R27, R27, 0xffff0000, RZ, 0xc0, !PT ;  /* 0xffff00001b1b7812 */ /* 0x000fe200078ec0ff */
[----:B------:R-:W-:Y:S01]  /*101c0*/  FFMA.FTZ R150, R31, R150, R15 ;  /* 0x000000961f967223 */ /* 0x000fe2000001000f */
[----:B------:R-:W-:Y:S01]  /*101d0*/  LOP3.LUT R25, R25, 0xffff0000, RZ, 0xc0, !PT ;  /* 0xffff000019197812 */ /* 0x000fe200078ec0ff */
[C---:B------:R-:W-:Y:S01]  /*101e0*/  FFMA.FTZ R144, R9.reuse, R28, -R144 ;  /* 0x0000001c09907223 */ /* 0x040fe20000010890 */
[----:B------:R-:W-:Y:S01]  /*101f0*/  LOP3.LUT R29, R26, 0xffff0000, RZ, 0xc0, !PT ;  /* 0xffff00001a1d7812 */ /* 0x000fe200078ec0ff */
[----:B------:R-:W-:Y:S01]  /*10200*/  FFMA.FTZ R146, R9, R30, R146 ;  /* 0x0000001e09927223 */ /* 0x000fe20000010092 */
[----:B------:R-:W-:Y:S01]  /*10210*/  LOP3.LUT R15, R24, 0xffff0000, RZ, 0xc0, !PT ;  /* 0xffff0000180f7812 */ /* 0x000fe200078ec0ff */
[C---:B------:R-:W-:Y:S01]  /*10220*/  FMUL.FTZ R9, R11.reuse, R27 ;  /* 0x0000001b0b097220 */ /* 0x040fe20000410000 */
[----:B------:R-:W-:Y:S01]  /*10230*/  FMUL.FTZ R24, R11, R25 ;  /* 0x000000190b187220 */ /* 0x000fe20000410000 */
[C---:B------:R-:W-:Y:S01]  /*10240*/  FMUL.FTZ R11, R14.reuse, R29 ;  /* 0x0000001d0e0b7220 */ /* 0x040fe20000410000 */
[----:B------:R-:W-:Y:S01]  /*10250*/  FFMA.FTZ R140, R31, R148, -R140 ;  /* 0x000000941f8c7223 */ /* 0x000fe2000001088c */
[----:B------:R-:W-:Y:S01]  /*10260*/  FMUL.FTZ R14, R14, R15 ;  /* 0x0000000f0e0e7220 */ /* 0x000fe20000410000 */
[C---:B------:R-:W-:Y:S01]  /*10270*/  FFMA.FTZ R27, R8.reuse, R27, R24 ;  /* 0x0000001b081b7223 */ /* 0x040fe20000010018 */
[----:B------:R-:W-:Y:S01]  /*10280*/  FFMA.FTZ R25, R8, R25, -R9 ;  /* 0x0000001908197223 */ /* 0x000fe20000010809 */
[C---:B------:R-:W-:Y:S01]  /*10290*/  FFMA.FTZ R24, R10.reuse, R15, -R11 ;  /* 0x0000000f0a187223 */ /* 0x040fe2000001080b */
        /* <DEDUP_REMOVED lines=11> */
.L_x_1537:
[----:B------:R-:W-:Y:S05]  /*10350*/  BSYNC B2 ;  /* 0x0000000000027941 */ /* 0x000fea0003800000 */
.L_x_1536:
[----:B------:R-:W-:Y:S05]  /*10360*/  @P4 BRA `(.L_x_1535) ;  /* 0x0000000400a04947 */ /* 0x000fea0003800000 */
[----:B-1----:R-:W2:Y:S01]  /*10370*/  LDL R138, [R1+0x94] ;  /* 0x00009400018a7983 */ /* 0x002ea20000100800 */
[----:B------:R-:W-:Y:S02]  /*10380*/  LEA.HI R139, R139, R0, RZ, 0x1d ;  /* 0x000000008b8b7211 */ /* 0x000fe400078fe8ff */
[----:B------:R-:W-:Y:S02]  /*10390*/  SHF.R.U64 R25, R4, 0x10, R5 ;  /* 0x0000001004197819 */ /* 0x000fe40000001205 */
[----:B------:R-:W-:Y:S01]  /*103a0*/  SHF.R.S32.HI R10, RZ, 0x1f, R139 ;  /* 0x0000001fff0a7819 */ /* 0x000fe2000001148b */
[----:B------:R-:W-:Y:S01]  /*103b0*/  IMAD.SHL.U32 R8, R139, 0x8, RZ ;  /* 0x000000088b087824 */ /* 0x000fe200078e00ff */
[----:B------:R-:W-:Y:S02]  /*103c0*/  SHF.R.U32.HI R4, RZ, 0x10, R5 ;  /* 0x00000010ff047819 */ /* 0x000fe40000011605 */
[----:B------:R-:W-:Y:S02]  /*103d0*/  LEA.HI R10, R10, R139, RZ, 0x3 ;  /* 0x0000008b0a0a7211 */ /* 0x000fe400078f18ff */
[----:B------:R-:W-:-:S02]  /*103e0*/  LOP3.LUT R8, R8, 0x38, RZ, 0xc0, !PT ;  /* 0x0000003808087812 */ /* 0x000fc400078ec0ff */
[--C-:B------:R-:W-:Y:S01]  /*103f0*/  SHF.R.U64 R5, R6, 0x10, R7.reuse ;  /* 0x0000001006057819 */ /* 0x100fe20000001207 */
[----:B------:R-:W-:Y:S01]  /*10400*/  IMAD.SHL.U32 R10, R10, 0x400, RZ ;  /* 0x000004000a0a7824 */ /* 0x000fe200078e00ff */
[----:B-----5:R-:W-:Y:S02]  /*10410*/  LOP3.LUT R8, R8, 0x1c0, R156, 0xf8, !PT ;  /* 0x000001c008087812 */ /* 0x020fe400078ef89c */
[----:B------:R-:W-:Y:S02]  /*10420*/  SHF.R.U32.HI R6, RZ, 0x10, R7 ;  /* 0x00000010ff067819 */ /* 0x000fe40000011607 */
[----:B0-----:R-:W-:Y:S02]  /*10430*/  LOP3.LUT R9, R8, R154, RZ, 0x3c, !PT ;  /* 0x0000009a08097212 */ /* 0x001fe400078e3cff */
[----:B------:R-:W-:Y:S02]  /*10440*/  LOP3.LUT R10, R10, 0x7fffe000, RZ, 0xc0, !PT ;  /* 0x7fffe0000a0a7812 */ /* 0x000fe400078ec0ff */
[----:B------:R-:W-:-:S02]  /*10450*/  SHF.R.U64 R29, R44, 0x10, R45 ;  /* 0x000000102c1d7819 */ /* 0x000fc4000000122d */
[----:B------:R-:W-:Y:S02]  /*10460*/  IADD3 R13, R9, R10, R152 ;  /* 0x0000000a090d7210 */ /* 0x000fe40007ffe098 */
[----:B------:R-:W-:Y:S02]  /*10470*/  PRMT R126, R126, 0x5410, R25 ;  /* 0x000054107e7e7816 */ /* 0x000fe40000000019 */
[----:B------:R-:W-:Y:S01]  /*10480*/  PRMT R127, R127, 0x5410, R4 ;  /* 0x000054107f7f7816 */ /* 0x000fe20000000004 */
[----:B------:R-:W-:Y:S01]  /*10490*/  IMAD R24, R13, 0x2, R16 ;  /* 0x000000020d187824 */ /* 0x000fe200078e0210 */
[----:B------:R-:W-:Y:S01]  /*104a0*/  PRMT R124, R124, 0x5410, R5 ;  /* 0x000054107c7c7816 */ /* 0x000fe20000000005 */
[----:B------:R-:W-:Y:S01]  /*104b0*/  IMAD.U32 R30, R126, 0x10000, RZ ;  /* 0x000100007e1e7824 */ /* 0x000fe200078e00ff */
[----:B------:R-:W-:Y:S01]  /*104c0*/  PRMT R125, R125, 0x5410, R6 ;  /* 0x000054107d7d7816 */ /* 0x000fe20000000006 */
[----:B------:R-:W-:Y:S01]  /*104d0*/  IMAD.U32 R31, R127, 0x10000, RZ ;  /* 0x000100007f1f7824 */ /* 0x000fe200078e00ff */
[----:B------:R-:W0:Y:S01]  /*104e0*/  LDS.128 R12, [R24+0x10400] ;  /* 0x01040000180c7984 */ /* 0x000e220000000c00 */
[----:B------:R-:W-:-:S02]  /*104f0*/  PRMT R128, R128, 0x5410, R29 ;  /* 0x0000541080807816 */ /* 0x000fc4000000001d */
[----:B------:R-:W-:Y:S02]  /*10500*/  SHF.R.U32.HI R44, RZ, 0x10, R45 ;  /* 0x00000010ff2c7819 */ /* 0x000fe4000001162d */
[--C-:B------:R-:W-:Y:S01]  /*10510*/  SHF.R.U64 R27, R46, 0x10, R47.reuse ;  /* 0x000000102e1b7819 */ /* 0x100fe2000000122f */
[----:B------:R-:W-:Y:S01]  /*10520*/  IMAD.U32 R29, R128, 0x10000, RZ ;  /* 0x00010000801d7824 */ /* 0x000fe200078e00ff */
[----:B------:R-:W-:Y:S02]  /*10530*/  PRMT R129, R129, 0x5410, R44 ;  /* 0x0000541081817816 */ /* 0x000fe4000000002c */
[----:B------:R-:W-:Y:S02]  /*10540*/  SHF.R.U32.HI R46, RZ, 0x10, R47 ;  /* 0x00000010ff2e7819 */ /* 0x000fe4000001162f */
[----:B------:R-:W-:Y:S02]  /*10550*/  LOP3.LUT R126, R126, 0xffff0000, RZ, 0xc0, !PT ;  /* 0xffff00007e7e7812 */ /* 0x000fe400078ec0ff */
[----:B------:R-:W-:-:S02]  /*10560*/  PRMT R131, R131, 0x5410, R46 ;  /* 0x0000541083837816 */ /* 0x000fc4000000002e */
[----:B------:R-:W-:Y:S02]  /*10570*/  LOP3.LUT R128, R128, 0xffff0000, RZ, 0xc0, !PT ;  /* 0xffff000080807812 */ /* 0x000fe400078ec0ff */
[----:B------:R-:W-:Y:S02]  /*10580*/  LOP3.LUT R127, R127, 0xffff0000, RZ, 0xc0, !PT ;  /* 0xffff00007f7f7812 */ /* 0x000fe400078ec0ff */
[----:B------:R-:W-:Y:S01]  /*10590*/  PRMT R130, R130, 0x5410, R27 ;  /* 0x0000541082827816 */ /* 0x000fe2000000001b */
[C---:B0-----:R-:W-:Y:S01]  /*105a0*/  IMAD.U32 R26, R13.reuse, 0x10000, RZ ;  /* 0x000100000d1a7824 */ /* 0x041fe200078e00ff */
[----:B------:R-:W-:Y:S01]  /*105b0*/  LOP3.LUT R13, R13, 0xffff0000, RZ, 0xc0, !PT ;  /* 0xffff00000d0d7812 */ /* 0x000fe200078ec0ff */
[C---:B------:R-:W-:Y:S01]  /*105c0*/  IMAD.U32 R28, R15.reuse, 0x10000, RZ ;  /* 0x000100000f1c7824 */ /* 0x040fe200078e00ff */
[----:B------:R-:W-:Y:S01]  /*105d0*/  LOP3.LUT R15, R15, 0xffff0000, RZ, 0xc0, !PT ;  /* 0xffff00000f0f7812 */ /* 0x000fe200078ec0ff */
[----:B------:R-:W-:Y:S01]  /*105e0*/  FMUL.FTZ R139, R26, R31 ;  /* 0x0000001f1a8b7220 */ /* 0x000fe20000410000 */
[C---:B------:R-:W-:Y:S01]  /*105f0*/  IMAD.U32 R27, R14.reuse, 0x10000, RZ ;  /* 0x000100000e1b7824 */ /* 0x040fe200078e00ff */
[----:B------:R-:W-:Y:S01]  /*10600*/  LOP3.LUT R14, R14, 0xffff0000, RZ, 0xc0, !PT ;  /* 0xffff00000e0e7812 */ /* 0x000fe200078ec0ff */
[----:B--2---:R-:W0:Y:S02]  /*10610*/  LDS.128 R8, [R138] ;  /* 0x000000008a087984 */ /* 0x004e240000000c00 */
        /* <DEDUP_REMOVED lines=8> */
[C---:B------:R-:W-:Y:S01]  /*106a0*/  IMAD.U32 R11, R12.reuse, 0x10000, RZ ;  /* 0x000100000c0b7824 */ /* 0x040fe200078e00ff */
[----:B------:R-:W-:-:S03]  /*106b0*/  LOP3.LUT R12, R12, 0xffff0000, RZ, 0xc0, !PT ;  /* 0xffff00000c0c7812 */ /* 0x000fc600078ec0ff */
[CC--:B------:R-:W-:Y:S01]  /*106c0*/  FMUL.FTZ R45, R11.reuse, R30.reuse ;  /* 0x0000001e0b2d7220 */ /* 0x0c0fe20000410000 */
[-C--:B------:R-:W-:Y:S01]  /*106d0*/  FMUL.FTZ R47, R11, R29.reuse ;  /* 0x0000001d0b2f7220 */ /* 0x080fe20000410000 */
[C---:B------:R-:W-:Y:S01]  /*106e0*/  IMAD.U32 R11, R129.reuse, 0x10000, RZ ;  /* 0x00010000810b7824 */ /* 0x040fe200078e00ff */
[----:B------:R-:W-:Y:S01]  /*106f0*/  LOP3.LUT R129, R129, 0xffff0000, RZ, 0xc0, !PT ;  /* 0xffff000081817812 */ /* 0x000fe200078ec0ff */
[C---:B------:R-:W-:Y:S01]  /*10700*/  FFMA.FTZ R45, R4.reuse, R29, -R45 ;  /* 0x0000001d042d7223 */ /* 0x040fe2000001082d */
[----:B------:R-:W-:Y:S02]  /*10710*/  IMAD.U32 R29, R125, 0x10000, RZ ;  /* 0x000100007d1d7824 */ /* 0x000fe400078e00ff */
[----:B------:R-:W-:Y:S01]  /*10720*/  FFMA.FTZ R47, R4, R30, R47 ;  /* 0x0000001e042f7223 */ /* 0x000fe2000001002f */
[----:B------:R-:W-:Y:S01]  /*10730*/  FMUL.FTZ R141, R26, R11 ;  /* 0x0000000b1a8d7220 */ /* 0x000fe20000410000 */
[----:B------:R-:W-:Y:S02]  /*10740*/  IMAD.U32 R4, R131, 0x10000, RZ ;  /* 0x0001000083047824 */ /* 0x000fe400078e00ff */
[----:B------:R-:W-:Y:S01]  /*10750*/  FMUL.FTZ R26, R28, R29 ;  /* 0x0000001d1c1a7220 */ /* 0x000fe20000410000 */
[C---:B------:R-:W-:Y:S01]  /*10760*/  FFMA.FTZ R139, R6.reuse, R11, -R139 ;  /* 0x0000000b068b7223 */ /* 0x040fe2000001088b */
[----:B------:R-:W-:Y:S01]  /*10770*/  FFMA.FTZ R141, R6, R31, R141 ;  /* 0x0000001f068d7223 */ /* 0x000fe2000001008d */
[-C--:B------:R-:W-:Y:S01]  /*10780*/  FMUL.FTZ R28, R28, R4.reuse ;  /* 0x000000041c1c7220 */ /* 0x080fe20000410000 */
[C---:B------:R-:W-:Y:S01]  /*10790*/  FFMA.FTZ R31, R25.reuse, R4, -R26 ;  /* 0x00000004191f7223 */ /* 0x040fe2000001081a */
[C---:B------:R-:W-:Y:S01]  /*107a0*/  FMUL.FTZ R4, R12.reuse, R126 ;  /* 0x0000007e0c047220 */ /* 0x040fe20000410000 */
[----:B------:R-:W-:Y:S01]  /*107b0*/  FMUL.FTZ R12, R12, R128 ;  /* 0x000000800c0c7220 */ /* 0x000fe20000410000 */
[----:B------:R-:W-:Y:S01]  /*107c0*/  FFMA.FTZ R25, R25, R29, R28 ;  /* 0x0000001d19197223 */ /* 0x000fe2000001001c */
[----:B------:R-:W-:-:S02]  /*107d0*/  IMAD.U32 R6, R124, 0x10000, RZ ;  /* 0x000100007c067824 */ /* 0x000fc400078e00ff */
[----:B------:R-:W-:Y:S01]  /*107e0*/  FFMA.FTZ R128, R5, R128, -R4 ;  /* 0x0000008005807223 */ /* 0x000fe20000010804 */
[C---:B------:R-:W-:Y:S01]  /*107f0*/  FMUL.FTZ R11, R13.reuse, R127 ;  /* 0x0000007f0d0b7220 */ /* 0x040fe20000410000 */
[-C--:B------:R-:W-:Y:S01]  /*10800*/  FMUL.FTZ R28, R13, R129.reuse ;  /* 0x000000810d1c7220 */ /* 0x080fe20000410000 */
[C---:B------:R-:W-:Y:S01]  /*10810*/  IMAD.U32 R4, R130.reuse, 0x10000, RZ ;  /* 0x0001000082047824 */ /* 0x040fe200078e00ff */
[----:B------:R-:W-:Y:S01]  /*10820*/  LOP3.LUT R130, R130, 0xffff0000, RZ, 0xc0, !PT ;  /* 0xffff000082827812 */ /* 0x000fe200078ec0ff */
[C---:B------:R-:W-:Y:S01]  /*10830*/  FMUL.FTZ R30, R27.reuse, R6 ;  /* 0x000000061b1e7220 */ /* 0x040fe20000410000 */
[C---:B------:R-:W-:Y:S01]  /*10840*/  FFMA.FTZ R26, R8.reuse, R129, -R11 ;  /* 0x00000081081a7223 */ /* 0x040fe2000001080b */
[----:B------:R-:W-:Y:S01]  /*10850*/  FFMA.FTZ R28, R8, R127, R28 ;  /* 0x0000007f081c7223 */ /* 0x000fe2000001001c */
[----:B------:R-:W-:Y:S01]  /*10860*/  LOP3.LUT R124, R124, 0xffff0000, RZ, 0xc0, !PT ;  /* 0xffff00007c7c7812 */ /* 0x000fe200078ec0ff */
[----:B------:R-:W-:Y:S01]  /*10870*/  FMUL.FTZ R8, R27, R4 ;  /* 0x000000041b087220 */ /* 0x000fe20000410000 */
[----:B------:R-:W-:Y:S01]  /*10880*/  LOP3.LUT R125, R125, 0xffff0000, RZ, 0xc0, !PT ;  /* 0xffff00007d7d7812 */ /* 0x000fe200078ec0ff */
[----:B------:R-:W-:Y:S01]  /*10890*/  FFMA.FTZ R12, R5, R126, R12 ;  /* 0x0000007e050c7223 */ /* 0x000fe2000001000c */
[----:B------:R-:W-:Y:S01]  /*108a0*/  LOP3.LUT R131, R131, 0xffff0000, RZ, 0xc0, !PT ;  /* 0xffff000083837812 */ /* 0x000fe200078ec0ff */
[C---:B------:R-:W-:Y:S01]  /*108b0*/  FFMA.FTZ R30, R7.reuse, R4, -R30 ;  /* 0x00000004071e7223 */ /* 0x040fe2000001081e */
[C---:B------:R-:W-:Y:S01]  /*108c0*/  FMUL.FTZ R5, R14.reuse, R130 ;  /* 0x000000820e057220 */ /* 0x040fe20000410000 */
[----:B------:R-:W-:Y:S01]  /*108d0*/  FFMA.FTZ R7, R7, R6, R8 ;  /* 0x0000000607077223 */ /* 0x000fe20000010008 */
[-C--:B------:R-:W-:Y:S01]  /*108e0*/  FMUL.FTZ R4, R14, R124.reuse ;  /* 0x0000007c0e047220 */ /* 0x080fe20000410000 */
[C---:B------:R-:W-:Y:S01]  /*108f0*/  FMUL.FTZ R13, R15.reuse, R125 ;  /* 0x0000007d0f0d7220 */ /* 0x040fe20000410000 */
[-C--:B------:R-:W-:Y:S01]  /*10900*/  FMUL.FTZ R6, R15, R131.reuse ;  /* 0x000000830f067220 */ /* 0x080fe20000410000 */
        /* <DEDUP_REMOVED lines=14> */
.L_x_1535:
[----:B------:R-:W-:Y:S05]  /*109f0*/  BSYNC B1 ;  /* 0x0000000000017941 */ /* 0x000fea0003800000 */
.L_x_1534:
[----:B------:R-:W-:Y:S04]  /*10a00*/  BSSY B1, `(.L_x_1538) ;  /* 0x00000db000017945 */ /* 0x000fe80003800000 */
[----:B------:R-:W-:Y:S05]  /*10a10*/  @P1 BRA `(.L_x_1539) ;  /* 0x0000000c00641947 */ /* 0x000fea0003800000 */
[----:B------:R3:W5:Y:S01]  /*10a20*/  LDL R46, [R1+0x34] ;  /* 0x00003400012e7983 */ /* 0x0007620000100800 */
[----:B-1----:R-:W1:Y:S03]  /*10a30*/  LDC R13, c[0x0][0x3d4] ;  /* 0x0000f500ff0d7b82 */ /* 0x002e660000000800 */
[----:B------:R3:W5:Y:S04]  /*10a40*/  LDL R45, [R1+0x3c] ;  /* 0x00003c00012d7983 */ /* 0x0007680000100800 */
[----:B------:R3:W5:Y:S01]  /*10a50*/  LDL R44, [R1+0x40] ;  /* 0x00004000012c7983 */ /* 0x0007620000100800 */
[----:B------:R-:W-:Y:S01]  /*10a60*/  BSSY B2, `(.L_x_1540) ;  /* 0x000006c000027945 */ /* 0x000fe20003800000 */
[----:B-1----:R-:W-:-:S02]  /*10a70*/  ISETP.GE.AND P0, PT, R229, R13, PT ;  /* 0x0000000de500720c */ /* 0x002fc40003f06270 */
[----:B------:R-:W-:-:S11]  /*10a80*/  ISETP.GE.AND P1, PT, R226, R13, PT ;  /* 0x0000000de200720c */ /* 0x000fd60003f26270 */
[----:B---3--:R-:W-:Y:S05]  /*10a90*/  @P0 BRA `(.L_x_1541) ;  /* 0x0000000400a00947 */ /* 0x008fea0003800000 */
[----:B--2---:R-:W2:Y:S04]  /*10aa0*/  LDL R4, [R1+0x28] ;  /* 0x0000280001047983 */ /* 0x004ea80000100800 */
[----:B------:R-:W3:Y:S01]  /*10ab0*/  LDL R47, [R1+0x90] ;  /* 0x00009000012f7983 */ /* 0x000ee20000100800 */
[----:B------:R-:W-:Y:S02]  /*10ac0*/  SHF.R.U64 R29, R40, 0x10, R41 ;  /* 0x00000010281d7819 */ /* 0x000fe40000001229 */
[--C-:B------:R-:W-:Y:S02]  /*10ad0*/  SHF.R.U64 R25, R32, 0x10, R33.reuse ;  /* 0x0000001020197819 */ /* 0x100fe40000001221 */
[----:B------:R-:W-:Y:S02]  /*10ae0*/  SHF.R.U32.HI R32, RZ, 0x10, R33 ;  /* 0x00000010ff207819 */ /* 0x000fe40000011621 */
[----:B------:R-:W-:-:S02]  /*10af0*/  PRMT R134, R134, 0x5410, R29 ;  /* 0x0000541086867816 */ /* 0x000fc4000000001d */
[----:B------:R-:W-:Y:S02]  /*10b00*/  PRMT R114, R114, 0x5410, R25 ;  /* 0x0000541072727816 */ /* 0x000fe40000000019 */
[----:B------:R-:W-:Y:S01]  /*10b10*/  SHF.R.U32.HI R40, RZ, 0x10, R41 ;  /* 0x00000010ff287819 */ /* 0x000fe20000011629 */
[----:B------:R-:W-:Y:S01]  /*10b20*/  IMAD.U32 R31, R134, 0x10000, RZ ;  /* 0x00010000861f7824 */ /* 0x000fe200078e00ff */
[----:B------:R-:W-:Y:S01]  /*10b30*/  SHF.R.U64 R27, R42, 0x10, R43 ;  /* 0x000000102a1b7819 */ /* 0x000fe2000000122b */
[----:B------:R-:W-:Y:S01]  /*10b40*/  IMAD.U32 R33, R114, 0x10000, RZ ;  /* 0x0001000072217824 */ /* 0x000fe200078e00ff */
[--C-:B------:R-:W-:Y:S02]  /*10b50*/  SHF.R.U64 R15, R34, 0x10, R35.reuse ;  /* 0x00000010220f7819 */ /* 0x100fe40000001223 */
[----:B------:R-:W-:Y:S02]  /*10b60*/  PRMT R115, R115, 0x5410, R32 ;  /* 0x0000541073737816 */ /* 0x000fe40000000020 */
[----:B------:R-:W-:-:S02]  /*10b70*/  SHF.R.U32.HI R34, RZ, 0x10, R35 ;  /* 0x00000010ff227819 */ /* 0x000fc40000011623 */
[----:B------:R-:W-:Y:S01]  /*10b80*/  SHF.R.U32.HI R42, RZ, 0x10, R43 ;  /* 0x00000010ff2a7819 */ /* 0x000fe2000001162b */
[----:B------:R-:W-:Y:S01]  /*10b90*/  IMAD.U32 R30, R115, 0x10000, RZ ;  /* 0x00010000731e7824 */ /* 0x000fe200078e00ff */
[----:B------:R-:W-:Y:S02]  /*10ba0*/  PRMT R135, R135, 0x5410, R40 ;  /* 0x0000541087877816 */ /* 0x000fe40000000028 */
[----:B------:R-:W-:Y:S02]  /*10bb0*/  PRMT R136, R136, 0x5410, R27 ;  /* 0x0000541088887816 */ /* 0x000fe4000000001b */
[----:B------:R-:W-:Y:S02]  /*10bc0*/  PRMT R133, R133, 0x5410, R34 ;  /* 0x0000541085857816 */ /* 0x000fe40000000022 */
[----:B------:R-:W-:Y:S02]  /*10bd0*/  PRMT R137, R137, 0x5410, R42 ;  /* 0x0000541089897816 */ /* 0x000fe4000000002a */
[----:B------:R-:W-:Y:S01]  /*10be0*/  PRMT R132, R132, 0x5410, R15 ;  /* 0x0000541084847816 */ /* 0x000fe2000000000f */
[----:B------:R-:W-:Y:S01]  /*10bf0*/  IMAD.U32 R32, R133, 0x10000, RZ ;  /* 0x0001000085207824 */ /* 0x000fe200078e00ff */
[----:B--2---:R-:W-:-:S04]  /*10c00*/  LEA.HI R4, R13, R4, RZ, 0x1d ;  /* 0x000000040d047211 */ /* 0x004fc800078fe8ff */
[----:B------:R-:W-:Y:S01]  /*10c10*/  SHF.R.S32.HI R7, RZ, 0x1f, R4 ;  /* 0x0000001fff077819 */ /* 0x000fe20000011404 */
[----:B------:R-:W-:-:S03]  /*10c20*/  IMAD.SHL.U32 R5, R4, 0x8, RZ ;  /* 0x0000000804057824 */ /* 0x000fc600078e00ff */
[----:B------:R-:W-:Y:S02]  /*10c30*/  LEA.HI R7, R7, R4, RZ, 0x3 ;  /* 0x0000000407077211 */ /* 0x000fe400078f18ff */
[----:B-----5:R-:W-:-:S03]  /*10c40*/  LOP3.LUT R4, R46, 0x38, R5, 0xf8, !PT ;  /* 0x000000382e047812 */ /* 0x020fc600078ef805 */
[----:B------:R-:W-:Y:S01]  /*10c50*/  IMAD.SHL.U32 R7, R7, 0x400, RZ ;  /* 0x0000040007077824 */ /* 0x000fe200078e00ff */
[----:B------:R-:W-:-:S04]  /*10c60*/  LOP3.LUT R4, R4, R45, RZ, 0x3c, !PT ;  /* 0x0000002d04047212 */ /* 0x000fc800078e3cff */
[----:B------:R-:W-:-:S04]  /*10c70*/  LOP3.LUT R7, R7, 0x7fffe000, RZ, 0xc0, !PT ;  /* 0x7fffe00007077812 */ /* 0x000fc800078ec0ff */
[----:B0-----:R-:W-:Y:S02]  /*10c80*/  IADD3 R9, R4, R7, R44 ;  /* 0x0000000704097210 */ /* 0x001fe40007ffe02c */
        /* <DEDUP_REMOVED lines=17> */
[----:B------:R-:W-:-:S02]  /*10da0*/  IMAD.U32 R26, R135, 0x10000, RZ ;  /* 0x00010000871a7824 */ /* 0x000fc400078e00ff */
[----:B------:R-:W-:Y:S01]  /*10db0*/  FMUL.FTZ R34, R27, R30 ;  /* 0x0000001e1b227220 */ /* 0x000fe20000410000 */
[----:B------:R-:W-:Y:S02]  /*10dc0*/  IMAD.U32 R29, R11, 0x10000, RZ ;  /* 0x000100000b1d7824 */ /* 0x000fe400078e00ff */
[C---:B------:R-:W-:Y:S01]  /*10dd0*/  FFMA.FTZ R35, R14.reuse, R31, -R35 ;  /* 0x0000001f0e237223 */ /* 0x040fe20000010823 */
[----:B------:R-:W-:Y:S01]  /*10de0*/  FFMA.FTZ R41, R14, R33, R41 ;  /* 0x000000210e297223 */ /* 0x000fe20000010029 */
[----:B------:R-:W-:Y:S02]  /*10df0*/  IMAD.U32 R14, R137, 0x10000, RZ ;  /* 0x00010000890e7824 */ /* 0x000fe400078e00ff */
[-C--:B------:R-:W-:Y:S01]  /*10e00*/  FMUL.FTZ R40, R27, R26.reuse ;  /* 0x0000001a1b287220 */ /* 0x080fe20000410000 */
[----:B------:R-:W-:Y:S01]  /*10e10*/  FFMA.FTZ R34, R15, R26, -R34 ;  /* 0x0000001a0f227223 */ /* 0x000fe20000010822 */
[C---:B------:R-:W-:Y:S01]  /*10e20*/  FMUL.FTZ R26, R29.reuse, R32 ;  /* 0x000000201d1a7220 */ /* 0x040fe20000410000 */
[----:B------:R-:W-:Y:S01]  /*10e30*/  LOP3.LUT R27, R114, 0xffff0000, RZ, 0xc0, !PT ;  /* 0xffff0000721b7812 */ /* 0x000fe200078ec0ff */
[----:B------:R-:W-:Y:S01]  /*10e40*/  FMUL.FTZ R29, R29, R14 ;  /* 0x0000000e1d1d7220 */ /* 0x000fe20000410000 */
[----:B------:R-:W-:Y:S01]  /*10e50*/  FFMA.FTZ R40, R15, R30, R40 ;  /* 0x0000001e0f287223 */ /* 0x000fe20000010028 */
[C---:B------:R-:W-:Y:S01]  /*10e60*/  FFMA.FTZ R42, R25.reuse, R14, -R26 ;  /* 0x0000000e192a7223 */ /* 0x040fe2000001081a */
[----:B------:R-:W-:Y:S01]  /*10e70*/  LOP3.LUT R15, R134, 0xffff0000, RZ, 0xc0, !PT ;  /* 0xffff0000860f7812 */ /* 0x000fe200078ec0ff */
[----:B------:R-:W-:Y:S01]  /*10e80*/  FFMA.FTZ R43, R25, R32, R29 ;  /* 0x00000020192b7223 */ /* 0x000fe2000001001d */
[----:B------:R-:W-:Y:S01]  /*10e90*/  LOP3.LUT R26, R115, 0xffff0000, RZ, 0xc0, !PT ;  /* 0xffff0000731a7812 */ /* 0x000fe200078ec0ff */
[C---:B------:R-:W-:Y:S01]  /*10ea0*/  FMUL.FTZ R25, R8.reuse, R27 ;  /* 0x0000001b08197220 */ /* 0x040fe20000410000 */
[----:B------:R-:W-:Y:S01]  /*10eb0*/  LOP3.LUT R14, R135, 0xffff0000, RZ, 0xc0, !PT ;  /* 0xffff0000870e7812 */ /* 0x000fe200078ec0ff */
[----:B------:R-:W-:Y:S01]  /*10ec0*/  FMUL.FTZ R29, R8, R15 ;  /* 0x0000000f081d7220 */ /* 0x000fe20000410000 */
[----:B------:R-:W-:-:S02]  /*10ed0*/  IMAD.U32 R28, R10, 0x10000, RZ ;  /* 0x000100000a1c7824 */ /* 0x000fc400078e00ff */
[C---:B------:R-:W-:Y:S01]  /*10ee0*/  FMUL.FTZ R8, R9.reuse, R26 ;  /* 0x0000001a09087220 */ /* 0x040fe20000410000 */
[----:B------:R-:W-:Y:S01]  /*10ef0*/  FFMA.FTZ R30, R4, R15, -R25 ;  /* 0x0000000f041e7223 */ /* 0x000fe20000010819 */
[-C--:B------:R-:W-:Y:S01]  /*10f00*/  FMUL.FTZ R9, R9, R14.reuse ;  /* 0x0000000e09097220 */ /* 0x080fe20000410000 */
[----:B------:R-:W-:Y:S02]  /*10f10*/  IMAD.U32 R25, R132, 0x10000, RZ ;  /* 0x0001000084197824 */ /* 0x000fe400078e00ff */
[----:B------:R-:W-:Y:S01]  /*10f20*/  FFMA.FTZ R32, R4, R27, R29 ;  /* 0x0000001b04207223 */ /* 0x000fe2000001001d */
[----:B------:R-:W-:Y:S02]  /*10f30*/  IMAD.U32 R15, R136, 0x10000, RZ ;  /* 0x00010000880f7824 */ /* 0x000fe400078e00ff */
[C---:B------:R-:W-:Y:S01]  /*10f40*/  FFMA.FTZ R27, R5.reuse, R14, -R8 ;  /* 0x0000000e051b7223 */ /* 0x040fe20000010808 */
[----:B------:R-:W-:Y:S01]  /*10f50*/  FFMA.FTZ R29, R5, R26, R9 ;  /* 0x0000001a051d7223 */ /* 0x000fe20000010009 */
[----:B------:R-:W-:Y:S01]  /*10f60*/  LOP3.LUT R10, R10, 0xffff0000, RZ, 0xc0, !PT ;  /* 0xffff00000a0a7812 */ /* 0x000fe200078ec0ff */
[C---:B------:R-:W-:Y:S01]  /*10f70*/  FMUL.FTZ R31, R28.reuse, R25 ;  /* 0x000000191c1f7220 */ /* 0x040fe20000410000 */
[----:B------:R-:W-:Y:S01]  /*10f80*/  LOP3.LUT R11, R11, 0xffff0000, RZ, 0xc0, !PT ;  /* 0xffff00000b0b7812 */ /* 0x000fe200078ec0ff */
[-C--:B------:R-:W-:Y:S01]  /*10f90*/  FMUL.FTZ R33, R28, R15.reuse ;  /* 0x0000000f1c217220 */ /* 0x080fe20000410000 */
[----:B------:R-:W-:Y:S01]  /*10fa0*/  LOP3.LUT R9, R132, 0xffff0000, RZ, 0xc0, !PT ;  /* 0xffff000084097812 */ /* 0x000fe200078ec0ff */
[C---:B------:R-:W-:Y:S01]  /*10fb0*/  FFMA.FTZ R31, R24.reuse, R15, -R31 ;  /* 0x0000000f181f7223 */ /* 0x040fe2000001081f */
[----:B------:R-:W-:Y:S01]  /*10fc0*/  LOP3.LUT R8, R133, 0xffff0000, RZ, 0xc0, !PT ;  /* 0xffff000085087812 */ /* 0x000fe200078ec0ff */
[----:B------:R-:W-:Y:S01]  /*10fd0*/  FFMA.FTZ R33, R24, R25, R33 ;  /* 0x0000001918217223 */ /* 0x000fe20000010021 */
[----:B------:R-:W-:Y:S01]  /*10fe0*/  LOP3.LUT R5, R136, 0xffff0000, RZ, 0xc0, !PT ;  /* 0xffff000088057812 */ /* 0x000fe200078ec0ff */
[----:B------:R-:W-:Y:S01]  /*10ff0*/  FMUL.FTZ R15, R10, R9 ;  /* 0x000000090a0f7220 */ /* 0x000fe20000410000 */
[----:B------:R-:W-:Y:S01]  /*11000*/  LOP3.LUT R4, R137, 0xffff0000, RZ, 0xc0, !PT ;  /* 0xffff000089047812 */ /* 0x000fe200078ec0ff */
[----:B------:R-:W-:-:S02]  /*11010*/  FMUL.FTZ R24, R11, R8 ;  /* 0x000000080b187220 */ /* 0x000fc40000410000 */
[-C--:B------:R-:W-:Y:S01]  /*11020*/  FMUL.FTZ R14, R10, R5.reuse ;  /* 0x000000050a0e7220 */ /* 0x080fe20000410000 */
[C---:B------:R-:W-:Y:S01]  /*11030*/  FFMA.FTZ R10, R6.reuse, R5, -R15 ;  /* 0x00000005060a7223 */ /* 0x040fe2000001080f */
[-C--:B------:R-:W-:Y:S01]  /*11040*/  FMUL.FTZ R25, R11, R4.reuse ;  /* 0x000000040b197220 */ /* 0x080fe20000410000 */
[C---:B------:R-:W-:Y:S01]  /*11050*/  FFMA.FTZ R11, R7.reuse, R4, -R24 ;  /* 0x00000004070b7223 */ /* 0x040fe20000010818 */
[----:B------:R-:W-:Y:S01]  /*11060*/  FFMA.FTZ R14, R6, R9, R14 ;  /* 0x00000009060e7223 */ /* 0x000fe2000001000e */
[----:B------:R-:W-:Y:S01]  /*11070*/  F2FP.BF16.F32.PACK_AB R4, R30, R35 ;  /* 0x000000231e04723e */ /* 0x000fe200000010ff */
[----:B------:R-:W-:Y:S01]  /*11080*/  FFMA.FTZ R24, R7, R8, R25 ;  /* 0x0000000807187223 */ /* 0x000fe20000010019 */
[----:B------:R-:W-:Y:S02]  /*11090*/  F2FP.BF16.F32.PACK_AB R5, R27, R34 ;  /* 0x000000221b05723e */ /* 0x000fe400000010ff */
[----:B------:R-:W-:Y:S02]  /*110a0*/  F2FP.BF16.F32.PACK_AB R6, R10, R31 ;  /* 0x0000001f0a06723e */ /* 0x000fe400000010ff */
[----:B------:R-:W-:-:S02]  /*110b0*/  F2FP.BF16.F32.PACK_AB R7, R11, R42 ;  /* 0x0000002a0b07723e */ /* 0x000fc400000010ff */
[----:B------:R-:W-:Y:S02]  /*110c0*/  F2FP.BF16.F32.PACK_AB R8, R32, R41 ;  /* 0x000000292008723e */ /* 0x000fe400000010ff */
[----:B------:R-:W-:Y:S01]  /*110d0*/  F2FP.BF16.F32.PACK_AB R9, R29, R40 ;  /* 0x000000281d09723e */ /* 0x000fe200000010ff */
[----:B------:R1:W-:Y:S01]  /*110e0*/  STS.128 [R47], R4 ;  /* 0x000000042f007388 */ /* 0x0003e20000000c00 */
[----:B------:R-:W-:Y:S02]  /*110f0*/  F2FP.BF16.F32.PACK_AB R10, R14, R33 ;  /* 0x000000210e0a723e */ /* 0x000fe400000010ff */
[----:B------:R-:W-:-:S05]  /*11100*/  F2FP.BF16.F32.PACK_AB R11, R24, R43 ;  /* 0x0000002b180b723e */ /* 0x000fca00000010ff */
[----:B------:R1:W-:Y:S02]  /*11110*/  STS.128 [R12+0x10400], R8 ;  /* 0x010400080c007388 */ /* 0x0003e40000000c00 */
.L_x_1541:
[----:B------:R-:W-:Y:S05]  /*11120*/  BSYNC B2 ;  /* 0x0000000000027941 */ /* 0x000fea0003800000 */
.L_x_1540:
[----:B------:R-:W-:Y:S05]  /*11130*/  @P1 BRA `(.L_x_1539) ;  /* 0x00000004009c1947 */ /* 0x000fea0003800000 */
[----:B------:R-:W3:Y:S01]  /*11140*/  LDL R40, [R1+0x8c] ;  /* 0x00008c0001287983 */ /* 0x000ee20000100800 */
[----:B------:R-:W-:Y:S02]  /*11150*/  LEA.HI R13, R13, R0, RZ, 0x1d ;  /* 0x000000000d0d7211 */ /* 0x000fe400078fe8ff */
[----:B------:R-:W-:Y:S02]  /*11160*/  SHF.R.U64 R27, R48, 0x10, R49 ;  /* 0x00000010301b7819 */ /* 0x000fe40000001231 */
[----:B-12---:R-:W-:Y:S01]  /*11170*/  SHF.R.S32.HI R6, RZ, 0x1f, R13 ;  /* 0x0000001fff067819 */ /* 0x006fe2000001140d */
[----:B------:R-:W-:Y:S01]  /*11180*/  IMAD.SHL.U32 R4, R13, 0x8, RZ ;  /* 0x000000080d047824 */ /* 0x000fe200078e00ff */
[----:B------:R-:W-:Y:S02]  /*11190*/  SHF.R.U64 R15, R36, 0x10, R37 ;  /* 0x00000010240f7819 */ /* 0x000fe40000001225 */
[----:B------:R-:W-:Y:S02]  /*111a0*/  LEA.HI R6, R6, R13, RZ, 0x3 ;  /* 0x0000000d06067211 */ /* 0x000fe400078f18ff */
[----:B-----5:R-:W-:-:S02]  /*111b0*/  LOP3.LUT R4, R46, 0x38, R4, 0xf8, !PT ;  /* 0x000000382e047812 */ /* 0x020fc400078ef804 */
[----:B------:R-:W-:Y:S01]  /*111c0*/  SHF.R.U64 R25, R50, 0x10, R51 ;  /* 0x0000001032197819 */ /* 0x000fe20000001233 */
[----:B------:R-:W-:Y:S01]  /*111d0*/  IMAD.SHL.U32 R6, R6, 0x400, RZ ;  /* 0x0000040006067824 */ /* 0x000fe200078e00ff */
[----:B------:R-:W-:Y:S02]  /*111e0*/  LOP3.LUT R4, R4, R45, RZ, 0x3c, !PT ;  /* 0x0000002d04047212 */ /* 0x000fe400078e3cff */
[----:B------:R-:W-:Y:S02]  /*111f0*/  PRMT R120, R120, 0x5410, R27 ;  /* 0x0000541078787816 */ /* 0x000fe4000000001b */
[----:B0-----:R-:W-:Y:S02]  /*11200*/  LOP3.LUT R9, R6, 0x7fffe000, RZ, 0xc0, !PT ;  /* 0x7fffe00006097812 */ /* 0x001fe400078ec0ff */
[----:B------:R-:W-:Y:S01]  /*11210*/  PRMT R116, R116, 0x5410, R15 ;  /* 0x0000541074747816 */ /* 0x000fe2000000000f */
[----:B------:R-:W-:Y:S01]  /*11220*/  IMAD.U32 R30, R120, 0x10000, RZ ;  /* 0x00010000781e7824 */ /* 0x000fe200078e00ff */
[----:B------:R-:W-:-:S02]  /*11230*/  IADD3 R9, R4, R9, R44 ;  /* 0x0000000904097210 */ /* 0x000fc40007ffe02c */
[----:B------:R-:W-:Y:S01]  /*11240*/  SHF.R.U64 R13, R38, 0x10, R39 ;  /* 0x00000010260d7819 */ /* 0x000fe20000001227 */
[----:B------:R-:W-:Y:S01]  /*11250*/  IMAD.U32 R32, R116, 0x10000, RZ ;  /* 0x0001000074207824 */ /* 0x000fe200078e00ff */
[----:B------:R-:W-:Y:S01]  /*11260*/  SHF.R.U32.HI R36, RZ, 0x10, R37 ;  /* 0x00000010ff247819 */ /* 0x000fe20000011625 */
[----:B------:R-:W-:Y:S01]  /*11270*/  IMAD R12, R9, 0x2, R16 ;  /* 0x00000002090c7824 */ /* 0x000fe200078e0210 */
[----:B------:R-:W-:Y:S02]  /*11280*/  SHF.R.U32.HI R38, RZ, 0x10, R39 ;  /* 0x00000010ff267819 */ /* 0x000fe40000011627 */
[----:B------:R-:W-:Y:S02]  /*11290*/  PRMT R122, R122, 0x5410, R25 ;  /* 0x000054107a7a7816 */ /* 0x000fe40000000019 */
[----:B------:R-:W0:Y:S01]  /*112a0*/  LDS.128 R8, [R12+0x10400] ;  /* 0x010400000c087984 */ /* 0x000e220000000c00 */
[----:B------:R-:W-:Y:S02]  /*112b0*/  SHF.R.U32.HI R50, RZ, 0x10, R51 ;  /* 0x00000010ff327819 */ /* 0x000fe40000011633 */
[----:B------:R-:W-:-:S02]  /*112c0*/  SHF.R.U32.HI R48, RZ, 0x10, R49 ;  /* 0x00000010ff307819 */ /* 0x000fc40000011631 */
[----:B------:R-:W-:Y:S02]  /*112d0*/  PRMT R117, R117, 0x5410, R36 ;  /* 0x0000541075757816 */ /* 0x000fe40000000024 */
[----:B------:R-:W-:Y:S02]  /*112e0*/  PRMT R119, R119, 0x5410, R38 ;  /* 0x0000541077777816 */ /* 0x000fe40000000026 */
[----:B------:R-:W-:Y:S01]  /*112f0*/  PRMT R118, R118, 0x5410, R13 ;  /* 0x0000541076767816 */ /* 0x000fe2000000000d */
[----:B------:R-:W-:Y:S01]  /*11300*/  IMAD.U32 R29, R117, 0x10000, RZ ;  /* 0x00010000751d7824 */ /* 0x000fe200078e00ff */
[----:B------:R-:W-:Y:S01]  /*11310*/  PRMT R123, R123, 0x5410, R50 ;  /* 0x000054107b7b7816 */ /* 0x000fe20000000032 */
[----:B------:R-:W-:Y:S01]  /*11320*/  IMAD.U32 R31, R119, 0x10000, RZ ;  /* 0x00010000771f7824 */ /* 0x000fe200078e00ff */
[----:B------:R-:W-:Y:S01]  /*11330*/  PRMT R121, R121, 0x5410, R48 ;  /* 0x0000541079797816 */ /* 0x000fe20000000030 */
[C---:B0-----:R-:W-:Y:S01]  /*11340*/  IMAD.U32 R25, R8.reuse, 0x10000, RZ ;  /* 0x0001000008197824 */ /* 0x041fe200078e00ff */
[----:B------:R-:W-:Y:S01]  /*11350*/  LOP3.LUT R8, R8, 0xffff0000, RZ, 0xc0, !PT ;  /* 0xffff000008087812 */ /* 0x000fe200078ec0ff */
[C---:B------:R-:W-:Y:S01]  /*11360*/  IMAD.U32 R26, R9.reuse, 0x10000, RZ ;  /* 0x00010000091a7824 */ /* 0x040fe200078e00ff */
[----:B------:R-:W-:Y:S01]  /*11370*/  LOP3.LUT R9, R9, 0xffff0000, RZ, 0xc0, !PT ;  /* 0xffff000009097812 */ /* 0x000fe200078ec0ff */
[C---:B------:R-:W-:Y:S01]  /*11380*/  FMUL.FTZ R34, R25.reuse, R32 ;  /* 0x0000002019227220 */ /* 0x040fe20000410000 */
[----:B------:R-:W-:Y:S01]  /*11390*/  FMUL.FTZ R36, R25, R30 ;  /* 0x0000001e19247220 */ /* 0x000fe20000410000 */
[----:B------:R-:W-:-:S02]  /*113a0*/  IMAD.U32 R28, R11, 0x10000, RZ ;  /* 0x000100000b1c7824 */ /* 0x000fc400078e00ff */
[----:B------:R-:W-:Y:S01]  /*113b0*/  FMUL.FTZ R33, R26, R29 ;  /* 0x0000001d1a217220 */ /* 0x000fe20000410000 */
[----:B------:R-:W-:Y:S01]  /*113c0*/  IMAD.U32 R25, R121, 0x10000, RZ ;  /* 0x0001000079197824 */ /* 0x000fe200078e00ff */
[----:B------:R-:W-:Y:S01]  /*113d0*/  LOP3.LUT R11, R11, 0xffff0000, RZ, 0xc0, !PT ;  /* 0xffff00000b0b7812 */ /* 0x000fe200078ec0ff */
[----:B------:R-:W-:Y:S01]  /*113e0*/  FMUL.FTZ R37, R28, R31 ;  /* 0x0000001f1c257220 */ /* 0x000fe20000410000 */
[----:B------:R-:W-:Y:S02]  /*113f0*/  IMAD.U32 R27, R10, 0x10000, RZ ;  /* 0x000100000a1b7824 */ /* 0x000fe400078e00ff */
[----:B------:R-:W-:Y:S01]  /*11400*/  FMUL.FTZ R35, R26, R25 ;  /* 0x000000191a237220 */ /* 0x000fe20000410000 */
[----:B------:R-:W-:Y:S01]  /*11410*/  IMAD.U32 R26, R118, 0x10000, RZ ;  /* 0x00010000761a7824 */ /* 0x000fe200078e00ff */
[----:B------:R-:W-:Y:S01]  /*11420*/  LOP3.LUT R10, R10, 0xffff0000, RZ, 0xc0, !PT ;  /* 0xffff00000a0a7812 */ /* 0x000fe200078ec0ff */
[----:B---3--:R-:W0:Y:S02]  /*11430*/  LDS.128 R4, [R40] ;  /* 0x0000000028047984 */ /* 0x008e240000000c00 */
[C---:B0-----:R-:W-:Y:S01]  /*11440*/  IMAD.U32 R13, R4.reuse, 0x10000, RZ ;  /* 0x00010000040d7824 */ /* 0x041fe200078e00ff */
[----:B------:R-:W-:Y:S01]  /*11450*/  LOP3.LUT R4, R4, 0xffff0000, RZ, 0xc0, !PT ;  /* 0xffff000004047812 */ /* 0x000fe200078ec0ff */
[C---:B------:R-:W-:Y:S01]  /*11460*/  IMAD.U32 R14, R5.reuse, 0x10000, RZ ;  /* 0x00010000050e7824 */ /* 0x040fe200078e00ff */
[----:B------:R-:W-:Y:S01]  /*11470*/  LOP3.LUT R5, R5, 0xffff0000, RZ, 0xc0, !PT ;  /* 0xffff000005057812 */ /* 0x000fe200078ec0ff */
[C---:B------:R-:W-:Y:S01]  /*11480*/  FFMA.FTZ R34, R13.reuse, R30, -R34 ;  /* 0x0000001e0d227223 */ /* 0x040fe20000010822 */
[----:B------:R-:W-:Y:S01]  /*11490*/  FFMA.FTZ R36, R13, R32, R36 ;  /* 0x000000200d247223 */ /* 0x000fe20000010024 */
[----:B------:R-:W-:-:S02]  /*114a0*/  IMAD.U32 R13, R123, 0x10000, RZ ;  /* 0x000100007b0d7824 */ /* 0x000fc400078e00ff */
[----:B------:R-:W-:Y:S01]  /*114b0*/  FFMA.FTZ R33, R14, R25, -R33 ;  /* 0x000000190e217223 */ /* 0x000fe20000010821 */
[----:B------:R-:W-:Y:S01]  /*114c0*/  IMAD.U32 R24, R7, 0x10000, RZ ;  /* 0x0001000007187824 */ /* 0x000fe200078e00ff */
[----:B------:R-:W-:Y:S01]  /*114d0*/  LOP3.LUT R25, R116, 0xffff0000, RZ, 0xc0, !PT ;  /* 0xffff000074197812 */ /* 0x000fe200078ec0ff */
[----:B------:R-:W-:Y:S01]  /*114e0*/  FMUL.FTZ R28, R28, R13 ;  /* 0x0000000d1c1c7220 */ /* 0x000fe20000410000 */
[----:B------:R-:W-:Y:S01]  /*114f0*/  FFMA.FTZ R35, R14, R29, R35 ;  /* 0x0000001d0e237223 */ /* 0x000fe20000010023 */
[----:B------:R-:W-:Y:S01]  /*11500*/  FFMA.FTZ R37, R24, R13, -R37 ;  /* 0x0000000d18257223 */ /* 0x000fe20000010825 */
        /* <DEDUP_REMOVED lines=8> */
[C---:B------:R-:W-:Y:S01]  /*11590*/  FFMA.FTZ R29, R4.reuse, R13, -R29 ;  /* 0x0000000d041d7223 */ /* 0x040fe2000001081d */
[----:B------:R-:W-:Y:S01]  /*115a0*/  FMUL.FTZ R9, R9, R14 ;  /* 0x0000000e09097220 */ /* 0x000fe20000410000 */
[----:B------:R-:W-:Y:S01]  /*115b0*/  FFMA.FTZ R31, R4, R25, R31 ;  /* 0x00000019041f7223 */ /* 0x000fe2000001001f */
[----:B------:R-:W-:Y:S02]  /*115c0*/  IMAD.U32 R8, R122, 0x10000, RZ ;  /* 0x000100007a087824 */ /* 0x000fe400078e00ff */
[----:B------:R-:W-:Y:S01]  /*115d0*/  FMUL.FTZ R4, R27, R26 ;  /* 0x0000001a1b047220 */ /* 0x000fe20000410000 */
[C---:B------:R-:W-:Y:S01]  /*115e0*/  FFMA.FTZ R28, R5.reuse, R14, -R28 ;  /* 0x0000000e051c7223 */ /* 0x040fe2000001081c */
[----:B------:R-:W-:Y:S01]  /*115f0*/  FFMA.FTZ R24, R5, R24, R9 ;  /* 0x0000001805187223 */ /* 0x000fe20000010009 */
[-C--:B------:R-:W-:Y:S01]  /*11600*/  FMUL.FTZ R14, R27, R8.reuse ;  /* 0x000000081b0e7220 */ /* 0x080fe20000410000 */
[----:B------:R-:W-:Y:S01]  /*11610*/  FFMA.FTZ R13, R15, R8, -R4 ;  /* 0x000000080f0d7223 */ /* 0x000fe20000010804 */
[----:B------:R-:W-:-:S02]  /*11620*/  LOP3.LUT R9, R118, 0xffff0000, RZ, 0xc0, !PT ;  /* 0xffff000076097812 */ /* 0x000fc400078ec0ff */
[----:B------:R-:W-:Y:S01]  /*11630*/  LOP3.LUT R5, R122, 0xffff0000, RZ, 0xc0, !PT ;  /* 0xffff00007a057812 */ /* 0x000fe200078ec0ff */
[----:B------:R-:W-:Y:S01]  /*11640*/  FFMA.FTZ R14, R15, R26, R14 ;  /* 0x0000001a0f0e7223 */ /* 0x000fe2000001000e */
[----:B------:R-:W-:Y:S01]  /*11650*/  LOP3.LUT R8, R119, 0xffff0000, RZ, 0xc0, !PT ;  /* 0xffff000077087812 */ /* 0x000fe200078ec0ff */
[C---:B------:R-:W-:Y:S01]  /*11660*/  FMUL.FTZ R15, R10.reuse, R9 ;  /* 0x000000090a0f7220 */ /* 0x040fe20000410000 */
[----:B------:R-:W-:Y:S01]  /*11670*/  LOP3.LUT R4, R123, 0xffff0000, RZ, 0xc0, !PT ;  /* 0xffff00007b047812 */ /* 0x000fe200078ec0ff */
[-C--:B------:R-:W-:Y:S01]  /*11680*/  FMUL.FTZ R26, R10, R5.reuse ;  /* 0x000000050a1a7220 */ /* 0x080fe20000410000 */
[----:B------:R-:W-:Y:S01]  /*11690*/  LOP3.LUT R6, R6, 0xffff0000, RZ, 0xc0, !PT ;  /* 0xffff000006067812 */ /* 0x000fe200078ec0ff */
[----:B------:R-:W-:Y:S01]  /*116a0*/  FMUL.FTZ R32, R11, R8 ;  /* 0x000000080b207220 */ /* 0x000fe20000410000 */
[----:B------:R-:W-:Y:S01]  /*116b0*/  LOP3.LUT R7, R7, 0xffff0000, RZ, 0xc0, !PT ;  /* 0xffff000007077812 */ /* 0x000fe200078ec0ff */
[-C--:B------:R-:W-:Y:S02]  /*116c0*/  FMUL.FTZ R25, R11, R4.reuse ;  /* 0x000000040b197220 */ /* 0x080fe40000410000 */
[C---:B------:R-:W-:Y:S01]  /*116d0*/  FFMA.FTZ R10, R6.reuse, R5, -R15 ;  /* 0x00000005060a7223 */ /* 0x040fe2000001080f */
[----:B------:R-:W-:Y:S01]  /*116e0*/  FFMA.FTZ R11, R6, R9, R26 ;  /* 0x00000009060b7223 */ /* 0x000fe2000001001a */
        /* <DEDUP_REMOVED lines=12> */
.L_x_1539:
[----:B------:R-:W-:Y:S05]  /*117b0*/  BSYNC B1 ;  /* 0x0000000000017941 */ /* 0x000fea0003800000 */
.L_x_1538:
[----:B------:R-:W-:Y:S04]  /*117c0*/  BSSY B1, `(.L_x_1542) ;  /* 0x00000df000017945 */ /* 0x000fe80003800000 */
[----:B------:R-:W-:Y:S05]  /*117d0*/  @P2 BRA `(.L_x_1543) ;  /* 0x0000000c00742947 */ /* 0x000fea0003800000 */
[----:B------:R-:W4:Y:S01]  /*117e0*/  LDC R37, c[0x0][0x3d4] ;  /* 0x0000f500ff257b82 */ /* 0x000f220000000800 */
[----:B-123--:R-:W-:Y:S01]  /*117f0*/  SHF.R.S32.HI R5, RZ, 0x1f, R20 ;  /* 0x0000001fff057819 */ /* 0x00efe20000011414 */
[----:B------:R-:W-:Y:S01]  /*11800*/  IMAD.SHL.U32 R4, R20, 0x40, RZ ;  /* 0x0000004014047824 */ /* 0x000fe200078e00ff */
[----:B------:R-:W-:Y:S02]  /*11810*/  BSSY B2, `(.L_x_1544) ;  /* 0x0000071000027945 */ /* 0x000fe40003800000 */
[----:B------:R-:W-:Y:S02]  /*11820*/  LEA.HI R5, R5, R20, RZ, 0x3 ;  /* 0x0000001405057211 */ /* 0x000fe400078f18ff */
[----:B------:R-:W-:-:S03]  /*11830*/  LOP3.LUT R36, R4, 0x1c0, RZ, 0xc0, !PT ;  /* 0x000001c004247812 */ /* 0x000fc600078ec0ff */
[----:B------:R-:W-:Y:S01]  /*11840*/  IMAD.SHL.U32 R5, R5, 0x40, RZ ;  /* 0x0000004005057824 */ /* 0x000fe200078e00ff */
[----:B------:R-:W-:-:S04]  /*11850*/  SHF.R.U32.HI R39, RZ, 0x3, R36 ;  /* 0x00000003ff277819 */ /* 0x000fc80000011624 */
[----:B------:R-:W-:Y:S02]  /*11860*/  LOP3.LUT R12, R5, 0xfffffe00, RZ, 0xc0, !PT ;  /* 0xfffffe00050c7812 */ /* 0x000fe400078ec0ff */
[-C--:B----4-:R-:W-:Y:S02]  /*11870*/  ISETP.GE.AND P0, PT, R229, R37.reuse, PT ;  /* 0x00000025e500720c */ /* 0x090fe40003f06270 */
[----:B------:R-:W-:-:S11]  /*11880*/  ISETP.GE.AND P1, PT, R226, R37, PT ;  /* 0x00000025e200720c */ /* 0x000fd60003f26270 */
[----:B------:R-:W-:Y:S05]  /*11890*/  @P0 BRA `(.L_x_1545) ;  /* 0x0000000400a00947 */ /* 0x000fea0003800000 */
[----:B------:R-:W2:Y:S04]  /*118a0*/  LDL R6, [R1+0x28] ;  /* 0x0000280001067983 */ /* 0x000ea80000100800 */
[----:B------:R-:W3:Y:S01]  /*118b0*/  LDL R38, [R1+0x88] ;  /* 0x0000880001267983 */ /* 0x000ee20000100800 */
[----:B------:R-:W-:Y:S02]  /*118c0*/  SHF.R.U64 R20, R52, 0x10, R53 ;  /* 0x0000001034147819 */ /* 0x000fe40000001235 */
[----:B------:R-:W-:Y:S02]  /*118d0*/  SHF.R.U64 R26, R60, 0x10, R61 ;  /* 0x000000103c1a7819 */ /* 0x000fe4000000123d */
[----:B------:R-:W-:Y:S02]  /*118e0*/  SHF.R.U32.HI R53, RZ, 0x10, R53 ;  /* 0x00000010ff357819 */ /* 0x000fe40000011635 */
[----:B------:R-:W-:-:S02]  /*118f0*/  PRMT R105, R105, 0x5410, R20 ;  /* 0x0000541069697816 */ /* 0x000fc40000000014 */
[----:B------:R-:W-:Y:S02]  /*11900*/  PRMT R109, R109, 0x5410, R26 ;  /* 0x000054106d6d7816 */ /* 0x000fe4000000001a */
[----:B------:R-:W-:Y:S01]  /*11910*/  SHF.R.U32.HI R61, RZ, 0x10, R61 ;  /* 0x00000010ff3d7819 */ /* 0x000fe2000001163d */
[----:B------:R-:W-:Y:S01]  /*11920*/  IMAD.U32 R30, R105, 0x10000, RZ ;  /* 0x00010000691e7824 */ /* 0x000fe200078e00ff */
[----:B------:R-:W-:Y:S01]  /*11930*/  SHF.R.U64 R14, R54, 0x10, R55 ;  /* 0x00000010360e7819 */ /* 0x000fe20000001237 */
[----:B------:R-:W-:Y:S01]  /*11940*/  IMAD.U32 R29, R109, 0x10000, RZ ;  /* 0x000100006d1d7824 */ /* 0x000fe200078e00ff */
[----:B------:R-:W-:Y:S02]  /*11950*/  PRMT R106, R106, 0x5410, R53 ;  /* 0x000054106a6a7816 */ /* 0x000fe40000000035 */
[----:B------:R-:W-:Y:S02]  /*11960*/  SHF.R.U32.HI R55, RZ, 0x10, R55 ;  /* 0x00000010ff377819 */ /* 0x000fe40000011637 */
[----:B------:R-:W-:Y:S01]  /*11970*/  SHF.R.U64 R24, R62, 0x10, R63 ;  /* 0x000000103e187819 */ /* 0x000fe2000000123f */
[----:B------:R-:W-:Y:S01]  /*11980*/  IMAD.U32 R31, R106, 0x10000, RZ ;  /* 0x000100006a1f7824 */ /* 0x000fe200078e00ff */
[----:B------:R-:W-:-:S02]  /*11990*/  PRMT R110, R110, 0x5410, R61 ;  /* 0x000054106e6e7816 */ /* 0x000fc4000000003d */
[----:B------:R-:W-:Y:S02]  /*119a0*/  PRMT R107, R107, 0x5410, R14 ;  /* 0x000054106b6b7816 */ /* 0x000fe4000000000e */
[----:B------:R-:W-:Y:S02]  /*119b0*/  SHF.R.U32.HI R63, RZ, 0x10, R63 ;  /* 0x00000010ff3f7819 */ /* 0x000fe4000001163f */
[----:B------:R-:W-:Y:S02]  /*119c0*/  PRMT R108, R108, 0x5410, R55 ;  /* 0x000054106c6c7816 */ /* 0x000fe40000000037 */
[----:B------:R-:W-:Y:S02]  /*119d0*/  PRMT R112, R112, 0x5410, R63 ;  /* 0x0000541070707816 */ /* 0x000fe4000000003f */
[----:B------:R-:W-:Y:S02]  /*119e0*/  PRMT R111, R111, 0x5410, R24 ;  /* 0x000054106f6f7816 */ /* 0x000fe40000000018 */
[----:B------:R-:W-:-:S02]  /*119f0*/  LOP3.LUT R109, R109, 0xffff0000, RZ, 0xc0, !PT ;  /* 0xffff00006d6d7812 */ /* 0x000fc400078ec0ff */
[----:B------:R-:W-:Y:S02]  /*11a00*/  LOP3.LUT R105, R105, 0xffff0000, RZ, 0xc0, !PT ;  /* 0xffff000069697812 */ /* 0x000fe400078ec0ff */
[----:B------:R-:W-:Y:S02]  /*11a10*/  LOP3.LUT R106, R106, 0xffff0000, RZ, 0xc0, !PT ;  /* 0xffff00006a6a7812 */ /* 0x000fe400078ec0ff */
[----:B--2---:R-:W-:-:S04]  /*11a20*/  LEA.HI R4, R37, R6, RZ, 0x1d ;  /* 0x0000000625047211 */ /* 0x004fc800078fe8ff */
[----:B------:R-:W-:Y:S01]  /*11a30*/  SHF.R.S32.HI R7, RZ, 0x1f, R4 ;  /* 0x0000001fff077819 */ /* 0x000fe20000011404 */
[----:B------:R-:W-:-:S03]  /*11a40*/  IMAD.SHL.U32 R5, R4, 0x8, RZ ;  /* 0x0000000804057824 */ /* 0x000fc600078e00ff */
[----:B------:R-:W-:Y:S02]  /*11a50*/  LEA.HI R7, R7, R4, RZ, 0x3 ;  /* 0x0000000407077211 */ /* 0x000fe400078f18ff */
[----:B------:R-:W-:-:S03]  /*11a60*/  LOP3.LUT R4, R36, 0x38, R5, 0xf8, !PT ;  /* 0x0000003824047812 */ /* 0x000fc600078ef805 */
        /* <DEDUP_REMOVED lines=23> */
[----:B------:R-:W-:Y:S01]  /*11be0*/  FFMA.FTZ R32, R14, R29, -R33 ;  /* 0x0000001d0e207223 */ /* 0x000fe20000010821 */
[----:B------:R-:W-:Y:S02]  /*11bf0*/  IMAD.U32 R28, R11, 0x10000, RZ ;  /* 0x000100000b1c7824 */ /* 0x000fe400078e00ff */
[-C--:B------:R-:W-:Y:S01]  /*11c00*/  FMUL.FTZ R26, R26, R25.reuse ;  /* 0x000000191a1a7220 */ /* 0x080fe20000410000 */
[----:B------:R-:W-:Y:S02]  /*11c10*/  IMAD.U32 R33, R108, 0x10000, RZ ;  /* 0x000100006c217824 */ /* 0x000fe400078e00ff */
[----:B------:R-:W-:Y:S01]  /*11c20*/  FFMA.FTZ R34, R15, R25, -R34 ;  /* 0x000000190f227223 */ /* 0x000fe20000010822 */
[----:B------:R-:W-:Y:S02]  /*11c30*/  IMAD.U32 R29, R112, 0x10000, RZ ;  /* 0x00010000701d7824 */ /* 0x000fe400078e00ff */
[----:B------:R-:W-:Y:S01]  /*11c40*/  FFMA.FTZ R35, R14, R30, R35 ;  /* 0x0000001e0e237223 */ /* 0x000fe20000010023 */
[----:B------:R-:W-:Y:S01]  /*11c50*/  FMUL.FTZ R25, R28, R33 ;  /* 0x000000211c197220 */ /* 0x000fe20000410000 */
[----:B------:R-:W-:Y:S01]  /*11c60*/  LOP3.LUT R110, R110, 0xffff0000, RZ, 0xc0, !PT ;  /* 0xffff00006e6e7812 */ /* 0x000fe200078ec0ff */
[----:B------:R-:W-:Y:S01]  /*11c70*/  FMUL.FTZ R28, R28, R29 ;  /* 0x0000001d1c1c7220 */ /* 0x000fe20000410000 */
[----:B------:R-:W-:-:S02]  /*11c80*/  IMAD.U32 R27, R10, 0x10000, RZ ;  /* 0x000100000a1b7824 */ /* 0x000fc400078e00ff */
[----:B------:R-:W-:Y:S01]  /*11c90*/  FFMA.FTZ R30, R24, R29, -R25 ;  /* 0x0000001d181e7223 */ /* 0x000fe20000010819 */
[----:B------:R-:W-:Y:S01]  /*11ca0*/  FMUL.FTZ R25, R8, R109 ;  /* 0x0000006d08197220 */ /* 0x000fe20000410000 */
[----:B------:R-:W-:Y:S02]  /*11cb0*/  IMAD.U32 R14, R107, 0x10000, RZ ;  /* 0x000100006b0e7824 */ /* 0x000fe400078e00ff */
[----:B------:R-:W-:Y:S01]  /*11cc0*/  FFMA.FTZ R26, R15, R31, R26 ;  /* 0x0000001f0f1a7223 */ /* 0x000fe2000001001a */
[----:B------:R-:W-:Y:S01]  /*11cd0*/  FFMA.FTZ R33, R24, R33, R28 ;  /* 0x0000002118217223 */ /* 0x000fe2000001001c */
[-C--:B------:R-:W-:Y:S01]  /*11ce0*/  FMUL.FTZ R15, R8, R105.reuse ;  /* 0x00000069080f7220 */ /* 0x080fe20000410000 */
[----:B------:R-:W-:Y:S01]  /*11cf0*/  FFMA.FTZ R24, R4, R105, R25 ;  /* 0x0000006904187223 */ /* 0x000fe20000010019 */
[----:B------:R-:W-:Y:S01]  /*11d00*/  LOP3.LUT R10, R10, 0xffff0000, RZ, 0xc0, !PT ;  /* 0xffff00000a0a7812 */ /* 0x000fe200078ec0ff */
[----:B------:R-:W-:Y:S01]  /*11d10*/  IMAD.U32 R8, R111, 0x10000, RZ ;  /* 0x000100006f087824 */ /* 0x000fe200078e00ff */
[----:B------:R-:W-:Y:S01]  /*11d20*/  LOP3.LUT R11, R11, 0xffff0000, RZ, 0xc0, !PT ;  /* 0xffff00000b0b7812 */ /* 0x000fe200078ec0ff */
[C---:B------:R-:W-:Y:S01]  /*11d30*/  FMUL.FTZ R28, R9.reuse, R106 ;  /* 0x0000006a091c7220 */ /* 0x040fe20000410000 */
[----:B------:R-:W-:Y:S01]  /*11d40*/  FMUL.FTZ R29, R9, R110 ;  /* 0x0000006e091d7220 */ /* 0x000fe20000410000 */
[----:B------:R-:W-:Y:S01]  /*11d50*/  FMUL.FTZ R25, R27, R14 ;  /* 0x0000000e1b197220 */ /* 0x000fe20000410000 */
[----:B------:R-:W-:Y:S01]  /*11d60*/  LOP3.LUT R107, R107, 0xffff0000, RZ, 0xc0, !PT ;  /* 0xffff00006b6b7812 */ /* 0x000fe200078ec0ff */
[C---:B------:R-:W-:Y:S01]  /*11d70*/  FFMA.FTZ R9, R5.reuse, R110, -R28 ;  /* 0x0000006e05097223 */ /* 0x040fe2000001081c */
[----:B------:R-:W-:Y:S01]  /*11d80*/  LOP3.LUT R108, R108, 0xffff0000, RZ, 0xc0, !PT ;  /* 0xffff00006c6c7812 */ /* 0x000fe200078ec0ff */
[----:B------:R-:W-:Y:S01]  /*11d90*/  FFMA.FTZ R29, R5, R106, R29 ;  /* 0x0000006a051d7223 */ /* 0x000fe2000001001d */
[----:B------:R-:W-:Y:S01]  /*11da0*/  LOP3.LUT R111, R111, 0xffff0000, RZ, 0xc0, !PT ;  /* 0xffff00006f6f7812 */ /* 0x000fe200078ec0ff */
[-C--:B------:R-:W-:Y:S01]  /*11db0*/  FMUL.FTZ R27, R27, R8.reuse ;  /* 0x000000081b1b7220 */ /* 0x080fe20000410000 */
[----:B------:R-:W-:Y:S01]  /*11dc0*/  LOP3.LUT R112, R112, 0xffff0000, RZ, 0xc0, !PT ;  /* 0xffff000070707812 */ /* 0x000fe200078ec0ff */
[----:B------:R-:W-:Y:S01]  /*11dd0*/  FFMA.FTZ R25, R20, R8, -R25 ;  /* 0x0000000814197223 */ /* 0x000fe20000010819 */
[----:B------:R-:W-:Y:S01]  /*11de0*/  FFMA.FTZ R15, R4, R109, -R15 ;  /* 0x0000006d040f7223 */ /* 0x000fe2000001080f */
[C---:B------:R-:W-:Y:S01]  /*11df0*/  FMUL.FTZ R5, R10.reuse, R107 ;  /* 0x0000006b0a057220 */ /* 0x040fe20000410000 */
[C---:B------:R-:W-:Y:S01]  /*11e00*/  FMUL.FTZ R8, R11.reuse, R108 ;  /* 0x0000006c0b087220 */ /* 0x040fe20000410000 */
[-C--:B------:R-:W-:Y:S01]  /*11e10*/  FMUL.FTZ R4, R10, R111.reuse ;  /* 0x0000006f0a047220 */ /* 0x080fe20000410000 */
[----:B------:R-:W-:Y:S01]  /*11e20*/  FMUL.FTZ R31, R11, R112 ;  /* 0x000000700b1f7220 */ /* 0x000fe20000410000 */
[----:B------:R-:W-:Y:S01]  /*11e30*/  FFMA.FTZ R27, R20, R14, R27 ;  /* 0x0000000e141b7223 */ /* 0x000fe2000001001b */
[C---:B------:R-:W-:Y:S01]  /*11e40*/  FFMA.FTZ R10, R6.reuse, R111, -R5 ;  /* 0x0000006f060a7223 */ /* 0x040fe20000010805 */
[C---:B------:R-:W-:Y:S01]  /*11e50*/  FFMA.FTZ R11, R7.reuse, R112, -R8 ;  /* 0x00000070070b7223 */ /* 0x040fe20000010808 */
        /* <DEDUP_REMOVED lines=12> */
.L_x_1545:
[----:B------:R-:W-:Y:S05]  /*11f20*/  BSYNC B2 ;  /* 0x0000000000027941 */ /* 0x000fea0003800000 */
.L_x_1544:
[----:B------:R-:W-:Y:S05]  /*11f30*/  @P1 BRA `(.L_x_1543) ;  /* 0x00000004009c1947 */ /* 0x000fea0003800000 */
[----:B------:R-:W2:Y:S01]  /*11f40*/  LDL R33, [R1+0x84] ;  /* 0x0000840001217983 */ /* 0x000ea20000100800 */
[----:B------:R-:W-:Y:S02]  /*11f50*/  LEA.HI R37, R37, R0, RZ, 0x1d ;  /* 0x0000000025257211 */ /* 0x000fe400078fe8ff */
[----:B------:R-:W-:Y:S02]  /*11f60*/  SHF.R.U64 R20, R56, 0x10, R57 ;  /* 0x0000001038147819 */ /* 0x000fe40000001239 */
[----:B-1----:R-:W-:Y:S01]  /*11f70*/  SHF.R.S32.HI R6, RZ, 0x1f, R37 ;  /* 0x0000001fff067819 */ /* 0x002fe20000011425 */
[----:B------:R-:W-:Y:S01]  /*11f80*/  IMAD.SHL.U32 R4, R37, 0x8, RZ ;  /* 0x0000000825047824 */ /* 0x000fe200078e00ff */
[----:B------:R-:W-:Y:S02]  /*11f90*/  SHF.R.U64 R26, R80, 0x10, R81 ;  /* 0x00000010501a7819 */ /* 0x000fe40000001251 */
[----:B------:R-:W-:Y:S02]  /*11fa0*/  LEA.HI R6, R6, R37, RZ, 0x3 ;  /* 0x0000002506067211 */ /* 0x000fe400078f18ff */
[----:B------:R-:W-:-:S02]  /*11fb0*/  LOP3.LUT R4, R36, 0x38, R4, 0xf8, !PT ;  /* 0x0000003824047812 */ /* 0x000fc400078ef804 */
[----:B------:R-:W-:Y:S01]  /*11fc0*/  SHF.R.U64 R24, R82, 0x10, R83 ;  /* 0x0000001052187819 */ /* 0x000fe20000001253 */
[----:B------:R-:W-:Y:S01]  /*11fd0*/  IMAD.SHL.U32 R6, R6, 0x400, RZ ;  /* 0x0000040006067824 */ /* 0x000fe200078e00ff */
[----:B------:R-:W-:Y:S02]  /*11fe0*/  LOP3.LUT R5, R4, R39, RZ, 0x3c, !PT ;  /* 0x0000002704057212 */ /* 0x000fe400078e3cff */
[----:B------:R-:W-:Y:S02]  /*11ff0*/  PRMT R89, R89, 0x5410, R20 ;  /* 0x0000541059597816 */ /* 0x000fe40000000014 */
[----:B------:R-:W-:Y:S02]  /*12000*/  LOP3.LUT R6, R6, 0x7fffe000, RZ, 0xc0, !PT ;  /* 0x7fffe00006067812 */ /* 0x000fe400078ec0ff */
[----:B------:R-:W-:Y:S01]  /*12010*/  SHF.R.U64 R14, R58, 0x10, R59 ;  /* 0x000000103a0e7819 */ /* 0x000fe2000000123b */
[----:B------:R-:W-:Y:S01]  /*12020*/  IMAD.U32 R29, R89, 0x10000, RZ ;  /* 0x00010000591d7824 */ /* 0x000fe200078e00ff */
[----:B0-----:R-:W-:-:S02]  /*12030*/  IADD3 R9, R5, R6, R12 ;  /* 0x0000000605097210 */ /* 0x001fc40007ffe00c */
[----:B------:R-:W-:Y:S02]  /*12040*/  PRMT R103, R103, 0x5410, R26 ;  /* 0x0000541067677816 */ /* 0x000fe4000000001a */
[----:B------:R-:W-:Y:S01]  /*12050*/  PRMT R101, R101, 0x5410, R24 ;  /* 0x0000541065657816 */ /* 0x000fe20000000018 */
[----:B------:R-:W-:Y:S01]  /*12060*/  IMAD R12, R9, 0x2, R16 ;  /* 0x00000002090c7824 */ /* 0x000fe200078e0210 */
[----:B------:R-:W-:Y:S01]  /*12070*/  SHF.R.U32.HI R59, RZ, 0x10, R59 ;  /* 0x00000010ff3b7819 */ /* 0x000fe2000001163b */
[----:B------:R-:W-:Y:S01]  /*12080*/  IMAD.U32 R28, R103, 0x10000, RZ ;  /* 0x00010000671c7824 */ /* 0x000fe200078e00ff */
[----:B------:R-:W-:Y:S02]  /*12090*/  SHF.R.U32.HI R57, RZ, 0x10, R57 ;  /* 0x00000010ff397819 */ /* 0x000fe40000011639 */
[----:B------:R-:W0:Y:S01]  /*120a0*/  LDS.128 R8, [R12+0x10400] ;  /* 0x010400000c087984 */ /* 0x000e220000000c00 */
[----:B------:R-:W-:Y:S02]  /*120b0*/  SHF.R.U32.HI R81, RZ, 0x10, R81 ;  /* 0x00000010ff517819 */ /* 0x000fe40000011651 */
[----:B------:R-:W-:-:S02]  /*120c0*/  SHF.R.U32.HI R82, RZ, 0x10, R83 ;  /* 0x00000010ff527819 */ /* 0x000fc40000011653 */
[----:B------:R-:W-:Y:S02]  /*120d0*/  PRMT R92, R92, 0x5410, R59 ;  /* 0x000054105c5c7816 */ /* 0x000fe4000000003b */
[----:B------:R-:W-:Y:S02]  /*120e0*/  PRMT R90, R90, 0x5410, R57 ;  /* 0x000054105a5a7816 */ /* 0x000fe40000000039 */
[----:B------:R-:W-:Y:S02]  /*120f0*/  PRMT R102, R102, 0x5410, R81 ;  /* 0x0000541066667816 */ /* 0x000fe40000000051 */
[----:B------:R-:W-:Y:S01]  /*12100*/  PRMT R113, R113, 0x5410, R82 ;  /* 0x0000541071717816 */ /* 0x000fe20000000052 */
[----:B------:R-:W-:Y:S01]  /*12110*/  IMAD.U32 R30, R90, 0x10000, RZ ;  /* 0x000100005a1e7824 */ /* 0x000fe200078e00ff */
[----:B------:R-:W-:Y:S02]  /*12120*/  LOP3.LUT R89, R89, 0xffff0000, RZ, 0xc0, !PT ;  /* 0xffff000059597812 */ /* 0x000fe400078ec0ff */
[----:B------:R-:W-:-:S02]  /*12130*/  PRMT R91, R91, 0x5410, R14 ;  /* 0x000054105b5b7816 */ /* 0x000fc4000000000e */
[----:B------:R-:W-:Y:S02]  /*12140*/  LOP3.LUT R103, R103, 0xffff0000, RZ, 0xc0, !PT ;  /* 0xffff000067677812 */ /* 0x000fe400078ec0ff */
[----:B------:R-:W-:Y:S01]  /*12150*/  LOP3.LUT R90, R90, 0xffff0000, RZ, 0xc0, !PT ;  /* 0xffff00005a5a7812 */ /* 0x000fe200078ec0ff */
[C---:B0-----:R-:W-:Y:S01]  /*12160*/  IMAD.U32 R24, R8.reuse, 0x10000, RZ ;  /* 0x0001000008187824 */ /* 0x041fe200078e00ff */
[----:B------:R-:W-:Y:S01]  /*12170*/  LOP3.LUT R8, R8, 0xffff0000, RZ, 0xc0, !PT ;  /* 0xffff000008087812 */ /* 0x000fe200078ec0ff */
[C---:B------:R-:W-:Y:S01]  /*12180*/  IMAD.U32 R27, R11.reuse, 0x10000, RZ ;  /* 0x000100000b1b7824 */ /* 0x040fe200078e00ff */
[----:B------:R-:W-:Y:S01]  /*12190*/  LOP3.LUT R11, R11, 0xffff0000, RZ, 0xc0, !PT ;  /* 0xffff00000b0b7812 */ /* 0x000fe200078ec0ff */
[C---:B------:R-:W-:Y:S01]  /*121a0*/  FMUL.FTZ R32, R24.reuse, R29 ;  /* 0x0000001d18207220 */ /* 0x040fe20000410000 */
[----:B------:R-:W-:Y:S01]  /*121b0*/  FMUL.FTZ R34, R24, R28 ;  /* 0x0000001c18227220 */ /* 0x000fe20000410000 */
[C---:B------:R-:W-:Y:S01]  /*121c0*/  IMAD.U32 R25, R9.reuse, 0x10000, RZ ;  /* 0x0001000009197824 */ /* 0x040fe200078e00ff */
[----:B------:R-:W-:Y:S01]  /*121d0*/  LOP3.LUT R9, R9, 0xffff0000, RZ, 0xc0, !PT ;  /* 0xffff000009097812 */ /* 0x000fe200078ec0ff */
[C---:B------:R-:W-:Y:S01]  /*121e0*/  IMAD.U32 R24, R102.reuse, 0x10000, RZ ;  /* 0x0001000066187824 */ /* 0x040fe200078e00ff */
[----:B------:R-:W-:Y:S01]  /*121f0*/  LOP3.LUT R102, R102, 0xffff0000, RZ, 0xc0, !PT ;  /* 0xffff000066667812 */ /* 0x000fe200078ec0ff */
[----:B------:R-:W-:Y:S01]  /*12200*/  FMUL.FTZ R31, R25, R30 ;  /* 0x0000001e191f7220 */ /* 0x000fe20000410000 */
[----:B------:R-:W-:-:S02]  /*12210*/  IMAD.U32 R26, R10, 0x10000, RZ ;  /* 0x000100000a1a7824 */ /* 0x000fc400078e00ff */
[----:B------:R-:W-:Y:S01]  /*12220*/  FMUL.FTZ R25, R25, R24 ;  /* 0x0000001819197220 */ /* 0x000fe20000410000 */
[----:B------:R-:W-:Y:S01]  /*12230*/  LOP3.LUT R10, R10, 0xffff0000, RZ, 0xc0, !PT ;  /* 0xffff00000a0a7812 */ /* 0x000fe200078ec0ff */
[----:B--2---:R-:W0:Y:S02]  /*12240*/  LDS.128 R4, [R33] ;  /* 0x0000000021047984 */ /* 0x004e240000000c00 */
[C---:B0-----:R-:W-:Y:S01]  /*12250*/  IMAD.U32 R13, R4.reuse, 0x10000, RZ ;  /* 0x00010000040d7824 */ /* 0x041fe200078e00ff */
[----:B------:R-:W-:Y:S01]  /*12260*/  LOP3.LUT R4, R4, 0xffff0000, RZ, 0xc0, !PT ;  /* 0xffff000004047812 */ /* 0x000fe200078ec0ff */
[C---:B------:R-:W-:Y:S01]  /*12270*/  IMAD.U32 R20, R7.reuse, 0x10000, RZ ;  /* 0x0001000007147824 */ /* 0x040fe200078e00ff */
[----:B------:R-:W-:Y:S01]  /*12280*/  LOP3.LUT R7, R7, 0xffff0000, RZ, 0xc0, !PT ;  /* 0xffff000007077812 */ /* 0x000fe200078ec0ff */
[C---:B------:R-:W-:Y:S01]  /*12290*/  FFMA.FTZ R32, R13.reuse, R28, -R32 ;  /* 0x0000001c0d207223 */ /* 0x040fe20000010820 */
[C---:B------:R-:W-:Y:S02]  /*122a0*/  IMAD.U32 R28, R92.reuse, 0x10000, RZ ;  /* 0x000100005c1c7824 */ /* 0x040fe400078e00ff */
[----:B------:R-:W-:Y:S01]  /*122b0*/  FFMA.FTZ R34, R13, R29, R34 ;  /* 0x0000001d0d227223 */ /* 0x000fe20000010022 */
[----:B------:R-:W-:Y:S01]  /*122c0*/  IMAD.U32 R13, R113, 0x10000, RZ ;  /* 0x00010000710d7824 */ /* 0x000fe200078e00ff */
[----:B------:R-:W-:Y:S01]  /*122d0*/  LOP3.LUT R92, R92, 0xffff0000, RZ, 0xc0, !PT ;  /* 0xffff00005c5c7812 */ /* 0x000fe200078ec0ff */
[----:B------:R-:W-:Y:S01]  /*122e0*/  FMUL.FTZ R29, R27, R28 ;  /* 0x0000001c1b1d7220 */ /* 0x000fe20000410000 */
[----:B------:R-:W-:-:S02]  /*122f0*/  IMAD.U32 R14, R5, 0x10000, RZ ;  /* 0x00010000050e7824 */ /* 0x000fc400078e00ff */
[-C--:B------:R-:W-:Y:S01]  /*12300*/  FMUL.FTZ R27, R27, R13.reuse ;  /* 0x0000000d1b1b7220 */ /* 0x080fe20000410000 */
[----:B------:R-:W-:Y:S02]  /*12310*/  IMAD.U32 R15, R6, 0x10000, RZ ;  /* 0x00010000060f7824 */ /* 0x000fe400078e00ff */
[----:B------:R-:W-:Y:S01]  /*12320*/  FFMA.FTZ R29, R20, R13, -R29 ;  /* 0x0000000d141d7223 */ /* 0x000fe2000001081d */
[----:B------:R-:W-:Y:S01]  /*12330*/  FMUL.FTZ R13, R8, R89 ;  /* 0x00000059080d7220 */ /* 0x000fe20000410000 */
[C---:B------:R-:W-:Y:S01]  /*12340*/  FFMA.FTZ R31, R14.reuse, R24, -R31 ;  /* 0x000000180e1f7223 */ /* 0x040fe2000001081f */
[----:B------:R-:W-:Y:S01]  /*12350*/  FFMA.FTZ R14, R14, R30, R25 ;  /* 0x0000001e0e0e7223 */ /* 0x000fe20000010019 */
[-C--:B------:R-:W-:Y:S01]  /*12360*/  FMUL.FTZ R25, R8, R103.reuse ;  /* 0x0000006708197220 */ /* 0x080fe20000410000 */
[----:B------:R-:W-:Y:S01]  /*12370*/  FFMA.FTZ R103, R4, R103, -R13 ;  /* 0x0000006704677223 */ /* 0x000fe2000001080d */
[----:B------:R-:W-:Y:S02]  /*12380*/  IMAD.U32 R13, R91, 0x10000, RZ ;  /* 0x000100005b0d7824 */ /* 0x000fe400078e00ff */
[----:B------:R-:W-:Y:S01]  /*12390*/  FFMA.FTZ R27, R20, R28, R27 ;  /* 0x0000001c141b7223 */ /* 0x000fe2000001001b */
[----:B------:R-:W-:Y:S01]  /*123a0*/  FFMA.FTZ R25, R4, R89, R25 ;  /* 0x0000005904197223 */ /* 0x000fe20000010019 */
[----:B------:R-:W-:-:S02]  /*123b0*/  IMAD.U32 R8, R101, 0x10000, RZ ;  /* 0x0001000065087824 */ /* 0x000fc400078e00ff */
[C---:B------:R-:W-:Y:S01]  /*123c0*/  FMUL.FTZ R4, R26.reuse, R13 ;  /* 0x0000000d1a047220 */ /* 0x040fe20000410000 */
[----:B------:R-:W-:Y:S01]  /*123d0*/  LOP3.LUT R5, R5, 0xffff0000, RZ, 0xc0, !PT ;  /* 0xffff000005057812 */ /* 0x000fe200078ec0ff */
[C---:B------:R-:W-:Y:S01]  /*123e0*/  FMUL.FTZ R20, R9.reuse, R90 ;  /* 0x0000005a09147220 */ /* 0x040fe20000410000 */
[----:B------:R-:W-:Y:S01]  /*123f0*/  FMUL.FTZ R9, R9, R102 ;  /* 0x0000006609097220 */ /* 0x000fe20000410000 */
[----:B------:R-:W-:Y:S01]  /*12400*/  FFMA.FTZ R24, R15, R8, -R4 ;  /* 0x000000080f187223 */ /* 0x000fe20000010804 */
[----:B------:R-:W-:Y:S01]  /*12410*/  LOP3.LUT R91, R91, 0xffff0000, RZ, 0xc0, !PT ;  /* 0xffff00005b5b7812 */ /* 0x000fe200078ec0ff */
[----:B------:R-:W-:Y:S01]  /*12420*/  FFMA.FTZ R20, R5, R102, -R20 ;  /* 0x0000006605147223 */ /* 0x000fe20000010814 */
[----:B------:R-:W-:Y:S01]  /*12430*/  LOP3.LUT R101, R101, 0xffff0000, RZ, 0xc0, !PT ;  /* 0xffff000065657812 */ /* 0x000fe200078ec0ff */
[----:B------:R-:W-:Y:S01]  /*12440*/  FFMA.FTZ R9, R5, R90, R9 ;  /* 0x0000005a05097223 */ /* 0x000fe20000010009 */
[----:B------:R-:W-:Y:S01]  /*12450*/  LOP3.LUT R4, R113, 0xffff0000, RZ, 0xc0, !PT ;  /* 0xffff000071047812 */ /* 0x000fe200078ec0ff */
[----:B------:R-:W-:Y:S01]  /*12460*/  FMUL.FTZ R26, R26, R8 ;  /* 0x000000081a1a7220 */ /* 0x000fe20000410000 */
[----:B------:R-:W-:Y:S01]  /*12470*/  LOP3.LUT R6, R6, 0xffff0000, RZ, 0xc0, !PT ;  /* 0xffff000006067812 */ /* 0x000fe200078ec0ff */
[C---:B------:R-:W-:Y:S01]  /*12480*/  FMUL.FTZ R5, R10.reuse, R91 ;  /* 0x0000005b0a057220 */ /* 0x040fe20000410000 */
[C---:B------:R-:W-:Y:S01]  /*12490*/  FMUL.FTZ R8, R11.reuse, R92 ;  /* 0x0000005c0b087220 */ /* 0x040fe20000410000 */
[-C--:B------:R-:W-:Y:S01]  /*124a0*/  FMUL.FTZ R10, R10, R101.reuse ;  /* 0x000000650a0a7220 */ /* 0x080fe20000410000 */
[-C--:B------:R-:W-:Y:S01]  /*124b0*/  FMUL.FTZ R11, R11, R4.reuse ;  /* 0x000000040b0b7220 */ /* 0x080fe20000410000 */
[C---:B------:R-:W-:Y:S01]  /*124c0*/  FFMA.FTZ R101, R6.reuse, R101, -R5 ;  /* 0x0000006506657223 */ /* 0x040fe20000010805 */
[----:B------:R-:W-:Y:S01]  /*124d0*/  FFMA.FTZ R28, R7, R4, -R8 ;  /* 0x00000004071c7223 */ /* 0x000fe20000010808 */
[----:B------:R-:W-:Y:S01]  /*124e0*/  FFMA.FTZ R26, R15, R13, R26 ;  /* 0x0000000d0f1a7223 */ /* 0x000fe2000001001a */
        /* <DEDUP_REMOVED lines=12> */
.L_x_1543:
[----:B------:R-:W-:Y:S05]  /*125b0*/  BSYNC B1 ;  /* 0x0000000000017941 */ /* 0x000fea0003800000 */
.L_x_1542:
[----:B------:R-:W-:Y:S05]  /*125c0*/  @P3 BRA `(.L_x_1501) ;  /* 0x0000000c006c3947 */ /* 0x000fea0003800000 */
[----:B-1234-:R-:W2:Y:S01]  /*125d0*/  LDL R4, [R1+0x70] ;  /* 0x0000700001047983 */ /* 0x01eea20000100800 */
[----:B------:R-:W1:Y:S03]  /*125e0*/  LDC R33, c[0x0][0x3d4] ;  /* 0x0000f500ff217b82 */ /* 0x000e660000000800 */
[----:B------:R3:W5:Y:S01]  /*125f0*/  LDL R36, [R1+0x74] ;  /* 0x0000740001247983 */ /* 0x0007620000100800 */
[----:B------:R-:W-:Y:S01]  /*12600*/  BSSY B1, `(.L_x_1546) ;  /* 0x000006f000017945 */ /* 0x000fe20003800000 */
[-C--:B-1----:R-:W-:Y:S02]  /*12610*/  ISETP.GE.AND P0, PT, R229, R33.reuse, PT ;  /* 0x00000021e500720c */ /* 0x082fe40003f06270 */
[----:B------:R-:W-:Y:S01]  /*12620*/  ISETP.GE.AND P1, PT, R226, R33, PT ;  /* 0x00000021e200720c */ /* 0x000fe20003f26270 */
[----:B--2---:R-:W-:-:S05]  /*12630*/  IMAD.SHL.U32 R4, R4, 0x40, RZ ;  /* 0x0000004004047824 */ /* 0x004fca00078e00ff */
[----:B------:R-:W-:-:S04]  /*12640*/  LOP3.LUT R35, R4, 0x1c0, RZ, 0xc0, !PT ;  /* 0x000001c004237812 */ /* 0x000fc800078ec0ff */
[----:B------:R-:W-:Y:S01]  /*12650*/  SHF.R.U32.HI R37, RZ, 0x3, R35 ;  /* 0x00000003ff257819 */ /* 0x000fe20000011623 */
[----:B---3--:R-:W-:Y:S06]  /*12660*/  @P0 BRA `(.L_x_1547) ;  /* 0x0000000400a00947 */ /* 0x008fec0003800000 */
[----:B------:R-:W2:Y:S04]  /*12670*/  LDL R5, [R1+0x28] ;  /* 0x0000280001057983 */ /* 0x000ea80000100800 */
[----:B------:R-:W3:Y:S01]  /*12680*/  LDL R38, [R1+0x80] ;  /* 0x0000800001267983 */ /* 0x000ee20000100800 */
[----:B------:R-:W-:Y:S02]  /*12690*/  SHF.R.U64 R20, R64, 0x10, R65 ;  /* 0x0000001040147819 */ /* 0x000fe40000001241 */
[----:B------:R-:W-:Y:S02]  /*126a0*/  SHF.R.U64 R26, R72, 0x10, R73 ;  /* 0x00000010481a7819 */ /* 0x000fe40000001249 */
[----:B------:R-:W-:Y:S02]  /*126b0*/  SHF.R.U64 R24, R74, 0x10, R75 ;  /* 0x000000104a187819 */ /* 0x000fe4000000124b */
[----:B------:R-:W-:-:S02]  /*126c0*/  PRMT R93, R93, 0x5410, R20 ;  /* 0x000054105d5d7816 */ /* 0x000fc40000000014 */
[--C-:B------:R-:W-:Y:S02]  /*126d0*/  SHF.R.U64 R14, R66, 0x10, R67.reuse ;  /* 0x00000010420e7819 */ /* 0x100fe40000001243 */
[----:B------:R-:W-:Y:S01]  /*126e0*/  PRMT R97, R97, 0x5410, R26 ;  /* 0x0000541061617816 */ /* 0x000fe2000000001a */
[----:B------:R-:W-:Y:S01]  /*126f0*/  IMAD.U32 R29, R93, 0x10000, RZ ;  /* 0x000100005d1d7824 */ /* 0x000fe200078e00ff */
[----:B------:R-:W-:Y:S02]  /*12700*/  PRMT R99, R99, 0x5410, R24 ;  /* 0x0000541063637816 */ /* 0x000fe40000000018 */
[----:B------:R-:W-:Y:S01]  /*12710*/  SHF.R.U32.HI R67, RZ, 0x10, R67 ;  /* 0x00000010ff437819 */ /* 0x000fe20000011643 */
[----:B------:R-:W-:Y:S01]  /*12720*/  IMAD.U32 R28, R97, 0x10000, RZ ;  /* 0x00010000611c7824 */ /* 0x000fe200078e00ff */
[----:B------:R-:W-:Y:S02]  /*12730*/  SHF.R.U32.HI R65, RZ, 0x10, R65 ;  /* 0x00000010ff417819 */ /* 0x000fe40000011641 */
[----:B------:R-:W-:-:S02]  /*12740*/  SHF.R.U32.HI R73, RZ, 0x10, R73 ;  /* 0x00000010ff497819 */ /* 0x000fc40000011649 */
[----:B------:R-:W-:Y:S02]  /*12750*/  SHF.R.U32.HI R75, RZ, 0x10, R75 ;  /* 0x00000010ff4b7819 */ /* 0x000fe4000001164b */
[----:B------:R-:W-:Y:S02]  /*12760*/  PRMT R96, R96, 0x5410, R67 ;  /* 0x0000541060607816 */ /* 0x000fe40000000043 */
[----:B------:R-:W-:Y:S02]  /*12770*/  PRMT R94, R94, 0x5410, R65 ;  /* 0x000054105e5e7816 */ /* 0x000fe40000000041 */
[----:B------:R-:W-:Y:S02]  /*12780*/  PRMT R98, R98, 0x5410, R73 ;  /* 0x0000541062627816 */ /* 0x000fe40000000049 */
[----:B------:R-:W-:Y:S01]  /*12790*/  PRMT R100, R100, 0x5410, R75 ;  /* 0x0000541064647816 */ /* 0x000fe2000000004b */
[----:B------:R-:W-:Y:S01]  /*127a0*/  IMAD.U32 R30, R94, 0x10000, RZ ;  /* 0x000100005e1e7824 */ /* 0x000fe200078e00ff */
[----:B------:R-:W-:-:S02]  /*127b0*/  LOP3.LUT R93, R93, 0xffff0000, RZ, 0xc0, !PT ;  /* 0xffff00005d5d7812 */ /* 0x000fc400078ec0ff */
[----:B------:R-:W-:Y:S02]  /*127c0*/  PRMT R95, R95, 0x5410, R14 ;  /* 0x000054105f5f7816 */ /* 0x000fe4000000000e */
        /* <DEDUP_REMOVED lines=10> */
[----:B0----5:R-:W-:Y:S02]  /*12870*/  IADD3 R9, R4, R7, R36 ;  /* 0x0000000704097210 */ /* 0x021fe40007ffe024 */
        /* <DEDUP_REMOVED lines=16> */
[-C--:B------:R-:W-:Y:S01]  /*12980*/  FMUL.FTZ R34, R24, R28.reuse ;  /* 0x0000001c18227220 */ /* 0x080fe20000410000 */
[C---:B------:R-:W-:Y:S01]  /*12990*/  IMAD.U32 R25, R9.reuse, 0x10000, RZ ;  /* 0x0001000009197824 */ /* 0x040fe200078e00ff */
[----:B------:R-:W-:Y:S01]  /*129a0*/  LOP3.LUT R9, R9, 0xffff0000, RZ, 0xc0, !PT ;  /* 0xffff000009097812 */ /* 0x000fe200078ec0ff */
[----:B------:R-:W-:Y:S01]  /*129b0*/  FFMA.FTZ R32, R13, R28, -R32 ;  /* 0x0000001c0d207223 */ /* 0x000fe20000010820 */
[----:B------:R-:W-:-:S02]  /*129c0*/  IMAD.U32 R28, R96, 0x10000, RZ ;  /* 0x00010000601c7824 */ /* 0x000fc400078e00ff */
[----:B------:R-:W-:Y:S01]  /*129d0*/  FFMA.FTZ R34, R13, R29, R34 ;  /* 0x0000001d0d227223 */ /* 0x000fe20000010022 */
[----:B------:R-:W-:Y:S02]  /*129e0*/  IMAD.U32 R24, R98, 0x10000, RZ ;  /* 0x0001000062187824 */ /* 0x000fe400078e00ff */
[----:B------:R-:W-:Y:S01]  /*129f0*/  FMUL.FTZ R31, R25, R30 ;  /* 0x0000001e191f7220 */ /* 0x000fe20000410000 */
[----:B------:R-:W-:Y:S02]  /*12a00*/  IMAD.U32 R13, R100, 0x10000, RZ ;  /* 0x00010000640d7824 */ /* 0x000fe400078e00ff */
[----:B------:R-:W-:Y:S01]  /*12a10*/  FMUL.FTZ R29, R27, R28 ;  /* 0x0000001c1b1d7220 */ /* 0x000fe20000410000 */
[-C--:B------:R-:W-:Y:S01]  /*12a20*/  FMUL.FTZ R25, R25, R24.reuse ;  /* 0x0000001819197220 */ /* 0x080fe20000410000 */
[----:B------:R-:W-:Y:S01]  /*12a30*/  FFMA.FTZ R31, R14, R24, -R31 ;  /* 0x000000180e1f7223 */ /* 0x000fe2000001081f */
[-C--:B------:R-:W-:Y:S01]  /*12a40*/  FMUL.FTZ R27, R27, R13.reuse ;  /* 0x0000000d1b1b7220 */ /* 0x080fe20000410000 */
[----:B------:R-:W-:Y:S01]  /*12a50*/  FFMA.FTZ R29, R20, R13, -R29 ;  /* 0x0000000d141d7223 */ /* 0x000fe2000001081d */
[----:B------:R-:W-:Y:S01]  /*12a60*/  FMUL.FTZ R13, R8, R93 ;  /* 0x0000005d080d7220 */ /* 0x000fe20000410000 */
[----:B------:R-:W-:Y:S01]  /*12a70*/  FFMA.FTZ R14, R14, R30, R25 ;  /* 0x0000001e0e0e7223 */ /* 0x000fe20000010019 */
[-C--:B------:R-:W-:Y:S01]  /*12a80*/  FMUL.FTZ R25, R8, R97.reuse ;  /* 0x0000006108197220 */ /* 0x080fe20000410000 */
[----:B------:R-:W-:Y:S01]  /*12a90*/  LOP3.LUT R98, R98, 0xffff0000, RZ, 0xc0, !PT ;  /* 0xffff000062627812 */ /* 0x000fe200078ec0ff */
[----:B------:R-:W-:Y:S01]  /*12aa0*/  FFMA.FTZ R97, R4, R97, -R13 ;  /* 0x0000006104617223 */ /* 0x000fe2000001080d */
[----:B------:R-:W-:-:S02]  /*12ab0*/  IMAD.U32 R26, R10, 0x10000, RZ ;  /* 0x000100000a1a7824 */ /* 0x000fc400078e00ff */
[----:B------:R-:W-:Y:S01]  /*12ac0*/  FFMA.FTZ R27, R20, R28, R27 ;  /* 0x0000001c141b7223 */ /* 0x000fe2000001001b */
[----:B------:R-:W-:Y:S02]  /*12ad0*/  IMAD.U32 R13, R95, 0x10000, RZ ;  /* 0x000100005f0d7824 */ /* 0x000fe400078e00ff */
[----:B------:R-:W-:Y:S01]  /*12ae0*/  FMUL.FTZ R20, R9, R94 ;  /* 0x0000005e09147220 */ /* 0x000fe20000410000 */
[----:B------:R-:W-:Y:S01]  /*12af0*/  FFMA.FTZ R25, R4, R93, R25 ;  /* 0x0000005d04197223 */ /* 0x000fe20000010019 */
[----:B------:R-:W-:Y:S01]  /*12b00*/  LOP3.LUT R10, R10, 0xffff0000, RZ, 0xc0, !PT ;  /* 0xffff00000a0a7812 */ /* 0x000fe200078ec0ff */
[----:B------:R-:W-:Y:S02]  /*12b10*/  IMAD.U32 R8, R99, 0x10000, RZ ;  /* 0x0001000063087824 */ /* 0x000fe400078e00ff */
[-C--:B------:R-:W-:Y:S01]  /*12b20*/  FMUL.FTZ R9, R9, R98.reuse ;  /* 0x0000006209097220 */ /* 0x080fe20000410000 */
[----:B------:R-:W-:Y:S01]  /*12b30*/  FMUL.FTZ R4, R26, R13 ;  /* 0x0000000d1a047220 */ /* 0x000fe20000410000 */
[----:B------:R-:W-:Y:S01]  /*12b40*/  LOP3.LUT R95, R95, 0xffff0000, RZ, 0xc0, !PT ;  /* 0xffff00005f5f7812 */ /* 0x000fe200078ec0ff */
[C---:B------:R-:W-:Y:S01]  /*12b50*/  FFMA.FTZ R20, R5.reuse, R98, -R20 ;  /* 0x0000006205147223 */ /* 0x040fe20000010814 */
[----:B------:R-:W-:Y:S01]  /*12b60*/  LOP3.LUT R96, R96, 0xffff0000, RZ, 0xc0, !PT ;  /* 0xffff000060607812 */ /* 0x000fe200078ec0ff */
[----:B------:R-:W-:Y:S01]  /*12b70*/  FFMA.FTZ R9, R5, R94, R9 ;  /* 0x0000005e05097223 */ /* 0x000fe20000010009 */
[----:B------:R-:W-:Y:S01]  /*12b80*/  LOP3.LUT R99, R99, 0xffff0000, RZ, 0xc0, !PT ;  /* 0xffff000063637812 */ /* 0x000fe200078ec0ff */
[----:B------:R-:W-:Y:S01]  /*12b90*/  FFMA.FTZ R24, R15, R8, -R4 ;  /* 0x000000080f187223 */ /* 0x000fe20000010804 */
[----:B------:R-:W-:Y:S01]  /*12ba0*/  LOP3.LUT R100, R100, 0xffff0000, RZ, 0xc0, !PT ;  /* 0xffff000064647812 */ /* 0x000fe200078ec0ff */
[----:B------:R-:W-:Y:S01]  /*12bb0*/  FMUL.FTZ R5, R10, R95 ;  /* 0x0000005f0a057220 */ /* 0x000fe20000410000 */
[C---:B------:R-:W-:Y:S01]  /*12bc0*/  FMUL.FTZ R4, R11.reuse, R96 ;  /* 0x000000600b047220 */ /* 0x040fe20000410000 */
[----:B------:R-:W-:Y:S01]  /*12bd0*/  FMUL.FTZ R26, R26, R8 ;  /* 0x000000081a1a7220 */ /* 0x000fe20000410000 */
        /* <DEDUP_REMOVED lines=17> */
.L_x_1547:
[----:B------:R-:W-:Y:S05]  /*12cf0*/  BSYNC B1 ;  /* 0x0000000000017941 */ /* 0x000fea0003800000 */
.L_x_1546:
[----:B------:R-:W-:Y:S05]  /*12d00*/  @P1 BRA `(.L_x_1501) ;  /* 0x00000004009c1947 */ /* 0x000fea0003800000 */
[----:B------:R-:W2:Y:S01]  /*12d10*/  LDL R34, [R1+0x7c] ;  /* 0x00007c0001227983 */ /* 0x000ea20000100800 */
[----:B------:R-:W-:Y:S02]  /*12d20*/  LEA.HI R0, R33, R0, RZ, 0x1d ;  /* 0x0000000021007211 */ /* 0x000fe400078fe8ff */
[----:B-1----:R-:W-:Y:S02]  /*12d30*/  SHF.R.U64 R12, R68, 0x10, R69 ;  /* 0x00000010440c7819 */ /* 0x002fe40000001245 */
[----:B------:R-:W-:Y:S01]  /*12d40*/  SHF.R.S32.HI R5, RZ, 0x1f, R0 ;  /* 0x0000001fff057819 */ /* 0x000fe20000011400 */
[----:B------:R-:W-:Y:S01]  /*12d50*/  IMAD.SHL.U32 R4, R0, 0x8, RZ ;  /* 0x0000000800047824 */ /* 0x000fe200078e00ff */
[----:B------:R-:W-:Y:S02]  /*12d60*/  SHF.R.U64 R20, R76, 0x10, R77 ;  /* 0x000000104c147819 */ /* 0x000fe4000000124d */
[----:B------:R-:W-:Y:S02]  /*12d70*/  LEA.HI R5, R5, R0, RZ, 0x3 ;  /* 0x0000000005057211 */ /* 0x000fe400078f18ff */
[----:B------:R-:W-:-:S02]  /*12d80*/  LOP3.LUT R0, R35, 0x38, R4, 0xf8, !PT ;  /* 0x0000003823007812 */ /* 0x000fc400078ef804 */
[----:B------:R-:W-:Y:S01]  /*12d90*/  SHF.R.U32.HI R68, RZ, 0x10, R69 ;  /* 0x00000010ff447819 */ /* 0x000fe20000011645 */
[----:B------:R-:W-:Y:S01]  /*12da0*/  IMAD.SHL.U32 R5, R5, 0x400, RZ ;  /* 0x0000040005057824 */ /* 0x000fe200078e00ff */
[----:B------:R-:W-:Y:S02]  /*12db0*/  LOP3.LUT R0, R0, R37, RZ, 0x3c, !PT ;  /* 0x0000002500007212 */ /* 0x000fe400078e3cff */
[----:B------:R-:W-:Y:S02]  /*12dc0*/  PRMT R25, R3, 0x5410, R12 ;  /* 0x0000541003197816 */ /* 0x000fe4000000000c */
[----:B------:R-:W-:Y:S02]  /*12dd0*/  LOP3.LUT R5, R5, 0x7fffe000, RZ, 0xc0, !PT ;  /* 0x7fffe00005057812 */ /* 0x000fe400078ec0ff */
[----:B------:R-:W-:Y:S01]  /*12de0*/  PRMT R85, R85, 0x5410, R20 ;  /* 0x0000541055557816 */ /* 0x000fe20000000014 */
[----:B------:R-:W-:Y:S01]  /*12df0*/  IMAD.U32 R26, R25, 0x10000, RZ ;  /* 0x00010000191a7824 */ /* 0x000fe200078e00ff */
[----:B0----5:R-:W-:-:S02]  /*12e00*/  IADD3 R9, R0, R5, R36 ;  /* 0x0000000500097210 */ /* 0x021fc40007ffe024 */
[----:B------:R-:W-:Y:S01]  /*12e10*/  SHF.R.U32.HI R77, RZ, 0x10, R77 ;  /* 0x00000010ff4d7819 */ /* 0x000fe2000001164d */
[----:B------:R-:W-:Y:S01]  /*12e20*/  IMAD.U32 R24, R85, 0x10000, RZ ;  /* 0x0001000055187824 */ /* 0x000fe200078e00ff */
[----:B------:R-:W-:Y:S01]  /*12e30*/  SHF.R.U64 R28, R70, 0x10, R71 ;  /* 0x00000010461c7819 */ /* 0x000fe20000001247 */
[----:B------:R-:W-:Y:S01]  /*12e40*/  IMAD R0, R9, 0x2, R16 ;  /* 0x0000000209007824 */ /* 0x000fe200078e0210 */
[----:B------:R-:W-:Y:S02]  /*12e50*/  PRMT R27, R21, 0x5410, R68 ;  /* 0x00005410151b7816 */ /* 0x000fe40000000044 */
[----:B------:R-:W-:Y:S02]  /*12e60*/  SHF.R.U64 R14, R78, 0x10, R79 ;  /* 0x000000104e0e7819 */ /* 0x000fe4000000124f */
[----:B------:R-:W0:Y:S01]  /*12e70*/  LDS.128 R8, [R0+0x10400] ;  /* 0x0104000000087984 */ /* 0x000e220000000c00 */
[----:B------:R-:W-:Y:S01]  /*12e80*/  SHF.R.U32.HI R71, RZ, 0x10, R71 ;  /* 0x00000010ff477819 */ /* 0x000fe20000011647 */
[----:B------:R-:W-:Y:S01]  /*12e90*/  IMAD.U32 R29, R27, 0x10000, RZ ;  /* 0x000100001b1d7824 */ /* 0x000fe200078e00ff */
[----:B------:R-:W-:-:S02]  /*12ea0*/  SHF.R.U32.HI R79, RZ, 0x10, R79 ;  /* 0x00000010ff4f7819 */ /* 0x000fc4000001164f */
[----:B------:R-:W-:Y:S02]  /*12eb0*/  PRMT R86, R86, 0x5410, R77 ;  /* 0x0000541056567816 */ /* 0x000fe4000000004d */
[----:B------:R-:W-:Y:S02]  /*12ec0*/  PRMT R84, R84, 0x5410, R71 ;  /* 0x0000541054547816 */ /* 0x000fe40000000047 */
[----:B------:R-:W-:Y:S02]  /*12ed0*/  PRMT R88, R88, 0x5410, R79 ;  /* 0x0000541058587816 */ /* 0x000fe4000000004f */
[----:B------:R-:W-:Y:S02]  /*12ee0*/  PRMT R28, R23, 0x5410, R28 ;  /* 0x00005410171c7816 */ /* 0x000fe4000000001c */
[----:B------:R-:W-:Y:S02]  /*12ef0*/  PRMT R87, R87, 0x5410, R14 ;  /* 0x0000541057577816 */ /* 0x000fe4000000000e */
[----:B------:R-:W-:-:S02]  /*12f00*/  LOP3.LUT R25, R25, 0xffff0000, RZ, 0xc0, !PT ;  /* 0xffff000019197812 */ /* 0x000fc400078ec0ff */
[----:B------:R-:W-:Y:S01]  /*12f10*/  LOP3.LUT R85, R85, 0xffff0000, RZ, 0xc0, !PT ;  /* 0xffff000055557812 */ /* 0x000fe200078ec0ff */
[C---:B0-----:R-:W-:Y:S01]  /*12f20*/  IMAD.U32 R15, R8.reuse, 0x10000, RZ ;  /* 0x00010000080f7824 */ /* 0x041fe200078e00ff */
[----:B------:R-:W-:Y:S01]  /*12f30*/  LOP3.LUT R8, R8, 0xffff0000, RZ, 0xc0, !PT ;  /* 0xffff000008087812 */ /* 0x000fe200078ec0ff */
[C---:B------:R-:W-:Y:S01]  /*12f40*/  IMAD.U32 R20, R9.reuse, 0x10000, RZ ;  /* 0x0001000009147824 */ /* 0x040fe200078e00ff */
[----:B------:R-:W-:Y:S01]  /*12f50*/  LOP3.LUT R9, R9, 0xffff0000, RZ, 0xc0, !PT ;  /* 0xffff000009097812 */ /* 0x000fe200078ec0ff */
[C---:B------:R-:W-:Y:S01]  /*12f60*/  FMUL.FTZ R30, R15.reuse, R26 ;  /* 0x0000001a0f1e7220 */ /* 0x040fe20000410000 */
[----:B------:R-:W-:Y:S01]  /*12f70*/  FMUL.FTZ R32, R15, R24 ;  /* 0x000000180f207220 */ /* 0x000fe20000410000 */
[----:B------:R-:W-:Y:S02]  /*12f80*/  IMAD.U32 R15, R86, 0x10000, RZ ;  /* 0x00010000560f7824 */ /* 0x000fe400078e00ff */
[----:B------:R-:W-:Y:S01]  /*12f90*/  FMUL.FTZ R31, R20, R29 ;  /* 0x0000001d141f7220 */ /* 0x000fe20000410000 */
[----:B------:R-:W-:Y:S01]  /*12fa0*/  IMAD.U32 R23, R11, 0x10000, RZ ;  /* 0x000100000b177824 */ /* 0x000fe200078e00ff */
[----:B------:R-:W-:Y:S01]  /*12fb0*/  LOP3.LUT R86, R86, 0xffff0000, RZ, 0xc0, !PT ;  /* 0xffff000056567812 */ /* 0x000fe200078ec0ff */
[----:B------:R-:W-:Y:S01]  /*12fc0*/  FMUL.FTZ R33, R20, R15 ;  /* 0x0000000f14217220 */ /* 0x000fe20000410000 */
[C---:B------:R-:W-:Y:S01]  /*12fd0*/  IMAD.U32 R21, R10.reuse, 0x10000, RZ ;  /* 0x000100000a157824 */ /* 0x040fe200078e00ff */
[----:B------:R-:W-:-:S02]  /*12fe0*/  LOP3.LUT R10, R10, 0xffff0000, RZ, 0xc0, !PT ;  /* 0xffff00000a0a7812 */ /* 0x000fc400078ec0ff */
[----:B------:R-:W-:Y:S01]  /*12ff0*/  LOP3.LUT R11, R11, 0xffff0000, RZ, 0xc0, !PT ;  /* 0xffff00000b0b7812 */ /* 0x000fe200078ec0ff */
[----:B--2---:R-:W0:Y:S02]  /*13000*/  LDS.128 R4, [R34] ;  /* 0x0000000022047984 */ /* 0x004e240000000c00 */
[C---:B0-----:R-:W-:Y:S01]  /*13010*/  IMAD.U32 R3, R4.reuse, 0x10000, RZ ;  /* 0x0001000004037824 */ /* 0x041fe200078e00ff */
[----:B------:R-:W-:Y:S01]  /*13020*/  LOP3.LUT R4, R4, 0xffff0000, RZ, 0xc0, !PT ;  /* 0xffff000004047812 */ /* 0x000fe200078ec0ff */
[C---:B------:R-:W-:Y:S01]  /*13030*/  IMAD.U32 R12, R5.reuse, 0x10000, RZ ;  /* 0x00010000050c7824 */ /* 0x040fe200078e00ff */
[----:B------:R-:W-:Y:S01]  /*13040*/  LOP3.LUT R5, R5, 0xffff0000, RZ, 0xc0, !PT ;  /* 0xffff000005057812 */ /* 0x000fe200078ec0ff */
[C---:B------:R-:W-:Y:S01]  /*13050*/  FFMA.FTZ R30, R3.reuse, R24, -R30 ;  /* 0x00000018031e7223 */ /* 0x040fe2000001081e */
[----:B------:R-:W-:Y:S02]  /*13060*/  IMAD.U32 R24, R84, 0x10000, RZ ;  /* 0x0001000054187824 */ /* 0x000fe400078e00ff */
[----:B------:R-:W-:Y:S01]  /*13070*/  FFMA.FTZ R32, R3, R26, R32 ;  /* 0x0000001a03207223 */ /* 0x000fe20000010020 */
[----:B------:R-:W-:-:S02]  /*13080*/  IMAD.U32 R3, R88, 0x10000, RZ ;  /* 0x0001000058037824 */ /* 0x000fc400078e00ff */
[C---:B------:R-:W-:Y:S01]  /*13090*/  FFMA.FTZ R31, R12.reuse, R15, -R31 ;  /* 0x0000000f0c1f7223 */ /* 0x040fe2000001081f */
[----:B------:R-:W-:Y:S02]  /*130a0*/  IMAD.U32 R14, R7, 0x10000, RZ ;  /* 0x00010000070e7824 */ /* 0x000fe400078e00ff */
[CC--:B------:R-:W-:Y:S01]  /*130b0*/  FMUL.FTZ R15, R23.reuse, R24.reuse ;  /* 0x00000018170f7220 */ /* 0x0c0fe20000410000 */
[----:B------:R-:W-:Y:S01]  /*130c0*/  FMUL.FTZ R35, R23, R3 ;  /* 0x0000000317237220 */ /* 0x000fe20000410000 */
[----:B------:R-:W-:Y:S01]  /*130d0*/  FFMA.FTZ R33, R12, R29, R33 ;  /* 0x0000001d0c217223 */ /* 0x000fe20000010021 */
[----:B------:R-:W-:Y:S01]  /*130e0*/  LOP3.LUT R12, R27, 0xffff0000, RZ, 0xc0, !PT ;  /* 0xffff00001b0c7812 */ /* 0x000fe200078ec0ff */
[C---:B------:R-:W-:Y:S01]  /*130f0*/  FFMA.FTZ R23, R14.reuse, R3, -R15 ;  /* 0x000000030e177223 */ /* 0x040fe2000001080f */
[----:B------:R-:W-:Y:S01]  /*13100*/  FFMA.FTZ R35, R14, R24, R35 ;  /* 0x000000180e237223 */ /* 0x000fe20000010023 */
[C---:B------:R-:W-:Y:S01]  /*13110*/  FMUL.FTZ R3, R8.reuse, R25 ;  /* 0x0000001908037220 */ /* 0x040fe20000410000 */
[----:B------:R-:W-:Y:S01]  /*13120*/  FMUL.FTZ R15, R8, R85 ;  /* 0x00000055080f7220 */ /* 0x000fe20000410000 */
[----:B------:R-:W-:-:S02]  /*13130*/  IMAD.U32 R14, R28, 0x10000, RZ ;  /* 0x000100001c0e7824 */ /* 0x000fc400078e00ff */
[----:B------:R-:W-:Y:S01]  /*13140*/  FMUL.FTZ R20, R9, R12 ;  /* 0x0000000c09147220 */ /* 0x000fe20000410000 */
[C---:B------:R-:W-:Y:S01]  /*13150*/  FFMA.FTZ R85, R4.reuse, R85, -R3 ;  /* 0x0000005504557223 */ /* 0x040fe20000010803 */
[----:B------:R-:W-:Y:S02]  /*13160*/  IMAD.U32 R8, R87, 0x10000, RZ ;  /* 0x0001000057087824 */ /* 0x000fe400078e00ff */
[----:B------:R-:W-:Y:S01]  /*13170*/  FFMA.FTZ R15, R4, R25, R15 ;  /* 0x00000019040f7223 */ /* 0x000fe2000001000f */
[----:B------:R-:W-:Y:S02]  /*13180*/  IMAD.U32 R13, R6, 0x10000, RZ ;  /* 0x00010000060d7824 */ /* 0x000fe400078e00ff */
[----:B------:R-:W-:Y:S01]  /*13190*/  FMUL.FTZ R9, R9, R86 ;  /* 0x0000005609097220 */ /* 0x000fe20000410000 */
[C---:B------:R-:W-:Y:S01]  /*131a0*/  FMUL.FTZ R4, R21.reuse, R14 ;  /* 0x0000000e15047220 */ /* 0x040fe20000410000 */
[----:B------:R-:W-:Y:S01]  /*131b0*/  LOP3.LUT R3, R28, 0xffff0000, RZ, 0xc0, !PT ;  /* 0xffff00001c037812 */ /* 0x000fe200078ec0ff */
[----:B------:R-:W-:Y:S01]  /*131c0*/  FMUL.FTZ R24, R21, R8 ;  /* 0x0000000815187220 */ /* 0x000fe20000410000 */
[----:B------:R-:W-:Y:S01]  /*131d0*/  LOP3.LUT R84, R84, 0xffff0000, RZ, 0xc0, !PT ;  /* 0xffff000054547812 */ /* 0x000fe200078ec0ff */
[----:B------:R-:W-:Y:S01]  /*131e0*/  FFMA.FTZ R20, R5, R86, -R20 ;  /* 0x0000005605147223 */ /* 0x000fe20000010814 */
[----:B------:R-:W-:Y:S01]  /*131f0*/  LOP3.LUT R87, R87, 0xffff0000, RZ, 0xc0, !PT ;  /* 0xffff000057577812 */ /* 0x000fe200078ec0ff */
[----:B------:R-:W-:Y:S01]  /*13200*/  FFMA.FTZ R12, R5, R12, R9 ;  /* 0x0000000c050c7223 */ /* 0x000fe20000010009 */
[----:B------:R-:W-:Y:S01]  /*13210*/  LOP3.LUT R88, R88, 0xffff0000, RZ, 0xc0, !PT ;  /* 0xffff000058587812 */ /* 0x000fe200078ec0ff */
[----:B------:R-:W-:Y:S01]  /*13220*/  FFMA.FTZ R21, R13, R8, -R4 ;  /* 0x000000080d157223 */ /* 0x000fe20000010804 */
[----:B------:R-:W-:Y:S01]  /*13230*/  LOP3.LUT R6, R6, 0xffff0000, RZ, 0xc0, !PT ;  /* 0xffff000006067812 */ /* 0x000fe200078ec0ff */
[C---:B------:R-:W-:Y:S01]  /*13240*/  FMUL.FTZ R5, R10.reuse, R3 ;  /* 0x000000030a057220 */ /* 0x040fe20000410000 */
[----:B------:R-:W-:Y:S01]  /*13250*/  LOP3.LUT R7, R7, 0xffff0000, RZ, 0xc0, !PT ;  /* 0xffff000007077812 */ /* 0x000fe200078ec0ff */
        /* <DEDUP_REMOVED lines=18> */
.L_x_1501:
[----:B------:R-:W-:Y:S05]  /*13380*/  BSYNC B0 ;  /* 0x0000000000007941 */ /* 0x000fea0003800000 */
.L_x_1449:
[----:B------:R-:W-:Y:S01]  /*13390*/  @!PT LDS RZ, [RZ] ;  /* 0x00000000fffff984 */ /* 0x000fe20000000800 */
[----:B------:R-:W-:Y:S01]  /*133a0*/  @!PT LDS RZ, [RZ] ;  /* 0x00000000fffff984 */ /* 0x000fe20000000800 */
[----:B------:R-:W-:Y:S01]  /*133b0*/  @!PT LDS RZ, [RZ] ;  /* 0x00000000fffff984 */ /* 0x000fe20000000800 */
[----:B------:R-:W-:Y:S01]  /*133c0*/  @!PT LDS RZ, [RZ] ;  /* 0x00000000fffff984 */ /* 0x000fe20000000800 */
[----:B------:R1:W-:Y:S06]  /*133d0*/  MEMBAR.ALL.CTA ;  /* 0x0000000000007992 */ /* 0x0003ec0000008000 */
[----:B-1----:R-:W1:Y:S01]  /*133e0*/  FENCE.VIEW.ASYNC.S ;  /* 0x00000000000073c6 */ /* 0x002e620000000000 */
[----:B------:R-:W-:Y:S05]  /*133f0*/  WARPSYNC.ALL ;  /* 0x0000000000007948 */ /* 0x000fea0003800000 */
[----:B-1----:R-:W-:Y:S06]  /*13400*/  BAR.SYNC.DEFER_BLOCKING 0xd, 0x100 ;  /* 0x0344000000007b1d */ /* 0x002fec0000010000 */
.L_x_1446:
[----:B------:R-:W-:-:S13]  /*13410*/  ISETP.NE.AND P0, PT, R236, 0x3, PT ;  /* 0x00000003ec00780c */ /* 0x000fda0003f05270 */
[----:B------:R-:W-:Y:S05]  /*13420*/  @!P0 BRA `(.L_x_1548) ;  /* 0x0000000000048947 */ /* 0x000fea0003800000 */
[----:B------:R-:W-:Y:S01]  /*13430*/  BPT.TRAP 0x1 ;  /* 0x000000040000795c */ /* 0x000fe20000300000 */
.L_x_1548:
[----:B0-234-:R-:W-:Y:S01]  /*13440*/  IMAD R5, R22, 0x8, R16 ;  /* 0x0000000816057824 */ /* 0x01dfe200078e0210 */
[----:B------:R-:W-:-:S04]  /*13450*/  SHF.L.U32 R0, R205, 0x1f, RZ ;  /* 0x0000001fcd007819 */ /* 0x000fc800000006ff */
[----:B------:R0:W2:Y:S01]  /*13460*/  SYNCS.PHASECHK.TRANS64.TRYWAIT P2, [R5+URZ+0x30830], R0 ;  /* 0x03083000050075a7 */ /* 0x0000a2000804017f */
[----:B------:R-:W-:Y:S05]  /*13470*/  @!P0 BRA `(.L_x_1549) ;  /* 0x0000000000048947 */ /* 0x000fea0003800000 */
[----:B------:R-:W-:Y:S01]  /*13480*/  BPT.TRAP 0x1 ;  /* 0x000000040000795c */ /* 0x000fe20000300000 */
.L_x_1549:
[----:B-1----:R-:W1:Y:S02]  /*13490*/  S2R R3, SR_TID.X ;  /* 0x0000000000037919 */ /* 0x002e640000002100 */
[----:B-1----:R-:W-:-:S04]  /*134a0*/  LOP3.LUT R3, R3, 0x7f, RZ, 0xc0, !PT ;  /* 0x0000007f03037812 */ /* 0x002fc800078ec0ff */
[----:B------:R-:W-:Y:S01]  /*134b0*/  ISETP.NE.AND P1, PT, R3, RZ, PT ;  /* 0x000000ff0300720c */ /* 0x000fe20003f25270 */
[----:B--2---:R-:W-:-:S12]  /*134c0*/  @P2 BRA `(.L_x_1550) ;  /* 0x0000000000082947 */ /* 0x004fd80003800000 */
[----:B------:R-:W1:Y:S02]  /*134d0*/  SYNCS.PHASECHK.TRANS64.TRYWAIT P2, [R5+URZ+0x30830], R0 ;  /* 0x03083000050075a7 */ /* 0x000e64000804017f */
[----:B-1----:R-:W-:Y:S05]  /*134e0*/  @!P2 BRA `(.L_x_1551) ;  /* 0x000001640024a947 */ /* 0x002fea0003800000 */
.L_x_1550:
[----:B------:R-:W-:Y:S05]  /*134f0*/  WARPSYNC.ALL ;  /* 0x0000000000007948 */ /* 0x000fea0003800000 */
[----:B01----:R-:W-:Y:S01]  /*13500*/  VIADD R0, R16, 0x20400 ;  /* 0x0002040010007836 */ /* 0x003fe20000000000 */
[----:B------:R-:W-:Y:S01]  /*13510*/  LOP3.LUT R6, R2, 0x10000, RZ, 0xfc, !PT ;  /* 0x0001000002067812 */ /* 0x000fe200078efcff */
[----:B------:R-:W-:Y:S02]  /*13520*/  IMAD.MOV.U32 R7, RZ, RZ, 0x40000040 ;  /* 0x40000040ff077424 */ /* 0x000fe400078e00ff */
[----:B------:R-:W-:Y:S01]  /*13530*/  IMAD.MOV.U32 R3, RZ, RZ, 0x40000040 ;  /* 0x40000040ff037424 */ /* 0x000fe200078e00ff */
[----:B------:R-:W-:Y:S01]  /*13540*/  SHF.R.U32.HI R0, RZ, 0x4, R0 ;  /* 0x00000004ff007819 */ /* 0x000fe20000011600 */
[----:B-----5:R-:W-:Y:S01]  /*13550*/  WARPGROUP.ARRIVE ;  /* 0x00000000000079c5 */ /* 0x020fe20000000000 */
[----:B------:R-:W-:Y:S01]  /*13560*/  IMAD.MOV.U32 R223, RZ, RZ, 0x40000040 ;  /* 0x40000040ffdf7424 */ /* 0x000fe200078e00ff */
[----:B------:R-:W0:Y:S01]  /*13570*/  LDC.64 R56, c[0x0][0x9e0] ;  /* 0x00027800ff387b82 */ /* 0x000e220000000a00 */
[----:B------:R-:W-:-:S04]  /*13580*/  LOP3.LUT R0, R0, 0x3fff, RZ, 0xc0, !PT ;  /* 0x00003fff00007812 */ /* 0x000fc800078ec0ff */
[----:B------:R-:W-:-:S05]  /*13590*/  LOP3.LUT R4, R0, 0x10000, RZ, 0xfc, !PT ;  /* 0x0001000000047812 */ /* 0x000fca00078efcff */
[----:B------:R-:W-:Y:S01]  /*135a0*/  IMAD R2, R22, 0x800, R4 ;  /* 0x0000080016027824 */ /* 0x000fe200078e0204 */
[C---:B------:R-:W-:Y:S01]  /*135b0*/  R2UR UR4, R6.reuse ;  /* 0x00000000060472ca */ /* 0x040fe200000e0000 */
[----:B------:R-:W-:Y:S01]  /*135c0*/  VIADD R222, R6, 0x2 ;  /* 0x0000000206de7836 */ /* 0x000fe20000000000 */
[----:B------:R-:W-:Y:S01]  /*135d0*/  R2UR UR5, R7 ;  /* 0x00000000070572ca */ /* 0x000fe200000e0000 */
[----:B------:R-:W-:Y:S01]  /*135e0*/  IMAD.MOV.U32 R9, RZ, RZ, 0x40000040 ;  /* 0x40000040ff097424 */ /* 0x000fe200078e00ff */
[----:B------:R-:W-:Y:S02]  /*135f0*/  R2UR UR6, R2 ;  /* 0x00000000020672ca */ /* 0x000fe400000e0000 */
[----:B------:R-:W-:Y:S01]  /*13600*/  R2UR UR7, R3 ;  /* 0x00000000030772ca */ /* 0x000fe200000e0000 */
[----:B------:R-:W-:Y:S01]  /*13610*/  VIADD R220, R6, 0x4 ;  /* 0x0000000406dc7836 */ /* 0x000fe20000000000 */
[----:B------:R1:W-:Y:S01]  /*13620*/  STL [R1+0x18], R4 ;  /* 0x0000180401007387 */ /* 0x0003e20000100800 */
[----:B------:R-:W-:-:S02]  /*13630*/  VIADD R8, R2, 0x2 ;  /* 0x0000000202087836 */ /* 0x000fc40000000000 */
[----:B------:R-:W-:Y:S01]  /*13640*/  IMAD.MOV.U32 R221, RZ, RZ, 0x40000040 ;  /* 0x40000040ffdd7424 */ /* 0x000fe200078e00ff */
[----:B------:R-:W2:Y:S01]  /*13650*/  LDL R73, [R1+0x14] ;  /* 0x0000140001497983 */ /* 0x000ea20000100800 */
[C---:B------:R-:W-:Y:S02]  /*13660*/  VIADD R218, R6.reuse, 0x6 ;  /* 0x0000000606da7836 */ /* 0x040fe40000000000 */
[----:B------:R-:W-:Y:S02]  /*13670*/  IMAD.MOV.U32 R219, RZ, RZ, 0x40000040 ;  /* 0x40000040ffdb7424 */ /* 0x000fe400078e00ff */
[----:B------:R-:W-:Y:S01]  /*13680*/  VIADD R216, R6, 0x400 ;  /* 0x0000040006d87836 */ /* 0x000fe20000000000 */
[----:B-1----:R-:W2:Y:S01]  /*13690*/  LDL R4, [R1+0x54] ;  /* 0x0000540001047983 */ /* 0x002ea20000100800 */
[----:B------:R-:W-:Y:S01]  /*136a0*/  HGMMA.64x64x16.F32.BF16 R24, gdesc[UR4], RZ, !UPT, gsb0 ;  /* 0x00e00000041879f0 */ /* 0x000fe2000c0018ff */
[----:B------:R-:W-:Y:S02]  /*136b0*/  R2UR UR4, R222 ;  /* 0x00000000de0472ca */ /* 0x000fe400000e0000 */
[----:B------:R-:W-:-:S02]  /*136c0*/  R2UR UR5, R223 ;  /* 0x00000000df0572ca */ /* 0x000fc400000e0000 */
[----:B------:R-:W-:Y:S02]  /*136d0*/  R2UR UR6, R8 ;  /* 0x00000000080672ca */ /* 0x000fe400000e0000 */
[----:B------:R-:W-:Y:S01]  /*136e0*/  R2UR UR7, R9 ;  /* 0x00000000090772ca */ /* 0x000fe200000e0000 */
[----:B------:R-:W-:Y:S02]  /*136f0*/  WARPGROUP.DEPBAR.LE gsb0, 0x0 ;  /* 0x00008000000079c5 */ /* 0x000fe40000010000 */
[----:B------:R-:W-:-:S10]  /*13700*/  WARPGROUP.ARRIVE ;  /* 0x00000000000079c5 */ /* 0x000fd40000000000 */
[----:B------:R-:W-:Y:S01]  /*13710*/  HGMMA.64x64x16.F32.BF16 R24, gdesc[UR4], R24, gsb0 ;  /* 0x00e00000041879f0 */ /* 0x000fe20008001818 */
[----:B------:R-:W-:Y:S02]  /*13720*/  VIADD R8, R2, 0x4 ;  /* 0x0000000402087836 */ /* 0x000fe40000000000 */
[----:B------:R-:W-:Y:S01]  /*13730*/  IMAD.MOV.U32 R9, RZ, RZ, 0x40000040 ;  /* 0x40000040ff097424 */ /* 0x000fe200078e00ff */
[----:B------:R-:W-:Y:S02]  /*13740*/  R2UR UR4, R220 ;  /* 0x00000000dc0472ca */ /* 0x000fe400000e0000 */
[----:B------:R-:W-:Y:S02]  /*13750*/  R2UR UR5, R221 ;  /* 0x00000000dd0572ca */ /* 0x000fe400000e0000 */
[----:B------:R-:W-:Y:S02]  /*13760*/  R2UR UR6, R8 ;  /* 0x00000000080672ca */ /* 0x000fe400000e0000 */
[----:B------:R-:W-:Y:S01]  /*13770*/  R2UR UR7, R9 ;  /* 0x00000000090772ca */ /* 0x000fe200000e0000 */
[----:B------:R-:W-:-:S02]  /*13780*/  WARPGROUP.DEPBAR.LE gsb0, 0x0 ;  /* 0x00008000000079c5 */ /* 0x000fc40000010000 */
        /* <DEDUP_REMOVED lines=12> */
[----:B------:R-:W-:Y:S02]  /*13850*/  IMAD.MOV.U32 R217, RZ, RZ, 0x40000040 ;  /* 0x40000040ffd97424 */ /* 0x000fe400078e00ff */
[----:B------:R-:W-:Y:S01]  /*13860*/  IMAD.MOV.U32 R9, RZ, RZ, 0x40000040 ;  /* 0x40000040ff097424 */ /* 0x000fe200078e00ff */
[----:B------:R-:W-:Y:S02]  /*13870*/  R2UR UR4, R216 ;  /* 0x00000000d80472ca */ /* 0x000fe400000e0000 */
[----:B------:R-:W-:Y:S02]  /*13880*/  R2UR UR5, R217 ;  /* 0x00000000d90572ca */ /* 0x000fe400000e0000 */
[----:B------:R-:W-:-:S02]  /*13890*/  R2UR UR6, R8 ;  /* 0x00000000080672ca */ /* 0x000fc400000e0000 */
[----:B------:R-:W-:Y:S01]  /*138a0*/  R2UR UR7, R9 ;  /* 0x00000000090772ca */ /* 0x000fe200000e0000 */
[----:B------:R-:W-:Y:S02]  /*138b0*/  WARPGROUP.DEPBAR.LE gsb0, 0x0 ;  /* 0x00008000000079c5 */ /* 0x000fe40000010000 */
[----:B------:R-:W-:-:S10]  /*138c0*/  WARPGROUP.ARRIVE ;  /* 0x00000000000079c5 */ /* 0x000fd40000000000 */
[----:B------:R-:W-:Y:S01]  /*138d0*/  HGMMA.64x64x16.F32.BF16 R24, gdesc[UR4], R24, gsb0 ;  /* 0x00e00000041879f0 */ /* 0x000fe20008001818 */
[----:B------:R-:W-:Y:S02]  /*138e0*/  VIADD R214, R6, 0x402 ;  /* 0x0000040206d67836 */ /* 0x000fe40000000000 */
[----:B------:R-:W-:Y:S02]  /*138f0*/  VIADD R8, R2, 0x202 ;  /* 0x0000020202087836 */ /* 0x000fe40000000000 */
[----:B------:R-:W-:Y:S02]  /*13900*/  IMAD.MOV.U32 R215, RZ, RZ, 0x40000040 ;  /* 0x40000040ffd77424 */ /* 0x000fe400078e00ff */
[----:B------:R-:W-:Y:S01]  /*13910*/  IMAD.MOV.U32 R9, RZ, RZ, 0x40000040 ;  /* 0x40000040ff097424 */ /* 0x000fe200078e00ff */
        /* <DEDUP_REMOVED lines=117> */
[----:B------:R-:W-:Y:S01]  /*14070*/  IMAD.MOV.U32 R3, RZ, RZ, -0x40 ;  /* 0xffffffc0ff037424 */ /* 0x000fe200078e00ff */
[----:B------:R-:W-:Y:S01]  /*14080*/  ULDC UR4, c[0x0][0x9dc] ;  /* 0x0002770000047ab9 */ /* 0x000fe20000000800 */
[----:B------:R-:W-:Y:S02]  /*14090*/  @!P1 VIADD R0, R5, 0x30840 ;  /* 0x0003084005009836 */ /* 0x000fe40000000000 */
[----:B------:R-:W-:-:S03]  /*140a0*/  IMAD R59, R104, R3, 0x40 ;  /* 0x00000040683b7424 */ /* 0x000fc600078e0203 */
[----:B------:R-:W-:Y:S01]  /*140b0*/  @!P1 PRMT R0, RZ, 0x654, R0 ;  /* 0x00000654ff009816 */ /* 0x000fe20000000000 */
[----:B------:R-:W-:Y:S01]  /*140c0*/  IMAD.IADD R2, R224, 0x1, R59 ;  /* 0x00000001e0027824 */ /* 0x000fe200078e023b */
[----:B0-----:R-:W-:Y:S01]  /*140d0*/  ISETP.GE.AND P2, PT, R57, 0x1, PT ;  /* 0x000000013900780c */ /* 0x001fe20003f46270 */
[----:B------:R-:W-:Y:S02]  /*140e0*/  IMAD.U32 R232, RZ, RZ, UR4 ;  /* 0x00000004ffe87e24 */ /* 0x000fe4000f8e00ff */
[----:B--2---:R-:W-:Y:S02]  /*140f0*/  IMAD R23, R73, 0x80, R4 ;  /* 0x0000008049177824 */ /* 0x004fe400078e0204 */
[--C-:B------:R-:W-:Y:S01]  /*14100*/  IMAD R60, R235, -0x2, R2.reuse ;  /* 0xfffffffeeb3c7824 */ /* 0x100fe200078e0202 */
[----:B------:R-:W-:Y:S01]  /*14110*/  LEA R58, R104, 0xffffffc0, 0x6 ;  /* 0xffffffc0683a7811 */ /* 0x000fe200078e30ff */
[----:B------:R-:W-:Y:S02]  /*14120*/  WARPGROUP.DEPBAR.LE gsb0, 0x0 ;  /* 0x00008000000079c5 */ /* 0x000fe40000010000 */
[----:B------:R0:W-:Y:S02]  /*14130*/  @!P1 SYNCS.ARRIVE.TRANS64.RED.A1T0 RZ, [R0+URZ], RZ ;  /* 0x000000ff00ff99a7 */ /* 0x0001e4000810043f */
[----:B0-----:R-:W-:-:S05]  /*14140*/  IADD3 R0, -R225, 0x1, R2 ;  /* 0x00000001e1007810 */ /* 0x001fca0007ffe102 */
[----:B------:R-:W-:Y:S01]  /*14150*/  IMAD R3, R235, -0x2, R0 ;  /* 0xfffffffeeb037824 */ /* 0x000fe200078e0200 */
[----:B------:R-:W-:-:S03]  /*14160*/  LOP3.LUT R0, RZ, R232, RZ, 0x33, !PT ;  /* 0x000000e8ff007212 */ /* 0x000fc600078e33ff */
[C---:B------:R-:W-:Y:S02]  /*14170*/  IMAD.IADD R61, R3.reuse, 0x1, R56 ;  /* 0x00000001033d7824 */ /* 0x040fe400078e0238 */
[----:B------:R-:W-:-:S03]  /*14180*/  IMAD.IADD R62, R3, 0x1, R0 ;  /* 0x00000001033e7824 */ /* 0x000fc600078e0200 */
[----:B------:R-:W-:Y:S01]  /*14190*/  VIADDMNMX R0, R23, R61, R60, PT ;  /* 0x0000003d17007246 */ /* 0x000fe2000380013c */
[----:B------:R-:W-:Y:S01]  /*141a0*/  IMAD.IADD R3, R62, 0x1, R23 ;  /* 0x000000013e037824 */ /* 0x000fe200078e0217 */
[----:B------:R-:W-:Y:S06]  /*141b0*/  @!P2 BRA `(.L_x_1552) ;  /* 0x000000000050a947 */ /* 0x000fec0003800000 */
[----:B------:R-:W-:Y:S01]  /*141c0*/  IADD3 R2, -R225, R224, R23 ;  /* 0x000000e0e1027210 */ /* 0x000fe20007ffe117 */
[----:B------:R-:W-:Y:S03]  /*141d0*/  BSSY B0, `(.L_x_1553) ;  /* 0x000000e000007945 */ /* 0x000fe60003800000 */
        /* <DEDUP_REMOVED lines=9> */
.L_x_1554:
[----:B------:R-:W-:-:S13]  /*14270*/  ISETP.NE.AND P3, PT, R57, 0x1, PT ;  /* 0x000000013900780c */ /* 0x000fda0003f65270 */
[----:B------:R-:W0:Y:S02]  /*14280*/  @P3 LDC.64 R4, c[0x0][0x9e8] ;  /* 0x00027a00ff043b82 */ /* 0x000e240000000a00 */
[----:B0-----:R-:W-:-:S05]  /*14290*/  @P3 IMAD.HI.U32 R4, R2, R4, RZ ;  /* 0x0000000402043227 */ /* 0x001fca00078e00ff */
[----:B------:R-:W-:-:S07]  /*142a0*/  @P3 SHF.R.U32.HI R2, RZ, R5, R4 ;  /* 0x00000005ff023219 */ /* 0x000fce0000011604 */
.L_x_1555:
[----:B------:R-:W-:Y:S05]  /*142b0*/  BSYNC B0 ;  /* 0x0000000000007941 */ /* 0x000fea0003800000 */
.L_x_1553:
[----:B------:R-:W-:-:S04]  /*142c0*/  IMAD R2, R2, R57, -R58 ;  /* 0x0000003902027224 */ /* 0x000fc800078e0a3a */
[----:B------:R-:W-:-:S05]  /*142d0*/  IMAD R2, R235, -0x2, R2 ;  /* 0xfffffffeeb027824 */ /* 0x000fca00078e0202 */
[----:B------:R-:W-:Y:S02]  /*142e0*/  VIMNMX R3, R3, R2, !PT ;  /* 0x0000000203037248 */ /* 0x000fe40007fe0100 */
[----:B------:R-:W-:-:S07]  /*142f0*/  VIADDMNMX R0, R2, R57, R0, PT ;  /* 0x0000003902007246 */ /* 0x000fce0003800100 */
.L_x_1552:
[C---:B------:R-:W-:Y:S02]  /*14300*/  ISETP.GE.AND P3, PT, R59.reuse, 0x2, PT ;  /* 0x000000023b00780c */ /* 0x040fe40003f66270 */
[----:B------:R-:W-:Y:S02]  /*14310*/  ISETP.GE.AND P4, PT, R59, 0x9, PT ;  /* 0x000000093b00780c */ /* 0x000fe40003f86270 */
[C---:B------:R-:W-:Y:S02]  /*14320*/  ISETP.GT.AND P6, PT, R3.reuse, 0x1, !P3 ;  /* 0x000000010300780c */ /* 0x040fe40005fc4270 */
[----:B------:R-:W-:Y:S02]  /*14330*/  ISETP.GT.AND P5, PT, R3, 0x8, !P4 ;  /* 0x000000080300780c */ /* 0x000fe400067a4270 */
[C---:B------:R-:W-:Y:S02]  /*14340*/  ISETP.LT.OR P6, PT, R0.reuse, 0x2, P6 ;  /* 0x000000020000780c */ /* 0x040fe400037c1670 */
[----:B------:R-:W-:-:S02]  /*14350*/  ISETP.LT.OR P5, PT, R0, 0x9, P5 ;  /* 0x000000090000780c */ /* 0x000fc40002fa1670 */
[----:B------:R-:W-:Y:S02]  /*14360*/  FSEL R66, R25, -INF , !P6 ;  /* 0xff80000019427808 */ /* 0x000fe40007000000 */
        /* <DEDUP_REMOVED lines=55> */
[----:B------:R-:W-:Y:S02]  /*146e0*/  IADD3 R25, R62, 0x8, R23 ;  /* 0x000000083e197810 */ /* 0x000fe40007ffe017 */
        /* <DEDUP_REMOVED lines=12> */
[----:B------:R-:W-:Y:S01]  /*147b0*/  ISETP.GT.AND P6, PT, R3, 0x39, !P6 ;  /* 0x000000390300780c */ /* 0x000fe200077c4270 */
[----:B------:R-:W-:-:S03]  /*147c0*/  VIADD R3, R23, 0x8 ;  /* 0x0000000817037836 */ /* 0x000fc60000000000 */
[----:B------:R-:W-:Y:S02]  /*147d0*/  ISETP.LT.OR P6, PT, R0, 0x3a, P6 ;  /* 0x0000003a0000780c */ /* 0x000fe400037c1670 */
[----:B------:R-:W-:Y:S02]  /*147e0*/  VIADDMNMX R24, R3, R61, R60, PT ;  /* 0x0000003d03187246 */ /* 0x000fe4000380013c */
[----:B------:R-:W-:Y:S01]  /*147f0*/  FSEL R0, R53, -INF , !P6 ;  /* 0xff80000035007808 */ /* 0x000fe20007000000 */
[----:B------:R-:W-:Y:S08]  /*14800*/  @!P2 BRA `(.L_x_1556) ;  /* 0x000000000054a947 */ /* 0x000ff00003800000 */
[----:B------:R-:W-:Y:S01]  /*14810*/  IADD3 R28, R224, 0x8, R23 ;  /* 0x00000008e01c7810 */ /* 0x000fe20007ffe017 */
[----:B------:R-:W-:Y:S04]  /*14820*/  BSSY B0, `(.L_x_1557) ;  /* 0x000000f000007945 */ /* 0x000fe80003800000 */
[----:B------:R-:W-:-:S05]  /*14830*/  IMAD.IADD R28, R28, 0x1, -R225 ;  /* 0x000000011c1c7824 */ /* 0x000fca00078e0ae1 */
        /* <DEDUP_REMOVED lines=9> */
.L_x_1558:
[----:B------:R-:W-:-:S13]  /*148d0*/  ISETP.NE.AND P6, PT, R57, 0x1, PT ;  /* 0x000000013900780c */ /* 0x000fda0003fc5270 */
[----:B------:R-:W0:Y:S02]  /*148e0*/  @P6 LDC.64 R32, c[0x0][0x9e8] ;  /* 0x00027a00ff206b82 */ /* 0x000e240000000a00 */
[----:B0-----:R-:W-:-:S05]  /*148f0*/  @P6 IMAD.HI.U32 R32, R28, R32, RZ ;  /* 0x000000201c206227 */ /* 0x001fca00078e00ff */
[----:B------:R-:W-:-:S07]  /*14900*/  @P6 SHF.R.U32.HI R28, RZ, R33, R32 ;  /* 0x00000021ff1c6219 */ /* 0x000fce0000011620 */
.L_x_1559:
[----:B------:R-:W-:Y:S05]  /*14910*/  BSYNC B0 ;  /* 0x0000000000007941 */ /* 0x000fea0003800000 */
.L_x_1557:
[----:B------:R-:W-:-:S04]  /*14920*/  IMAD R28, R28, R57, -R58 ;  /* 0x000000391c1c7224 */ /* 0x000fc800078e0a3a */
[----:B------:R-:W-:-:S05]  /*14930*/  IMAD R28, R235, -0x2, R28 ;  /* 0xfffffffeeb1c7824 */ /* 0x000fca00078e021c */
[----:B------:R-:W-:Y:S02]  /*14940*/  VIMNMX R25, R25, R28, !PT ;  /* 0x0000001c19197248 */ /* 0x000fe40007fe0100 */
[----:B------:R-:W-:-:S07]  /*14950*/  VIADDMNMX R24, R28, R57, R24, PT ;  /* 0x000000391c187246 */ /* 0x000fce0003800118 */
.L_x_1556:
[----:B------:R-:W-:Y:S01]  /*14960*/  ISETP.GT.AND P3, PT, R25, 0x1, !P3 ;  /* 0x000000011900780c */ /* 0x000fe20005f64270 */
[----:B------:R-:W-:Y:S01]  /*14970*/  ULDC UR4, c[0x0][0x988] ;  /* 0x0002620000047ab9 */ /* 0x000fe20000000800 */
[----:B------:R-:W-:Y:S01]  /*14980*/  FMNMX.FTZ R3, R64, R66, !PT ;  /* 0x0000004240037209 */ /* 0x000fe20007810000 */
[----:B------:R-:W-:Y:S01]  /*14990*/  IMAD.IADD R152, R224, 0x1, -R225 ;  /* 0x00000001e0987824 */ /* 0x000fe200078e0ae1 */
[----:B------:R-:W-:Y:S01]  /*149a0*/  ISETP.LT.OR P3, PT, R24, 0x2, P3 ;  /* 0x000000021800780c */ /* 0x000fe20001f61670 */
[----:B------:R-:W-:Y:S01]  /*149b0*/  VIADD R204, R104, 0xfffffffe ;  /* 0xfffffffe68cc7836 */ /* 0x000fe20000000000 */
[----:B------:R-:W-:Y:S02]  /*149c0*/  FMNMX.FTZ R3, R68, R3, !PT ;  /* 0x0000000344037209 */ /* 0x000fe40007810000 */
[----:B------:R-:W-:Y:S01]  /*149d0*/  FSEL R27, R27, -INF , !P3 ;  /* 0xff8000001b1b7808 */ /* 0x000fe20005800000 */
[----:B------:R-:W-:Y:S01]  /*149e0*/  STL [R1+0x1c], R152 ;  /* 0x00001c9801007387 */ /* 0x000fe20000100800 */
        /* <DEDUP_REMOVED lines=29> */
[----:B------:R-:W-:Y:S01]  /*14bc0*/  FMNMX.FTZ R31, R0, R3, !PT ;  /* 0x00000003001f7209 */ /* 0x000fe20007810000 */
[----:B------:R-:W-:Y:S01]  /*14bd0*/  IMAD.U32 R3, RZ, RZ, UR4 ;  /* 0x00000004ff037e24 */ /* 0x000fe2000f8e00ff */
[----:B------:R-:W-:-:S02]  /*14be0*/  ISETP.GT.AND P3, PT, R25, 0x19, !P3 ;  /* 0x000000191900780c */ /* 0x000fc40005f64270 */
[----:B------:R-:W-:Y:S01]  /*14bf0*/  ISETP.NE.AND P6, PT, R5, RZ, PT ;  /* 0x000000ff0500720c */ /* 0x000fe20003fc5270 */
[----:B------:R-:W0:Y:S01]  /*14c00*/  SHFL.BFLY PT, R60, R31, 0x2, 0x1f ;  /* 0x0c401f001f3c7f89 */ /* 0x000e2200000e0000 */
[C---:B------:R-:W-:Y:S02]  /*14c10*/  ISETP.LT.OR P3, PT, R24.reuse, 0x1a, P3 ;  /* 0x0000001a1800780c */ /* 0x040fe40001f61670 */
[----:B------:R-:W-:Y:S02]  /*14c20*/  ISETP.GT.AND P4, PT, R25, 0x8, !P4 ;  /* 0x000000081900780c */ /* 0x000fe40006784270 */
[----:B------:R-:W-:Y:S02]  /*14c30*/  FSEL R36, R39, -INF , !P3 ;  /* 0xff80000027247808 */ /* 0x000fe40005800000 */
[----:B------:R-:W-:Y:S02]  /*14c40*/  ISETP.NE.AND P3, PT, R37, RZ, PT ;  /* 0x000000ff2500720c */ /* 0x000fe40003f65270 */
[----:B------:R-:W-:-:S02]  /*14c50*/  ISETP.LT.OR P4, PT, R24, 0x9, P4 ;  /* 0x000000091800780c */ /* 0x000fc40002781670 */
[----:B------:R-:W-:Y:S02]  /*14c60*/  ISETP.GT.AND P3, PT, R25, 0x20, !P3 ;  /* 0x000000201900780c */ /* 0x000fe40005f64270 */
[----:B------:R-:W-:Y:S02]  /*14c70*/  FSEL R30, R30, -INF , !P4 ;  /* 0xff8000001e1e7808 */ /* 0x000fe40006000000 */
[----:B------:R-:W-:Y:S02]  /*14c80*/  ISETP.LT.OR P3, PT, R24, 0x21, P3 ;  /* 0x000000211800780c */ /* 0x000fe40001f61670 */
[----:B------:R-:W-:Y:S02]  /*14c90*/  ISETP.NE.AND P4, PT, R69, RZ, PT ;  /* 0x000000ff4500720c */ /* 0x000fe40003f85270 */
[----:B------:R-:W-:Y:S02]  /*14ca0*/  FSEL R42, R42, -INF , !P3 ;  /* 0xff8000002a2a7808 */ /* 0x000fe40005800000 */
[----:B------:R-:W-:-:S02]  /*14cb0*/  ISETP.NE.AND P3, PT, R40, RZ, PT ;  /* 0x000000ff2800720c */ /* 0x000fc40003f65270 */
[C---:B------:R-:W-:Y:S02]  /*14cc0*/  ISETP.GT.AND P5, PT, R25.reuse, 0x38, !P5 ;  /* 0x000000381900780c */ /* 0x040fe40006fa4270 */
[----:B------:R-:W-:Y:S02]  /*14cd0*/  ISETP.GT.AND P3, PT, R25, 0x21, !P3 ;  /* 0x000000211900780c */ /* 0x000fe40005f64270 */
[----:B0-----:R-:W-:Y:S02]  /*14ce0*/  FMNMX.FTZ R60, R31, R60, !PT ;  /* 0x0000003c1f3c7209 */ /* 0x001fe40007810000 */
[C---:B------:R-:W-:Y:S02]  /*14cf0*/  ISETP.LT.OR P3, PT, R24.reuse, 0x22, P3 ;  /* 0x000000221800780c */ /* 0x040fe40001f61670 */
[----:B------:R-:W-:Y:S01]  /*14d00*/  ISETP.LT.OR P5, PT, R24, 0x39, P5 ;  /* 0x000000391800780c */ /* 0x000fe20002fa1670 */
[----:B------:R-:W0:Y:S01]  /*14d10*/  SHFL.BFLY PT, R5, R60, 0x1, 0x1f ;  /* 0x0c201f003c057f89 */ /* 0x000e2200000e0000 */
[----:B------:R-:W-:-:S02]  /*14d20*/  FSEL R40, R43, -INF , !P3 ;  /* 0xff8000002b287808 */ /* 0x000fc40005800000 */
[----:B------:R-:W-:Y:S02]  /*14d30*/  ISETP.NE.AND P3, PT, R41, RZ, PT ;  /* 0x000000ff2900720c */ /* 0x000fe40003f65270 */
[----:B------:R-:W-:Y:S02]  /*14d40*/  FSEL R54, R54, -INF , !P5 ;  /* 0xff80000036367808 */ /* 0x000fe40006800000 */
[----:B------:R-:W-:-:S04]  /*14d50*/  ISETP.GT.AND P3, PT, R25, 0x28, !P3 ;  /* 0x000000281900780c */ /* 0x000fc80005f64270 */
[----:B------:R-:W-:-:S04]  /*14d60*/  ISETP.LT.OR P3, PT, R24, 0x29, P3 ;  /* 0x000000291800780c */ /* 0x000fc80001f61670 */
[----:B------:R-:W-:Y:S02]  /*14d70*/  FSEL R46, R46, -INF , !P3 ;  /* 0xff8000002e2e7808 */ /* 0x000fe40005800000 */
[----:B------:R-:W-:Y:S02]  /*14d80*/  ISETP.GT.AND P3, PT, R25, 0x29, !P4 ;  /* 0x000000291900780c */ /* 0x000fe40006764270 */
[----:B------:R-:W-:Y:S02]  /*14d90*/  ISETP.NE.AND P4, PT, R71, RZ, PT ;  /* 0x000000ff4700720c */ /* 0x000fe40003f85270 */
[----:B------:R-:W-:Y:S02]  /*14da0*/  ISETP.LT.OR P3, PT, R24, 0x2a, P3 ;  /* 0x0000002a1800780c */ /* 0x000fe40001f61670 */
[----:B------:R-:W-:Y:S02]  /*14db0*/  ISETP.GT.AND P4, PT, R25, 0x31, !P4 ;  /* 0x000000311900780c */ /* 0x000fe40006784270 */
[----:B------:R-:W-:-:S02]  /*14dc0*/  FSEL R58, R47, -INF , !P3 ;  /* 0xff8000002f3a7808 */ /* 0x000fc40005800000 */
[----:B------:R-:W-:Y:S02]  /*14dd0*/  ISETP.GT.AND P3, PT, R25, RZ, !P6 ;  /* 0x000000ff1900720c */ /* 0x000fe40007764270 */
[----:B0-----:R-:W-:Y:S02]  /*14de0*/  FMNMX.FTZ R5, R60, R5, !PT ;  /* 0x000000053c057209 */ /* 0x001fe40007810000 */
[----:B------:R-:W-:Y:S02]  /*14df0*/  ISETP.LT.OR P3, PT, R24, 0x1, P3 ;  /* 0x000000011800780c */ /* 0x000fe40001f61670 */
[----:B------:R-:W-:Y:S01]  /*14e00*/  ISETP.NE.AND P6, PT, R49, RZ, PT ;  /* 0x000000ff3100720c */ /* 0x000fe20003fc5270 */
[C---:B------:R-:W-:Y:S01]  /*14e10*/  FMUL.FTZ R29, R5.reuse, R3 ;  /* 0x00000003051d7220 */ /* 0x040fe20000410000 */
[----:B------:R-:W-:Y:S02]  /*14e20*/  FSEL R26, R26, -INF , !P3 ;  /* 0xff8000001a1a7808 */ /* 0x000fe40005800000 */
[----:B------:R-:W-:-:S02]  /*14e30*/  FSETP.NEU.FTZ.AND P3, PT, R5, -INF , PT ;  /* 0xff8000000500780b */ /* 0x000fc40003f7d000 */
[----:B------:R-:W-:Y:S02]  /*14e40*/  ISETP.LT.OR P4, PT, R24, 0x32, P4 ;  /* 0x000000321800780c */ /* 0x000fe40002781670 */
[----:B------:R-:W-:Y:S02]  /*14e50*/  FSEL R33, R29, RZ, P3 ;  /* 0x000000ff1d217208 */ /* 0x000fe40001800000 */
[----:B------:R-:W-:Y:S02]  /*14e60*/  FMNMX.FTZ R29, R26, R27, !PT ;  /* 0x0000001b1a1d7209 */ /* 0x000fe40007810000 */
[----:B------:R-:W-:Y:S01]  /*14e70*/  ISETP.NE.AND P3, PT, R45, RZ, PT ;  /* 0x000000ff2d00720c */ /* 0x000fe20003f65270 */
[--C-:B------:R-:W-:Y:S01]  /*14e80*/  FFMA.FTZ R39, R74, R3, -R33.reuse ;  /* 0x000000034a277223 */ /* 0x100fe20000010821 */
[----:B------:R-:W-:Y:S01]  /*14e90*/  FMNMX.FTZ R29, R30, R29, !PT ;  /* 0x0000001d1e1d7209 */ /* 0x000fe20007810000 */
[--C-:B------:R-:W-:Y:S01]  /*14ea0*/  FFMA.FTZ R31, R66, R3, -R33.reuse ;  /* 0x00000003421f7223 */ /* 0x100fe20000010821 */
[C---:B------:R-:W-:Y:S01]  /*14eb0*/  ISETP.GT.AND P3, PT, R25.reuse, 0x30, !P3 ;  /* 0x000000301900780c */ /* 0x040fe20005f64270 */
[----:B------:R0:W-:Y:S01]  /*14ec0*/  MUFU.EX2 R192, R39 ;  /* 0x0000002700c07308 */ /* 0x0001e20000000800 */
[----:B------:R-:W-:Y:S01]  /*14ed0*/  FMNMX.FTZ R29, R28, R29, !PT ;  /* 0x0000001d1c1d7209 */ /* 0x000fe20007810000 */
[-CC-:B------:R-:W-:Y:S01]  /*14ee0*/  FFMA.FTZ R35, R70, R3.reuse, -R33.reuse ;  /* 0x0000000346237223 */ /* 0x180fe20000010821 */
[----:B------:R-:W-:Y:S01]  /*14ef0*/  ISETP.LT.OR P3, PT, R24, 0x31, P3 ;  /* 0x000000311800780c */ /* 0x000fe20001f61670 */
[--C-:B------:R-:W-:Y:S01]  /*14f00*/  FFMA.FTZ R37, R72, R3, -R33.reuse ;  /* 0x0000000348257223 */ /* 0x100fe20000010821 */
[----:B------:R-:W-:Y:S01]  /*14f10*/  FMNMX.FTZ R29, R34, R29, !PT ;  /* 0x0000001d221d7209 */ /* 0x000fe20007810000 */
[--C-:B------:R-:W-:Y:S01]  /*14f20*/  FFMA.FTZ R41, R76, R3, -R33.reuse ;  /* 0x000000034c297223 */ /* 0x100fe20000010821 */
[----:B------:R-:W-:Y:S01]  /*14f30*/  FSEL R50, R50, -INF , !P3 ;  /* 0xff80000032327808 */ /* 0x000fe20005800000 */
[----:B------:R-:W-:Y:S01]  /*14f40*/  MUFU.EX2 R31, R31 ;  /* 0x0000001f001f7308 */ /* 0x000fe20000000800 */
[----:B------:R-:W-:Y:S01]  /*14f50*/  FMNMX.FTZ R29, R32, R29, !PT ;  /* 0x0000001d201d7209 */ /* 0x000fe20007810000 */
[-CC-:B0-----:R-:W-:Y:S01]  /*14f60*/  FFMA.FTZ R39, R4, R3.reuse, -R33.reuse ;  /* 0x0000000304277223 */ /* 0x181fe20000010821 */
[----:B------:R-:W-:Y:S01]  /*14f70*/  ISETP.GT.AND P6, PT, R25, 0x39, !P6 ;  /* 0x000000391900780c */ /* 0x000fe200077c4270 */
[--C-:B------:R-:W-:Y:S01]  /*14f80*/  FFMA.FTZ R25, R64, R3, -R33.reuse ;  /* 0x0000000340197223 */ /* 0x100fe20000010821 */
[----:B------:R-:W-:Y:S01]  /*14f90*/  FMNMX.FTZ R29, R38, R29, !PT ;  /* 0x0000001d261d7209 */ /* 0x000fe20007810000 */
[--C-:B------:R-:W-:Y:S01]  /*14fa0*/  FFMA.FTZ R43, R78, R3, -R33.reuse ;  /* 0x000000034e2b7223 */ /* 0x100fe20000010821 */
[----:B------:R-:W-:Y:S01]  /*14fb0*/  FSEL R60, R51, -INF , !P4 ;  /* 0xff800000333c7808 */ /* 0x000fe20006000000 */
[----:B------:R0:W1:Y:S01]  /*14fc0*/  MUFU.EX2 R196, R25 ;  /* 0x0000001900c47308 */ /* 0x0000620000000800 */
        /* <DEDUP_REMOVED lines=10> */
[-CC-:B------:R-:W-:Y:S01]  /*15070*/  FFMA.FTZ R2, R2, R3.reuse, -R33.reuse ;  /* 0x0000000302027223 */ /* 0x180fe20000010821 */
[--C-:B------:R-:W-:Y:S01]  /*15080*/  FFMA.FTZ R52, R52, R3, -R33.reuse ;  /* 0x0000000334347223 */ /* 0x100fe20000010821 */
[----:B------:R-:W-:Y:S01]  /*15090*/  FMNMX.FTZ R29, R46, R29, !PT ;  /* 0x0000001d2e1d7209 */ /* 0x000fe20007810000 */
[----:B------:R-:W-:-:S02]  /*150a0*/  FFMA.FTZ R0, R0, R3, -R33 ;  /* 0x0000000300007223 */ /* 0x000fc40000010821 */
[----:B------:R0:W-:Y:S01]  /*150b0*/  MUFU.EX2 R198, R25 ;  /* 0x0000001900c67308 */ /* 0x0001e20000000800 */
[----:B------:R-:W-:-:S04]  /*150c0*/  FMNMX.FTZ R29, R58, R29, !PT ;  /* 0x0000001d3a1d7209 */ /* 0x000fc80007810000 */
[----:B------:R-:W-:-:S03]  /*150d0*/  FMNMX.FTZ R29, R50, R29, !PT ;  /* 0x0000001d321d7209 */ /* 0x000fc60007810000 */
[----:B------:R-:W-:Y:S01]  /*150e0*/  MUFU.EX2 R37, R37 ;  /* 0x0000002500257308 */ /* 0x000fe20000000800 */
[----:B------:R-:W-:-:S04]  /*150f0*/  FMNMX.FTZ R29, R60, R29, !PT ;  /* 0x0000001d3c1d7209 */ /* 0x000fc80007810000 */
[----:B------:R-:W-:-:S03]  /*15100*/  FMNMX.FTZ R29, R54, R29, !PT ;  /* 0x0000001d361d7209 */ /* 0x000fc60007810000 */
[----:B------:R-:W-:Y:S01]  /*15110*/  MUFU.EX2 R41, R41 ;  /* 0x0000002900297308 */ /* 0x000fe20000000800 */
[----:B------:R-:W-:-:S05]  /*15120*/  FMNMX.FTZ R29, R24, R29, !PT ;  /* 0x0000001d181d7209 */ /* 0x000fca0007810000 */
[----:B------:R-:W2:Y:S02]  /*15130*/  SHFL.BFLY PT, R62, R29, 0x2, 0x1f ;  /* 0x0c401f001d3e7f89 */ /* 0x000ea400000e0000 */
[----:B------:R-:W-:Y:S08]  /*15140*/  MUFU.EX2 R194, R43 ;  /* 0x0000002b00c27308 */ /* 0x000ff00000000800 */
[----:B------:R-:W-:Y:S08]  /*15150*/  MUFU.EX2 R45, R45 ;  /* 0x0000002d002d7308 */ /* 0x000ff00000000800 */
[----:B------:R-:W-:Y:S01]  /*15160*/  MUFU.EX2 R43, R2 ;  /* 0x00000002002b7308 */ /* 0x000fe20000000800 */
[----:B--2---:R-:W-:Y:S01]  /*15170*/  FMNMX.FTZ R62, R29, R62, !PT ;  /* 0x0000003e1d3e7209 */ /* 0x004fe20007810000 */
[----:B------:R-:W-:Y:S01]  /*15180*/  FFMA.FTZ R29, R82, R3, -R33 ;  /* 0x00000003521d7223 */ /* 0x000fe20000010821 */
[----:B-1----:R-:W-:-:S05]  /*15190*/  FADD.FTZ R33, R196, R31 ;  /* 0x0000001fc4217221 */ /* 0x002fca0000010000 */
[----:B------:R-:W-:Y:S01]  /*151a0*/  MUFU.EX2 R44, R44 ;  /* 0x0000002c002c7308 */ /* 0x000fe20000000800 */
[----:B------:R-:W-:Y:S01]  /*151b0*/  F2FP.BF16.F32.PACK_AB R196, R31, R196 ;  /* 0x000000c41fc4723e */ /* 0x000fe200000010ff */
[----:B0-----:R-:W0:Y:S06]  /*151c0*/  SHFL.BFLY PT, R25, R62, 0x1, 0x1f ;  /* 0x0c201f003e197f89 */ /* 0x001e2c00000e0000 */
[----:B------:R-:W-:Y:S08]  /*151d0*/  MUFU.EX2 R188, R29 ;  /* 0x0000001d00bc7308 */ /* 0x000ff00000000800 */
[----:B------:R-:W1:Y:S08]  /*151e0*/  MUFU.EX2 R39, R39 ;  /* 0x0000002700277308 */ /* 0x000e700000000800 */
[----:B------:R-:W-:Y:S01]  /*151f0*/  MUFU.EX2 R48, R48 ;  /* 0x0000003000307308 */ /* 0x000fe20000000800 */
[----:B0-----:R-:W-:-:S04]  /*15200*/  FMNMX.FTZ R4, R62, R25, !PT ;  /* 0x000000193e047209 */ /* 0x001fc80007810000 */
[C---:B------:R-:W-:Y:S01]  /*15210*/  FSETP.NEU.FTZ.AND P3, PT, R4.reuse, -INF , PT ;  /* 0xff8000000400780b */ /* 0x040fe20003f7d000 */
[----:B------:R-:W-:Y:S02]  /*15220*/  FMUL.FTZ R25, R4, R3 ;  /* 0x0000000304197220 */ /* 0x000fe40000410000 */
[----:B------:R-:W-:Y:S01]  /*15230*/  MUFU.EX2 R52, R52 ;  /* 0x0000003400347308 */ /* 0x000fe20000000800 */
[----:B-1----:R-:W-:Y:S02]  /*15240*/  F2FP.BF16.F32.PACK_AB R190, R39, R44 ;  /* 0x0000002c27be723e */ /* 0x002fe400000010ff */
[----:B------:R-:W-:-:S05]  /*15250*/  FSEL R29, R25, RZ, P3 ;  /* 0x000000ff191d7208 */ /* 0x000fca0001800000 */
[----:B------:R0:W1:Y:S01]  /*15260*/  MUFU.EX2 R25, R0 ;  /* 0x0000000000197308 */ /* 0x0000620000000800 */
[-CC-:B------:R-:W-:Y:S01]  /*15270*/  FFMA.FTZ R26, R26, R3.reuse, -R29.reuse ;  /* 0x000000031a1a7223 */ /* 0x180fe2000001081d */
[-CC-:B------:R-:W-:Y:S01]  /*15280*/  FFMA.FTZ R27, R27, R3.reuse, -R29.reuse ;  /* 0x000000031b1b7223 */ /* 0x180fe2000001081d */
[-CC-:B------:R-:W-:Y:S01]  /*15290*/  FFMA.FTZ R30, R30, R3.reuse, -R29.reuse ;  /* 0x000000031e1e7223 */ /* 0x180fe2000001081d */
[-CC-:B------:R-:W-:Y:S01]  /*152a0*/  FFMA.FTZ R28, R28, R3.reuse, -R29.reuse ;  /* 0x000000031c1c7223 */ /* 0x180fe2000001081d */
[-CC-:B------:R-:W-:Y:S01]  /*152b0*/  FFMA.FTZ R34, R34, R3.reuse, -R29.reuse ;  /* 0x0000000322227223 */ /* 0x180fe2000001081d */
[-CC-:B------:R-:W-:Y:S01]  /*152c0*/  FFMA.FTZ R32, R32, R3.reuse, -R29.reuse ;  /* 0x0000000320207223 */ /* 0x180fe2000001081d */
[-C--:B------:R-:W-:Y:S01]  /*152d0*/  FFMA.FTZ R38, R38, R3.reuse, -R29 ;  /* 0x0000000326267223 */ /* 0x080fe2000001081d */
[----:B------:R-:W-:Y:S01]  /*152e0*/  MUFU.EX2 R26, R26 ;  /* 0x0000001a001a7308 */ /* 0x000fe20000000800 */
[----:B0-----:R-:W-:Y:S01]  /*152f0*/  FADD.FTZ R0, R198, R33 ;  /* 0x00000021c6007221 */ /* 0x001fe20000010000 */
[-CC-:B------:R-:W-:Y:S01]  /*15300*/  FFMA.FTZ R36, R36, R3.reuse, -R29.reuse ;  /* 0x0000000324247223 */ /* 0x180fe2000001081d */
[-CC-:B------:R-:W-:Y:S01]  /*15310*/  FFMA.FTZ R42, R42, R3.reuse, -R29.reuse ;  /* 0x000000032a2a7223 */ /* 0x180fe2000001081d */
[-CC-:B------:R-:W-:Y:S01]  /*15320*/  FFMA.FTZ R40, R40, R3.reuse, -R29.reuse ;  /* 0x0000000328287223 */ /* 0x180fe2000001081d */
[----:B------:R-:W-:Y:S01]  /*15330*/  FADD.FTZ R0, R35, R0 ;  /* 0x0000000023007221 */ /* 0x000fe20000010000 */
[-CC-:B------:R-:W-:Y:S01]  /*15340*/  FFMA.FTZ R46, R46, R3.reuse, -R29.reuse ;  /* 0x000000032e2e7223 */ /* 0x180fe2000001081d */
[-CC-:B------:R-:W-:Y:S01]  /*15350*/  FFMA.FTZ R58, R58, R3.reuse, -R29.reuse ;  /* 0x000000033a3a7223 */ /* 0x180fe2000001081d */
[----:B------:R-:W0:Y:S01]  /*15360*/  MUFU.EX2 R27, R27 ;  /* 0x0000001b001b7308 */ /* 0x000e220000000800 */
[----:B------:R-:W-:Y:S01]  /*15370*/  FADD.FTZ R47, R37, R0 ;  /* 0x00000000252f7221 */ /* 0x000fe20000010000 */
[-CC-:B------:R-:W-:Y:S01]  /*15380*/  FFMA.FTZ R50, R50, R3.reuse, -R29.reuse ;  /* 0x0000000332327223 */ /* 0x180fe2000001081d */
[-CC-:B------:R-:W-:Y:S01]  /*15390*/  FFMA.FTZ R60, R60, R3.reuse, -R29.reuse ;  /* 0x000000033c3c7223 */ /* 0x180fe2000001081d */
[-C--:B------:R-:W-:Y:S01]  /*153a0*/  FFMA.FTZ R54, R54, R3.reuse, -R29 ;  /* 0x0000000336367223 */ /* 0x080fe2000001081d */
[----:B------:R-:W-:Y:S01]  /*153b0*/  FADD.FTZ R2, R192, R47 ;  /* 0x0000002fc0027221 */ /* 0x000fe20000010000 */
[----:B------:R-:W-:Y:S01]  /*153c0*/  FFMA.FTZ R24, R24, R3, -R29 ;  /* 0x0000000318187223 */ /* 0x000fe2000001081d */
[----:B-1----:R-:W-:Y:S01]  /*153d0*/  F2FP.BF16.F32.PACK_AB R186, R25, R52 ;  /* 0x0000003419ba723e */ /* 0x002fe200000010ff */
[----:B------:R-:W1:Y:S01]  /*153e0*/  MUFU.EX2 R30, R30 ;  /* 0x0000001e001e7308 */ /* 0x000e620000000800 */
[----:B------:R-:W-:Y:S01]  /*153f0*/  FADD.FTZ R47, R41, R2 ;  /* 0x00000002292f7221 */ /* 0x000fe20000010000 */
[----:B------:R-:W-:-:S02]  /*15400*/  F2FP.BF16.F32.PACK_AB R198, R35, R198 ;  /* 0x000000c623c6723e */ /* 0x000fc400000010ff */
[----:B------:R-:W-:Y:S01]  /*15410*/  F2FP.BF16.F32.PACK_AB R192, R192, R37 ;  /* 0x00000025c0c0723e */ /* 0x000fe200000010ff */
[C---:B------:R-:W-:Y:S01]  /*15420*/  FADD.FTZ R2, R194.reuse, R47 ;  /* 0x0000002fc2027221 */ /* 0x040fe20000010000 */
[----:B------:R-:W-:Y:S02]  /*15430*/  F2FP.BF16.F32.PACK_AB R194, R194, R41 ;  /* 0x00000029c2c2723e */ /* 0x000fe400000010ff */
[----:B------:R-:W2:Y:S01]  /*15440*/  MUFU.EX2 R199, R28 ;  /* 0x0000001c00c77308 */ /* 0x000ea20000000800 */
[----:B0-----:R-:W-:Y:S01]  /*15450*/  FADD.FTZ R33, R26, R27 ;  /* 0x0000001b1a217221 */ /* 0x001fe20000010000 */
[----:B------:R-:W-:Y:S01]  /*15460*/  FADD.FTZ R47, R45, R2 ;  /* 0x000000022d2f7221 */ /* 0x000fe20000010000 */
[----:B------:R-:W-:Y:S02]  /*15470*/  F2FP.BF16.F32.PACK_AB R184, R43, R48 ;  /* 0x000000302bb8723e */ /* 0x000fe400000010ff */
[----:B------:R-:W-:Y:S01]  /*15480*/  F2FP.BF16.F32.PACK_AB R197, R27, R26 ;  /* 0x0000001a1bc5723e */ /* 0x000fe200000010ff */
[C---:B------:R-:W-:Y:S01]  /*15490*/  FADD.FTZ R47, R188.reuse, R47 ;  /* 0x0000002fbc2f7221 */ /* 0x040fe20000010000 */
[----:B------:R-:W-:Y:S01]  /*154a0*/  F2FP.BF16.F32.PACK_AB R188, R188, R45 ;  /* 0x0000002dbcbc723e */ /* 0x000fe200000010ff */
[----:B------:R-:W0:Y:S01]  /*154b0*/  MUFU.EX2 R34, R34 ;  /* 0x0000002200227308 */ /* 0x000e220000000800 */
[----:B-1----:R-:W-:Y:S01]  /*154c0*/  FADD.FTZ R0, R30, R33 ;  /* 0x000000211e007221 */ /* 0x002fe20000010000 */
[----:B------:R-:W-:-:S04]  /*154d0*/  FADD.FTZ R2, R44, R47 ;  /* 0x0000002f2c027221 */ /* 0x000fc80000010000 */
[----:B------:R-:W-:Y:S02]  /*154e0*/  FADD.FTZ R31, R39, R2 ;  /* 0x00000002271f7221 */ /* 0x000fe40000010000 */
[----:B------:R-:W1:Y:S01]  /*154f0*/  MUFU.EX2 R193, R32 ;  /* 0x0000002000c17308 */ /* 0x000e620000000800 */
[C---:B--2---:R-:W-:Y:S01]  /*15500*/  FADD.FTZ R33, R199.reuse, R0 ;  /* 0x00000000c7217221 */ /* 0x044fe20000010000 */
[----:B------:R-:W-:Y:S01]  /*15510*/  FADD.FTZ R2, R48, R31 ;  /* 0x0000001f30027221 */ /* 0x000fe20000010000 */
[----:B------:R-:W-:-:S03]  /*15520*/  F2FP.BF16.F32.PACK_AB R199, R199, R30 ;  /* 0x0000001ec7c7723e */ /* 0x000fc600000010ff */
[----:B------:R-:W-:Y:S02]  /*15530*/  FADD.FTZ R31, R43, R2 ;  /* 0x000000022b1f7221 */ /* 0x000fe40000010000 */
[----:B------:R-:W2:Y:S01]  /*15540*/  MUFU.EX2 R38, R38 ;  /* 0x0000002600267308 */ /* 0x000ea20000000800 */
[----:B0-----:R-:W-:Y:S01]  /*15550*/  FADD.FTZ R0, R34, R33 ;  /* 0x0000002122007221 */ /* 0x001fe20000010000 */
[----:B------:R-:W-:-:S04]  /*15560*/  FADD.FTZ R228, R52, R31 ;  /* 0x0000001f34e47221 */ /* 0x000fc80000010000 */
[----:B------:R-:W-:Y:S02]  /*15570*/  FADD.FTZ R228, R25, R228 ;  /* 0x000000e419e47221 */ /* 0x000fe40000010000 */
        /* <DEDUP_REMOVED lines=22> */
[----:B------:R-:W-:-:S03]  /*156e0*/  F2FP.BF16.F32.PACK_AB R185, R185, R50 ;  /* 0x00000032b9b9723e */ /* 0x000fc600000010ff */
[----:B-1----:R-:W-:Y:S01]  /*156f0*/  FADD.FTZ R0, R54, R25 ;  /* 0x0000001936007221 */ /* 0x002fe20000010000 */
[----:B------:R-:W-:-:S04]  /*15700*/  IMAD R25, R73, 0x80, R152 ;  /* 0x0000008049197824 */ /* 0x000fc800078e0298 */
[----:B------:R-:W-:Y:S02]  /*15710*/  IMAD.IADD R56, R25, 0x1, R56 ;  /* 0x0000000119387824 */ /* 0x000fe400078e0238 */
[C---:B--2---:R-:W-:Y:S01]  /*15720*/  FADD.FTZ R227, R187.reuse, R0 ;  /* 0x00000000bbe37221 */ /* 0x044fe20000010000 */
[----:B------:R-:W-:Y:S01]  /*15730*/  F2FP.BF16.F32.PACK_AB R187, R187, R54 ;  /* 0x00000036bbbb723e */ /* 0x000fe200000010ff */
[----:B------:R-:W-:Y:S06]  /*15740*/  @!P2 BRA `(.L_x_1560) ;  /* 0x000000000048a947 */ /* 0x000fec0003800000 */
        /* <DEDUP_REMOVED lines=11> */
.L_x_1562:
[----:B------:R-:W-:-:S13]  /*15800*/  ISETP.NE.AND P3, PT, R57, 0x1, PT ;  /* 0x000000013900780c */ /* 0x000fda0003f65270 */
[----:B------:R-:W0:Y:S02]  /*15810*/  @P3 LDC.64 R24, c[0x0][0x9e8] ;  /* 0x00027a00ff183b82 */ /* 0x000e240000000a00 */
[----:B0-----:R-:W-:-:S05]  /*15820*/  @P3 IMAD.HI.U32 R2, R0, R24, RZ ;  /* 0x0000001800023227 */ /* 0x001fca00078e00ff */
[----:B------:R-:W-:-:S07]  /*15830*/  @P3 SHF.R.U32.HI R0, RZ, R25, R2 ;  /* 0x00000019ff003219 */ /* 0x000fce0000011602 */
.L_x_1563:
[----:B------:R-:W-:Y:S05]  /*15840*/  BSYNC B0 ;  /* 0x0000000000007941 */ /* 0x000fea0003800000 */
.L_x_1561:
[----:B------:R-:W-:-:S05]  /*15850*/  IMAD R57, R0, R57, R57 ;  /* 0x0000003900397224 */ /* 0x000fca00078e0239 */
[----:B------:R-:W-:-:S07]  /*15860*/  VIMNMX R56, R56, R57, PT ;  /* 0x0000003938387248 */ /* 0x000fce0003fe0100 */
.L_x_1560:
[----:B------:R-:W2:Y:S01]  /*15870*/  LDL R24, [R1+0x50] ;  /* 0x0000500001187983 */ /* 0x000ea20000100800 */
[----:B------:R-:W-:Y:S01]  /*15880*/  SHF.R.S32.HI R25, RZ, 0x1f, R56 ;  /* 0x0000001fff197819 */ /* 0x000fe20000011438 */
[----:B------:R-:W-:Y:S01]  /*15890*/  BSSY B1, `(.L_x_1564) ;  /* 0x00002fe000017945 */ /* 0x000fe20003800000 */
[----:B------:R-:W-:Y:S01]  /*158a0*/  IMAD.MOV.U32 R2, RZ, RZ, 0x3f800000 ;  /* 0x3f800000ff027424 */ /* 0x000fe200078e00ff */
[----:B------:R-:W-:Y:S02]  /*158b0*/  CS2R R150, SRZ ;  /* 0x0000000000967805 */ /* 0x000fe4000001ff00 */
[----:B------:R-:W-:Y:S01]  /*158c0*/  LEA.HI R25, R25, R56, RZ, 0x6 ;  /* 0x0000003819197211 */ /* 0x000fe200078f30ff */
[----:B------:R-:W-:Y:S01]  /*158d0*/  IMAD.MOV.U32 R0, RZ, RZ, 0x3f800000 ;  /* 0x3f800000ff007424 */ /* 0x000fe200078e00ff */
[----:B------:R-:W-:Y:S02]  /*158e0*/  CS2R R148, SRZ ;  /* 0x0000000000947805 */ /* 0x000fe4000001ff00 */
[----:B------:R-:W-:-:S02]  /*158f0*/  CS2R R146, SRZ ;  /* 0x0000000000927805 */ /* 0x000fc4000001ff00 */
[----:B------:R-:W-:Y:S02]  /*15900*/  SHF.R.S32.HI R25, RZ, 0x6, R25 ;  /* 0x00000006ff197819 */ /* 0x000fe40000011419 */
        /* <DEDUP_REMOVED lines=60> */
[----:B--2---:R-:W-:-:S04]  /*15cd0*/  VIMNMX R24, R24, R25, !PT ;  /* 0x0000001918187248 */ /* 0x004fc80007fe0100 */
[----:B------:R-:W-:Y:S01]  /*15ce0*/  ISETP.GE.AND P3, PT, R204, R24, PT ;  /* 0x00000018cc00720c */ /* 0x000fe20003f66270 */
[----:B------:R0:W-:Y:S02]  /*15cf0*/  STL [R1+0x30], R24 ;  /* 0x0000301801007387 */ /* 0x0001e40000100800 */
[----:B0-----:R-:W-:-:S10]  /*15d00*/  CS2R R24, SRZ ;  /* 0x0000000000187805 */ /* 0x001fd4000001ff00 */
[----:B------:R-:W-:Y:S05]  /*15d10*/  @!P3 BRA `(.L_x_1565) ;  /* 0x0000002800d4b947 */ /* 0x000fea0003800000 */
[----:B------:R-:W-:Y:S01]  /*15d20*/  IMAD.IADD R3, R23, 0x1, R152 ;  /* 0x0000000117037824 */ /* 0x000fe200078e0298 */
[----:B------:R-:W-:Y:S01]  /*15d30*/  BSSY B0, `(.L_x_1566) ;  /* 0x00002af000007945 */ /* 0x000fe20003800000 */
[----:B------:R-:W-:Y:S02]  /*15d40*/  IMAD.MOV.U32 R2, RZ, RZ, 0x3f800000 ;  /* 0x3f800000ff027424 */ /* 0x000fe400078e00ff */
[----:B------:R-:W-:Y:S01]  /*15d50*/  IMAD.MOV.U32 R151, RZ, RZ, RZ ;  /* 0x000000ffff977224 */ /* 0x000fe200078e00ff */
[----:B------:R0:W-:Y:S01]  /*15d60*/  STL [R1+0x2c], R3 ;  /* 0x00002c0301007387 */ /* 0x0001e20000100800 */
[----:B------:R-:W-:-:S07]  /*15d70*/  VIADD R231, R3, 0x8 ;  /* 0x0000000803e77836 */ /* 0x000fce0000000000 */
.L_x_1585:
[----:B------:R-:W-:-:S05]  /*15d80*/  VIADD R230, R22, 0x1 ;  /* 0x0000000116e67836 */ /* 0x000fca0000000000 */
[----:B------:R-:W-:-:S04]  /*15d90*/  ISETP.NE.AND P3, PT, R230, 0x2, PT ;  /* 0x00000002e600780c */ /* 0x000fc80003f65270 */
[----:B------:R-:W-:Y:S02]  /*15da0*/  SEL R233, RZ, 0x1, P3 ;  /* 0x00000001ffe97807 */ /* 0x000fe40001800000 */
[----:B------:R-:W-:Y:S02]  /*15db0*/  SEL R230, R230, RZ, P3 ;  /* 0x000000ffe6e67207 */ /* 0x000fe40001800000 */
[----:B------:R-:W-:Y:S01]  /*15dc0*/  LOP3.LUT R233, R205, R233, RZ, 0x3c, !PT ;  /* 0x000000e9cde97212 */ /* 0x000fe200078e3cff */
[----:B------:R-:W-:Y:S06]  /*15dd0*/  @!P0 BRA `(.L_x_1567) ;  /* 0x0000000000048947 */ /* 0x000fec0003800000 */
[----:B------:R-:W-:Y:S01]  /*15de0*/  BPT.TRAP 0x1 ;  /* 0x000000040000795c */ /* 0x000fe20000300000 */
.L_x_1567:
[----:B------:R-:W-:Y:S01]  /*15df0*/  IMAD R232, R230, 0x8, R16 ;  /* 0x00000008e6e87824 */ /* 0x000fe200078e0210 */
[----:B------:R-:W-:-:S04]  /*15e00*/  SHF.L.U32 R152, R233, 0x1f, RZ ;  /* 0x0000001fe9987819 */ /* 0x000fc800000006ff */
[----:B------:R1:W2:Y:S01]  /*15e10*/  SYNCS.PHASECHK.TRANS64.TRYWAIT P3, [R232+URZ+0x30830], R152 ;  /* 0x03083098e80075a7 */ /* 0x0002a2000806017f */
[----:B------:R-:W-:Y:S05]  /*15e20*/  @!P0 BRA `(.L_x_1568) ;  /* 0x0000000000048947 */ /* 0x000fea0003800000 */
[----:B------:R-:W-:Y:S01]  /*15e30*/  BPT.TRAP 0x1 ;  /* 0x000000040000795c */ /* 0x000fe20000300000 */
.L_x_1568:
[----:B0-----:R-:W3:Y:S01]  /*15e40*/  LDL R3, [R1+0x18] ;  /* 0x0000180001037983 */ /* 0x001ee20000100800 */
[----:B------:R-:W-:Y:S01]  /*15e50*/  BSSY B2, `(.L_x_1569) ;  /* 0x0000007000027945 */ /* 0x000fe20003800000 */
[----:B---3--:R-:W-:-:S04]  /*15e60*/  IMAD R3, R230, 0x800, R3 ;  /* 0x00000800e6037824 */ /* 0x008fc800078e0203 */
[C---:B------:R-:W-:Y:S02]  /*15e70*/  VIADD R156, R3.reuse, 0x2 ;  /* 0x00000002039c7836 */ /* 0x040fe40000000000 */
[----:B------:R-:W-:Y:S01]  /*15e80*/  VIADD R155, R3, 0x4 ;  /* 0x00000004039b7836 */ /* 0x000fe20000000000 */
[----:B--2---:R-:W-:Y:S06]  /*15e90*/  @P3 BRA `(.L_x_1570) ;  /* 0x0000000000083947 */ /* 0x004fec0003800000 */
[----:B------:R-:W0:Y:S02]  /*15ea0*/  SYNCS.PHASECHK.TRANS64.TRYWAIT P3, [R232+URZ+0x30830], R152 ;  /* 0x03083098e80075a7 */ /* 0x000e24000806017f */
[----:B0-----:R-:W-:Y:S05]  /*15eb0*/  @!P3 BRA `(.L_x_1571) ;  /* 0x0000013800c4b947 */ /* 0x001fea0003800000 */
.L_x_1570:
[----:B------:R-:W-:Y:S05]  /*15ec0*/  BSYNC B2 ;  /* 0x0000000000027941 */ /* 0x000fea0003800000 */
.L_x_1569:
[----:B01----:R-:W-:Y:S01]  /*15ed0*/  IMAD.MOV.U32 R152, RZ, RZ, R3 ;  /* 0x000000ffff987224 */ /* 0x003fe200078e0003 */
[----:B------:R-:W-:Y:S01]  /*15ee0*/  R2UR UR12, R216 ;  /* 0x00000000d80c72ca */ /* 0x000fe200000e0000 */
[----:B------:R-:W-:Y:S01]  /*15ef0*/  VIADD R154, R3, 0x6 ;  /* 0x00000006039a7836 */ /* 0x000fe20000000000 */
[----:B------:R-:W-:Y:S01]  /*15f00*/  R2UR UR13, R217 ;  /* 0x00000000d90d72ca */ /* 0x000fe200000e0000 */
[----:B------:R-:W-:Y:S01]  /*15f10*/  IMAD.MOV.U32 R153, RZ, RZ, 0x40000040 ;  /* 0x40000040ff997424 */ /* 0x000fe200078e00ff */
[----:B------:R-:W-:Y:S01]  /*15f20*/  R2UR UR6, R152 ;  /* 0x00000000980672ca */ /* 0x000fe200000e0000 */
[----:B------:R-:W-:Y:S01]  /*15f30*/  IMAD.MOV.U32 R152, RZ, RZ, R156 ;  /* 0x000000ffff987224 */ /* 0x000fe200078e009c */
[----:B------:R-:W-:Y:S01]  /*15f40*/  R2UR UR10, R154 ;  /* 0x000000009a0a72ca */ /* 0x000fe200000e0000 */
[----:B------:R-:W-:Y:S01]  /*15f50*/  VIADD R156, R3, 0x204 ;  /* 0x00000204039c7836 */ /* 0x000fe20000000000 */
[----:B------:R-:W-:Y:S01]  /*15f60*/  R2UR UR5, R153 ;  /* 0x00000000990572ca */ /* 0x000fe200000e0000 */
[C---:B------:R-:W-:Y:S01]  /*15f70*/  VIADD R154, R3.reuse, 0x202 ;  /* 0x00000202039a7836 */ /* 0x040fe20000000000 */
[----:B------:R-:W-:Y:S01]  /*15f80*/  R2UR UR4, R152 ;  /* 0x00000000980472ca */ /* 0x000fe200000e0000 */
[----:B------:R-:W-:Y:S01]  /*15f90*/  IMAD.MOV.U32 R152, RZ, RZ, R155 ;  /* 0x000000ffff987224 */ /* 0x000fe200078e009b */
[----:B------:R-:W-:Y:S01]  /*15fa0*/  R2UR UR22, R156 ;  /* 0x000000009c1672ca */ /* 0x000fe200000e0000 */
[----:B------:R-:W-:Y:S01]  /*15fb0*/  IMAD.MOV.U32 R155, RZ, RZ, 0x40000040 ;  /* 0x40000040ff9b7424 */ /* 0x000fe200078e00ff */
[----:B------:R-:W-:Y:S01]  /*15fc0*/  R2UR UR18, R154 ;  /* 0x000000009a1272ca */ /* 0x000fe200000e0000 */
[C---:B------:R-:W-:Y:S01]  /*15fd0*/  VIADD R156, R3.reuse, 0x400 ;  /* 0x00000400039c7836 */ /* 0x040fe20000000000 */
[----:B------:R-:W-:Y:S01]  /*15fe0*/  R2UR UR8, R152 ;  /* 0x00000000980872ca */ /* 0x000fe200000e0000 */
[----:B------:R-:W-:Y:S01]  /*15ff0*/  VIADD R152, R3, 0x200 ;  /* 0x0000020003987836 */ /* 0x000fe20000000000 */
[----:B------:R-:W-:Y:S01]  /*16000*/  R2UR UR11, R155 ;  /* 0x000000009b0b72ca */ /* 0x000fe200000e0000 */
[C---:B------:R-:W-:Y:S01]  /*16010*/  VIADD R154, R3.reuse, 0x402 ;  /* 0x00000402039a7836 */ /* 0x040fe20000000000 */
[----:B------:R-:W-:Y:S01]  /*16020*/  R2UR UR30, R156 ;  /* 0x000000009c1e72ca */ /* 0x000fe200000e0000 */
[C---:B------:R-:W-:Y:S01]  /*16030*/  VIADD R156, R3.reuse, 0x406 ;  /* 0x00000406039c7836 */ /* 0x040fe20000000000 */
[----:B------:R-:W-:Y:S01]  /*16040*/  R2UR UR14, R152 ;  /* 0x00000000980e72ca */ /* 0x000fe200000e0000 */
[----:B------:R-:W-:Y:S01]  /*16050*/  VIADD R152, R3, 0x206 ;  /* 0x0000020603987836 */ /* 0x000fe20000000000 */
[----:B------:R-:W-:Y:S01]  /*16060*/  MOV R237, UR10 ;  /* 0x0000000a00ed7c02 */ /* 0x000fe20008000f00 */
[----:B------:R-:W-:Y:S01]  /*16070*/  UMOV UR10, UR4 ;  /* 0x00000004000a7c82 */ /* 0x000fe20008000000 */
[----:B------:R-:W-:Y:S01]  /*16080*/  R2UR UR7, R153 ;  /* 0x00000000990772ca */ /* 0x000fe200000e0000 */
[----:B------:R-:W-:Y:S01]  /*16090*/  IMAD.MOV.U32 R157, RZ, RZ, 0x40000040 ;  /* 0x40000040ff9d7424 */ /* 0x000fe200078e00ff */
[----:B------:R-:W-:Y:S01]  /*160a0*/  R2UR UR26, R152 ;  /* 0x00000000981a72ca */ /* 0x000fe200000e0000 */
[C---:B------:R-:W-:Y:S01]  /*160b0*/  VIADD R152, R3.reuse, 0x404 ;  /* 0x0000040403987836 */ /* 0x040fe20000000000 */
[----:B------:R-:W-:Y:S01]  /*160c0*/  R2UR UR34, R154 ;  /* 0x000000009a2272ca */ /* 0x000fe200000e0000 */
[C---:B------:R-:W-:Y:S01]  /*160d0*/  VIADD R154, R3.reuse, 0x604 ;  /* 0x00000604039a7836 */ /* 0x040fe20000000000 */
[----:B------:R-:W-:Y:S01]  /*160e0*/  MOV R158, UR11 ;  /* 0x0000000b009e7c02 */ /* 0x000fe20008000f00 */
[----:B------:R-:W-:Y:S01]  /*160f0*/  UMOV UR11, UR5 ;  /* 0x00000005000b7c82 */ /* 0x000fe20008000000 */
[----:B------:R-:W-:Y:S01]  /*16100*/  R2UR UR38, R152 ;  /* 0x00000000982672ca */ /* 0x000fe200000e0000 */
[C---:B------:R-:W-:Y:S01]  /*16110*/  VIADD R152, R3.reuse, 0x600 ;  /* 0x0000060003987836 */ /* 0x040fe20000000000 */
[----:B------:R-:W-:Y:S01]  /*16120*/  R2UR UR42, R156 ;  /* 0x000000009c2a72ca */ /* 0x000fe200000e0000 */
[C---:B------:R-:W-:Y:S01]  /*16130*/  VIADD R156, R3.reuse, 0x602 ;  /* 0x00000602039c7836 */ /* 0x040fe20000000000 */
[----:B------:R-:W-:Y:S01]  /*16140*/  R2UR UR4, R6 ;  /* 0x00000000060472ca */ /* 0x000fe200000e0000 */
[-C--:B------:R-:W-:Y:S01]  /*16150*/  FMUL.FTZ R24, R24, R0.reuse ;  /* 0x0000000018187220 */ /* 0x080fe20000410000 */
[----:B------:R-:W-:Y:S01]  /*16160*/  R2UR UR46, R152 ;  /* 0x00000000982e72ca */ /* 0x000fe200000e0000 */
[----:B------:R-:W-:Y:S01]  /*16170*/  VIADD R152, R3, 0x606 ;  /* 0x0000060603987836 */ /* 0x000fe20000000000 */
[----:B------:R-:W-:Y:S01]  /*16180*/  R2UR UR5, R7 ;  /* 0x00000000070572ca */ /* 0x000fe200000e0000 */
[----:B------:R-:W-:Y:S01]  /*16190*/  IMAD.MOV.U32 R3, RZ, RZ, R158 ;  /* 0x000000ffff037224 */ /* 0x000fe200078e009e */
[----:B------:R-:W-:Y:S01]  /*161a0*/  R2UR UR9, R153 ;  /* 0x00000000990972ca */ /* 0x000fe200000e0000 */
[-C--:B------:R-:W-:Y:S01]  /*161b0*/  FMUL.FTZ R25, R25, R0.reuse ;  /* 0x0000000019197220 */ /* 0x080fe20000410000 */
        /* <DEDUP_REMOVED lines=30> */
[----:B------:R-:W-:Y:S01]  /*163a0*/  WARPGROUP.ARRIVE ;  /* 0x00000000000079c5 */ /* 0x000fe20000000000 */
[----:B------:R-:W-:Y:S01]  /*163b0*/  R2UR UR16, R214 ;  /* 0x00000000d61072ca */ /* 0x000fe200000e0000 */
[-C--:B------:R-:W-:Y:S01]  /*163c0*/  FMUL.FTZ R57, R57, R0.reuse ;  /* 0x0000000039397220 */ /* 0x080fe20000410000 */
[----:B------:R-:W-:Y:S01]  /*163d0*/  R2UR UR17, R215 ;  /* 0x00000000d71172ca */ /* 0x000fe200000e0000 */
[-C--:B------:R-:W-:Y:S01]  /*163e0*/  FMUL.FTZ R60, R60, R0.reuse ;  /* 0x000000003c3c7220 */ /* 0x080fe20000410000 */
[----:B------:R-:W-:Y:S01]  /*163f0*/  R2UR UR20, R212 ;  /* 0x00000000d41472ca */ /* 0x000fe200000e0000 */
[----:B------:R-:W-:Y:S01]  /*16400*/  HGMMA.64x64x16.F32.BF16 R152, gdesc[UR4], RZ, !UPT, gsb0 ;  /* 0x00e00000049879f0 */ /* 0x000fe2000c0018ff */
[----:B------:R-:W-:Y:S01]  /*16410*/  UMOV UR6, UR8 ;  /* 0x0000000800067c82 */ /* 0x000fe20008000000 */
[----:B------:R-:W-:Y:S01]  /*16420*/  UMOV UR7, UR9 ;  /* 0x0000000900077c82 */ /* 0x000fe20008000000 */
        /* <DEDUP_REMOVED lines=80> */
[----:B------:R-:W-:Y:S01]  /*16930*/  HGMMA.64x64x16.F32.BF16 R152, gdesc[UR8], R152, gsb0 ;  /* 0x00e00000089879f0 */ /* 0x000fe20008001898 */
        /* <DEDUP_REMOVED lines=103> */
.L_x_1572:
[----:B------:R-:W-:Y:S01]  /*16fb0*/  SHF.L.U32 R2, R205, 0x1f, RZ ;  /* 0x0000001fcd027819 */ /* 0x000fe200000006ff */
[----:B------:R-:W-:-:S04]  /*16fc0*/  IMAD R0, R22, 0x8, R16 ;  /* 0x0000000816007824 */ /* 0x000fc800078e0210 */
[----:B------:R0:W1:Y:S01]  /*16fd0*/  SYNCS.PHASECHK.TRANS64.TRYWAIT P3, [R0+URZ+0x30850], R2 ;  /* 0x03085002000075a7 */ /* 0x000062000806017f */
[----:B------:R-:W-:Y:S05]  /*16fe0*/  @!P0 BRA `(.L_x_1573) ;  /* 0x0000000000048947 */ /* 0x000fea0003800000 */
[----:B------:R-:W-:Y:S01]  /*16ff0*/  BPT.TRAP 0x1 ;  /* 0x000000040000795c */ /* 0x000fe20000300000 */
.L_x_1573:
[----:B------:R-:W-:Y:S04]  /*17000*/  BSSY B2, `(.L_x_1574) ;  /* 0x0000004000027945 */ /* 0x000fe80003800000 */
[----:B-1----:R-:W-:Y:S05]  /*17010*/  @P3 BRA `(.L_x_1575) ;  /* 0x0000000000083947 */ /* 0x002fea0003800000 */
[----:B------:R-:W1:Y:S02]  /*17020*/  SYNCS.PHASECHK.TRANS64.TRYWAIT P3, [R0+URZ+0x30850], R2 ;  /* 0x03085002000075a7 */ /* 0x000e64000806017f */
[----:B-1----:R-:W-:Y:S05]  /*17030*/  @!P3 BRA `(.L_x_1576) ;  /* 0x000001280078b947 */ /* 0x002fea0003800000 */
.L_x_1575:
[----:B------:R-:W-:Y:S05]  /*17040*/  BSYNC B2 ;  /* 0x0000000000027941 */ /* 0x000fea0003800000 */
.L_x_1574:
[----:B01----:R-:W-:Y:S01]  /*17050*/  VIADD R2, R16, 0x400 ;  /* 0x0000040010027836 */ /* 0x003fe20000000000 */
[----:B------:R-:W-:Y:S01]  /*17060*/  WARPGROUP.ARRIVE ;  /* 0x00000000000079c5 */ /* 0x000fe20000000000 */
[----:B------:R-:W-:Y:S01]  /*17070*/  IMAD.MOV.U32 R3, RZ, RZ, 0x40000040 ;  /* 0x40000040ff037424 */ /* 0x000fe200078e00ff */
[----:B------:R-:W-:Y:S01]  /*17080*/  ULDC UR4, c[0x0][0x9dc] ;  /* 0x0002770000047ab9 */ /* 0x000fe20000000800 */
[----:B------:R-:W-:Y:S01]  /*17090*/  @!P1 VIADD R232, R232, 0x30840 ;  /* 0x00030840e8e89836 */ /* 0x000fe20000000000 */
[----:B------:R-:W-:Y:S02]  /*170a0*/  SHF.R.U32.HI R2, RZ, 0x4, R2 ;  /* 0x00000004ff027819 */ /* 0x000fe40000011602 */
[----:B------:R-:W-:Y:S01]  /*170b0*/  R2UR UR7, R3 ;  /* 0x00000000030772ca */ /* 0x000fe200000e0000 */
[----:B------:R-:W-:Y:S01]  /*170c0*/  IMAD.MOV.U32 R3, RZ, RZ, 0x40000040 ;  /* 0x40000040ff037424 */ /* 0x000fe200078e00ff */
[----:B------:R-:W-:Y:S02]  /*170d0*/  LOP3.LUT R2, R2, 0x3fff, RZ, 0xc0, !PT ;  /* 0x00003fff02027812 */ /* 0x000fe400078ec0ff */
[----:B------:R-:W-:-:S02]  /*170e0*/  @!P1 PRMT R232, RZ, 0x654, R232 ;  /* 0x00000654ffe89816 */ /* 0x000fc400000000e8 */
[----:B------:R-:W-:-:S05]  /*170f0*/  LOP3.LUT R2, R2, 0x2000000, RZ, 0xfc, !PT ;  /* 0x0200000002027812 */ /* 0x000fca00078efcff */
[----:B------:R-:W-:Y:S02]  /*17100*/  IMAD R2, R22, 0x800, R2 ;  /* 0x0000080016027824 */ /* 0x000fe400078e0202 */
[----:B------:R-:W-:-:S03]  /*17110*/  IMAD.SHL.U32 R22, R204, 0x40, RZ ;  /* 0x00000040cc167824 */ /* 0x000fc600078e00ff */
[----:B------:R-:W-:-:S13]  /*17120*/  R2UR UR6, R2 ;  /* 0x00000000020672ca */ /* 0x000fda00000e0000 */
[----:B------:R-:W-:Y:S03]  /*17130*/  HGMMA.64x256x16.F32.BF16 R24, R196, gdesc[UR4].tnspB, R24, gsb0 ;  /* 0x43e00004c4187df0 */ /* 0x000fe60008001818 */
[----:B------:R-:W-:Y:S02]  /*17140*/  WARPGROUP.DEPBAR.LE gsb0, 0x0 ;  /* 0x00008000000079c5 */ /* 0x000fe40000010000 */
[----:B------:R-:W-:Y:S01]  /*17150*/  VIADD R196, R2, 0x80 ;  /* 0x0000008002c47836 */ /* 0x000fe20000000000 */
[----:B------:R-:W-:Y:S01]  /*17160*/  WARPGROUP.ARRIVE ;  /* 0x00000000000079c5 */ /* 0x000fe20000000000 */
[----:B------:R-:W-:-:S03]  /*17170*/  IMAD.MOV.U32 R197, RZ, RZ, 0x40000040 ;  /* 0x40000040ffc57424 */ /* 0x000fc600078e00ff */
[----:B------:R-:W-:Y:S02]  /*17180*/  R2UR UR6, R196 ;  /* 0x00000000c40672ca */ /* 0x000fe400000e0000 */
[----:B------:R-:W-:-:S15]  /*17190*/  R2UR UR7, R197 ;  /* 0x00000000c50772ca */ /* 0x000fde00000e0000 */
[----:B------:R-:W-:-:S01]  /*171a0*/  NOP ;  /* 0x0000000000007918 */ /* 0x000fc20000000000 */
[----:B------:R-:W-:Y:S03]  /*171b0*/  HGMMA.64x256x16.F32.BF16 R24, R192, gdesc[UR4].tnspB, R24, gsb0 ;  /* 0x43e00004c0187df0 */ /* 0x000fe60008001818 */
[----:B------:R-:W-:Y:S02]  /*171c0*/  WARPGROUP.DEPBAR.LE gsb0, 0x0 ;  /* 0x00008000000079c5 */ /* 0x000fe40000010000 */
[C---:B------:R-:W-:Y:S01]  /*171d0*/  VIADD R192, R2.reuse, 0x100 ;  /* 0x0000010002c07836 */ /* 0x040fe20000000000 */
[----:B------:R-:W-:Y:S01]  /*171e0*/  WARPGROUP.ARRIVE ;  /* 0x00000000000079c5 */ /* 0x000fe20000000000 */
[----:B------:R-:W-:Y:S02]  /*171f0*/  IMAD.MOV.U32 R193, RZ, RZ, 0x40000040 ;  /* 0x40000040ffc17424 */ /* 0x000fe400078e00ff */
[----:B------:R-:W-:Y:S01]  /*17200*/  VIADD R2, R2, 0x180 ;  /* 0x0000018002027836 */ /* 0x000fe20000000000 */
[----:B------:R-:W-:-:S02]  /*17210*/  R2UR UR6, R192 ;  /* 0x00000000c00672ca */ /* 0x000fc400000e0000 */
[----:B------:R-:W-:-:S15]  /*17220*/  R2UR UR7, R193 ;  /* 0x00000000c10772ca */ /* 0x000fde00000e0000 */
[----:B------:R-:W-:-:S01]  /*17230*/  NOP ;  /* 0x0000000000007918 */ /* 0x000fc20000000000 */
[----:B------:R-:W-:Y:S01]  /*17240*/  HGMMA.64x256x16.F32.BF16 R24, R188, gdesc[UR4].tnspB, R24, gsb0 ;  /* 0x43e00004bc187df0 */ /* 0x000fe20008001818 */
[----:B------:R-:W-:Y:S02]  /*17250*/  R2UR UR6, R2 ;  /* 0x00000000020672ca */ /* 0x000fe400000e0000 */
[----:B------:R-:W-:Y:S01]  /*17260*/  R2UR UR7, R3 ;  /* 0x00000000030772ca */ /* 0x000fe200000e0000 */
[----:B------:R-:W-:Y:S02]  /*17270*/  WARPGROUP.DEPBAR.LE gsb0, 0x0 ;  /* 0x00008000000079c5 */ /* 0x000fe40000010000 */
[----:B------:R-:W-:-:S15]  /*17280*/  WARPGROUP.ARRIVE ;  /* 0x00000000000079c5 */ /* 0x000fde0000000000 */
[----:B------:R-:W-:-:S07]  /*17290*/  NOP ;  /* 0x0000000000007918 */ /* 0x000fce0000000000 */
[----:B------:R-:W-:Y:S03]  /*172a0*/  HGMMA.64x256x16.F32.BF16 R24, R184, gdesc[UR4].tnspB, R24, gsb0 ;  /* 0x43e00004b8187df0 */ /* 0x000fe60008001818 */
[----:B------:R-:W-:Y:S02]  /*172b0*/  WARPGROUP.DEPBAR.LE gsb0, 0x0 ;  /* 0x00008000000079c5 */ /* 0x000fe40000010000 */
[----:B------:R-:W-:Y:S01]  /*172c0*/  IADD3 R186, R224, 0x1, -R22 ;  /* 0x00000001e0ba7810 */ /* 0x000fe20007ffe816 */
[----:B------:R0:W-:Y:S04]  /*172d0*/  @!P1 SYNCS.ARRIVE.TRANS64.RED.A1T0 RZ, [R232+URZ], RZ ;  /* 0x000000ffe8ff99a7 */ /* 0x0001e8000810043f */
[----:B------:R-:W-:-:S02]  /*172e0*/  IMAD.IADD R186, R186, 0x1, -R225 ;  /* 0x00000001baba7824 */ /* 0x000fc400078e0ae1 */
[----:B0-----:R-:W-:Y:S01]  /*172f0*/  IMAD.U32 R232, RZ, RZ, UR4 ;  /* 0x00000004ffe87e24 */ /* 0x001fe2000f8e00ff */
[----:B------:R-:W-:Y:S01]  /*17300*/  ULDC UR4, c[0x0][0x9e0] ;  /* 0x0002780000047ab9 */ /* 0x000fe20000000800 */
[----:B------:R-:W-:-:S03]  /*17310*/  IMAD R186, R235, -0x2, R186 ;  /* 0xfffffffeebba7824 */ /* 0x000fc600078e02ba */
[----:B------:R-:W-:-:S05]  /*17320*/  LOP3.LUT R187, RZ, R232, RZ, 0x33, !PT ;  /* 0x000000e8ffbb7212 */ /* 0x000fca00078e33ff */
[----:B------:R-:W-:Y:S02]  /*17330*/  IMAD.IADD R187, R187, 0x1, R186 ;  /* 0x00000001bbbb7824 */ /* 0x000fe400078e02ba */
[----:B------:R-:W-:Y:S02]  /*17340*/  VIADD R186, R186, UR4 ;  /* 0x00000004baba7c36 */ /* 0x000fe40008000000 */
[C---:B------:R-:W-:Y:S02]  /*17350*/  IMAD.IADD R184, R23.reuse, 0x1, R187 ;  /* 0x0000000117b87824 */ /* 0x040fe400078e02bb */
[----:B------:R-:W-:Y:S01]  /*17360*/  IMAD.IADD R185, R23, 0x1, R186 ;  /* 0x0000000117b97824 */ /* 0x000fe200078e02ba */
[----:B------:R-:W-:Y:S06]  /*17370*/  @!P2 BRA `(.L_x_1577) ;  /* 0x000000000064a947 */ /* 0x000fec0003800000 */
[----:B------:R-:W2:Y:S01]  /*17380*/  LDL R205, [R1+0x1c] ;  /* 0x00001c0001cd7983 */ /* 0x000ea20000100800 */
[----:B------:R-:W-:Y:S01]  /*17390*/  BSSY B2, `(.L_x_1578) ;  /* 0x0000013000027945 */ /* 0x000fe20003800000 */
[----:B--2---:R-:W-:-:S05]  /*173a0*/  IMAD.IADD R188, R23, 0x1, R205 ;  /* 0x0000000117bc7824 */ /* 0x004fca00078e02cd */
[----:B------:R-:W-:-:S13]  /*173b0*/  ISETP.GT.AND P3, PT, R188, -0x1, PT ;  /* 0xffffffffbc00780c */ /* 0x000fda0003f64270 */
[----:B------:R-:W-:Y:S05]  /*173c0*/  @P3 BRA `(.L_x_1579) ;  /* 0x0000000000243947 */ /* 0x000fea0003800000 */
[----:B------:R-:W-:Y:S01]  /*173d0*/  ULDC UR4, c[0x0][0x9e4] ;  /* 0x0002790000047ab9 */ /* 0x000fe20000000800 */
[----:B------:R-:W-:Y:S01]  /*173e0*/  LOP3.LUT R188, RZ, R188, RZ, 0x33, !PT ;  /* 0x000000bcffbc7212 */ /* 0x000fe200078e33ff */
[----:B------:R-:W-:-:S05]  /*173f0*/  IMAD.U32 R189, RZ, RZ, UR4 ;  /* 0x00000004ffbd7e24 */ /* 0x000fca000f8e00ff */
[----:B------:R-:W-:-:S13]  /*17400*/  ISETP.NE.AND P3, PT, R189, 0x1, PT ;  /* 0x00000001bd00780c */ /* 0x000fda0003f65270 */
[----:B------:R-:W0:Y:S02]  /*17410*/  @P3 LDC.64 R2, c[0x0][0x9e8] ;  /* 0x00027a00ff023b82 */ /* 0x000e240000000a00 */
[----:B0-----:R-:W-:-:S05]  /*17420*/  @P3 IMAD.HI.U32 R2, R188, R2, RZ ;  /* 0x00000002bc023227 */ /* 0x001fca00078e00ff */
[----:B------:R-:W-:-:S04]  /*17430*/  @P3 SHF.R.U32.HI R188, RZ, R3, R2 ;  /* 0x00000003ffbc3219 */ /* 0x000fc80000011602 */
[----:B------:R-:W-:Y:S01]  /*17440*/  LOP3.LUT R188, RZ, R188, RZ, 0x33, !PT ;  /* 0x000000bcffbc7212 */ /* 0x000fe200078e33ff */
[----:B------:R-:W-:Y:S06]  /*17450*/  BRA `(.L_x_1580) ;  /* 0x0000000000187947 */ /* 0x000fec0003800000 */
.L_x_1579:
[----:B------:R-:W-:Y:S02]  /*17460*/  ULDC UR4, c[0x0][0x9e4] ;  /* 0x0002790000047ab9 */ /* 0x000fe40000000800 */
[----:B------:R-:W-:-:S05]  /*17470*/  IMAD.U32 R189, RZ, RZ, UR4 ;  /* 0x00000004ffbd7e24 */ /* 0x000fca000f8e00ff */
[----:B------:R-:W-:-:S13]  /*17480*/  ISETP.NE.AND P3, PT, R189, 0x1, PT ;  /* 0x00000001bd00780c */ /* 0x000fda0003f65270 */
[----:B------:R-:W0:Y:S02]  /*17490*/  @P3 LDC.64 R2, c[0x0][0x9e8] ;  /* 0x00027a00ff023b82 */ /* 0x000e240000000a00 */
[----:B0-----:R-:W-:-:S05]  /*174a0*/  @P3 IMAD.HI.U32 R2, R188, R2, RZ ;  /* 0x00000002bc023227 */ /* 0x001fca00078e00ff */
[----:B------:R-:W-:-:S07]  /*174b0*/  @P3 SHF.R.U32.HI R188, RZ, R3, R2 ;  /* 0x00000003ffbc3219 */ /* 0x000fce0000011602 */
.L_x_1580:
[----:B------:R-:W-:Y:S05]  /*174c0*/  BSYNC B2 ;  /* 0x0000000000027941 */ /* 0x000fea0003800000 */
.L_x_1578:
[----:B------:R-:W-:-:S04]  /*174d0*/  IMAD R188, R188, R189, -R22 ;  /* 0x000000bdbcbc7224 */ /* 0x000fc800078e0a16 */
[----:B------:R-:W-:-:S05]  /*174e0*/  IMAD R188, R235, -0x2, R188 ;  /* 0xfffffffeebbc7824 */ /* 0x000fca00078e02bc */
[----:B------:R-:W-:Y:S02]  /*174f0*/  VIMNMX R184, R184, R188, !PT ;  /* 0x000000bcb8b87248 */ /* 0x000fe40007fe0100 */
[----:B------:R-:W-:-:S07]  /*17500*/  VIADDMNMX R185, R188, R189, R185, PT ;  /* 0x000000bdbcb97246 */ /* 0x000fce00038001b9 */
.L_x_1577:
[----:B------:R-:W-:Y:S02]  /*17510*/  ISETP.GT.AND P3, PT, R204, -0x1, PT ;  /* 0xffffffffcc00780c */ /* 0x000fe40003f64270 */
[----:B------:R-:W-:Y:S02]  /*17520*/  IADD3 R186, R186, 0x8, R23 ;  /* 0x00000008baba7810 */ /* 0x000fe40007ffe017 */
[C---:B------:R-:W-:Y:S02]  /*17530*/  ISETP.GT.AND P4, PT, R184.reuse, RZ, P3 ;  /* 0x000000ffb800720c */ /* 0x040fe40001f84270 */
[C---:B------:R-:W-:Y:S02]  /*17540*/  ISETP.GT.AND P6, PT, R184.reuse, 0x1, P3 ;  /* 0x00000001b800780c */ /* 0x040fe40001fc4270 */
        /* <DEDUP_REMOVED lines=51> */
[----:B------:R-:W2:Y:S01]  /*17880*/  LDL R189, [R1+0x2c] ;  /* 0x00002c0001bd7983 */ /* 0x000ea20000100800 */
[----:B------:R-:W-:Y:S02]  /*17890*/  ULDC UR4, c[0x0][0x9e4] ;  /* 0x0002790000047ab9 */ /* 0x000fe40000000800 */
[----:B------:R-:W-:-:S05]  /*178a0*/  IMAD.U32 R164, RZ, RZ, UR4 ;  /* 0x00000004ffa47e24 */ /* 0x000fca000f8e00ff */
[----:B------:R-:W-:-:S13]  /*178b0*/  ISETP.NE.AND P4, PT, R164, 0x1, PT ;  /* 0x00000001a400780c */ /* 0x000fda0003f85270 */
[----:B------:R-:W0:Y:S01]  /*178c0*/  @P4 LDC.64 R2, c[0x0][0x9e8] ;  /* 0x00027a00ff024b82 */ /* 0x000e220000000a00 */
[----:B--2---:R-:W-:-:S05]  /*178d0*/  VIADD R184, R189, 0x8 ;  /* 0x00000008bdb87836 */ /* 0x004fca0000000000 */
[----:B------:R-:W-:-:S05]  /*178e0*/  LOP3.LUT R184, RZ, R184, RZ, 0x33, !PT ;  /* 0x000000b8ffb87212 */ /* 0x000fca00078e33ff */
[----:B0-----:R-:W-:-:S05]  /*178f0*/  @P4 IMAD.HI.U32 R2, R184, R2, RZ ;  /* 0x00000002b8024227 */ /* 0x001fca00078e00ff */
[----:B------:R-:W-:-:S04]  /*17900*/  @P4 SHF.R.U32.HI R184, RZ, R3, R2 ;  /* 0x00000003ffb84219 */ /* 0x000fc80000011602 */
[----:B------:R-:W-:Y:S01]  /*17910*/  LOP3.LUT R184, RZ, R184, RZ, 0x33, !PT ;  /* 0x000000b8ffb87212 */ /* 0x000fe200078e33ff */
[----:B------:R-:W-:Y:S06]  /*17920*/  BRA `(.L_x_1584) ;  /* 0x00000000001c7947 */ /* 0x000fec0003800000 */
.L_x_1583:
[----:B------:R-:W-:Y:S01]  /*17930*/  ULDC UR4, c[0x0][0x9e4] ;  /* 0x0002790000047ab9 */ /* 0x000fe20000000800 */
[----:B------:R-:W-:Y:S02]  /*17940*/  IMAD.MOV.U32 R184, RZ, RZ, R231 ;  /* 0x000000ffffb87224 */ /* 0x000fe400078e00e7 */
[----:B------:R-:W-:-:S05]  /*17950*/  IMAD.U32 R164, RZ, RZ, UR4 ;  /* 0x00000004ffa47e24 */ /* 0x000fca000f8e00ff */
[----:B------:R-:W-:-:S13]  /*17960*/  ISETP.NE.AND P4, PT, R164, 0x1, PT ;  /* 0x00000001a400780c */ /* 0x000fda0003f85270 */
[----:B------:R-:W0:Y:S02]  /*17970*/  @P4 LDC.64 R2, c[0x0][0x9e8] ;  /* 0x00027a00ff024b82 */ /* 0x000e240000000a00 */
[----:B0-----:R-:W-:-:S05]  /*17980*/  @P4 IMAD.HI.U32 R2, R231, R2, RZ ;  /* 0x00000002e7024227 */ /* 0x001fca00078e00ff */
[----:B------:R-:W-:-:S07]  /*17990*/  @P4 SHF.R.U32.HI R184, RZ, R3, R2 ;  /* 0x00000003ffb84219 */ /* 0x000fce0000011602 */
.L_x_1584:
[----:B------:R-:W-:Y:S05]  /*179a0*/  BSYNC B2 ;  /* 0x0000000000027941 */ /* 0x000fea0003800000 */
.L_x_1582:
[----:B------:R-:W-:-:S04]  /*179b0*/  IMAD R22, R184, R164, -R22 ;  /* 0x000000a4b8167224 */ /* 0x000fc800078e0a16 */
[----:B------:R-:W-:-:S05]  /*179c0*/  IMAD R22, R235, -0x2, R22 ;  /* 0xfffffffeeb167824 */ /* 0x000fca00078e0216 */
[----:B------:R-:W-:Y:S02]  /*179d0*/  VIMNMX R187, R187, R22, !PT ;  /* 0x00000016bbbb7248 */ /* 0x000fe40007fe0100 */
[----:B------:R-:W-:-:S07]  /*179e0*/  VIADDMNMX R186, R22, R164, R186, PT ;  /* 0x000000a416ba7246 */ /* 0x000fce00038001ba */
.L_x_1581:
[----:B------:R-:W-:Y:S01]  /*179f0*/  @!P1 VIADD R0, R0, 0x30860 ;  /* 0x0003086000009836 */ /* 0x000fe20000000000 */
[----:B------:R-:W2:Y:S01]  /*17a00*/  LDL R205, [R1+0x30] ;  /* 0x0000300001cd7983 */ /* 0x000ea20000100800 */
[C---:B------:R-:W-:Y:S01]  /*17a10*/  ISETP.GT.AND P6, PT, R187.reuse, 0x9, P3 ;  /* 0x00000009bb00780c */ /* 0x040fe20001fc4270 */
[----:B------:R-:W-:Y:S01]  /*17a20*/  ULDC UR4, c[0x0][0x988] ;  /* 0x0002620000047ab9 */ /* 0x000fe20000000800 */
[----:B------:R-:W-:Y:S01]  /*17a30*/  ISETP.GT.AND P5, PT, R187, 0x1, P3 ;  /* 0x00000001bb00780c */ /* 0x000fe20001fa4270 */
[----:B------:R-:W-:Y:S01]  /*17a40*/  IMAD.U32 R3, RZ, RZ, UR4 ;  /* 0x00000004ff037e24 */ /* 0x000fe2000f8e00ff */
[----:B------:R-:W-:Y:S02]  /*17a50*/  @!P1 PRMT R0, RZ, 0x654, R0 ;  /* 0x00000654ff009816 */ /* 0x000fe40000000000 */
[C---:B------:R-:W-:Y:S02]  /*17a60*/  ISETP.LT.OR P6, PT, R186.reuse, 0xa, P6 ;  /* 0x0000000aba00780c */ /* 0x040fe400037c1670 */
[----:B------:R0:W-:Y:S01]  /*17a70*/  @!P1 SYNCS.ARRIVE.TRANS64.RED.A1T0 RZ, [R0+URZ], RZ ;  /* 0x000000ff00ff99a7 */ /* 0x0001e2000810043f */
[----:B------:R-:W-:-:S02]  /*17a80*/  ISETP.LT.OR P5, PT, R186, 0x2, P5 ;  /* 0x00000002ba00780c */ /* 0x000fc40002fa1670 */
[----:B------:R-:W-:Y:S02]  /*17a90*/  FSEL R159, R159, -INF , !P6 ;  /* 0xff8000009f9f7808 */ /* 0x000fe40007000000 */
[----:B------:R-:W-:Y:S02]  /*17aa0*/  ISETP.GT.AND P6, PT, R187, 0x18, P3 ;  /* 0x00000018bb00780c */ /* 0x000fe40001fc4270 */
[----:B------:R-:W-:Y:S02]  /*17ab0*/  FSEL R155, R155, -INF , !P5 ;  /* 0xff8000009b9b7808 */ /* 0x000fe40006800000 */
[----:B0-----:R-:W-:Y:S02]  /*17ac0*/  FMNMX.FTZ R0, R152, R5, !PT ;  /* 0x0000000598007209 */ /* 0x001fe40007810000 */
[----:B------:R-:W-:Y:S02]  /*17ad0*/  ISETP.LT.OR P6, PT, R186, 0x19, P6 ;  /* 0x00000019ba00780c */ /* 0x000fe400037c1670 */
[----:B------:R-:W-:-:S02]  /*17ae0*/  FMNMX.FTZ R0, R153, R0, !PT ;  /* 0x0000000099007209 */ /* 0x000fc40007810000 */
[----:B------:R-:W-:Y:S02]  /*17af0*/  FSEL R166, R166, -INF , !P6 ;  /* 0xff800000a6a67808 */ /* 0x000fe40007000000 */
[----:B------:R-:W-:Y:S02]  /*17b00*/  FMNMX.FTZ R0, R156, R0, !PT ;  /* 0x000000009c007209 */ /* 0x000fe40007810000 */
[----:B------:R-:W-:Y:S02]  /*17b10*/  ISETP.GT.AND P6, PT, R187, 0x21, P3 ;  /* 0x00000021bb00780c */ /* 0x000fe40001fc4270 */
[----:B------:R-:W-:Y:S02]  /*17b20*/  FMNMX.FTZ R0, R157, R0, !PT ;  /* 0x000000009d007209 */ /* 0x000fe40007810000 */
[----:B------:R-:W-:Y:S02]  /*17b30*/  ISETP.LT.OR P6, PT, R186, 0x22, P6 ;  /* 0x00000022ba00780c */ /* 0x000fe400037c1670 */
[----:B------:R-:W-:-:S02]  /*17b40*/  FMNMX.FTZ R0, R160, R0, !PT ;  /* 0x00000000a0007209 */ /* 0x000fc40007810000 */
[----:B------:R-:W-:Y:S02]  /*17b50*/  FSEL R171, R171, -INF , !P6 ;  /* 0xff800000abab7808 */ /* 0x000fe40007000000 */
[----:B------:R-:W-:Y:S02]  /*17b60*/  FMNMX.FTZ R0, R161, R0, !PT ;  /* 0x00000000a1007209 */ /* 0x000fe40007810000 */
[----:B------:R-:W-:Y:S02]  /*17b70*/  ISETP.GT.AND P6, PT, R187, RZ, P3 ;  /* 0x000000ffbb00720c */ /* 0x000fe40001fc4270 */
[----:B------:R-:W-:Y:S02]  /*17b80*/  FMNMX.FTZ R0, R188, R0, !PT ;  /* 0x00000000bc007209 */ /* 0x000fe40007810000 */
        /* <DEDUP_REMOVED lines=19> */
[----:B------:R-:W-:Y:S01]  /*17cc0*/  ISETP.GT.AND P6, PT, R187, 0x38, P3 ;  /* 0x00000038bb00780c */ /* 0x000fe20001fc4270 */
[----:B------:R-:W0:Y:S01]  /*17cd0*/  SHFL.BFLY PT, R2, R0, 0x2, 0x1f ;  /* 0x0c401f0000027f89 */ /* 0x000e2200000e0000 */
[----:B------:R-:W-:-:S02]  /*17ce0*/  FSEL R174, R174, -INF , !P5 ;  /* 0xff800000aeae7808 */ /* 0x000fc40006800000 */
[----:B------:R-:W-:Y:S02]  /*17cf0*/  ISETP.GT.AND P5, PT, R187, 0x30, P3 ;  /* 0x00000030bb00780c */ /* 0x000fe40001fa4270 */
[C---:B------:R-:W-:Y:S02]  /*17d00*/  ISETP.LT.OR P6, PT, R186.reuse, 0x39, P6 ;  /* 0x00000039ba00780c */ /* 0x040fe400037c1670 */
[----:B------:R-:W-:Y:S02]  /*17d10*/  ISETP.LT.OR P5, PT, R186, 0x31, P5 ;  /* 0x00000031ba00780c */ /* 0x000fe40002fa1670 */
[----:B------:R-:W-:Y:S02]  /*17d20*/  FSEL R182, R182, -INF , !P6 ;  /* 0xff800000b6b67808 */ /* 0x000fe40007000000 */
[----:B------:R-:W-:Y:S02]  /*17d30*/  FSEL R178, R178, -INF , !P5 ;  /* 0xff800000b2b27808 */ /* 0x000fe40006800000 */
[----:B0-----:R-:W-:-:S05]  /*17d40*/  FMNMX.FTZ R2, R0, R2, !PT ;  /* 0x0000000200027209 */ /* 0x001fca0007810000 */
[----:B------:R-:W0:Y:S02]  /*17d50*/  SHFL.BFLY PT, R164, R2, 0x1, 0x1f ;  /* 0x0c201f0002a47f89 */ /* 0x000e2400000e0000 */
[----:B0-----:R-:W-:-:S04]  /*17d60*/  FMNMX.FTZ R164, R2, R164, !PT ;  /* 0x000000a402a47209 */ /* 0x001fc80007810000 */
[C---:B------:R-:W-:Y:S01]  /*17d70*/  FSETP.NEU.FTZ.AND P4, PT, R164.reuse, -INF , PT ;  /* 0xff800000a400780b */ /* 0x040fe20003f9d000 */
[----:B------:R-:W-:-:S03]  /*17d80*/  FMUL.FTZ R0, R164, R3 ;  /* 0x00000003a4007220 */ /* 0x000fc60000410000 */
[----:B------:R-:W-:Y:S02]  /*17d90*/  FSEL R2, R164, RZ, P4 ;  /* 0x000000ffa4027208 */ /* 0x000fe40002000000 */
[----:B------:R-:W-:Y:S02]  /*17da0*/  FSEL R0, R0, RZ, P4 ;  /* 0x000000ff00007208 */ /* 0x000fe40002000000 */
[----:B------:R-:W-:Y:S01]  /*17db0*/  ISETP.GT.AND P4, PT, R187, 0x8, P3 ;  /* 0x00000008bb00780c */ /* 0x000fe20001f84270 */
[----:B------:R-:W-:Y:S01]  /*17dc0*/  FADD.FTZ R2, -R2, R5 ;  /* 0x0000000502027221 */ /* 0x000fe20000010100 */
[----:B------:R-:W-:Y:S01]  /*17dd0*/  FMNMX.FTZ R5, R154, R4, !PT ;  /* 0x000000049a057209 */ /* 0x000fe20007810000 */
[-CC-:B------:R-:W-:Y:S01]  /*17de0*/  FFMA.FTZ R152, R152, R3.reuse, -R0.reuse ;  /* 0x0000000398987223 */ /* 0x180fe20000010800 */
[----:B------:R-:W-:Y:S01]  /*17df0*/  ISETP.LT.OR P4, PT, R186, 0x9, P4 ;  /* 0x00000009ba00780c */ /* 0x000fe20002781670 */
[--C-:B------:R-:W-:Y:S01]  /*17e00*/  FFMA.FTZ R153, R153, R3, -R0.reuse ;  /* 0x0000000399997223 */ /* 0x100fe20000010800 */
[----:B------:R-:W-:Y:S01]  /*17e10*/  FMNMX.FTZ R5, R155, R5, !PT ;  /* 0x000000059b057209 */ /* 0x000fe20007810000 */
[-C--:B------:R-:W-:Y:S01]  /*17e20*/  FMUL.FTZ R2, R2, R3.reuse ;  /* 0x0000000302027220 */ /* 0x080fe20000410000 */
[----:B------:R-:W-:Y:S01]  /*17e30*/  FSEL R158, R158, -INF , !P4 ;  /* 0xff8000009e9e7808 */ /* 0x000fe20006000000 */
[-CC-:B------:R-:W-:Y:S01]  /*17e40*/  FFMA.FTZ R156, R156, R3.reuse, -R0.reuse ;  /* 0x000000039c9c7223 */ /* 0x180fe20000010800 */
[----:B------:R-:W-:Y:S01]  /*17e50*/  ISETP.GT.AND P4, PT, R187, 0x11, P3 ;  /* 0x00000011bb00780c */ /* 0x000fe20001f84270 */
[--C-:B------:R-:W-:Y:S01]  /*17e60*/  FFMA.FTZ R157, R157, R3, -R0.reuse ;  /* 0x000000039d9d7223 */ /* 0x100fe20000010800 */
[----:B------:R-:W-:Y:S01]  /*17e70*/  FMNMX.FTZ R5, R158, R5, !PT ;  /* 0x000000059e057209 */ /* 0x000fe20007810000 */
[-CC-:B------:R-:W-:Y:S01]  /*17e80*/  FFMA.FTZ R160, R160, R3.reuse, -R0.reuse ;  /* 0x00000003a0a07223 */ /* 0x180fe20000010800 */
[----:B------:R-:W-:Y:S01]  /*17e90*/  ISETP.LT.OR P4, PT, R186, 0x12, P4 ;  /* 0x00000012ba00780c */ /* 0x000fe20002781670 */
[--C-:B------:R-:W-:Y:S01]  /*17ea0*/  FFMA.FTZ R161, R161, R3, -R0.reuse ;  /* 0x00000003a1a17223 */ /* 0x100fe20000010800 */
[----:B------:R-:W-:Y:S01]  /*17eb0*/  FMNMX.FTZ R5, R159, R5, !PT ;  /* 0x000000059f057209 */ /* 0x000fe20007810000 */
[-CC-:B------:R-:W-:Y:S01]  /*17ec0*/  FFMA.FTZ R188, R188, R3.reuse, -R0.reuse ;  /* 0x00000003bcbc7223 */ /* 0x180fe20000010800 */
[----:B------:R-:W-:Y:S01]  /*17ed0*/  FSEL R163, R163, -INF , !P4 ;  /* 0xff800000a3a37808 */ /* 0x000fe20006000000 */
[--C-:B------:R-:W-:Y:S01]  /*17ee0*/  FFMA.FTZ R165, R165, R3, -R0.reuse ;  /* 0x00000003a5a57223 */ /* 0x100fe20000010800 */
[----:B------:R-:W-:Y:S01]  /*17ef0*/  FMNMX.FTZ R5, R162, R5, !PT ;  /* 0x00000005a2057209 */ /* 0x000fe20007810000 */
        /* <DEDUP_REMOVED lines=14> */
[----:B------:R-:W-:Y:S01]  /*17fe0*/  FFMA.FTZ R181, R181, R3, -R0 ;  /* 0x00000003b5b57223 */ /* 0x000fe20000010800 */
[----:B------:R-:W-:Y:S01]  /*17ff0*/  FMNMX.FTZ R5, R170, R5, !PT ;  /* 0x00000005aa057209 */ /* 0x000fe20007810000 */
[----:B------:R-:W-:Y:S01]  /*18000*/  MUFU.EX2 R152, R152 ;  /* 0x0000009800987308 */ /* 0x000fe20000000800 */
[----:B------:R-:W-:-:S02]  /*18010*/  ISETP.LT.OR P4, PT, R186, 0x2a, P4 ;  /* 0x0000002aba00780c */ /* 0x000fc40002781670 */
[----:B------:R-:W-:Y:S02]  /*18020*/  FMNMX.FTZ R5, R171, R5, !PT ;  /* 0x00000005ab057209 */ /* 0x000fe40007810000 */
[----:B------:R-:W-:Y:S02]  /*18030*/  FSEL R175, R175, -INF , !P4 ;  /* 0xff800000afaf7808 */ /* 0x000fe40006000000 */
[----:B------:R-:W-:Y:S01]  /*18040*/  ISETP.GT.AND P4, PT, R187, 0x31, P3 ;  /* 0x00000031bb00780c */ /* 0x000fe20001f84270 */
[----:B------:R-:W0:Y:S01]  /*18050*/  MUFU.EX2 R0, R2 ;  /* 0x0000000200007308 */ /* 0x000e220000000800 */
[----:B------:R-:W-:Y:S02]  /*18060*/  FMNMX.FTZ R5, R174, R5, !PT ;  /* 0x00000005ae057209 */ /* 0x000fe40007810000 */
[----:B------:R-:W-:Y:S02]  /*18070*/  ISETP.LT.OR P4, PT, R186, 0x32, P4 ;  /* 0x00000032ba00780c */ /* 0x000fe40002781670 */
[----:B------:R-:W-:-:S02]  /*18080*/  FMNMX.FTZ R5, R175, R5, !PT ;  /* 0x00000005af057209 */ /* 0x000fc40007810000 */
[----:B------:R-:W-:Y:S01]  /*18090*/  ISETP.GT.AND P3, PT, R187, 0x39, P3 ;  /* 0x00000039bb00780c */ /* 0x000fe20001f64270 */
[----:B------:R-:W1:Y:S01]  /*180a0*/  MUFU.EX2 R153, R153 ;  /* 0x0000009900997308 */ /* 0x000e620000000800 */
[----:B------:R-:W-:Y:S02]  /*180b0*/  FSEL R179, R179, -INF , !P4 ;  /* 0xff800000b3b37808 */ /* 0x000fe40006000000 */
[----:B------:R-:W-:Y:S02]  /*180c0*/  FMNMX.FTZ R5, R178, R5, !PT ;  /* 0x00000005b2057209 */ /* 0x000fe40007810000 */
[----:B------:R-:W-:Y:S02]  /*180d0*/  ISETP.LT.OR P3, PT, R186, 0x3a, P3 ;  /* 0x0000003aba00780c */ /* 0x000fe40001f61670 */
[----:B------:R-:W-:Y:S01]  /*180e0*/  FMNMX.FTZ R5, R179, R5, !PT ;  /* 0x00000005b3057209 */ /* 0x000fe20007810000 */
[----:B------:R-:W3:Y:S01]  /*180f0*/  MUFU.EX2 R156, R156 ;  /* 0x0000009c009c7308 */ /* 0x000ee20000000800 */
[----:B------:R-:W-:Y:S01]  /*18100*/  FSEL R183, R183, -INF , !P3 ;  /* 0xff800000b7b77808 */ /* 0x000fe20005800000 */
[----:B0-----:R-:W-:Y:S01]  /*18110*/  FFMA.FTZ R2, R0, R228, R152 ;  /* 0x000000e400027223 */ /* 0x001fe20000010098 */
[----:B------:R-:W-:-:S04]  /*18120*/  FMNMX.FTZ R5, R182, R5, !PT ;  /* 0x00000005b6057209 */ /* 0x000fc80007810000 */
[----:B------:R-:W-:Y:S01]  /*18130*/  FMNMX.FTZ R5, R183, R5, !PT ;  /* 0x00000005b7057209 */ /* 0x000fe20007810000 */
[----:B------:R-:W0:Y:S01]  /*18140*/  MUFU.EX2 R157, R157 ;  /* 0x0000009d009d7308 */ /* 0x000e220000000800 */
[C---:B-1----:R-:W-:Y:S01]  /*18150*/  F2FP.BF16.F32.PACK_AB R196, R153.reuse, R152 ;  /* 0x0000009899c4723e */ /* 0x042fe200000010ff */
[----:B------:R-:W-:Y:S02]  /*18160*/  FADD.FTZ R2, R153, R2 ;  /* 0x0000000299027221 */ /* 0x000fe40000010000 */
[----:B------:R-:W1:Y:S04]  /*18170*/  SHFL.BFLY PT, R22, R5, 0x2, 0x1f ;  /* 0x0c401f0005167f89 */ /* 0x000e6800000e0000 */
[----:B------:R-:W4:Y:S01]  /*18180*/  MUFU.EX2 R160, R160 ;  /* 0x000000a000a07308 */ /* 0x000f220000000800 */
[----:B---3--:R-:W-:-:S07]  /*18190*/  FADD.FTZ R2, R156, R2 ;  /* 0x000000029c027221 */ /* 0x008fce0000010000 */
[----:B------:R-:W3:Y:S01]  /*181a0*/  MUFU.EX2 R161, R161 ;  /* 0x000000a100a17308 */ /* 0x000ee20000000800 */
[C---:B0-----:R-:W-:Y:S01]  /*181b0*/  FADD.FTZ R2, R157.reuse, R2 ;  /* 0x000000029d027221 */ /* 0x041fe20000010000 */
[----:B------:R-:W-:-:S06]  /*181c0*/  F2FP.BF16.F32.PACK_AB R198, R157, R156 ;  /* 0x0000009c9dc6723e */ /* 0x000fcc00000010ff */
[----:B------:R-:W-:Y:S01]  /*181d0*/  MUFU.EX2 R188, R188 ;  /* 0x000000bc00bc7308 */ /* 0x000fe20000000800 */
[----:B----4-:R-:W-:Y:S01]  /*181e0*/  FADD.FTZ R2, R160, R2 ;  /* 0x00000002a0027221 */ /* 0x010fe20000010000 */
[----:B-1----:R-:W-:-:S06]  /*181f0*/  FMNMX.FTZ R5, R5, R22, !PT ;  /* 0x0000001605057209 */ /* 0x002fcc0007810000 */
[----:B------:R-:W0:Y:S01]  /*18200*/  MUFU.EX2 R165, R165 ;  /* 0x000000a500a57308 */ /* 0x000e220000000800 */
[----:B------:R-:W1:Y:S01]  /*18210*/  SHFL.BFLY PT, R152, R5, 0x1, 0x1f ;  /* 0x0c201f0005987f89 */ /* 0x000e6200000e0000 */
[C---:B---3--:R-:W-:Y:S01]  /*18220*/  FADD.FTZ R2, R161.reuse, R2 ;  /* 0x00000002a1027221 */ /* 0x048fe20000010000 */
[----:B------:R-:W-:-:S05]  /*18230*/  F2FP.BF16.F32.PACK_AB R192, R161, R160 ;  /* 0x000000a0a1c0723e */ /* 0x000fca00000010ff */
[----:B------:R-:W3:Y:S08]  /*18240*/  MUFU.EX2 R168, R168 ;  /* 0x000000a800a87308 */ /* 0x000ef00000000800 */
[----:B------:R-:W4:Y:S01]  /*18250*/  MUFU.EX2 R169, R169 ;  /* 0x000000a900a97308 */ /* 0x000f220000000800 */
[----:B0-----:R-:W-:-:S07]  /*18260*/  F2FP.BF16.F32.PACK_AB R194, R165, R188 ;  /* 0x000000bca5c2723e */ /* 0x001fce00000010ff */
[----:B------:R-:W-:Y:S01]  /*18270*/  MUFU.EX2 R172, R172 ;  /* 0x000000ac00ac7308 */ /* 0x000fe20000000800 */
[----:B-1----:R-:W-:-:S04]  /*18280*/  FMNMX.FTZ R152, R5, R152, !PT ;  /* 0x0000009805987209 */ /* 0x002fc80007810000 */
[C---:B------:R-:W-:Y:S01]  /*18290*/  FSETP.NEU.FTZ.AND P3, PT, R152.reuse, -INF , PT ;  /* 0xff8000009800780b */ /* 0x040fe20003f7d000 */
[C---:B------:R-:W-:Y:S02]  /*182a0*/  FMUL.FTZ R5, R152.reuse, R3 ;  /* 0x0000000398057220 */ /* 0x040fe40000410000 */
[----:B------:R-:W0:Y:S01]  /*182b0*/  MUFU.EX2 R173, R173 ;  /* 0x000000ad00ad7308 */ /* 0x000e220000000800 */
[----:B------:R-:W-:Y:S02]  /*182c0*/  FSEL R22, R152, RZ, P3 ;  /* 0x000000ff98167208 */ /* 0x000fe40001800000 */
[----:B------:R-:W-:-:S03]  /*182d0*/  FSEL R5, R5, RZ, P3 ;  /* 0x000000ff05057208 */ /* 0x000fc60001800000 */
[----:B------:R-:W-:Y:S01]  /*182e0*/  FADD.FTZ R22, -R22, R4 ;  /* 0x0000000416167221 */ /* 0x000fe20000010100 */
[----:B------:R-:W-:Y:S01]  /*182f0*/  FADD.FTZ R4, R188, R2 ;  /* 0x00000002bc047221 */ /* 0x000fe20000010000 */
[-CC-:B------:R-:W-:Y:S01]  /*18300*/  FFMA.FTZ R154, R154, R3.reuse, -R5.reuse ;  /* 0x000000039a9a7223 */ /* 0x180fe20000010805 */
[-CC-:B------:R-:W-:Y:S01]  /*18310*/  FFMA.FTZ R155, R155, R3.reuse, -R5.reuse ;  /* 0x000000039b9b7223 */ /* 0x180fe20000010805 */
[-C--:B------:R-:W-:Y:S01]  /*18320*/  FMUL.FTZ R22, R22, R3.reuse ;  /* 0x0000000316167220 */ /* 0x080fe20000410000 */
        /* <DEDUP_REMOVED lines=11> */
[----:B------:R-:W1:Y:S01]  /*183e0*/  MUFU.EX2 R2, R22 ;  /* 0x0000001600027308 */ /* 0x000e620000000800 */
[-CC-:B------:R-:W-:Y:S01]  /*183f0*/  FFMA.FTZ R178, R178, R3.reuse, -R5.reuse ;  /* 0x00000003b2b27223 */ /* 0x180fe20000010805 */
[----:B------:R-:W-:Y:S01]  /*18400*/  FADD.FTZ R4, R165, R4 ;  /* 0x00000004a5047221 */ /* 0x000fe20000010000 */
[-CC-:B------:R-:W-:Y:S01]  /*18410*/  FFMA.FTZ R179, R179, R3.reuse, -R5.reuse ;  /* 0x00000003b3b37223 */ /* 0x180fe20000010805 */
[-CC-:B------:R-:W-:Y:S01]  /*18420*/  FFMA.FTZ R182, R182, R3.reuse, -R5.reuse ;  /* 0x00000003b6b67223 */ /* 0x180fe20000010805 */
[----:B------:R-:W-:Y:S01]  /*18430*/  FFMA.FTZ R5, R183, R3, -R5 ;  /* 0x00000003b7057223 */ /* 0x000fe20000010805 */
[----:B---3--:R-:W-:Y:S01]  /*18440*/  FADD.FTZ R4, R168, R4 ;  /* 0x00000004a8047221 */ /* 0x008fe20000010000 */
[C---:B--2---:R-:W-:Y:S01]  /*18450*/  ISETP.GT.AND P3, PT, R204.reuse, R205, PT ;  /* 0x000000cdcc00720c */ /* 0x044fe20003f64270 */
[----:B------:R-:W2:Y:S01]  /*18460*/  MUFU.EX2 R155, R155 ;  /* 0x0000009b009b7308 */ /* 0x000ea20000000800 */
[C---:B----4-:R-:W-:Y:S01]  /*18470*/  F2FP.BF16.F32.PACK_AB R188, R169.reuse, R168 ;  /* 0x000000a8a9bc723e */ /* 0x050fe200000010ff */
[----:B------:R-:W-:Y:S01]  /*18480*/  FADD.FTZ R4, R169, R4 ;  /* 0x00000004a9047221 */ /* 0x000fe20000010000 */
[----:B0-----:R-:W-:Y:S01]  /*18490*/  F2FP.BF16.F32.PACK_AB R190, R173, R172 ;  /* 0x000000acadbe723e */ /* 0x001fe200000010ff */
[----:B------:R-:W-:-:S02]  /*184a0*/  VIADD R204, R204, 0xffffffff ;  /* 0xffffffffcccc7836 */ /* 0x000fc40000000000 */
[----:B------:R-:W-:Y:S01]  /*184b0*/  FADD.FTZ R4, R172, R4 ;  /* 0x00000004ac047221 */ /* 0x000fe20000010000 */
[----:B------:R-:W-:Y:S01]  /*184c0*/  IMAD.MOV.U32 R205, RZ, RZ, R233 ;  /* 0x000000ffffcd7224 */ /* 0x000fe200078e00e9 */
[----:B------:R-:W0:Y:S01]  /*184d0*/  MUFU.EX2 R158, R158 ;  /* 0x0000009e009e7308 */ /* 0x000e220000000800 */
[----:B-1----:R-:W-:Y:S01]  /*184e0*/  FFMA.FTZ R227, R2, R227, R154 ;  /* 0x000000e302e37223 */ /* 0x002fe2000001009a */
[----:B------:R-:W-:Y:S01]  /*184f0*/  FADD.FTZ R4, R173, R4 ;  /* 0x00000004ad047221 */ /* 0x000fe20000010000 */
[----:B------:R-:W-:-:S05]  /*18500*/  IMAD.MOV.U32 R22, RZ, RZ, R230 ;  /* 0x000000ffff167224 */ /* 0x000fca00078e00e6 */
        /* <DEDUP_REMOVED lines=31> */
[----:B--2---:R-:W-:-:S07]  /*18700*/  FADD.FTZ R227, R178, R227 ;  /* 0x000000e3b2e37221 */ /* 0x004fce0000010000 */
[----:B------:R-:W2:Y:S01]  /*18710*/  MUFU.EX2 R180, R180 ;  /* 0x000000b400b47308 */ /* 0x000ea20000000800 */
[C---:B0-----:R-:W-:Y:S01]  /*18720*/  FADD.FTZ R4, R177.reuse, R4 ;  /* 0x00000004b1047221 */ /* 0x041fe20000010000 */
[----:B------:R-:W-:-:S06]  /*18730*/  F2FP.BF16.F32.PACK_AB R184, R177, R176 ;  /* 0x000000b0b1b8723e */ /* 0x000fcc00000010ff */
[----:B------:R-:W0:Y:S01]  /*18740*/  MUFU.EX2 R182, R182 ;  /* 0x000000b600b67308 */ /* 0x000e220000000800 */
[C---:B-1----:R-:W-:Y:S01]  /*18750*/  FADD.FTZ R227, R179.reuse, R227 ;  /* 0x000000e3b3e37221 */ /* 0x042fe20000010000 */
[----:B------:R-:W-:-:S06]  /*18760*/  F2FP.BF16.F32.PACK_AB R185, R179, R178 ;  /* 0x000000b2b3b9723e */ /* 0x000fcc00000010ff */
[----:B------:R-:W1:Y:S01]  /*18770*/  MUFU.EX2 R181, R181 ;  /* 0x000000b500b57308 */ /* 0x000e620000000800 */
[----:B--2---:R-:W-:-:S07]  /*18780*/  FADD.FTZ R4, R180, R4 ;  /* 0x00000004b4047221 */ /* 0x004fce0000010000 */
[----:B------:R-:W2:Y:S01]  /*18790*/  MUFU.EX2 R5, R5 ;  /* 0x0000000500057308 */ /* 0x000ea20000000800 */
[----:B0-----:R-:W-:Y:S01]  /*187a0*/  FADD.FTZ R227, R182, R227 ;  /* 0x000000e3b6e37221 */ /* 0x001fe20000010000 */
[C---:B-1----:R-:W-:Y:S01]  /*187b0*/  FADD.FTZ R228, R181.reuse, R4 ;  /* 0x00000004b5e47221 */ /* 0x042fe20000010000 */
[----:B------:R-:W-:Y:S01]  /*187c0*/  F2FP.BF16.F32.PACK_AB R186, R181, R180 ;  /* 0x000000b4b5ba723e */ /* 0x000fe200000010ff */
[----:B------:R-:W-:Y:S02]  /*187d0*/  IMAD.MOV.U32 R4, RZ, RZ, R152 ;  /* 0x000000ffff047224 */ /* 0x000fe400078e0098 */
[C---:B--2---:R-:W-:Y:S01]  /*187e0*/  FADD.FTZ R227, R5.reuse, R227 ;  /* 0x000000e305e37221 */ /* 0x044fe20000010000 */
[----:B------:R-:W-:Y:S01]  /*187f0*/  F2FP.BF16.F32.PACK_AB R187, R5, R182 ;  /* 0x000000b605bb723e */ /* 0x000fe200000010ff */
[----:B------:R-:W-:Y:S01]  /*18800*/  IMAD.MOV.U32 R5, RZ, RZ, R164 ;  /* 0x000000ffff057224 */ /* 0x000fe200078e00a4 */
[----:B------:R-:W-:Y:S06]  /*18810*/  @P3 BRA `(.L_x_1585) ;  /* 0xffffffd400583947 */ /* 0x000fec000383ffff */
[----:B------:R-:W-:Y:S05]  /*18820*/  BSYNC B0 ;  /* 0x0000000000007941 */ /* 0x000fea0003800000 */
.L_x_1566:
[----:B------:R-:W-:Y:S02]  /*18830*/  IMAD.MOV.U32 R4, RZ, RZ, R152 ;  /* 0x000000ffff047224 */ /* 0x000fe400078e0098 */
[----:B------:R-:W-:Y:S02]  /*18840*/  IMAD.MOV.U32 R5, RZ, RZ, R164 ;  /* 0x000000ffff057224 */ /* 0x000fe400078e00a4 */
[----:B------:R-:W-:Y:S02]  /*18850*/  IMAD.MOV.U32 R22, RZ, RZ, R230 ;  /* 0x000000ffff167224 */ /* 0x000fe400078e00e6 */
[----:B------:R-:W-:-:S07]  /*18860*/  IMAD.MOV.U32 R205, RZ, RZ, R233 ;  /* 0x000000ffffcd7224 */ /* 0x000fce00078e00e9 */
.L_x_1565:
[----:B------:R-:W-:Y:S05]  /*18870*/  BSYNC B1 ;  /* 0x0000000000017941 */ /* 0x000fea0003800000 */
.L_x_1564:
[----:B------:R-:W2:Y:S01]  /*18880*/  LDL R152, [R1+0x14] ;  /* 0x0000140001987983 */ /* 0x000ea20000100800 */
[----:B------:R-:W0:Y:S01]  /*18890*/  LDC R154, c[0x0][0x9e4] ;  /* 0x00027900ff9a7b82 */ /* 0x000e220000000800 */
[----:B------:R-:W-:Y:S02]  /*188a0*/  IADD3 R23, R224, 0x80, -R225 ;  /* 0x00000080e0177810 */ /* 0x000fe40007ffe8e1 */
[----:B0-----:R-:W-:-:S03]  /*188b0*/  ISETP.GE.AND P5, PT, R154, 0x1, PT ;  /* 0x000000019a00780c */ /* 0x001fc60003fa6270 */
[----:B--2---:R-:W-:-:S04]  /*188c0*/  IMAD R23, R152, 0x80, R23 ;  /* 0x0000008098177824 */ /* 0x004fc800078e0217 */
[----:B------:R-:W-:-:S06]  /*188d0*/  IMAD.IADD R232, R23, 0x1, -R232 ;  /* 0x0000000117e87824 */ /* 0x000fcc00078e0ae8 */
[----:B------:R-:W-:Y:S05]  /*188e0*/  @!P5 BRA `(.L_x_1586) ;  /* 0x000000000044d947 */ /* 0x000fea0003800000 */
        /* <DEDUP_REMOVED lines=10> */
.L_x_1588:
[----:B------:R-:W-:-:S13]  /*18990*/  ISETP.NE.AND P2, PT, R154, 0x1, PT ;  /* 0x000000019a00780c */ /* 0x000fda0003f45270 */
[----:B------:R-:W0:Y:S02]  /*189a0*/  @P2 LDC.64 R152, c[0x0][0x9e8] ;  /* 0x00027a00ff982b82 */ /* 0x000e240000000a00 */
[----:B0-----:R-:W-:-:S05]  /*189b0*/  @P2 IMAD.HI.U32 R152, R23, R152, RZ ;  /* 0x0000009817982227 */ /* 0x001fca00078e00ff */
[----:B------:R-:W-:-:S07]  /*189c0*/  @P2 SHF.R.U32.HI R23, RZ, R153, R152 ;  /* 0x00000099ff172219 */ /* 0x000fce0000011698 */
.L_x_1589:
[----:B------:R-:W-:Y:S05]  /*189d0*/  BSYNC B0 ;  /* 0x0000000000007941 */ /* 0x000fea0003800000 */
.L_x_1587:
[----:B------:R-:W-:-:S05]  /*189e0*/  IMAD R23, R23, R154, RZ ;  /* 0x0000009a17177224 */ /* 0x000fca00078e02ff */
[----:B------:R-:W-:-:S07]  /*189f0*/  VIMNMX R232, R232, R23, !PT ;  /* 0x00000017e8e87248 */ /* 0x000fce0007fe0100 */
.L_x_1586:
[----:B------:R-:W2:Y:S01]  /*18a00*/  LDL R152, [R1+0x50] ;  /* 0x0000500001987983 */ /* 0x000ea20000100800 */
[----:B------:R-:W-:Y:S01]  /*18a10*/  VIADD R232, R232, 0x3f ;  /* 0x0000003fe8e87836 */ /* 0x000fe20000000000 */
[----:B------:R-:W-:Y:S04]  /*18a20*/  BSSY B0, `(.L_x_1590) ;  /* 0x0000209000007945 */ /* 0x000fe80003800000 */
[----:B------:R-:W-:-:S04]  /*18a30*/  SHF.R.S32.HI R23, RZ, 0x1f, R232 ;  /* 0x0000001fff177819 */ /* 0x000fc800000114e8 */
[----:B------:R-:W-:-:S04]  /*18a40*/  LEA.HI R23, R23, R232, RZ, 0x6 ;  /* 0x000000e817177211 */ /* 0x000fc800078f30ff */
[----:B------:R-:W-:-:S04]  /*18a50*/  SHF.R.S32.HI R23, RZ, 0x6, R23 ;  /* 0x00000006ff177819 */ /* 0x000fc80000011417 */
[----:B--2---:R-:W-:-:S04]  /*18a60*/  VIMNMX R237, R152, R23, !PT ;  /* 0x0000001798ed7248 */ /* 0x004fc80007fe0100 */
[----:B------:R-:W-:-:S13]  /*18a70*/  ISETP.GE.AND P2, PT, R204, R237, PT ;  /* 0x000000edcc00720c */ /* 0x000fda0003f46270 */
[----:B------:R-:W-:Y:S05]  /*18a80*/  @!P2 BRA `(.L_x_1591) ;  /* 0x000000200008a947 */ /* 0x000fea0003800000 */
[----:B------:R-:W-:Y:S01]  /*18a90*/  BSSY B1, `(.L_x_1591) ;  /* 0x0000201000017945 */ /* 0x000fe20003800000 */
[----:B------:R-:W-:Y:S02]  /*18aa0*/  IMAD.MOV.U32 R230, RZ, RZ, R4 ;  /* 0x000000ffffe67224 */ /* 0x000fe400078e0004 */
[----:B------:R-:W-:Y:S02]  /*18ab0*/  IMAD.MOV.U32 R23, RZ, RZ, R5 ;  /* 0x000000ffff177224 */ /* 0x000fe400078e0005 */
[----:B------:R-:W-:Y:S02]  /*18ac0*/  IMAD.MOV.U32 R231, RZ, RZ, R205 ;  /* 0x000000ffffe77224 */ /* 0x000fe400078e00cd */
[----:B------:R-:W-:-:S07]  /*18ad0*/  IMAD.MOV.U32 R232, RZ, RZ, R22 ;  /* 0x000000ffffe87224 */ /* 0x000fce00078e0016 */
.L_x_1602:
[----:B------:R-:W-:-:S05]  /*18ae0*/  VIADD R22, R232, 0x1 ;  /* 0x00000001e8167836 */ /* 0x000fca0000000000 */
[----:B------:R-:W-:-:S04]  /*18af0*/  ISETP.NE.AND P2, PT, R22, 0x2, PT ;  /* 0x000000021600780c */ /* 0x000fc80003f45270 */
[----:B------:R-:W-:Y:S02]  /*18b00*/  SEL R205, RZ, 0x1, P2 ;  /* 0x00000001ffcd7807 */ /* 0x000fe40001000000 */
[----:B------:R-:W-:Y:S02]  /*18b10*/  SEL R22, R22, RZ, P2 ;  /* 0x000000ff16167207 */ /* 0x000fe40001000000 */
[----:B------:R-:W-:Y:S01]  /*18b20*/  LOP3.LUT R205, R231, R205, RZ, 0x3c, !PT ;  /* 0x000000cde7cd7212 */ /* 0x000fe200078e3cff */
[----:B------:R-:W-:Y:S06]  /*18b30*/  @!P0 BRA `(.L_x_1592) ;  /* 0x0000000000048947 */ /* 0x000fec0003800000 */
[----:B------:R-:W-:Y:S01]  /*18b40*/  BPT.TRAP 0x1 ;  /* 0x000000040000795c */ /* 0x000fe20000300000 */
.L_x_1592:
[----:B------:R-:W-:Y:S01]  /*18b50*/  IMAD R4, R22, 0x8, R16 ;  /* 0x0000000816047824 */ /* 0x000fe200078e0210 */
[----:B------:R-:W-:-:S04]  /*18b60*/  SHF.L.U32 R5, R205, 0x1f, RZ ;  /* 0x0000001fcd057819 */ /* 0x000fc800000006ff */
[----:B------:R0:W1:Y:S01]  /*18b70*/  SYNCS.PHASECHK.TRANS64.TRYWAIT P2, [R4+URZ+0x30830], R5 ;  /* 0x03083005040075a7 */ /* 0x000062000804017f */
[----:B------:R-:W-:Y:S05]  /*18b80*/  @!P0 BRA `(.L_x_1593) ;  /* 0x0000000000048947 */ /* 0x000fea0003800000 */
[----:B------:R-:W-:Y:S01]  /*18b90*/  BPT.TRAP 0x1 ;  /* 0x000000040000795c */ /* 0x000fe20000300000 */
.L_x_1593:
[----:B------:R-:W2:Y:S01]  /*18ba0*/  LDL R3, [R1+0x18] ;  /* 0x0000180001037983 */ /* 0x000ea20000100800 */
[----:B------:R-:W-:Y:S01]  /*18bb0*/  BSSY B2, `(.L_x_1594) ;  /* 0x0000007000027945 */ /* 0x000fe20003800000 */
[----:B--2---:R-:W-:-:S04]  /*18bc0*/  IMAD R156, R22, 0x800, R3 ;  /* 0x00000800169c7824 */ /* 0x004fc800078e0203 */
[C---:B------:R-:W-:Y:S02]  /*18bd0*/  VIADD R153, R156.reuse, 0x2 ;  /* 0x000000029c997836 */ /* 0x040fe40000000000 */
[----:B------:R-:W-:Y:S01]  /*18be0*/  VIADD R3, R156, 0x4 ;  /* 0x000000049c037836 */ /* 0x000fe20000000000 */
[----:B-1----:R-:W-:Y:S06]  /*18bf0*/  @P2 BRA `(.L_x_1595) ;  /* 0x0000000000082947 */ /* 0x002fec0003800000 */
[----:B------:R-:W1:Y:S02]  /*18c00*/  SYNCS.PHASECHK.TRANS64.TRYWAIT P2, [R4+URZ+0x30830], R5 ;  /* 0x03083005040075a7 */ /* 0x000e64000804017f */
[----:B-1----:R-:W-:Y:S05]  /*18c10*/  @!P2 BRA `(.L_x_1596) ;  /* 0x0000010c0094a947 */ /* 0x002fea0003800000 */
.L_x_1595:
[----:B------:R-:W-:Y:S05]  /*18c20*/  BSYNC B2 ;  /* 0x0000000000027941 */ /* 0x000fea0003800000 */
.L_x_1594:
        /* <DEDUP_REMOVED lines=8> */
[----:B------:R-:W-:Y:S01]  /*18cb0*/  IMAD.MOV.U32 R153, RZ, RZ, 0x40000040 ;  /* 0x40000040ff997424 */ /* 0x000fe200078e00ff */
[----:B------:R-:W-:Y:S01]  /*18cc0*/  R2UR UR5, R5 ;  /* 0x00000000050572ca */ /* 0x000fe200000e0000 */
[----:B------:R-:W-:Y:S01]  /*18cd0*/  VIADD R154, R156, 0x204 ;  /* 0x000002049c9a7836 */ /* 0x000fe20000000000 */
[----:B------:R-:W-:Y:S01]  /*18ce0*/  R2UR UR4, R4 ;  /* 0x00000000040472ca */ /* 0x000fe200000e0000 */
[----:B------:R-:W-:Y:S01]  /*18cf0*/  IMAD.MOV.U32 R4, RZ, RZ, R3 ;  /* 0x000000ffff047224 */ /* 0x000fe200078e0003 */
[----:B------:R-:W-:Y:S01]  /*18d00*/  R2UR UR11, R153 ;  /* 0x00000000990b72ca */ /* 0x000fe200000e0000 */
[----:B------:R-:W-:Y:S01]  /*18d10*/  VIADD R152, R156, 0x202 ;  /* 0x000002029c987836 */ /* 0x000fe20000000000 */
        /* <DEDUP_REMOVED lines=10> */
[----:B------:R-:W-:Y:S01]  /*18dc0*/  MOV R3, UR10 ;  /* 0x0000000a00037c02 */ /* 0x000fe20008000f00 */
[----:B------:R-:W-:Y:S01]  /*18dd0*/  UMOV UR10, UR4 ;  /* 0x00000004000a7c82 */ /* 0x000fe20008000000 */
[----:B------:R-:W-:Y:S01]  /*18de0*/  MOV R233, UR11 ;  /* 0x0000000b00e97c02 */ /* 0x000fe20008000f00 */
[----:B------:R-:W-:Y:S01]  /*18df0*/  UMOV UR11, UR5 ;  /* 0x00000005000b7c82 */ /* 0x000fe20008000000 */
[----:B------:R-:W-:Y:S01]  /*18e00*/  R2UR UR26, R4 ;  /* 0x00000000041a72ca */ /* 0x000fe200000e0000 */
[----:B------:R-:W-:Y:S01]  /*18e10*/  VIADD R4, R156, 0x404 ;  /* 0x000004049c047836 */ /* 0x000fe20000000000 */
[----:B------:R-:W-:Y:S01]  /*18e20*/  R2UR UR7, R5 ;  /* 0x00000000050772ca */ /* 0x000fe200000e0000 */
[----:B------:R-:W-:Y:S01]  /*18e30*/  IMAD.MOV.U32 R155, RZ, RZ, 0x40000040 ;  /* 0x40000040ff9b7424 */ /* 0x000fe200078e00ff */
[----:B------:R-:W-:Y:S01]  /*18e40*/  R2UR UR34, R152 ;  /* 0x00000000982272ca */ /* 0x000fe200000e0000 */
[----:B------:R-:W-:Y:S01]  /*18e50*/  VIADD R152, R156, 0x604 ;  /* 0x000006049c987836 */ /* 0x000fe20000000000 */
[----:B------:R-:W-:Y:S01]  /*18e60*/  R2UR UR38, R4 ;  /* 0x00000000042672ca */ /* 0x000fe200000e0000 */
[----:B------:R-:W-:Y:S01]  /*18e70*/  VIADD R4, R156, 0x600 ;  /* 0x000006009c047836 */ /* 0x000fe20000000000 */
[----:B------:R-:W-:Y:S01]  /*18e80*/  R2UR UR42, R154 ;  /* 0x000000009a2a72ca */ /* 0x000fe200000e0000 */
[----:B------:R-:W-:Y:S01]  /*18e90*/  VIADD R154, R156, 0x602 ;  /* 0x000006029c9a7836 */ /* 0x000fe20000000000 */
[----:B------:R-:W-:Y:S01]  /*18ea0*/  R2UR UR4, R6 ;  /* 0x00000000060472ca */ /* 0x000fe200000e0000 */
[-C--:B------:R-:W-:Y:S01]  /*18eb0*/  FMUL.FTZ R24, R24, R0.reuse ;  /* 0x0000000018187220 */ /* 0x080fe20000410000 */
[----:B------:R-:W-:Y:S01]  /*18ec0*/  R2UR UR5, R7 ;  /* 0x00000000070572ca */ /* 0x000fe200000e0000 */
[-C--:B------:R-:W-:Y:S01]  /*18ed0*/  FMUL.FTZ R25, R25, R0.reuse ;  /* 0x0000000019197220 */ /* 0x080fe20000410000 */
[----:B------:R-:W-:Y:S01]  /*18ee0*/  R2UR UR46, R4 ;  /* 0x00000000042e72ca */ /* 0x000fe200000e0000 */
[----:B------:R-:W-:Y:S01]  /*18ef0*/  VIADD R4, R156, 0x606 ;  /* 0x000006069c047836 */ /* 0x000fe20000000000 */
        /* <DEDUP_REMOVED lines=26> */
[----:B------:R-:W-:Y:S01]  /*190a0*/  R2UR UR8, R222 ;  /* 0x00000000de0872ca */ /* 0x000fe200000e0000 */
[-C--:B------:R-:W-:Y:S01]  /*190b0*/  FMUL.FTZ R49, R49, R0.reuse ;  /* 0x0000000031317220 */ /* 0x080fe20000410000 */
[----:B------:R-:W-:Y:S01]  /*190c0*/  R2UR UR4, R220 ;  /* 0x00000000dc0472ca */ /* 0x000fe200000e0000 */
[-C--:B------:R-:W-:Y:S01]  /*190d0*/  FMUL.FTZ R52, R52, R0.reuse ;  /* 0x0000000034347220 */ /* 0x080fe20000410000 */
[----:B------:R-:W-:Y:S01]  /*190e0*/  R2UR UR5, R221 ;  /* 0x00000000dd0572ca */ /* 0x000fe200000e0000 */
[-C--:B------:R-:W-:Y:S01]  /*190f0*/  FMUL.FTZ R53, R53, R0.reuse ;  /* 0x0000000035357220 */ /* 0x080fe20000410000 */
        /* <DEDUP_REMOVED lines=81> */
[----:B------:R-:W-:Y:S01]  /*19610*/  FMUL.FTZ R149, R149, R0 ;  /* 0x0000000095957220 */ /* 0x000fe20000410000 */
        /* <DEDUP_REMOVED lines=110> */
.L_x_1597:
[----:B------:R-:W-:Y:S01]  /*19d00*/  SHF.L.U32 R0, R231, 0x1f, RZ ;  /* 0x0000001fe7007819 */ /* 0x000fe200000006ff */
[----:B------:R-:W-:-:S04]  /*19d10*/  IMAD R231, R232, 0x8, R16 ;  /* 0x00000008e8e77824 */ /* 0x000fc800078e0210 */
[----:B------:R0:W1:Y:S01]  /*19d20*/  SYNCS.PHASECHK.TRANS64.TRYWAIT P2, [R231+URZ+0x30850], R0 ;  /* 0x03085000e70075a7 */ /* 0x000062000804017f */
[----:B------:R-:W-:Y:S05]  /*19d30*/  @!P0 BRA `(.L_x_1598) ;  /* 0x0000000000048947 */ /* 0x000fea0003800000 */
[----:B------:R-:W-:Y:S01]  /*19d40*/  BPT.TRAP 0x1 ;  /* 0x000000040000795c */ /* 0x000fe20000300000 */
.L_x_1598:
[----:B------:R-:W-:Y:S04]  /*19d50*/  BSSY B2, `(.L_x_1599) ;  /* 0x0000004000027945 */ /* 0x000fe80003800000 */
[----:B-1----:R-:W-:Y:S05]  /*19d60*/  @P2 BRA `(.L_x_1600) ;  /* 0x0000000000082947 */ /* 0x002fea0003800000 */
[----:B------:R-:W1:Y:S02]  /*19d70*/  SYNCS.PHASECHK.TRANS64.TRYWAIT P2, [R231+URZ+0x30850], R0 ;  /* 0x03085000e70075a7 */ /* 0x000e64000804017f */
[----:B-1----:R-:W-:Y:S05]  /*19d80*/  @!P2 BRA `(.L_x_1601) ;  /* 0x000000fc004ca947 */ /* 0x002fea0003800000 */
.L_x_1600:
[----:B------:R-:W-:Y:S05]  /*19d90*/  BSYNC B2 ;  /* 0x0000000000027941 */ /* 0x000fea0003800000 */
.L_x_1599:
[----:B01----:R-:W-:Y:S01]  /*19da0*/  VIADD R0, R16, 0x400 ;  /* 0x0000040010007836 */ /* 0x003fe20000000000 */
[----:B------:R-:W-:Y:S01]  /*19db0*/  WARPGROUP.ARRIVE ;  /* 0x00000000000079c5 */ /* 0x000fe20000000000 */
[----:B------:R-:W-:Y:S01]  /*19dc0*/  IMAD.MOV.U32 R3, RZ, RZ, 0x40000040 ;  /* 0x40000040ff037424 */ /* 0x000fe200078e00ff */
[----:B------:R-:W-:Y:S01]  /*19dd0*/  ULDC UR4, c[0x0][0x988] ;  /* 0x0002620000047ab9 */ /* 0x000fe20000000800 */
[----:B------:R-:W-:Y:S01]  /*19de0*/  IMAD.MOV.U32 R5, RZ, RZ, 0x40000040 ;  /* 0x40000040ff057424 */ /* 0x000fe200078e00ff */
[----:B------:R-:W-:Y:S01]  /*19df0*/  SHF.R.U32.HI R0, RZ, 0x4, R0 ;  /* 0x00000004ff007819 */ /* 0x000fe20000011600 */
[----:B------:R-:W-:Y:S01]  /*19e00*/  @!P1 VIADD R231, R231, 0x30860 ;  /* 0x00030860e7e79836 */ /* 0x000fe20000000000 */
[----:B------:R-:W-:Y:S01]  /*19e10*/  R2UR UR7, R3 ;  /* 0x00000000030772ca */ /* 0x000fe200000e0000 */
[----:B------:R-:W-:Y:S01]  /*19e20*/  IMAD.MOV.U32 R3, RZ, RZ, 0x40000040 ;  /* 0x40000040ff037424 */ /* 0x000fe200078e00ff */
[----:B------:R-:W-:Y:S02]  /*19e30*/  LOP3.LUT R0, R0, 0x3fff, RZ, 0xc0, !PT ;  /* 0x00003fff00007812 */ /* 0x000fe400078ec0ff */
[C---:B------:R-:W-:Y:S01]  /*19e40*/  ISETP.GT.AND P2, PT, R204.reuse, R237, PT ;  /* 0x000000edcc00720c */ /* 0x040fe20003f44270 */
[----:B------:R-:W-:Y:S01]  /*19e50*/  VIADD R204, R204, 0xffffffff ;  /* 0xffffffffcccc7836 */ /* 0x000fe20000000000 */
[----:B------:R-:W-:-:S02]  /*19e60*/  LOP3.LUT R0, R0, 0x2000000, RZ, 0xfc, !PT ;  /* 0x0200000000007812 */ /* 0x000fc400078efcff */
[----:B------:R-:W-:-:S03]  /*19e70*/  @!P1 PRMT R231, RZ, 0x654, R231 ;  /* 0x00000654ffe79816 */ /* 0x000fc600000000e7 */
[----:B------:R-:W-:Y:S01]  /*19e80*/  IMAD R2, R232, 0x800, R0 ;  /* 0x00000800e8027824 */ /* 0x000fe200078e0200 */
[----:B------:R-:W-:Y:S01]  /*19e90*/  FMNMX.FTZ R0, R152, R23, !PT ;  /* 0x0000001798007209 */ /* 0x000fe20007810000 */
[----:B------:R-:W-:Y:S02]  /*19ea0*/  IMAD.MOV.U32 R232, RZ, RZ, R22 ;  /* 0x000000ffffe87224 */ /* 0x000fe400078e0016 */
        /* <DEDUP_REMOVED lines=10> */
[----:B------:R-:W-:Y:S01]  /*19f50*/  FMNMX.FTZ R0, R160, R0, !PT ;  /* 0x00000000a0007209 */ /* 0x000fe20007810000 */
[----:B------:R-:W-:-:S03]  /*19f60*/  VIADD R2, R2, 0x180 ;  /* 0x0000018002027836 */ /* 0x000fc60000000000 */
        /* <DEDUP_REMOVED lines=14> */
[----:B------:R-:W-:Y:S02]  /*1a050*/  R2UR UR6, R4 ;  /* 0x00000000040672ca */ /* 0x000fe400000e0000 */
[----:B------:R-:W-:Y:S01]  /*1a060*/  R2UR UR7, R5 ;  /* 0x00000000050772ca */ /* 0x000fe200000e0000 */
[----:B------:R-:W0:Y:S02]  /*1a070*/  SHFL.BFLY PT, R4, R0, 0x2, 0x1f ;  /* 0x0c401f0000047f89 */ /* 0x000e2400000e0000 */
[----:B0-----:R-:W-:Y:S02]  /*1a080*/  FMNMX.FTZ R4, R0, R4, !PT ;  /* 0x0000000400047209 */ /* 0x001fe40007810000 */
[----:B------:R-:W-:-:S03]  /*1a090*/  FMNMX.FTZ R0, R154, R230, !PT ;  /* 0x000000e69a007209 */ /* 0x000fc60007810000 */
[----:B------:R-:W0:Y:S01]  /*1a0a0*/  SHFL.BFLY PT, R5, R4, 0x1, 0x1f ;  /* 0x0c201f0004057f89 */ /* 0x000e2200000e0000 */
[----:B------:R-:W-:-:S04]  /*1a0b0*/  FMNMX.FTZ R0, R155, R0, !PT ;  /* 0x000000009b007209 */ /* 0x000fc80007810000 */
[----:B------:R-:W-:-:S04]  /*1a0c0*/  FMNMX.FTZ R0, R158, R0, !PT ;  /* 0x000000009e007209 */ /* 0x000fc80007810000 */
[----:B------:R-:W-:-:S04]  /*1a0d0*/  FMNMX.FTZ R0, R159, R0, !PT ;  /* 0x000000009f007209 */ /* 0x000fc80007810000 */
[----:B------:R-:W-:-:S04]  /*1a0e0*/  FMNMX.FTZ R0, R162, R0, !PT ;  /* 0x00000000a2007209 */ /* 0x000fc80007810000 */
[----:B------:R-:W-:-:S04]  /*1a0f0*/  FMNMX.FTZ R0, R163, R0, !PT ;  /* 0x00000000a3007209 */ /* 0x000fc80007810000 */
[----:B------:R-:W-:Y:S02]  /*1a100*/  FMNMX.FTZ R0, R166, R0, !PT ;  /* 0x00000000a6007209 */ /* 0x000fe40007810000 */
        /* <DEDUP_REMOVED lines=14> */
[----:B------:R-:W-:Y:S01]  /*1a1f0*/  FADD.FTZ R2, -R5, R23 ;  /* 0x0000001705027221 */ /* 0x000fe20000010100 */
[----:B------:R-:W-:Y:S01]  /*1a200*/  R2UR UR7, R3 ;  /* 0x00000000030772ca */ /* 0x000fe200000e0000 */
[----:B------:R-:W0:Y:S01]  /*1a210*/  SHFL.BFLY PT, R23, R4, 0x2, 0x1f ;  /* 0x0c401f0004177f89 */ /* 0x000e2200000e0000 */
[----:B------:R-:W-:-:S04]  /*1a220*/  IMAD.U32 R3, RZ, RZ, UR4 ;  /* 0x00000004ff037e24 */ /* 0x000fc8000f8e00ff */
[----:B------:R-:W-:-:S04]  /*1a230*/  FMUL.FTZ R2, R2, R3 ;  /* 0x0000000302027220 */ /* 0x000fc80000410000 */
[----:B------:R1:W-:Y:S02]  /*1a240*/  MUFU.EX2 R0, R2 ;  /* 0x0000000200007308 */ /* 0x0003e40000000800 */
[----:B-1----:R-:W-:-:S04]  /*1a250*/  FMUL.FTZ R2, R5, R3 ;  /* 0x0000000305027220 */ /* 0x002fc80000410000 */
[-CC-:B------:R-:W-:Y:S01]  /*1a260*/  FFMA.FTZ R198, R156, R3.reuse, -R2.reuse ;  /* 0x000000039cc67223 */ /* 0x180fe20000010802 */
[--C-:B------:R-:W-:Y:S01]  /*1a270*/  FFMA.FTZ R156, R157, R3, -R2.reuse ;  /* 0x000000039d9c7223 */ /* 0x100fe20000010802 */
[----:B0-----:R-:W-:Y:S01]  /*1a280*/  FMNMX.FTZ R4, R4, R23, !PT ;  /* 0x0000001704047209 */ /* 0x001fe20007810000 */
[-CC-:B------:R-:W-:Y:S01]  /*1a290*/  FFMA.FTZ R196, R153, R3.reuse, -R2.reuse ;  /* 0x0000000399c47223 */ /* 0x180fe20000010802 */
[-CC-:B------:R-:W-:Y:S01]  /*1a2a0*/  FFMA.FTZ R192, R161, R3.reuse, -R2.reuse ;  /* 0x00000003a1c07223 */ /* 0x180fe20000010802 */
[-CC-:B------:R-:W-:Y:S01]  /*1a2b0*/  FFMA.FTZ R194, R165, R3.reuse, -R2.reuse ;  /* 0x00000003a5c27223 */ /* 0x180fe20000010802 */
[-CC-:B------:R-:W-:Y:S01]  /*1a2c0*/  FFMA.FTZ R23, R169, R3.reuse, -R2.reuse ;  /* 0x00000003a9177223 */ /* 0x180fe20000010802 */
[----:B------:R-:W0:Y:S01]  /*1a2d0*/  SHFL.BFLY PT, R157, R4, 0x1, 0x1f ;  /* 0x0c201f00049d7f89 */ /* 0x000e2200000e0000 */
[--C-:B------:R-:W-:Y:S01]  /*1a2e0*/  FFMA.FTZ R153, R177, R3, -R2.reuse ;  /* 0x00000003b1997223 */ /* 0x100fe20000010802 */
[----:B------:R-:W-:Y:S08]  /*1a2f0*/  MUFU.EX2 R196, R196 ;  /* 0x000000c400c47308 */ /* 0x000ff00000000800 */
[----:B------:R-:W-:Y:S08]  /*1a300*/  MUFU.EX2 R198, R198 ;  /* 0x000000c600c67308 */ /* 0x000ff00000000800 */
[----:B------:R-:W-:Y:S01]  /*1a310*/  MUFU.EX2 R156, R156 ;  /* 0x0000009c009c7308 */ /* 0x000fe20000000800 */
[----:B0-----:R-:W-:Y:S01]  /*1a320*/  FMNMX.FTZ R4, R4, R157, !PT ;  /* 0x0000009d04047209 */ /* 0x001fe20007810000 */
[----:B------:R-:W-:-:S06]  /*1a330*/  FFMA.FTZ R157, R181, R3, -R2 ;  /* 0x00000003b59d7223 */ /* 0x000fcc0000010802 */
[----:B------:R-:W-:Y:S01]  /*1a340*/  MUFU.EX2 R192, R192 ;  /* 0x000000c000c07308 */ /* 0x000fe20000000800 */
[----:B------:R-:W-:-:S04]  /*1a350*/  FMUL.FTZ R161, R4, R3 ;  /* 0x0000000304a17220 */ /* 0x000fc80000410000 */
[-CC-:B------:R-:W-:Y:S01]  /*1a360*/  FFMA.FTZ R197, R154, R3.reuse, -R161.reuse ;  /* 0x000000039ac57223 */ /* 0x180fe200000108a1 */
[-CC-:B------:R-:W-:Y:S01]  /*1a370*/  FFMA.FTZ R154, R155, R3.reuse, -R161.reuse ;  /* 0x000000039b9a7223 */ /* 0x180fe200000108a1 */
[-CC-:B------:R-:W-:Y:S01]  /*1a380*/  FFMA.FTZ R199, R158, R3.reuse, -R161.reuse ;  /* 0x000000039ec77223 */ /* 0x180fe200000108a1 */
[----:B------:R-:W-:Y:S02]  /*1a390*/  @!P1 IMAD R158, R22, 0x8, R16 ;  /* 0x00000008169e9824 */ /* 0x000fe400078e0210 */
[-CC-:B------:R-:W-:Y:S01]  /*1a3a0*/  FFMA.FTZ R155, R159, R3.reuse, -R161.reuse ;  /* 0x000000039f9b7223 */ /* 0x180fe200000108a1 */
[-CC-:B------:R-:W-:Y:S01]  /*1a3b0*/  FFMA.FTZ R193, R162, R3.reuse, -R161.reuse ;  /* 0x00000003a2c17223 */ /* 0x180fe200000108a1 */
[----:B------:R-:W-:Y:S01]  /*1a3c0*/  MUFU.EX2 R197, R197 ;  /* 0x000000c500c57308 */ /* 0x000fe20000000800 */
[----:B------:R-:W-:Y:S02]  /*1a3d0*/  @!P1 VIADD R159, R158, 0x30840 ;  /* 0x000308409e9f9836 */ /* 0x000fe40000000000 */
[-CC-:B------:R-:W-:Y:S01]  /*1a3e0*/  FFMA.FTZ R163, R163, R3.reuse, -R161.reuse ;  /* 0x00000003a3a37223 */ /* 0x180fe200000108a1 */
[-CC-:B------:R-:W-:Y:S01]  /*1a3f0*/  FFMA.FTZ R195, R166, R3.reuse, -R161.reuse ;  /* 0x00000003a6c37223 */ /* 0x180fe200000108a1 */
[-CC-:B------:R-:W-:Y:S01]  /*1a400*/  FFMA.FTZ R162, R171, R3.reuse, -R161.reuse ;  /* 0x00000003aba27223 */ /* 0x180fe200000108a1 */
[-C--:B------:R-:W-:Y:S01]  /*1a410*/  FFMA.FTZ R178, R178, R3.reuse, -R161 ;  /* 0x00000003b2b27223 */ /* 0x080fe200000108a1 */
[----:B------:R-:W-:Y:S01]  /*1a420*/  @!P1 PRMT R159, RZ, 0x654, R159 ;  /* 0x00000654ff9f9816 */ /* 0x000fe2000000009f */
[-CC-:B------:R-:W-:Y:S01]  /*1a430*/  FFMA.FTZ R179, R179, R3.reuse, -R161.reuse ;  /* 0x00000003b3b37223 */ /* 0x180fe200000108a1 */
[----:B------:R-:W-:Y:S01]  /*1a440*/  MUFU.EX2 R154, R154 ;  /* 0x0000009a009a7308 */ /* 0x000fe20000000800 */
[-CC-:B------:R-:W-:Y:S01]  /*1a450*/  FFMA.FTZ R182, R182, R3.reuse, -R161.reuse ;  /* 0x00000003b6b67223 */ /* 0x180fe200000108a1 */
[----:B------:R-:W-:-:S06]  /*1a460*/  FFMA.FTZ R183, R183, R3, -R161 ;  /* 0x00000003b7b77223 */ /* 0x000fcc00000108a1 */
[----:B------:R-:W-:Y:S08]  /*1a470*/  MUFU.EX2 R199, R199 ;  /* 0x000000c700c77308 */ /* 0x000ff00000000800 */
[----:B------:R-:W-:Y:S08]  /*1a480*/  MUFU.EX2 R155, R155 ;  /* 0x0000009b009b7308 */ /* 0x000ff00000000800 */
[----:B------:R0:W-:Y:S08]  /*1a490*/  MUFU.EX2 R158, R163 ;  /* 0x000000a3009e7308 */ /* 0x0001f00000000800 */
[----:B------:R-:W-:Y:S01]  /*1a4a0*/  MUFU.EX2 R193, R193 ;  /* 0x000000c100c17308 */ /* 0x000fe20000000800 */
[----:B0-----:R-:W-:-:S07]  /*1a4b0*/  FFMA.FTZ R163, R175, R3, -R161 ;  /* 0x00000003afa37223 */ /* 0x001fce00000108a1 */
        /* <DEDUP_REMOVED lines=11> */
[----:B------:R-:W-:Y:S01]  /*1a570*/  WARPGROUP.ARRIVE ;  /* 0x00000000000079c5 */ /* 0x000fe20000000000 */
[-CC-:B------:R-:W-:Y:S01]  /*1a580*/  FFMA.FTZ R188, R168, R3.reuse, -R2.reuse ;  /* 0x00000003a8bc7223 */ /* 0x180fe20000010802 */
[-C--:B------:R-:W-:Y:S01]  /*1a590*/  FFMA.FTZ R190, R172, R3.reuse, -R2 ;  /* 0x00000003acbe7223 */ /* 0x080fe20000010802 */
[-CC-:B------:R-:W-:Y:S01]  /*1a5a0*/  FFMA.FTZ R189, R170, R3.reuse, -R161.reuse ;  /* 0x00000003aabd7223 */ /* 0x180fe200000108a1 */
[----:B------:R-:W-:Y:S02]  /*1a5b0*/  FFMA.FTZ R191, R174, R3, -R161 ;  /* 0x00000003aebf7223 */ /* 0x000fe400000108a1 */
[----:B------:R-:W-:Y:S01]  /*1a5c0*/  HGMMA.64x256x16.F32.BF16 R24, R184, gdesc[UR4].tnspB, R24, gsb0 ;  /* 0x43e00004b8187df0 */ /* 0x000fe20008001818 */
[----:B------:R-:W-:Y:S08]  /*1a5d0*/  MUFU.EX2 R188, R188 ;  /* 0x000000bc00bc7308 */ /* 0x000ff00000000800 */
[----:B------:R-:W-:Y:S08]  /*1a5e0*/  MUFU.EX2 R189, R189 ;  /* 0x000000bd00bd7308 */ /* 0x000ff00000000800 */
[----:B------:R-:W-:Y:S08]  /*1a5f0*/  MUFU.EX2 R190, R190 ;  /* 0x000000be00be7308 */ /* 0x000ff00000000800 */
[----:B------:R-:W-:Y:S01]  /*1a600*/  MUFU.EX2 R191, R191 ;  /* 0x000000bf00bf7308 */ /* 0x000fe20000000800 */
[----:B------:R-:W-:-:S02]  /*1a610*/  WARPGROUP.DEPBAR.LE gsb0, 0x0 ;  /* 0x00008000000079c5 */ /* 0x000fc40000010000 */
[-CC-:B------:R-:W-:Y:S01]  /*1a620*/  FFMA.FTZ R187, R152, R3.reuse, -R2.reuse ;  /* 0x0000000398bb7223 */ /* 0x180fe20000010802 */
[-CC-:B------:R-:W-:Y:S01]  /*1a630*/  FFMA.FTZ R185, R160, R3.reuse, -R2.reuse ;  /* 0x00000003a0b97223 */ /* 0x180fe20000010802 */
[-CC-:B------:R-:W-:Y:S01]  /*1a640*/  FFMA.FTZ R160, R164, R3.reuse, -R2.reuse ;  /* 0x00000003a4a07223 */ /* 0x180fe20000010802 */
[-CC-:B------:R-:W-:Y:S01]  /*1a650*/  FFMA.FTZ R152, R173, R3.reuse, -R2.reuse ;  /* 0x00000003ad987223 */ /* 0x180fe20000010802 */
[-CC-:B------:R-:W-:Y:S01]  /*1a660*/  FFMA.FTZ R184, R176, R3.reuse, -R2.reuse ;  /* 0x00000003b0b87223 */ /* 0x180fe20000010802 */
[-C--:B------:R-:W-:Y:S01]  /*1a670*/  FFMA.FTZ R186, R180, R3.reuse, -R2 ;  /* 0x00000003b4ba7223 */ /* 0x080fe20000010802 */
[----:B------:R-:W-:Y:S01]  /*1a680*/  FADD.FTZ R2, -R4, R230 ;  /* 0x000000e604027221 */ /* 0x000fe20000010100 */
[----:B------:R-:W0:Y:S01]  /*1a690*/  MUFU.EX2 R187, R187 ;  /* 0x000000bb00bb7308 */ /* 0x000e220000000800 */
[----:B------:R1:W-:Y:S01]  /*1a6a0*/  @!P1 SYNCS.ARRIVE.TRANS64.RED.A1T0 RZ, [R159+URZ], RZ ;  /* 0x000000ff9fff99a7 */ /* 0x0003e2000810043f */
[----:B------:R-:W-:Y:S02]  /*1a6b0*/  IMAD.MOV.U32 R230, RZ, RZ, R4 ;  /* 0x000000ffffe67224 */ /* 0x000fe400078e0004 */
[----:B------:R-:W-:-:S04]  /*1a6c0*/  FMUL.FTZ R2, R2, R3 ;  /* 0x0000000302027220 */ /* 0x000fc80000410000 */
[----:B------:R-:W-:Y:S01]  /*1a6d0*/  MUFU.EX2 R185, R185 ;  /* 0x000000b900b97308 */ /* 0x000fe20000000800 */
[----:B-1----:R-:W-:Y:S01]  /*1a6e0*/  FFMA.FTZ R159, R167, R3, -R161 ;  /* 0x00000003a79f7223 */ /* 0x002fe200000108a1 */
[----:B------:R1:W-:Y:S06]  /*1a6f0*/  @!P1 SYNCS.ARRIVE.TRANS64.RED.A1T0 RZ, [R231+URZ], RZ ;  /* 0x000000ffe7ff99a7 */ /* 0x0003ec000810043f */
[----:B------:R-:W2:Y:S01]  /*1a700*/  MUFU.EX2 R2, R2 ;  /* 0x0000000200027308 */ /* 0x000ea20000000800 */
[----:B0-----:R-:W-:Y:S01]  /*1a710*/  FFMA.FTZ R161, R0, R228, R187 ;  /* 0x000000e400a17223 */ /* 0x001fe200000100bb */
[----:B-1----:R-:W-:-:S03]  /*1a720*/  IMAD.MOV.U32 R231, RZ, RZ, R205 ;  /* 0x000000ffffe77224 */ /* 0x002fc600078e00cd */
[C---:B------:R-:W-:Y:S01]  /*1a730*/  FADD.FTZ R161, R196.reuse, R161 ;  /* 0x000000a1c4a17221 */ /* 0x040fe20000010000 */
[----:B------:R-:W-:Y:S02]  /*1a740*/  F2FP.BF16.F32.PACK_AB R196, R196, R187 ;  /* 0x000000bbc4c4723e */ /* 0x000fe400000010ff */
[----:B------:R-:W0:Y:S01]  /*1a750*/  MUFU.EX2 R160, R160 ;  /* 0x000000a000a07308 */ /* 0x000e220000000800 */
[----:B------:R-:W-:Y:S01]  /*1a760*/  FADD.FTZ R164, R198, R161 ;  /* 0x000000a1c6a47221 */ /* 0x000fe20000010000 */
[C---:B------:R-:W-:Y:S02]  /*1a770*/  F2FP.BF16.F32.PACK_AB R198, R156.reuse, R198 ;  /* 0x000000c69cc6723e */ /* 0x040fe400000010ff */
[----:B------:R-:W-:Y:S01]  /*1a780*/  F2FP.BF16.F32.PACK_AB R187, R183, R182 ;  /* 0x000000b6b7bb723e */ /* 0x000fe200000010ff */
[----:B------:R-:W-:-:S03]  /*1a790*/  FADD.FTZ R164, R156, R164 ;  /* 0x000000a49ca47221 */ /* 0x000fc60000010000 */
[----:B------:R-:W1:Y:S01]  /*1a7a0*/  MUFU.EX2 R159, R159 ;  /* 0x0000009f009f7308 */ /* 0x000e620000000800 */
[----:B--2---:R-:W-:Y:S01]  /*1a7b0*/  FFMA.FTZ R227, R2, R227, R197 ;  /* 0x000000e302e37223 */ /* 0x004fe200000100c5 */
[----:B------:R-:W-:Y:S01]  /*1a7c0*/  FADD.FTZ R164, R185, R164 ;  /* 0x000000a4b9a47221 */ /* 0x000fe20000010000 */
[C---:B------:R-:W-:Y:S02]  /*1a7d0*/  F2FP.BF16.F32.PACK_AB R197, R154.reuse, R197 ;  /* 0x000000c59ac5723e */ /* 0x040fe400000010ff */
[----:B------:R-:W-:Y:S01]  /*1a7e0*/  FADD.FTZ R227, R154, R227 ;  /* 0x000000e39ae37221 */ /* 0x000fe20000010000 */
[C---:B------:R-:W-:Y:S01]  /*1a7f0*/  FADD.FTZ R164, R192.reuse, R164 ;  /* 0x000000a4c0a47221 */ /* 0x040fe20000010000 */
[----:B------:R-:W-:Y:S01]  /*1a800*/  F2FP.BF16.F32.PACK_AB R192, R192, R185 ;  /* 0x000000b9c0c0723e */ /* 0x000fe200000010ff */
[----:B------:R-:W2:Y:S01]  /*1a810*/  MUFU.EX2 R152, R152 ;  /* 0x0000009800987308 */ /* 0x000ea20000000800 */
[----:B------:R-:W-:Y:S01]  /*1a820*/  FADD.FTZ R161, R199, R227 ;  /* 0x000000e3c7a17221 */ /* 0x000fe20000010000 */
[----:B0-----:R-:W-:Y:S01]  /*1a830*/  FADD.FTZ R164, R160, R164 ;  /* 0x000000a4a0a47221 */ /* 0x001fe20000010000 */
[----:B------:R-:W-:-:S02]  /*1a840*/  F2FP.BF16.F32.PACK_AB R199, R155, R199 ;  /* 0x000000c79bc7723e */ /* 0x000fc400000010ff */
[----:B------:R-:W-:Y:S01]  /*1a850*/  FADD.FTZ R161, R155, R161 ;  /* 0x000000a19ba17221 */ /* 0x000fe20000010000 */
[C---:B------:R-:W-:Y:S01]  /*1a860*/  FADD.FTZ R164, R194.reuse, R164 ;  /* 0x000000a4c2a47221 */ /* 0x040fe20000010000 */
[----:B------:R-:W-:Y:S01]  /*1a870*/  F2FP.BF16.F32.PACK_AB R194, R194, R160 ;  /* 0x000000a0c2c2723e */ /* 0x000fe200000010ff */
[----:B------:R-:W0:Y:S01]  /*1a880*/  MUFU.EX2 R184, R184 ;  /* 0x000000b800b87308 */ /* 0x000e220000000800 */
[----:B------:R-:W-:Y:S01]  /*1a890*/  FADD.FTZ R165, R193, R161 ;  /* 0x000000a1c1a57221 */ /* 0x000fe20000010000 */
[----:B------:R-:W-:Y:S01]  /*1a8a0*/  FADD.FTZ R164, R188, R164 ;  /* 0x000000a4bca47221 */ /* 0x000fe20000010000 */
[C---:B------:R-:W-:Y:S02]  /*1a8b0*/  F2FP.BF16.F32.PACK_AB R188, R23.reuse, R188 ;  /* 0x000000bc17bc723e */ /* 0x040fe400000010ff */
[C---:B------:R-:W-:Y:S01]  /*1a8c0*/  FADD.FTZ R165, R158.reuse, R165 ;  /* 0x000000a59ea57221 */ /* 0x040fe20000010000 */
[----:B------:R-:W-:Y:S01]  /*1a8d0*/  FADD.FTZ R164, R23, R164 ;  /* 0x000000a417a47221 */ /* 0x000fe20000010000 */
[----:B------:R-:W-:Y:S01]  /*1a8e0*/  F2FP.BF16.F32.PACK_AB R193, R158, R193 ;  /* 0x000000c19ec1723e */ /* 0x000fe200000010ff */
[----:B------:R-:W3:Y:S01]  /*1a8f0*/  MUFU.EX2 R161, R178 ;  /* 0x000000b200a17308 */ /* 0x000ee20000000800 */
[----:B------:R-:W-:Y:S01]  /*1a900*/  FADD.FTZ R156, R195, R165 ;  /* 0x000000a5c39c7221 */ /* 0x000fe20000010000 */
[----:B------:R-:W-:Y:S01]  /*1a910*/  FADD.FTZ R164, R190, R164 ;  /* 0x000000a4bea47221 */ /* 0x000fe20000010000 */
[----:B-1----:R-:W-:Y:S01]  /*1a920*/  F2FP.BF16.F32.PACK_AB R195, R159, R195 ;  /* 0x000000c39fc3723e */ /* 0x002fe200000010ff */
[----:B------:R-:W-:-:S02]  /*1a930*/  IMAD.MOV.U32 R23, RZ, RZ, R5 ;  /* 0x000000ffff177224 */ /* 0x000fc400078e0005 */
[----:B------:R-:W-:Y:S01]  /*1a940*/  FADD.FTZ R156, R159, R156 ;  /* 0x0000009c9f9c7221 */ /* 0x000fe20000010000 */
[C---:B--2---:R-:W-:Y:S01]  /*1a950*/  FADD.FTZ R164, R152.reuse, R164 ;  /* 0x000000a498a47221 */ /* 0x044fe20000010000 */
[----:B------:R-:W-:Y:S01]  /*1a960*/  F2FP.BF16.F32.PACK_AB R190, R152, R190 ;  /* 0x000000be98be723e */ /* 0x000fe200000010ff */
[----:B------:R-:W1:Y:S01]  /*1a970*/  MUFU.EX2 R186, R186 ;  /* 0x000000ba00ba7308 */ /* 0x000e620000000800 */
[----:B------:R-:W-:Y:S01]  /*1a980*/  FADD.FTZ R156, R189, R156 ;  /* 0x0000009cbd9c7221 */ /* 0x000fe20000010000 */
[----:B0-----:R-:W-:Y:S01]  /*1a990*/  FADD.FTZ R164, R184, R164 ;  /* 0x000000a4b8a47221 */ /* 0x001fe20000010000 */
[C---:B------:R-:W-:Y:S02]  /*1a9a0*/  F2FP.BF16.F32.PACK_AB R189, R162.reuse, R189 ;  /* 0x000000bda2bd723e */ /* 0x040fe400000010ff */
[----:B------:R-:W-:Y:S01]  /*1a9b0*/  FADD.FTZ R156, R162, R156 ;  /* 0x0000009ca29c7221 */ /* 0x000fe20000010000 */
[C---:B------:R-:W-:Y:S01]  /*1a9c0*/  FADD.FTZ R164, R153.reuse, R164 ;  /* 0x000000a499a47221 */ /* 0x040fe20000010000 */
[----:B------:R-:W-:-:S02]  /*1a9d0*/  F2FP.BF16.F32.PACK_AB R184, R153, R184 ;  /* 0x000000b899b8723e */ /* 0x000fc400000010ff */
[----:B------:R-:W-:Y:S01]  /*1a9e0*/  FADD.FTZ R156, R191, R156 ;  /* 0x0000009cbf9c7221 */ /* 0x000fe20000010000 */
[----:B------:R-:W-:Y:S02]  /*1a9f0*/  F2FP.BF16.F32.PACK_AB R191, R163, R191 ;  /* 0x000000bfa3bf723e */ /* 0x000fe400000010ff */
[----:B---3--:R-:W-:Y:S01]  /*1aa00*/  F2FP.BF16.F32.PACK_AB R185, R179, R161 ;  /* 0x000000a1b3b9723e */ /* 0x008fe200000010ff */
[----:B------:R-:W-:-:S04]  /*1aa10*/  FADD.FTZ R156, R163, R156 ;  /* 0x0000009ca39c7221 */ /* 0x000fc80000010000 */
[----:B------:R-:W-:Y:S01]  /*1aa20*/  FADD.FTZ R156, R161, R156 ;  /* 0x0000009ca19c7221 */ /* 0x000fe20000010000 */
[----:B-1----:R-:W-:Y:S01]  /*1aa30*/  FADD.FTZ R164, R186, R164 ;  /* 0x000000a4baa47221 */ /* 0x002fe20000010000 */
[----:B------:R-:W-:Y:S02]  /*1aa40*/  F2FP.BF16.F32.PACK_AB R186, R157, R186 ;  /* 0x000000ba9dba723e */ /* 0x000fe400000010ff */
[----:B------:R-:W-:Y:S01]  /*1aa50*/  FADD.FTZ R156, R179, R156 ;  /* 0x0000009cb39c7221 */ /* 0x000fe20000010000 */
[----:B------:R-:W-:-:S03]  /*1aa60*/  FADD.FTZ R228, R157, R164 ;  /* 0x000000a49de47221 */ /* 0x000fc60000010000 */
[----:B------:R-:W-:-:S04]  /*1aa70*/  FADD.FTZ R156, R182, R156 ;  /* 0x0000009cb69c7221 */ /* 0x000fc80000010000 */
[----:B------:R-:W-:Y:S01]  /*1aa80*/  FADD.FTZ R227, R183, R156 ;  /* 0x0000009cb7e37221 */ /* 0x000fe20000010000 */
[----:B------:R-:W-:Y:S06]  /*1aa90*/  @P2 BRA `(.L_x_1602) ;  /* 0xffffffe000102947 */ /* 0x000fec000383ffff */
[----:B------:R-:W-:Y:S05]  /*1aaa0*/  BSYNC B1 ;  /* 0x0000000000017941 */ /* 0x000fea0003800000 */
.L_x_1591:
[----:B------:R-:W-:Y:S05]  /*1aab0*/  BSYNC B0 ;  /* 0x0000000000007941 */ /* 0x000fea0003800000 */
.L_x_1590:
[----:B------:R-:W2:Y:S01]  /*1aac0*/  LDL R23, [R1+0x50] ;  /* 0x0000500001177983 */ /* 0x000ea20000100800 */
[----:B------:R-:W-:Y:S01]  /*1aad0*/  BSSY B0, `(.L_x_1603) ;  /* 0x00002b7000007945 */ /* 0x000fe20003800000 */
[----:B--2---:R-:W-:-:S13]  /*1aae0*/  ISETP.GE.AND P2, PT, R204, R23, PT ;  /* 0x00000017cc00720c */ /* 0x004fda0003f46270 */
[----:B------:R-:W-:Y:S05]  /*1aaf0*/  @!P2 BRA `(.L_x_1604) ;  /* 0x0000002800d0a947 */ /* 0x000fea0003800000 */
[----:B------:R-:W2:Y:S04]  /*1ab00*/  LDL R152, [R1+0x54] ;  /* 0x0000540001987983 */ /* 0x000ea80000100800 */
[----:B------:R-:W2:Y:S01]  /*1ab10*/  LDL R23, [R1+0x14] ;  /* 0x0000140001177983 */ /* 0x000ea20000100800 */
[----:B------:R-:W-:Y:S02]  /*1ab20*/  IMAD.MOV.U32 R230, RZ, RZ, R5 ;  /* 0x000000ffffe67224 */ /* 0x000fe400078e0005 */
[----:B------:R-:W-:Y:S02]  /*1ab30*/  IMAD.MOV.U32 R237, RZ, RZ, R205 ;  /* 0x000000ffffed7224 */ /* 0x000fe400078e00cd */
[----:B------:R-:W-:Y:S02]  /*1ab40*/  IMAD.MOV.U32 R233, RZ, RZ, R22 ;  /* 0x000000ffffe97224 */ /* 0x000fe400078e0016 */
[----:B--2---:R-:W-:-:S02]  /*1ab50*/  IMAD R231, R23, 0x80, R152 ;  /* 0x0000008017e77824 */ /* 0x004fc400078e0298 */
[----:B------:R-:W-:Y:S02]  /*1ab60*/  IMAD.MOV.U32 R23, RZ, RZ, R4 ;  /* 0x000000ffff177224 */ /* 0x000fe400078e0004 */
[----:B------:R-:W-:-:S05]  /*1ab70*/  VIADD R231, R231, 0x8 ;  /* 0x00000008e7e77836 */ /* 0x000fca0000000000 */
[----:B------:R-:W-:-:S07]  /*1ab80*/  IADD3 R231, R231, R224, -R225 ;  /* 0x000000e0e7e77210 */ /* 0x000fce0007ffe8e1 */
.L_x_1623:
[----:B------:R-:W-:-:S05]  /*1ab90*/  VIADD R3, R233, 0x1 ;  /* 0x00000001e9037836 */ /* 0x000fca0000000000 */
[----:B------:R-:W-:-:S04]  /*1aba0*/  ISETP.NE.AND P2, PT, R3, 0x2, PT ;  /* 0x000000020300780c */ /* 0x000fc80003f45270 */
[----:B------:R-:W-:Y:S02]  /*1abb0*/  SEL R3, R3, RZ, P2 ;  /* 0x000000ff03037207 */ /* 0x000fe40001000000 */
[----:B------:R-:W-:-:S03]  /*1abc0*/  SEL R205, RZ, 0x1, P2 ;  /* 0x00000001ffcd7807 */ /* 0x000fc60001000000 */
[----:B------:R-:W-:Y:S01]  /*1abd0*/  IMAD.MOV.U32 R22, RZ, RZ, R3 ;  /* 0x000000ffff167224 */ /* 0x000fe200078e0003 */
[----:B------:R-:W-:Y:S01]  /*1abe0*/  LOP3.LUT R205, R237, R205, RZ, 0x3c, !PT ;  /* 0x000000cdedcd7212 */ /* 0x000fe200078e3cff */
[----:B------:R-:W-:Y:S06]  /*1abf0*/  @!P0 BRA `(.L_x_1605) ;  /* 0x0000000000048947 */ /* 0x000fec0003800000 */
[----:B------:R-:W-:Y:S01]  /*1ac00*/  BPT.TRAP 0x1 ;  /* 0x000000040000795c */ /* 0x000fe20000300000 */
.L_x_1605:
[----:B------:R-:W-:Y:S01]  /*1ac10*/  IMAD R232, R3, 0x8, R16 ;  /* 0x0000000803e87824 */ /* 0x000fe200078e0210 */
[----:B------:R-:W-:-:S04]  /*1ac20*/  SHF.L.U32 R4, R205, 0x1f, RZ ;  /* 0x0000001fcd047819 */ /* 0x000fc800000006ff */
[----:B------:R0:W1:Y:S01]  /*1ac30*/  SYNCS.PHASECHK.TRANS64.TRYWAIT P2, [R232+URZ+0x30830], R4 ;  /* 0x03083004e80075a7 */ /* 0x000062000804017f */
[----:B------:R-:W-:Y:S05]  /*1ac40*/  @!P0 BRA `(.L_x_1606) ;  /* 0x0000000000048947 */ /* 0x000fea0003800000 */
[----:B------:R-:W-:Y:S01]  /*1ac50*/  BPT.TRAP 0x1 ;  /* 0x000000040000795c */ /* 0x000fe20000300000 */
.L_x_1606:
        /* <DEDUP_REMOVED lines=8> */
.L_x_1608:
[----:B------:R-:W-:Y:S05]  /*1ace0*/  BSYNC B1 ;  /* 0x0000000000017941 */ /* 0x000fea0003800000 */
.L_x_1607:
        /* <DEDUP_REMOVED lines=43> */
[C---:B------:R-:W-:Y:S01]  /*1afa0*/  R2UR UR9, R5.reuse ;  /* 0x00000000050972ca */ /* 0x040fe200000e0000 */
[-C--:B------:R-:W-:Y:S01]  /*1afb0*/  FMUL.FTZ R28, R28, R0.reuse ;  /* 0x000000001c1c7220 */ /* 0x080fe20000410000 */
[----:B------:R-:W-:Y:S01]  /*1afc0*/  R2UR UR15, R5 ;  /* 0x00000000050f72ca */ /* 0x000fe200000e0000 */
[-C--:B------:R-:W-:Y:S01]  /*1afd0*/  FMUL.FTZ R29, R29, R0.reuse ;  /* 0x000000001d1d7220 */ /* 0x080fe20000410000 */
[C---:B------:R-:W-:Y:S01]  /*1afe0*/  R2UR UR27, R5.reuse ;  /* 0x00000000051b72ca */ /* 0x040fe200000e0000 */
[-C--:B------:R-:W-:Y:S01]  /*1aff0*/  FMUL.FTZ R32, R32, R0.reuse ;  /* 0x0000000020207220 */ /* 0x080fe20000410000 */
[----:B------:R-:W-:Y:S01]  /*1b000*/  R2UR UR39, R5 ;  /* 0x00000000052772ca */ /* 0x000fe200000e0000 */
[-C--:B------:R-:W-:Y:S01]  /*1b010*/  FMUL.FTZ R33, R33, R0.reuse ;  /* 0x0000000021217220 */ /* 0x080fe20000410000 */
[----:B------:R-:W-:Y:S01]  /*1b020*/  R2UR UR46, R4 ;  /* 0x00000000042e72ca */ /* 0x000fe200000e0000 */
[----:B------:R-:W-:Y:S01]  /*1b030*/  VIADD R4, R156, 0x606 ;  /* 0x000006069c047836 */ /* 0x000fe20000000000 */
[C---:B------:R-:W-:Y:S01]  /*1b040*/  R2UR UR47, R5.reuse ;  /* 0x00000000052f72ca */ /* 0x040fe200000e0000 */
[-C--:B------:R-:W-:Y:S01]  /*1b050*/  FMUL.FTZ R36, R36, R0.reuse ;  /* 0x0000000024247220 */ /* 0x080fe20000410000 */
[----:B------:R-:W-:Y:S01]  /*1b060*/  R2UR UR59, R5 ;  /* 0x00000000053b72ca */ /* 0x000fe200000e0000 */
[----:B------:R-:W-:Y:S01]  /*1b070*/  IMAD.MOV.U32 R5, RZ, RZ, R157 ;  /* 0x000000ffff057224 */ /* 0x000fe200078e009d */
[----:B------:R-:W-:Y:S01]  /*1b080*/  R2UR UR19, R153 ;  /* 0x00000000991372ca */ /* 0x000fe200000e0000 */
[-C--:B------:R-:W-:Y:S01]  /*1b090*/  FMUL.FTZ R37, R37, R0.reuse ;  /* 0x0000000025257220 */ /* 0x080fe20000410000 */
[C---:B------:R-:W-:Y:S01]  /*1b0a0*/  R2UR UR23, R155.reuse ;  /* 0x000000009b1772ca */ /* 0x040fe200000e0000 */
        /* <DEDUP_REMOVED lines=210> */
.L_x_1610:
[----:B------:R-:W-:Y:S01]  /*1bdd0*/  SHF.L.U32 R2, R237, 0x1f, RZ ;  /* 0x0000001fed027819 */ /* 0x000fe200000006ff */
[----:B------:R-:W-:-:S04]  /*1bde0*/  IMAD R0, R233, 0x8, R16 ;  /* 0x00000008e9007824 */ /* 0x000fc800078e0210 */
[----:B------:R0:W1:Y:S01]  /*1bdf0*/  SYNCS.PHASECHK.TRANS64.TRYWAIT P2, [R0+URZ+0x30850], R2 ;  /* 0x03085002000075a7 */ /* 0x000062000804017f */
[----:B------:R-:W-:Y:S05]  /*1be00*/  @!P0 BRA `(.L_x_1611) ;  /* 0x0000000000048947 */ /* 0x000fea0003800000 */
[----:B------:R-:W-:Y:S01]  /*1be10*/  BPT.TRAP 0x1 ;  /* 0x000000040000795c */ /* 0x000fe20000300000 */
.L_x_1611:
[----:B------:R-:W-:Y:S04]  /*1be20*/  BSSY B1, `(.L_x_1612) ;  /* 0x0000004000017945 */ /* 0x000fe80003800000 */
[----:B-1----:R-:W-:Y:S05]  /*1be30*/  @P2 BRA `(.L_x_1613) ;  /* 0x0000000000082947 */ /* 0x002fea0003800000 */
[----:B------:R-:W1:Y:S02]  /*1be40*/  SYNCS.PHASECHK.TRANS64.TRYWAIT P2, [R0+URZ+0x30850], R2 ;  /* 0x03085002000075a7 */ /* 0x000e64000804017f */
[----:B-1----:R-:W-:Y:S05]  /*1be50*/  @!P2 BRA `(.L_x_1614) ;  /* 0x000000dc0040a947 */ /* 0x002fea0003800000 */
.L_x_1613:
[----:B------:R-:W-:Y:S05]  /*1be60*/  BSYNC B1 ;  /* 0x0000000000017941 */ /* 0x000fea0003800000 */
.L_x_1612:
[----:B01----:R-:W-:Y:S02]  /*1be70*/  VIADD R2, R16, 0x400 ;  /* 0x0000040010027836 */ /* 0x003fe40000000000 */
[----:B------:R-:W-:Y:S01]  /*1be80*/  IMAD.MOV.U32 R3, RZ, RZ, 0x40000040 ;  /* 0x40000040ff037424 */ /* 0x000fe200078e00ff */
[----:B------:R-:W-:Y:S01]  /*1be90*/  WARPGROUP.ARRIVE ;  /* 0x00000000000079c5 */ /* 0x000fe20000000000 */
[----:B------:R-:W-:Y:S01]  /*1bea0*/  IMAD.MOV.U32 R5, RZ, RZ, 0x40000040 ;  /* 0x40000040ff057424 */ /* 0x000fe200078e00ff */
[----:B------:R-:W-:Y:S01]  /*1beb0*/  SHF.R.U32.HI R2, RZ, 0x4, R2 ;  /* 0x00000004ff027819 */ /* 0x000fe20000011602 */
[----:B------:R-:W-:Y:S01]  /*1bec0*/  @!P1 VIADD R232, R232, 0x30840 ;  /* 0x00030840e8e89836 */ /* 0x000fe20000000000 */
[----:B------:R-:W-:Y:S01]  /*1bed0*/  ULDC UR4, c[0x0][0x9dc] ;  /* 0x0002770000047ab9 */ /* 0x000fe20000000800 */
[----:B------:R-:W-:Y:S01]  /*1bee0*/  ULDC UR5, c[0x0][0x9e0] ;  /* 0x0002780000057ab9 */ /* 0x000fe20000000800 */
[----:B------:R-:W-:-:S04]  /*1bef0*/  LOP3.LUT R2, R2, 0x3fff, RZ, 0xc0, !PT ;  /* 0x00003fff02027812 */ /* 0x000fc800078ec0ff */
[----:B------:R-:W-:-:S05]  /*1bf00*/  LOP3.LUT R2, R2, 0x2000000, RZ, 0xfc, !PT ;  /* 0x0200000002027812 */ /* 0x000fca00078efcff */
[----:B------:R-:W-:Y:S01]  /*1bf10*/  IMAD R2, R233, 0x800, R2 ;  /* 0x00000800e9027824 */ /* 0x000fe200078e0202 */
[----:B------:R-:W-:Y:S01]  /*1bf20*/  R2UR UR7, R3 ;  /* 0x00000000030772ca */ /* 0x000fe200000e0000 */
[----:B------:R-:W2:Y:S03]  /*1bf30*/  LDL R233, [R1+0x14] ;  /* 0x0000140001e97983 */ /* 0x000ea60000100800 */
[----:B------:R-:W-:-:S13]  /*1bf40*/  R2UR UR6, R2 ;  /* 0x00000000020672ca */ /* 0x000fda00000e0000 */
[----:B------:R-:W-:Y:S01]  /*1bf50*/  HGMMA.64x256x16.F32.BF16 R24, R196, gdesc[UR4].tnspB, R24, gsb0 ;  /* 0x43e00004c4187df0 */ /* 0x000fe20008001818 */
[----:B------:R-:W-:Y:S01]  /*1bf60*/  VIADD R4, R2, 0x80 ;  /* 0x0000008002047836 */ /* 0x000fe20000000000 */
[----:B------:R-:W-:-:S04]  /*1bf70*/  R2UR UR7, R5 ;  /* 0x00000000050772ca */ /* 0x000fc800000e0000 */
[----:B------:R-:W-:Y:S01]  /*1bf80*/  R2UR UR6, R4 ;  /* 0x00000000040672ca */ /* 0x000fe200000e0000 */
[C---:B------:R-:W-:Y:S02]  /*1bf90*/  VIADD R4, R2.reuse, 0x100 ;  /* 0x0000010002047836 */ /* 0x040fe40000000000 */
[----:B------:R-:W-:Y:S01]  /*1bfa0*/  IMAD.MOV.U32 R5, RZ, RZ, 0x40000040 ;  /* 0x40000040ff057424 */ /* 0x000fe200078e00ff */
[----:B------:R-:W-:Y:S02]  /*1bfb0*/  WARPGROUP.DEPBAR.LE gsb0, 0x0 ;  /* 0x00008000000079c5 */ /* 0x000fe40000010000 */
[----:B------:R-:W-:Y:S01]  /*1bfc0*/  WARPGROUP.ARRIVE ;  /* 0x00000000000079c5 */ /* 0x000fe20000000000 */
[----:B------:R-:W2:Y:S01]  /*1bfd0*/  LDL R199, [R1+0x54] ;  /* 0x0000540001c77983 */ /* 0x000ea20000100800 */
[----:B------:R-:W-:Y:S01]  /*1bfe0*/  VIADD R2, R2, 0x180 ;  /* 0x0000018002027836 */ /* 0x000fe20000000000 */
[----:B------:R-:W-:Y:S01]  /*1bff0*/  ULOP3.LUT UR4, URZ, UR4, URZ, 0x33, !UPT ;  /* 0x000000043f047292 */ /* 0x000fe2000f8e333f */
[----:B------:R-:W-:Y:S01]  /*1c000*/  IMAD.MOV.U32 R3, RZ, RZ, 0x40000040 ;  /* 0x40000040ff037424 */ /* 0x000fe200078e00ff */
[----:B------:R-:W-:-:S11]  /*1c010*/  @!P1 PRMT R232, RZ, 0x654, R232 ;  /* 0x00000654ffe89816 */ /* 0x000fd600000000e8 */
[----:B------:R-:W-:Y:S01]  /*1c020*/  HGMMA.64x256x16.F32.BF16 R24, R192, gdesc[UR4].tnspB, R24, gsb0 ;  /* 0x43e00004c0187df0 */ /* 0x000fe20008001818 */
[----:B------:R-:W-:Y:S01]  /*1c030*/  R2UR UR6, R4 ;  /* 0x00000000040672ca */ /* 0x000fe200000e0000 */
[----:B------:R-:W-:Y:S01]  /*1c040*/  IMAD.SHL.U32 R4, R204, 0x40, RZ ;  /* 0x00000040cc047824 */ /* 0x000fe200078e00ff */
[----:B------:R-:W-:Y:S01]  /*1c050*/  R2UR UR7, R5 ;  /* 0x00000000050772ca */ /* 0x000fe200000e0000 */
[----:B------:R-:W-:Y:S02]  /*1c060*/  WARPGROUP.DEPBAR.LE gsb0, 0x0 ;  /* 0x00008000000079c5 */ /* 0x000fe40000010000 */
[----:B------:R-:W-:-:S15]  /*1c070*/  WARPGROUP.ARRIVE ;  /* 0x00000000000079c5 */ /* 0x000fde0000000000 */
[----:B------:R-:W-:-:S07]  /*1c080*/  NOP ;  /* 0x0000000000007918 */ /* 0x000fce0000000000 */
[----:B------:R-:W-:Y:S01]  /*1c090*/  HGMMA.64x256x16.F32.BF16 R24, R188, gdesc[UR4].tnspB, R24, gsb0 ;  /* 0x43e00004bc187df0 */ /* 0x000fe20008001818 */
[----:B------:R-:W-:Y:S02]  /*1c0a0*/  R2UR UR6, R2 ;  /* 0x00000000020672ca */ /* 0x000fe400000e0000 */
[----:B------:R-:W-:Y:S02]  /*1c0b0*/  R2UR UR7, R3 ;  /* 0x00000000030772ca */ /* 0x000fe400000e0000 */
[----:B------:R-:W-:-:S05]  /*1c0c0*/  IADD3 R2, R224, 0x1, -R4 ;  /* 0x00000001e0027810 */ /* 0x000fca0007ffe804 */
[----:B------:R-:W-:Y:S02]  /*1c0d0*/  IMAD.IADD R2, R2, 0x1, -R225 ;  /* 0x0000000102027824 */ /* 0x000fe400078e0ae1 */
[----:B--2---:R-:W-:Y:S01]  /*1c0e0*/  IMAD R5, R233, 0x80, R199 ;  /* 0x00000080e9057824 */ /* 0x004fe200078e02c7 */
[----:B------:R-:W-:Y:S02]  /*1c0f0*/  WARPGROUP.DEPBAR.LE gsb0, 0x0 ;  /* 0x00008000000079c5 */ /* 0x000fe40000010000 */
[----:B------:R-:W-:-:S13]  /*1c100*/  WARPGROUP.ARRIVE ;  /* 0x00000000000079c5 */ /* 0x000fda0000000000 */
[----:B------:R-:W-:Y:S03]  /*1c110*/  HGMMA.64x256x16.F32.BF16 R24, R184, gdesc[UR4].tnspB, R24, gsb0 ;  /* 0x43e00004b8187df0 */ /* 0x000fe60008001818 */
[----:B------:R-:W-:Y:S02]  /*1c120*/  WARPGROUP.DEPBAR.LE gsb0, 0x0 ;  /* 0x00008000000079c5 */ /* 0x000fe40000010000 */
[----:B------:R-:W-:Y:S01]  /*1c130*/  IMAD R186, R235, -0x2, R2 ;  /* 0xfffffffeebba7824 */ /* 0x000fe200078e0202 */
[----:B------:R0:W-:Y:S03]  /*1c140*/  @!P1 SYNCS.ARRIVE.TRANS64.RED.A1T0 RZ, [R232+URZ], RZ ;  /* 0x000000ffe8ff99a7 */ /* 0x0001e6000810043f */
[C---:B------:R-:W-:Y:S02]  /*1c150*/  VIADD R187, R186.reuse, UR5 ;  /* 0x00000005babb7c36 */ /* 0x040fe40008000000 */
[----:B------:R-:W-:-:S02]  /*1c160*/  VIADD R186, R186, UR4 ;  /* 0x00000004baba7c36 */ /* 0x000fc40008000000 */
[C---:B------:R-:W-:Y:S02]  /*1c170*/  IMAD.IADD R185, R5.reuse, 0x1, R187 ;  /* 0x0000000105b97824 */ /* 0x040fe400078e02bb */
[----:B------:R-:W-:Y:S01]  /*1c180*/  IMAD.IADD R184, R5, 0x1, R186 ;  /* 0x0000000105b87824 */ /* 0x000fe200078e02ba */
[----:B0-----:R-:W-:Y:S06]  /*1c190*/  @!P5 BRA `(.L_x_1615) ;  /* 0x000000000064d947 */ /* 0x001fec0003800000 */
[----:B------:R-:W-:Y:S01]  /*1c1a0*/  IADD3 R189, R5, R224, -R225 ;  /* 0x000000e005bd7210 */ /* 0x000fe20007ffe8e1 */
[----:B------:R-:W-:Y:S03]  /*1c1b0*/  BSSY B1, `(.L_x_1616) ;  /* 0x0000013000017945 */ /* 0x000fe60003800000 */
        /* <DEDUP_REMOVED lines=11> */
.L_x_1617:
[----:B------:R-:W-:Y:S01]  /*1c270*/  ULDC UR4, c[0x0][0x9e4] ;  /* 0x0002790000047ab9 */ /* 0x000fe20000000800 */
[----:B------:R-:W-:Y:S01]  /*1c280*/  IADD3 R189, R5, R224, -R225 ;  /* 0x000000e005bd7210 */ /* 0x000fe20007ffe8e1 */
[----:B------:R-:W-:-:S05]  /*1c290*/  IMAD.U32 R188, RZ, RZ, UR4 ;  /* 0x00000004ffbc7e24 */ /* 0x000fca000f8e00ff */
[----:B------:R-:W-:-:S13]  /*1c2a0*/  ISETP.NE.AND P2, PT, R188, 0x1, PT ;  /* 0x00000001bc00780c */ /* 0x000fda0003f45270 */
[----:B------:R-:W0:Y:S02]  /*1c2b0*/  @P2 LDC.64 R2, c[0x0][0x9e8] ;  /* 0x00027a00ff022b82 */ /* 0x000e240000000a00 */
[----:B0-----:R-:W-:-:S05]  /*1c2c0*/  @P2 IMAD.HI.U32 R2, R189, R2, RZ ;  /* 0x00000002bd022227 */ /* 0x001fca00078e00ff */
[----:B------:R-:W-:-:S07]  /*1c2d0*/  @P2 SHF.R.U32.HI R189, RZ, R3, R2 ;  /* 0x00000003ffbd2219 */ /* 0x000fce0000011602 */
.L_x_1618:
[----:B------:R-:W-:Y:S05]  /*1c2e0*/  BSYNC B1 ;  /* 0x0000000000017941 */ /* 0x000fea0003800000 */
.L_x_1616:
[----:B------:R-:W-:-:S04]  /*1c2f0*/  IMAD R189, R189, R188, -R4 ;  /* 0x000000bcbdbd7224 */ /* 0x000fc800078e0a04 */
[----:B------:R-:W-:-:S05]  /*1c300*/  IMAD R189, R235, -0x2, R189 ;  /* 0xfffffffeebbd7824 */ /* 0x000fca00078e02bd */
[----:B------:R-:W-:Y:S02]  /*1c310*/  VIMNMX R184, R184, R189, !PT ;  /* 0x000000bdb8b87248 */ /* 0x000fe40007fe0100 */
[----:B------:R-:W-:-:S07]  /*1c320*/  VIADDMNMX R185, R189, R188, R185, PT ;  /* 0x000000bcbdb97246 */ /* 0x000fce00038001b9 */
.L_x_1615:
        /* <DEDUP_REMOVED lines=55> */
[----:B------:R-:W-:Y:S01]  /*1c6a0*/  ULDC UR4, c[0x0][0x9e4] ;  /* 0x0002790000047ab9 */ /* 0x000fe20000000800 */
[----:B------:R-:W-:Y:S02]  /*1c6b0*/  VIADD R5, R5, 0x8 ;  /* 0x0000000805057836 */ /* 0x000fe40000000000 */
[----:B------:R-:W-:-:S03]  /*1c6c0*/  IMAD.U32 R184, RZ, RZ, UR4 ;  /* 0x00000004ffb87e24 */ /* 0x000fc6000f8e00ff */
[----:B------:R-:W-:Y:S02]  /*1c6d0*/  IADD3 R5, R5, R224, -R225 ;  /* 0x000000e005057210 */ /* 0x000fe40007ffe8e1 */
[----:B------:R-:W-:Y:S02]  /*1c6e0*/  ISETP.NE.AND P3, PT, R184, 0x1, PT ;  /* 0x00000001b800780c */ /* 0x000fe40003f65270 */
[----:B------:R-:W-:-:S11]  /*1c6f0*/  LOP3.LUT R5, RZ, R5, RZ, 0x33, !PT ;  /* 0x00000005ff057212 */ /* 0x000fd600078e33ff */
[----:B------:R-:W0:Y:S02]  /*1c700*/  @P3 LDC.64 R2, c[0x0][0x9e8] ;  /* 0x00027a00ff023b82 */ /* 0x000e240000000a00 */
[----:B0-----:R-:W-:-:S05]  /*1c710*/  @P3 IMAD.HI.U32 R2, R5, R2, RZ ;  /* 0x0000000205023227 */ /* 0x001fca00078e00ff */
[----:B------:R-:W-:-:S04]  /*1c720*/  @P3 SHF.R.U32.HI R5, RZ, R3, R2 ;  /* 0x00000003ff053219 */ /* 0x000fc80000011602 */
[----:B------:R-:W-:Y:S01]  /*1c730*/  LOP3.LUT R5, RZ, R5, RZ, 0x33, !PT ;  /* 0x00000005ff057212 */ /* 0x000fe200078e33ff */
[----:B------:R-:W-:Y:S06]  /*1c740*/  BRA `(.L_x_1622) ;  /* 0x00000000001c7947 */ /* 0x000fec0003800000 */
.L_x_1621:
[----:B------:R-:W-:Y:S01]  /*1c750*/  ULDC UR4, c[0x0][0x9e4] ;  /* 0x0002790000047ab9 */ /* 0x000fe20000000800 */
[----:B------:R-:W-:Y:S02]  /*1c760*/  IMAD.MOV.U32 R5, RZ, RZ, R231 ;  /* 0x000000ffff057224 */ /* 0x000fe400078e00e7 */
[----:B------:R-:W-:-:S05]  /*1c770*/  IMAD.U32 R184, RZ, RZ, UR4 ;  /* 0x00000004ffb87e24 */ /* 0x000fca000f8e00ff */
[----:B------:R-:W-:-:S13]  /*1c780*/  ISETP.NE.AND P3, PT, R184, 0x1, PT ;  /* 0x00000001b800780c */ /* 0x000fda0003f65270 */
[----:B------:R-:W0:Y:S02]  /*1c790*/  @P3 LDC.64 R2, c[0x0][0x9e8] ;  /* 0x00027a00ff023b82 */ /* 0x000e240000000a00 */
[----:B0-----:R-:W-:-:S05]  /*1c7a0*/  @P3 IMAD.HI.U32 R2, R231, R2, RZ ;  /* 0x00000002e7023227 */ /* 0x001fca00078e00ff */
[----:B------:R-:W-:-:S07]  /*1c7b0*/  @P3 SHF.R.U32.HI R5, RZ, R3, R2 ;  /* 0x00000003ff053219 */ /* 0x000fce0000011602 */
.L_x_1622:
[----:B------:R-:W-:Y:S05]  /*1c7c0*/  BSYNC B1 ;  /* 0x0000000000017941 */ /* 0x000fea0003800000 */
.L_x_1620:
[----:B------:R-:W-:-:S04]  /*1c7d0*/  IMAD R4, R5, R184, -R4 ;  /* 0x000000b805047224 */ /* 0x000fc800078e0a04 */
[----:B------:R-:W-:-:S05]  /*1c7e0*/  IMAD R4, R235, -0x2, R4 ;  /* 0xfffffffeeb047824 */ /* 0x000fca00078e0204 */
[----:B------:R-:W-:Y:S02]  /*1c7f0*/  VIMNMX R186, R186, R4, !PT ;  /* 0x00000004baba7248 */ /* 0x000fe40007fe0100 */
[----:B------:R-:W-:-:S07]  /*1c800*/  VIADDMNMX R187, R4, R184, R187, PT ;  /* 0x000000b804bb7246 */ /* 0x000fce00038001bb */
.L_x_1619:
[----:B------:R-:W-:Y:S01]  /*1c810*/  @!P1 VIADD R0, R0, 0x30860 ;  /* 0x0003086000009836 */ /* 0x000fe20000000000 */
[----:B------:R-:W2:Y:S01]  /*1c820*/  LDL R232, [R1+0x50] ;  /* 0x0000500001e87983 */ /* 0x000ea20000100800 */
[C---:B------:R-:W-:Y:S01]  /*1c830*/  ISETP.GT.AND P6, PT, R186.reuse, 0x9, P2 ;  /* 0x00000009ba00780c */ /* 0x040fe200017c4270 */
[----:B------:R-:W-:Y:S01]  /*1c840*/  ULDC UR4, c[0x0][0x988] ;  /* 0x0002620000047ab9 */ /* 0x000fe20000000800 */
[----:B------:R-:W-:Y:S01]  /*1c850*/  ISETP.GT.AND P4, PT, R186, 0x1, P2 ;  /* 0x00000001ba00780c */ /* 0x000fe20001784270 */
[----:B------:R-:W-:Y:S01]  /*1c860*/  IMAD.U32 R3, RZ, RZ, UR4 ;  /* 0x00000004ff037e24 */ /* 0x000fe2000f8e00ff */
[----:B------:R-:W-:Y:S01]  /*1c870*/  @!P1 PRMT R0, RZ, 0x654, R0 ;  /* 0x00000654ff009816 */ /* 0x000fe20000000000 */
[----:B------:R-:W-:Y:S01]  /*1c880*/  IMAD.MOV.U32 R237, RZ, RZ, R205 ;  /* 0x000000ffffed7224 */ /* 0x000fe200078e00cd */
[C---:B------:R-:W-:Y:S01]  /*1c890*/  ISETP.LT.OR P6, PT, R187.reuse, 0xa, P6 ;  /* 0x0000000abb00780c */ /* 0x040fe200037c1670 */
[----:B------:R-:W-:Y:S01]  /*1c8a0*/  IMAD.MOV.U32 R233, RZ, RZ, R22 ;  /* 0x000000ffffe97224 */ /* 0x000fe200078e0016 */
        /* <DEDUP_REMOVED lines=22> */
[----:B------:R-:W-:Y:S02]  /*1ca10*/  FMNMX.FTZ R4, R154, R23, !PT ;  /* 0x000000179a047209 */ /* 0x000fe40007810000 */
[----:B------:R-:W-:Y:S02]  /*1ca20*/  FMNMX.FTZ R0, R169, R0, !PT ;  /* 0x00000000a9007209 */ /* 0x000fe40007810000 */
[----:B------:R-:W-:Y:S02]  /*1ca30*/  ISETP.GT.AND P4, PT, R186, 0x10, P2 ;  /* 0x00000010ba00780c */ /* 0x000fe40001784270 */
[----:B------:R-:W-:-:S02]  /*1ca40*/  FMNMX.FTZ R0, R172, R0, !PT ;  /* 0x00000000ac007209 */ /* 0x000fc40007810000 */
[----:B------:R-:W-:Y:S02]  /*1ca50*/  FMNMX.FTZ R4, R155, R4, !PT ;  /* 0x000000049b047209 */ /* 0x000fe40007810000 */
[----:B------:R-:W-:Y:S02]  /*1ca60*/  FMNMX.FTZ R0, R173, R0, !PT ;  /* 0x00000000ad007209 */ /* 0x000fe40007810000 */
[----:B------:R-:W-:Y:S02]  /*1ca70*/  ISETP.LT.OR P4, PT, R187, 0x11, P4 ;  /* 0x00000011bb00780c */ /* 0x000fe40002781670 */
[----:B------:R-:W-:Y:S02]  /*1ca80*/  FMNMX.FTZ R0, R176, R0, !PT ;  /* 0x00000000b0007209 */ /* 0x000fe40007810000 */
[----:B------:R-:W-:Y:S02]  /*1ca90*/  FSEL R162, R162, -INF , !P4 ;  /* 0xff800000a2a27808 */ /* 0x000fe40006000000 */
[----:B------:R-:W-:-:S02]  /*1caa0*/  FMNMX.FTZ R0, R177, R0, !PT ;  /* 0x00000000b1007209 */ /* 0x000fc40007810000 */
[----:B------:R-:W-:Y:S02]  /*1cab0*/  ISETP.GT.AND P4, PT, R186, 0x19, P2 ;  /* 0x00000019ba00780c */ /* 0x000fe40001784270 */
[----:B------:R-:W-:Y:S02]  /*1cac0*/  FMNMX.FTZ R0, R180, R0, !PT ;  /* 0x00000000b4007209 */ /* 0x000fe40007810000 */
[----:B------:R-:W-:Y:S02]  /*1cad0*/  ISETP.LT.OR P4, PT, R187, 0x1a, P4 ;  /* 0x0000001abb00780c */ /* 0x000fe40002781670 */
[----:B------:R-:W-:Y:S02]  /*1cae0*/  FMNMX.FTZ R0, R181, R0, !PT ;  /* 0x00000000b5007209 */ /* 0x000fe40007810000 */
[----:B------:R-:W-:Y:S02]  /*1caf0*/  FSEL R167, R167, -INF , !P4 ;  /* 0xff800000a7a77808 */ /* 0x000fe40006000000 */
[C---:B------:R-:W-:Y:S01]  /*1cb00*/  ISETP.GT.AND P4, PT, R186.reuse, 0x28, P2 ;  /* 0x00000028ba00780c */ /* 0x040fe20001784270 */
[----:B------:R-:W0:Y:S01]  /*1cb10*/  SHFL.BFLY PT, R2, R0, 0x2, 0x1f ;  /* 0x0c401f0000027f89 */ /* 0x000e2200000e0000 */
[----:B------:R-:W-:-:S02]  /*1cb20*/  ISETP.GT.AND P6, PT, R186, 0x38, P2 ;  /* 0x00000038ba00780c */ /* 0x000fc400017c4270 */
[C---:B------:R-:W-:Y:S02]  /*1cb30*/  ISETP.LT.OR P4, PT, R187.reuse, 0x29, P4 ;  /* 0x00000029bb00780c */ /* 0x040fe40002781670 */
[C---:B------:R-:W-:Y:S02]  /*1cb40*/  ISETP.LT.OR P6, PT, R187.reuse, 0x39, P6 ;  /* 0x00000039bb00780c */ /* 0x040fe400037c1670 */
[----:B------:R-:W-:Y:S02]  /*1cb50*/  FSEL R174, R174, -INF , !P4 ;  /* 0xff800000aeae7808 */ /* 0x000fe40006000000 */
[----:B------:R-:W-:Y:S02]  /*1cb60*/  ISETP.GT.AND P4, PT, R186, 0x30, P2 ;  /* 0x00000030ba00780c */ /* 0x000fe40001784270 */
[----:B------:R-:W-:Y:S02]  /*1cb70*/  FSEL R182, R182, -INF , !P6 ;  /* 0xff800000b6b67808 */ /* 0x000fe40007000000 */
[----:B------:R-:W-:-:S04]  /*1cb80*/  ISETP.LT.OR P4, PT, R187, 0x31, P4 ;  /* 0x00000031bb00780c */ /* 0x000fc80002781670 */
        /* <DEDUP_REMOVED lines=10> */
[----:B------:R-:W-:Y:S02]  /*1cc30*/  IMAD.MOV.U32 R230, RZ, RZ, R5 ;  /* 0x000000ffffe67224 */ /* 0x000fe400078e0005 */
[-CC-:B------:R-:W-:Y:S01]  /*1cc40*/  FFMA.FTZ R152, R152, R3.reuse, -R0.reuse ;  /* 0x0000000398987223 */ /* 0x180fe20000010800 */
[----:B------:R-:W-:Y:S01]  /*1cc50*/  ISETP.LT.OR P3, PT, R187, 0x9, P3 ;  /* 0x00000009bb00780c */ /* 0x000fe20001f61670 */
[-CC-:B------:R-:W-:Y:S01]  /*1cc60*/  FFMA.FTZ R153, R153, R3.reuse, -R0.reuse ;  /* 0x0000000399997223 */ /* 0x180fe20000010800 */
[-C--:B------:R-:W-:Y:S01]  /*1cc70*/  FMUL.FTZ R2, R2, R3.reuse ;  /* 0x0000000302027220 */ /* 0x080fe20000410000 */
[-CC-:B------:R-:W-:Y:S01]  /*1cc80*/  FFMA.FTZ R156, R156, R3.reuse, -R0.reuse ;  /* 0x000000039c9c7223 */ /* 0x180fe20000010800 */
[----:B------:R-:W-:Y:S01]  /*1cc90*/  FSEL R158, R158, -INF , !P3 ;  /* 0xff8000009e9e7808 */ /* 0x000fe20005800000 */
[-CC-:B------:R-:W-:Y:S01]  /*1cca0*/  FFMA.FTZ R157, R157, R3.reuse, -R0.reuse ;  /* 0x000000039d9d7223 */ /* 0x180fe20000010800 */
[----:B------:R-:W-:Y:S01]  /*1ccb0*/  ISETP.GT.AND P3, PT, R186, 0x11, P2 ;  /* 0x00000011ba00780c */ /* 0x000fe20001764270 */
[-CC-:B------:R-:W-:Y:S01]  /*1ccc0*/  FFMA.FTZ R160, R160, R3.reuse, -R0.reuse ;  /* 0x00000003a0a07223 */ /* 0x180fe20000010800 */
[----:B------:R-:W-:Y:S01]  /*1ccd0*/  FMNMX.FTZ R4, R158, R4, !PT ;  /* 0x000000049e047209 */ /* 0x000fe20007810000 */
[-CC-:B------:R-:W-:Y:S01]  /*1cce0*/  FFMA.FTZ R161, R161, R3.reuse, -R0.reuse ;  /* 0x00000003a1a17223 */ /* 0x180fe20000010800 */
[----:B------:R-:W-:Y:S01]  /*1ccf0*/  ISETP.LT.OR P3, PT, R187, 0x12, P3 ;  /* 0x00000012bb00780c */ /* 0x000fe20001f61670 */
[-CC-:B------:R-:W-:Y:S01]  /*1cd00*/  FFMA.FTZ R164, R164, R3.reuse, -R0.reuse ;  /* 0x00000003a4a47223 */ /* 0x180fe20000010800 */
[----:B------:R-:W-:Y:S01]  /*1cd10*/  FMNMX.FTZ R4, R159, R4, !PT ;  /* 0x000000049f047209 */ /* 0x000fe20007810000 */
[-CC-:B------:R-:W-:Y:S01]  /*1cd20*/  FFMA.FTZ R165, R165, R3.reuse, -R0.reuse ;  /* 0x00000003a5a57223 */ /* 0x180fe20000010800 */
[----:B------:R-:W-:Y:S01]  /*1cd30*/  FSEL R163, R163, -INF , !P3 ;  /* 0xff800000a3a37808 */ /* 0x000fe20005800000 */
[-CC-:B------:R-:W-:Y:S01]  /*1cd40*/  FFMA.FTZ R168, R168, R3.reuse, -R0.reuse ;  /* 0x00000003a8a87223 */ /* 0x180fe20000010800 */
[----:B------:R-:W-:Y:S01]  /*1cd50*/  FMNMX.FTZ R4, R162, R4, !PT ;  /* 0x00000004a2047209 */ /* 0x000fe20007810000 */
        /* <DEDUP_REMOVED lines=12> */
[----:B------:R-:W-:Y:S01]  /*1ce20*/  FFMA.FTZ R181, R181, R3, -R0 ;  /* 0x00000003b5b57223 */ /* 0x000fe20000010800 */
[----:B------:R-:W-:Y:S01]  /*1ce30*/  ISETP.GT.AND P3, PT, R186, 0x29, P2 ;  /* 0x00000029ba00780c */ /* 0x000fe20001764270 */
[----:B------:R-:W-:Y:S01]  /*1ce40*/  MUFU.EX2 R152, R152 ;  /* 0x0000009800987308 */ /* 0x000fe20000000800 */
[----:B------:R-:W-:-:S02]  /*1ce50*/  FMNMX.FTZ R4, R170, R4, !PT ;  /* 0x00000004aa047209 */ /* 0x000fc40007810000 */
[----:B------:R-:W-:Y:S02]  /*1ce60*/  ISETP.LT.OR P3, PT, R187, 0x2a, P3 ;  /* 0x0000002abb00780c */ /* 0x000fe40001f61670 */
[----:B------:R-:W-:Y:S02]  /*1ce70*/  FMNMX.FTZ R4, R171, R4, !PT ;  /* 0x00000004ab047209 */ /* 0x000fe40007810000 */
[----:B------:R-:W-:Y:S01]  /*1ce80*/  FSEL R175, R175, -INF , !P3 ;  /* 0xff800000afaf7808 */ /* 0x000fe20005800000 */
[----:B------:R-:W0:Y:S01]  /*1ce90*/  MUFU.EX2 R0, R2 ;  /* 0x0000000200007308 */ /* 0x000e220000000800 */
[----:B------:R-:W-:Y:S02]  /*1cea0*/  ISETP.GT.AND P3, PT, R186, 0x31, P2 ;  /* 0x00000031ba00780c */ /* 0x000fe40001764270 */
[----:B------:R-:W-:Y:S02]  /*1ceb0*/  FMNMX.FTZ R4, R174, R4, !PT ;  /* 0x00000004ae047209 */ /* 0x000fe40007810000 */
[----:B------:R-:W-:-:S02]  /*1cec0*/  ISETP.LT.OR P3, PT, R187, 0x32, P3 ;  /* 0x00000032bb00780c */ /* 0x000fc40001f61670 */
[----:B------:R-:W-:Y:S01]  /*1ced0*/  FMNMX.FTZ R4, R175, R4, !PT ;  /* 0x00000004af047209 */ /* 0x000fe20007810000 */
[----:B------:R-:W1:Y:S01]  /*1cee0*/  MUFU.EX2 R153, R153 ;  /* 0x0000009900997308 */ /* 0x000e620000000800 */
[----:B------:R-:W-:Y:S02]  /*1cef0*/  ISETP.GT.AND P2, PT, R186, 0x39, P2 ;  /* 0x00000039ba00780c */ /* 0x000fe40001744270 */
[----:B------:R-:W-:Y:S02]  /*1cf00*/  FSEL R179, R179, -INF , !P3 ;  /* 0xff800000b3b37808 */ /* 0x000fe40005800000 */
[----:B------:R-:W-:Y:S02]  /*1cf10*/  FMNMX.FTZ R4, R178, R4, !PT ;  /* 0x00000004b2047209 */ /* 0x000fe40007810000 */
[----:B------:R-:W-:Y:S01]  /*1cf20*/  ISETP.LT.OR P2, PT, R187, 0x3a, P2 ;  /* 0x0000003abb00780c */ /* 0x000fe20001741670 */
[----:B------:R-:W3:Y:S01]  /*1cf30*/  MUFU.EX2 R156, R156 ;  /* 0x0000009c009c7308 */ /* 0x000ee20000000800 */
[----:B------:R-:W-:Y:S01]  /*1cf40*/  FMNMX.FTZ R4, R179, R4, !PT ;  /* 0x00000004b3047209 */ /* 0x000fe20007810000 */
[----:B0-----:R-:W-:Y:S01]  /*1cf50*/  FFMA.FTZ R2, R0, R228, R152 ;  /* 0x000000e400027223 */ /* 0x001fe20000010098 */
[----:B------:R-:W-:-:S02]  /*1cf60*/  FSEL R183, R183, -INF , !P2 ;  /* 0xff800000b7b77808 */ /* 0x000fc40005000000 */
[----:B------:R-:W-:-:S03]  /*1cf70*/  FMNMX.FTZ R4, R182, R4, !PT ;  /* 0x00000004b6047209 */ /* 0x000fc60007810000 */
[----:B------:R-:W0:Y:S01]  /*1cf80*/  MUFU.EX2 R157, R157 ;  /* 0x0000009d009d7308 */ /* 0x000e220000000800 */
[C---:B-1----:R-:W-:Y:S01]  /*1cf90*/  F2FP.BF16.F32.PACK_AB R196, R153.reuse, R152 ;  /* 0x0000009899c4723e */ /* 0x042fe200000010ff */
[----:B------:R-:W-:Y:S01]  /*1cfa0*/  FADD.FTZ R2, R153, R2 ;  /* 0x0000000299027221 */ /* 0x000fe20000010000 */
[----:B------:R-:W-:-:S05]  /*1cfb0*/  FMNMX.FTZ R152, R183, R4, !PT ;  /* 0x00000004b7987209 */ /* 0x000fca0007810000 */
[----:B------:R-:W1:Y:S01]  /*1cfc0*/  SHFL.BFLY PT, R4, R152, 0x2, 0x1f ;  /* 0x0c401f0098047f89 */ /* 0x000e6200000e0000 */
[----:B------:R-:W4:Y:S01]  /*1cfd0*/  MUFU.EX2 R160, R160 ;  /* 0x000000a000a07308 */ /* 0x000f220000000800 */
[----:B---3--:R-:W-:-:S07]  /*1cfe0*/  FADD.FTZ R2, R156, R2 ;  /* 0x000000029c027221 */ /* 0x008fce0000010000 */
[----:B------:R-:W3:Y:S01]  /*1cff0*/  MUFU.EX2 R161, R161 ;  /* 0x000000a100a17308 */ /* 0x000ee20000000800 */
[C---:B0-----:R-:W-:Y:S01]  /*1d000*/  FADD.FTZ R2, R157.reuse, R2 ;  /* 0x000000029d027221 */ /* 0x041fe20000010000 */
[----:B------:R-:W-:-:S06]  /*1d010*/  F2FP.BF16.F32.PACK_AB R198, R157, R156 ;  /* 0x0000009c9dc6723e */ /* 0x000fcc00000010ff */
[----:B------:R-:W0:Y:S01]  /*1d020*/  MUFU.EX2 R164, R164 ;  /* 0x000000a400a47308 */ /* 0x000e220000000800 */
[----:B----4-:R-:W-:Y:S01]  /*1d030*/  FADD.FTZ R2, R160, R2 ;  /* 0x00000002a0027221 */ /* 0x010fe20000010000 */
[----:B-1----:R-:W-:-:S06]  /*1d040*/  FMNMX.FTZ R152, R152, R4, !PT ;  /* 0x0000000498987209 */ /* 0x002fcc0007810000 */
[----:B------:R-:W1:Y:S01]  /*1d050*/  MUFU.EX2 R165, R165 ;  /* 0x000000a500a57308 */ /* 0x000e620000000800 */
[C---:B---3--:R-:W-:Y:S01]  /*1d060*/  FADD.FTZ R2, R161.reuse, R2 ;  /* 0x00000002a1027221 */ /* 0x048fe20000010000 */
[----:B------:R-:W-:Y:S01]  /*1d070*/  F2FP.BF16.F32.PACK_AB R192, R161, R160 ;  /* 0x000000a0a1c0723e */ /* 0x000fe200000010ff */
[----:B------:R-:W3:Y:S05]  /*1d080*/  SHFL.BFLY PT, R4, R152, 0x1, 0x1f ;  /* 0x0c201f0098047f89 */ /* 0x000eea00000e0000 */
[----:B------:R-:W-:Y:S01]  /*1d090*/  MUFU.EX2 R168, R168 ;  /* 0x000000a800a87308 */ /* 0x000fe20000000800 */
[----:B0-----:R-:W-:-:S07]  /*1d0a0*/  FADD.FTZ R2, R164, R2 ;  /* 0x00000002a4027221 */ /* 0x001fce0000010000 */
[----:B------:R-:W0:Y:S01]  /*1d0b0*/  MUFU.EX2 R169, R169 ;  /* 0x000000a900a97308 */ /* 0x000e220000000800 */
[C---:B-1----:R-:W-:Y:S01]  /*1d0c0*/  FADD.FTZ R2, R165.reuse, R2 ;  /* 0x00000002a5027221 */ /* 0x042fe20000010000 */
[----:B------:R-:W-:-:S06]  /*1d0d0*/  F2FP.BF16.F32.PACK_AB R194, R165, R164 ;  /* 0x000000a4a5c2723e */ /* 0x000fcc00000010ff */
[----:B------:R-:W1:Y:S01]  /*1d0e0*/  MUFU.EX2 R172, R172 ;  /* 0x000000ac00ac7308 */ /* 0x000e620000000800 */
[----:B---3--:R-:W-:-:S04]  /*1d0f0*/  FMNMX.FTZ R4, R152, R4, !PT ;  /* 0x0000000498047209 */ /* 0x008fc80007810000 */
[C---:B------:R-:W-:Y:S01]  /*1d100*/  FSETP.NEU.FTZ.AND P2, PT, R4.reuse, -INF , PT ;  /* 0xff8000000400780b */ /* 0x040fe20003f5d000 */
[C---:B------:R-:W-:Y:S02]  /*1d110*/  FMUL.FTZ R152, R4.reuse, R3 ;  /* 0x0000000304987220 */ /* 0x040fe40000410000 */
[----:B------:R-:W3:Y:S01]  /*1d120*/  MUFU.EX2 R173, R173 ;  /* 0x000000ad00ad7308 */ /* 0x000ee20000000800 */
[----:B0-----:R-:W-:Y:S02]  /*1d130*/  F2FP.BF16.F32.PACK_AB R188, R169, R168 ;  /* 0x000000a8a9bc723e */ /* 0x001fe400000010ff */
        /* <DEDUP_REMOVED lines=22> */
[----:B------:R-:W-:Y:S01]  /*1d2a0*/  FADD.FTZ R23, R169, R23 ;  /* 0x00000017a9177221 */ /* 0x000fe20000010000 */
[----:B------:R-:W-:Y:S01]  /*1d2b0*/  FFMA.FTZ R152, R183, R3, -R152 ;  /* 0x00000003b7987223 */ /* 0x000fe20000010898 */
[C---:B--2---:R-:W-:Y:S01]  /*1d2c0*/  ISETP.GT.AND P2, PT, R204.reuse, R232, PT ;  /* 0x000000e8cc00720c */ /* 0x044fe20003f44270 */
[----:B------:R-:W-:Y:S01]  /*1d2d0*/  VIADD R204, R204, 0xffffffff ;  /* 0xffffffffcccc7836 */ /* 0x000fe20000000000 */
[----:B------:R-:W2:Y:S01]  /*1d2e0*/  MUFU.EX2 R155, R155 ;  /* 0x0000009b009b7308 */ /* 0x000ea20000000800 */
[----:B-1----:R-:W-:Y:S01]  /*1d2f0*/  FADD.FTZ R23, R172, R23 ;  /* 0x00000017ac177221 */ /* 0x002fe20000010000 */
[----:B---3--:R-:W-:-:S03]  /*1d300*/  F2FP.BF16.F32.PACK_AB R190, R173, R172 ;  /* 0x000000acadbe723e */ /* 0x008fc600000010ff */
[----:B------:R-:W-:-:S03]  /*1d310*/  FADD.FTZ R23, R173, R23 ;  /* 0x00000017ad177221 */ /* 0x000fc60000010000 */
[----:B------:R-:W1:Y:S01]  /*1d320*/  MUFU.EX2 R158, R158 ;  /* 0x0000009e009e7308 */ /* 0x000e620000000800 */
[----:B0-----:R-:W-:-:S07]  /*1d330*/  FFMA.FTZ R227, R2, R227, R154 ;  /* 0x000000e302e37223 */ /* 0x001fce000001009a */
[----:B------:R-:W0:Y:S01]  /*1d340*/  MUFU.EX2 R159, R159 ;  /* 0x0000009f009f7308 */ /* 0x000e220000000800 */
[C---:B--2---:R-:W-:Y:S01]  /*1d350*/  FADD.FTZ R227, R155.reuse, R227 ;  /* 0x000000e39be37221 */ /* 0x044fe20000010000 */
[----:B------:R-:W-:-:S06]  /*1d360*/  F2FP.BF16.F32.PACK_AB R197, R155, R154 ;  /* 0x0000009a9bc5723e */ /* 0x000fcc00000010ff */
[----:B------:R-:W2:Y:S01]  /*1d370*/  MUFU.EX2 R162, R162 ;  /* 0x000000a200a27308 */ /* 0x000ea20000000800 */
[----:B-1----:R-:W-:-:S07]  /*1d380*/  FADD.FTZ R227, R158, R227 ;  /* 0x000000e39ee37221 */ /* 0x002fce0000010000 */
        /* <DEDUP_REMOVED lines=26> */
[----:B--2---:R-:W-:-:S07]  /*1d530*/  FADD.FTZ R227, R178, R227 ;  /* 0x000000e3b2e37221 */ /* 0x004fce0000010000 */
[----:B------:R-:W2:Y:S01]  /*1d540*/  MUFU.EX2 R180, R180 ;  /* 0x000000b400b47308 */ /* 0x000ea20000000800 */
[C---:B-1----:R-:W-:Y:S01]  /*1d550*/  FADD.FTZ R23, R177.reuse, R23 ;  /* 0x00000017b1177221 */ /* 0x042fe20000010000 */
[----:B------:R-:W-:-:S06]  /*1d560*/  F2FP.BF16.F32.PACK_AB R184, R177, R176 ;  /* 0x000000b0b1b8723e */ /* 0x000fcc00000010ff */
[----:B------:R-:W1:Y:S01]  /*1d570*/  MUFU.EX2 R182, R182 ;  /* 0x000000b600b67308 */ /* 0x000e620000000800 */
[C---:B0-----:R-:W-:Y:S01]  /*1d580*/  FADD.FTZ R227, R179.reuse, R227 ;  /* 0x000000e3b3e37221 */ /* 0x041fe20000010000 */
[----:B------:R-:W-:-:S06]  /*1d590*/  F2FP.BF16.F32.PACK_AB R185, R179, R178 ;  /* 0x000000b2b3b9723e */ /* 0x000fcc00000010ff */
[----:B------:R-:W0:Y:S01]  /*1d5a0*/  MUFU.EX2 R181, R181 ;  /* 0x000000b500b57308 */ /* 0x000e220000000800 */
[----:B--2---:R-:W-:-:S07]  /*1d5b0*/  FADD.FTZ R23, R180, R23 ;  /* 0x00000017b4177221 */ /* 0x004fce0000010000 */
[----:B------:R-:W2:Y:S01]  /*1d5c0*/  MUFU.EX2 R152, R152 ;  /* 0x0000009800987308 */ /* 0x000ea20000000800 */
[----:B-1----:R-:W-:Y:S01]  /*1d5d0*/  FADD.FTZ R227, R182, R227 ;  /* 0x000000e3b6e37221 */ /* 0x002fe20000010000 */
[C---:B0-----:R-:W-:Y:S01]  /*1d5e0*/  FADD.FTZ R228, R181.reuse, R23 ;  /* 0x00000017b5e47221 */ /* 0x041fe20000010000 */
[----:B------:R-:W-:Y:S01]  /*1d5f0*/  F2FP.BF16.F32.PACK_AB R186, R181, R180 ;  /* 0x000000b4b5ba723e */ /* 0x000fe200000010ff */
[----:B------:R-:W-:Y:S02]  /*1d600*/  IMAD.MOV.U32 R23, RZ, RZ, R4 ;  /* 0x000000ffff177224 */ /* 0x000fe400078e0004 */
[C---:B--2---:R-:W-:Y:S01]  /*1d610*/  FADD.FTZ R227, R152.reuse, R227 ;  /* 0x000000e398e37221 */ /* 0x044fe20000010000 */
[----:B------:R-:W-:Y:S01]  /*1d620*/  F2FP.BF16.F32.PACK_AB R187, R152, R182 ;  /* 0x000000b698bb723e */ /* 0x000fe200000010ff */
[----:B------:R-:W-:Y:S06]  /*1d630*/  @P2 BRA `(.L_x_1623) ;  /* 0xffffffd400542947 */ /* 0x000fec000383ffff */
.L_x_1604:
[----:B------:R-:W-:Y:S05]  /*1d640*/  BSYNC B0 ;  /* 0x0000000000007941 */ /* 0x000fea0003800000 */
.L_x_1603:
        /* <DEDUP_REMOVED lines=131> */
.L_x_1624:
[----:B------:R-:W-:Y:S01]  /*1de80*/  IMAD R11, R22, 0x8, R16 ;  /* 0x00000008160b7824 */ /* 0x000fe200078e0210 */
[----:B------:R-:W-:-:S04]  /*1de90*/  SHF.L.U32 R2, R205, 0x1f, RZ ;  /* 0x0000001fcd027819 */ /* 0x000fc800000006ff */
[----:B------:R0:W1:Y:S01]  /*1dea0*/  SYNCS.PHASECHK.TRANS64.TRYWAIT P2, [R11+URZ+0x30850], R2 ;  /* 0x030850020b0075a7 */ /* 0x000062000804017f */
[----:B------:R-:W-:Y:S05]  /*1deb0*/  @!P0 BRA `(.L_x_1625) ;  /* 0x0000000000048947 */ /* 0x000fea0003800000 */
[----:B------:R-:W-:Y:S01]  /*1dec0*/  BPT.TRAP 0x1 ;  /* 0x000000040000795c */ /* 0x000fe20000300000 */
.L_x_1625:
        /* <DEDUP_REMOVED lines=9> */
.L_x_1627:
[----:B------:R-:W-:Y:S05]  /*1df60*/  BSYNC B0 ;  /* 0x0000000000007941 */ /* 0x000fea0003800000 */
.L_x_1626:
[----:B------:R-:W-:Y:S01]  /*1df70*/  IMAD.MOV.U32 R6, RZ, RZ, R0 ;  /* 0x000000ffff067224 */ /* 0x000fe200078e0000 */
[----:B------:R-:W2:Y:S01]  /*1df80*/  LDL.LU R16, [R1+0x68] ;  /* 0x0000680001107983 */ /* 0x000ea20000300800 */
[----:B------:R-:W-:Y:S01]  /*1df90*/  IMAD.MOV.U32 R7, RZ, RZ, 0x40000040 ;  /* 0x40000040ff077424 */ /* 0x000fe200078e00ff */
[----:B------:R-:W-:Y:S01]  /*1dfa0*/  WARPGROUP.ARRIVE ;  /* 0x00000000000079c5 */ /* 0x000fe20000000000 */
[----:B------:R-:W-:Y:S01]  /*1dfb0*/  VIADD R22, R22, 0x1 ;  /* 0x0000000116167836 */ /* 0x000fe20000000000 */
[----:B------:R-:W-:Y:S01]  /*1dfc0*/  R2UR UR6, R6 ;  /* 0x00000000060672ca */ /* 0x000fe200000e0000 */
[----:B------:R-:W-:Y:S01]  /*1dfd0*/  VIADD R6, R0, 0x80 ;  /* 0x0000008000067836 */ /* 0x000fe20000000000 */
[----:B------:R-:W-:Y:S01]  /*1dfe0*/  R2UR UR7, R7 ;  /* 0x00000000070772ca */ /* 0x000fe200000e0000 */
[----:B------:R-:W-:Y:S01]  /*1dff0*/  IMAD.MOV.U32 R7, RZ, RZ, 0x40000040 ;  /* 0x40000040ff077424 */ /* 0x000fe200078e00ff */
[----:B01----:R-:W0:Y:S01]  /*1e000*/  SHFL.BFLY PT, R2, R227, 0x2, 0x1f ;  /* 0x0c401f00e3027f89 */ /* 0x003e2200000e0000 */
[----:B------:R-:W-:Y:S01]  /*1e010*/  ISETP.NE.AND P2, PT, R22, 0x2, PT ;  /* 0x000000021600780c */ /* 0x000fe20003f45270 */
[----:B------:R-:W-:-:S03]  /*1e020*/  @!P1 VIADD R11, R11, 0x30860 ;  /* 0x000308600b0b9836 */ /* 0x000fc60000000000 */
[----:B------:R-:W-:Y:S02]  /*1e030*/  SEL R22, R22, RZ, P2 ;  /* 0x000000ff16167207 */ /* 0x000fe40001000000 */
[----:B------:R-:W-:-:S04]  /*1e040*/  @!P1 PRMT R11, RZ, 0x654, R11 ;  /* 0x00000654ff0b9816 */ /* 0x000fc8000000000b */
[----:B------:R-:W-:Y:S01]  /*1e050*/  HGMMA.64x256x16.F32.BF16 R24, R196, gdesc[UR4].tnspB, R24, gsb0 ;  /* 0x43e00004c4187df0 */ /* 0x000fe20008001818 */
[----:B------:R-:W-:Y:S01]  /*1e060*/  R2UR UR6, R6 ;  /* 0x00000000060672ca */ /* 0x000fe200000e0000 */
[----:B------:R-:W-:Y:S01]  /*1e070*/  VIADD R6, R0, 0x100 ;  /* 0x0000010000067836 */ /* 0x000fe20000000000 */
[----:B------:R-:W-:Y:S01]  /*1e080*/  R2UR UR7, R7 ;  /* 0x00000000070772ca */ /* 0x000fe200000e0000 */
[----:B------:R-:W-:Y:S02]  /*1e090*/  IMAD.MOV.U32 R7, RZ, RZ, 0x40000040 ;  /* 0x40000040ff077424 */ /* 0x000fe400078e00ff */
[----:B0-----:R-:W-:-:S05]  /*1e0a0*/  FADD.FTZ R2, R2, R227 ;  /* 0x000000e302027221 */ /* 0x001fca0000010000 */
[----:B------:R-:W0:Y:S02]  /*1e0b0*/  SHFL.BFLY PT, R9, R2, 0x1, 0x1f ;  /* 0x0c201f0002097f89 */ /* 0x000e2400000e0000 */
[----:B0-----:R-:W-:Y:S01]  /*1e0c0*/  FADD.FTZ R13, R2, R9 ;  /* 0x00000009020d7221 */ /* 0x001fe20000010000 */
[----:B------:R-:W-:-:S04]  /*1e0d0*/  IMAD.MOV.U32 R2, RZ, RZ, -0x800000 ;  /* 0xff800000ff027424 */ /* 0x000fc800078e00ff */
[----:B------:R-:W-:-:S13]  /*1e0e0*/  FSETP.NE.FTZ.AND P3, PT, R13, RZ, PT ;  /* 0x000000ff0d00720b */ /* 0x000fda0003f75000 */
[----:B------:R-:W0:Y:S01]  /*1e0f0*/  @P3 MUFU.LG2 R10, R13 ;  /* 0x0000000d000a3308 */ /* 0x000e220000000c00 */
[----:B------:R-:W-:Y:S01]  /*1e100*/  @P3 FMUL.FTZ R14, R3, 0.69314718246459960938 ;  /* 0x3f317218030e3820 */ /* 0x000fe20000410000 */
[----:B------:R-:W-:Y:S02]  /*1e110*/  WARPGROUP.DEPBAR.LE gsb0, 0x0 ;  /* 0x00008000000079c5 */ /* 0x000fe40000010000 */
[----:B------:R-:W-:-:S06]  /*1e120*/  WARPGROUP.ARRIVE ;  /* 0x00000000000079c5 */ /* 0x000fcc0000000000 */
[----:B------:R-:W-:Y:S01]  /*1e130*/  HGMMA.64x256x16.F32.BF16 R24, R192, gdesc[UR4].tnspB, R24, gsb0 ;  /* 0x43e00004c0187df0 */ /* 0x000fe20008001818 */
[----:B------:R-:W-:Y:S01]  /*1e140*/  R2UR UR6, R6 ;  /* 0x00000000060672ca */ /* 0x000fe200000e0000 */
[----:B------:R-:W-:Y:S01]  /*1e150*/  VIADD R6, R0, 0x180 ;  /* 0x0000018000067836 */ /* 0x000fe20000000000 */
[----:B------:R-:W-:Y:S01]  /*1e160*/  R2UR UR7, R7 ;  /* 0x00000000070772ca */ /* 0x000fe200000e0000 */
[----:B------:R-:W-:Y:S02]  /*1e170*/  IMAD.MOV.U32 R7, RZ, RZ, 0x40000040 ;  /* 0x40000040ff077424 */ /* 0x000fe400078e00ff */
[----:B--2---:R-:W-:-:S05]  /*1e180*/  VIADD R16, R16, 0x1 ;  /* 0x0000000110107836 */ /* 0x004fca0000000000 */
[----:B------:R-:W-:Y:S01]  /*1e190*/  STL [R1+0x68], R16 ;  /* 0x0000681001007387 */ /* 0x000fe20000100800 */
[----:B------:R-:W-:Y:S02]  /*1e1a0*/  WARPGROUP.DEPBAR.LE gsb0, 0x0 ;  /* 0x00008000000079c5 */ /* 0x000fe40000010000 */
[----:B------:R-:W-:-:S14]  /*1e1b0*/  WARPGROUP.ARRIVE ;  /* 0x00000000000079c5 */ /* 0x000fdc0000000000 */
[----:B------:R-:W-:Y:S01]  /*1e1c0*/  HGMMA.64x256x16.F32.BF16 R24, R188, gdesc[UR4].tnspB, R24, gsb0 ;  /* 0x43e00004bc187df0 */ /* 0x000fe20008001818 */
[----:B------:R-:W-:Y:S02]  /*1e1d0*/  R2UR UR6, R6 ;  /* 0x00000000060672ca */ /* 0x000fe400000e0000 */
[----:B------:R-:W-:Y:S02]  /*1e1e0*/  R2UR UR7, R7 ;  /* 0x00000000070772ca */ /* 0x000fe400000e0000 */
[----:B------:R-:W1:Y:S02]  /*1e1f0*/  SHFL.BFLY PT, R7, R228, 0x2, 0x1f ;  /* 0x0c401f00e4077f89 */ /* 0x000e6400000e0000 */
[----:B-1----:R-:W-:-:S05]  /*1e200*/  FADD.FTZ R0, R7, R228 ;  /* 0x000000e407007221 */ /* 0x002fca0000010000 */
[----:B------:R-:W1:Y:S02]  /*1e210*/  SHFL.BFLY PT, R7, R0, 0x1, 0x1f ;  /* 0x0c201f0000077f89 */ /* 0x000e6400000e0000 */
[----:B-1----:R-:W-:Y:S01]  /*1e220*/  FADD.FTZ R12, R0, R7 ;  /* 0x00000007000c7221 */ /* 0x002fe20000010000 */
[----:B------:R-:W-:Y:S02]  /*1e230*/  CS2R R6, SRZ ;  /* 0x0000000000067805 */ /* 0x000fe4000001ff00 */
[----:B------:R-:W-:Y:S02]  /*1e240*/  SEL R0, RZ, 0x1, P2 ;  /* 0x00000001ff007807 */ /* 0x000fe40001000000 */
[----:B------:R-:W-:Y:S02]  /*1e250*/  FSETP.NE.FTZ.AND P0, PT, R12, RZ, PT ;  /* 0x000000ff0c00720b */ /* 0x000fe40003f15000 */
[----:B------:R-:W-:Y:S01]  /*1e260*/  @P3 MUFU.RCP R6, R13 ;  /* 0x0000000d00063308 */ /* 0x000fe20000001000 */
[----:B------:R-:W-:Y:S01]  /*1e270*/  LOP3.LUT R205, R205, R0, RZ, 0x3c, !PT ;  /* 0x00000000cdcd7212 */ /* 0x000fe200078e3cff */
[----:B------:R-:W-:-:S09]  /*1e280*/  IMAD.MOV.U32 R0, RZ, RZ, -0x800000 ;  /* 0xff800000ff007424 */ /* 0x000fd200078e00ff */
[----:B------:R-:W1:Y:S01]  /*1e290*/  @P0 MUFU.LG2 R9, R12 ;  /* 0x0000000c00090308 */ /* 0x000e620000000c00 */
[----:B------:R-:W-:Y:S01]  /*1e2a0*/  @P0 FMUL.FTZ R8, R3, 0.69314718246459960938 ;  /* 0x3f31721803080820 */ /* 0x000fe20000410000 */
[----:B0-----:R-:W-:-:S04]  /*1e2b0*/  @P3 FMUL.FTZ R3, R10, 0.69314718246459960938 ;  /* 0x3f3172180a033820 */ /* 0x001fc80000410000 */
[----:B------:R-:W-:Y:S02]  /*1e2c0*/  @P3 FFMA.FTZ R0, R14, R4, R3 ;  /* 0x000000040e003223 */ /* 0x000fe40000010003 */
[----:B------:R-:W0:Y:S01]  /*1e2d0*/  @P0 MUFU.RCP R7, R12 ;  /* 0x0000000c00070308 */ /* 0x000e220000001000 */
[----:B-1----:R-:W-:-:S04]  /*1e2e0*/  @P0 FMUL.FTZ R9, R9, 0.69314718246459960938 ;  /* 0x3f31721809090820 */ /* 0x002fc80000410000 */
[----:B------:R-:W-:Y:S01]  /*1e2f0*/  @P0 FFMA.FTZ R2, R8, R5, R9 ;  /* 0x0000000508020223 */ /* 0x000fe20000010009 */
[----:B------:R-:W-:Y:S01]  /*1e300*/  PLOP3.LUT P0, PT, PT, PT, PT, 0x8, 0x0 ;  /* 0x000000000000781c */ /* 0x000fe20003f0e170 */
[----:B------:R-:W-:Y:S02]  /*1e310*/  WARPGROUP.DEPBAR.LE gsb0, 0x0 ;  /* 0x00008000000079c5 */ /* 0x000fe40000010000 */
[----:B------:R-:W-:-:S06]  /*1e320*/  WARPGROUP.ARRIVE ;  /* 0x00000000000079c5 */ /* 0x000fcc0000000000 */
[----:B------:R-:W-:Y:S03]  /*1e330*/  HGMMA.64x256x16.F32.BF16 R24, R184, gdesc[UR4].tnspB, R24, gsb0 ;  /* 0x43e00004b8187df0 */ /* 0x000fe60008001818 */
[----:B------:R-:W-:Y:S02]  /*1e340*/  WARPGROUP.DEPBAR.LE gsb0, 0x0 ;  /* 0x00008000000079c5 */ /* 0x000fe40000010000 */
[-C--:B0-----:R-:W-:Y:S01]  /*1e350*/  FMUL.FTZ R153, R48, R7.reuse ;  /* 0x0000000730997220 */ /* 0x081fe20000410000 */
[-C--:B------:R-:W-:Y:S01]  /*1e360*/  FMUL.FTZ R154, R52, R7.reuse ;  /* 0x00000007349a7220 */ /* 0x080fe20000410000 */
[-C--:B------:R-:W-:Y:S01]  /*1e370*/  FMUL.FTZ R152, R44, R7.reuse ;  /* 0x000000072c987220 */ /* 0x080fe20000410000 */
[-C--:B------:R-:W-:Y:S01]  /*1e380*/  FMUL.FTZ R52, R27, R6.reuse ;  /* 0x000000061b347220 */ /* 0x080fe20000410000 */
[-C--:B------:R-:W-:Y:S01]  /*1e390*/  FMUL.FTZ R48, R31, R6.reuse ;  /* 0x000000061f307220 */ /* 0x080fe20000410000 */
        /* <DEDUP_REMOVED lines=124> */
.L_x_1439:
[----:B------:R-:W0:Y:S08]  /*1eb60*/  S2UR UR5, SR_CgaCtaId ;  /* 0x00000000000579c3 */ /* 0x000e300000008800 */
[----:B------:R-:W-:Y:S06]  /*1eb70*/  BAR.SYNC.DEFER_BLOCKING 0x5, 0x120 ;  /* 0x0144800000007b1d */ /* 0x000fec0000010000 */
[----:B------:R-:W-:Y:S01]  /*1eb80*/  UMOV UR4, 0x400 ;  /* 0x0000040000047882 */ /* 0x000fe20000000000 */
[----:B------:R-:W-:Y:S01]  /*1eb90*/  BSSY B0, `(.L_x_1629) ;  /* 0x0000296000007945 */ /* 0x000fe20003800000 */
[----:B0-----:R-:W-:-:S06]  /*1eba0*/  ULEA UR4, UR5, UR4, 0x18 ;  /* 0x0000000405047291 */ /* 0x001fcc000f8ec03f */
[----:B------:R-:W-:-:S05]  /*1ebb0*/  IMAD.U32 R16, RZ, RZ, UR4 ;  /* 0x00000004ff107e24 */ /* 0x000fca000f8e00ff */
[----:B------:R-:W0:Y:S04]  /*1ebc0*/  LDS.128 R176, [R16+0x308d0] ;  /* 0x0308d00010b07984 */ /* 0x000e280000000c00 */
[----:B0-----:R0:W-:Y:S04]  /*1ebd0*/  STL.64 [R1+0x10], R176 ;  /* 0x000010b001007387 */ /* 0x0011e80000100a00 */
[----:B------:R0:W-:Y:S01]  /*1ebe0*/  STL.64 [R1+0x18], R178 ;  /* 0x000018b201007387 */ /* 0x0001e20000100a00 */
[----:B------:R-:W-:Y:S06]  /*1ebf0*/  BAR.ARV 0x4, 0x120 ;  /* 0x0104800000007b1d */ /* 0x000fec0000002000 */
[----:B------:R-:W-:Y:S05]  /*1ec00*/  @P0 BRA `(.L_x_1630) ;  /* 0x0000001c00580947 */ /* 0x000fea0003800000 */
[----:B------:R-:W2:Y:S04]  /*1ec10*/  LDL R6, [R1+0x98] ;  /* 0x0000980001067983 */ /* 0x000ea80000100800 */
[----:B0-----:R-:W3:Y:S04]  /*1ec20*/  LDL R178, [R1+0x38] ;  /* 0x0000380001b27983 */ /* 0x001ee80000100800 */
[----:B------:R-:W3:Y:S04]  /*1ec30*/  LDL R176, [R1+0x28] ;  /* 0x0000280001b07983 */ /* 0x000ee80000100800 */
[----:B------:R-:W4:Y:S01]  /*1ec40*/  LDL R174, [R1+0x64] ;  /* 0x0000640001ae7983 */ /* 0x000f220000100800 */
[----:B------:R-:W0:Y:S01]  /*1ec50*/  S2R R39, SR_SWINHI ;  /* 0x0000000000277919 */ /* 0x000e220000002f00 */
[----:B------:R-:W-:Y:S01]  /*1ec60*/  F2FP.BF16.F32.PACK_AB R24, R25, R24 ;  /* 0x000000181918723e */ /* 0x000fe200000010ff */
[----:B------:R-:W-:Y:S01]  /*1ec70*/  ULDC.64 UR4, c[0x0][0xbd8] ;  /* 0x0002f60000047ab9 */ /* 0x000fe20000000a00 */
[----:B------:R-:W-:-:S02]  /*1ec80*/  MOV R20, R16 ;  /* 0x0000001000147202 */ /* 0x000fc40000000f00 */
[----:B0-----:R-:W-:Y:S02]  /*1ec90*/  MOV R21, R39 ;  /* 0x0000002700157202 */ /* 0x001fe40000000f00 */
        /* <DEDUP_REMOVED lines=36> */
[----:B------:R-:W-:Y:S01]  /*1eee0*/  F2FP.BF16.F32.PACK_AB R147, R151, R150 ;  /* 0x000000969793723e */ /* 0x000fe200000010ff */
[----:B------:R-:W-:Y:S01]  /*1eef0*/  IMAD.MOV.U32 R3, RZ, RZ, RZ ;  /* 0x000000ffff037224 */ /* 0x000fe200078e00ff */
[----:B------:R-:W-:Y:S01]  /*1ef00*/  ULDC.64 UR6, c[0x0][0x208] ;  /* 0x0000820000067ab9 */ /* 0x000fe20000000a00 */
[----:B--2---:R-:W-:-:S03]  /*1ef10*/  IMAD.WIDE R134, R6, 0x2, R20 ;  /* 0x0000000206867825 */ /* 0x004fc600078e0214 */
[----:B------:R-:W-:-:S04]  /*1ef20*/  IADD3 R46, P1, R134, 0x20, RZ ;  /* 0x00000020862e7810 */ /* 0x000fc80007f3e0ff */
[----:B------:R-:W-:Y:S02]  /*1ef30*/  LOP3.LUT R173, R46, 0x380, RZ, 0xc0, !PT ;  /* 0x000003802ead7812 */ /* 0x000fe400078ec0ff */
[C---:B------:R-:W-:Y:S02]  /*1ef40*/  IADD3 R62, P6, R134.reuse, 0x4020, RZ ;  /* 0x00004020863e7810 */ /* 0x040fe40007fde0ff */
[----:B------:R-:W-:Y:S02]  /*1ef50*/  SHF.R.U64 R173, R173, 0x3, RZ ;  /* 0x00000003adad7819 */ /* 0x000fe400000012ff */
[C---:B------:R-:W-:Y:S02]  /*1ef60*/  IADD3 R50, P0, R134.reuse, 0x40, RZ ;  /* 0x0000004086327810 */ /* 0x040fe40007f1e0ff */
[----:B------:R-:W-:Y:S02]  /*1ef70*/  IADD3 R54, P4, R134, 0x60, RZ ;  /* 0x0000006086367810 */ /* 0x000fe40007f9e0ff */
[----:B------:R-:W-:-:S02]  /*1ef80*/  LOP3.LUT R46, R173, R46, RZ, 0x3c, !PT ;  /* 0x0000002ead2e7212 */ /* 0x000fc400078e3cff */
[----:B------:R-:W-:Y:S02]  /*1ef90*/  IADD3 R58, P3, R134, 0x4000, RZ ;  /* 0x00004000863a7810 */ /* 0x000fe40007f7e0ff */
[----:B------:R-:W-:Y:S02]  /*1efa0*/  LOP3.LUT R173, R62, 0x380, RZ, 0xc0, !PT ;  /* 0x000003803ead7812 */ /* 0x000fe400078ec0ff */
[----:B------:R-:W-:Y:S02]  /*1efb0*/  IADD3 R66, P5, R134, 0x4040, RZ ;  /* 0x0000404086427810 */ /* 0x000fe40007fbe0ff */
[----:B------:R-:W-:Y:S02]  /*1efc0*/  LOP3.LUT R175, R50, 0x380, RZ, 0xc0, !PT ;  /* 0x0000038032af7812 */ /* 0x000fe400078ec0ff */
[----:B------:R-:W-:Y:S01]  /*1efd0*/  LOP3.LUT R177, R54, 0x380, RZ, 0xc0, !PT ;  /* 0x0000038036b17812 */ /* 0x000fe200078ec0ff */
[--C-:B------:R-:W-:Y:S01]  /*1efe0*/  IMAD.X R51, RZ, RZ, R135.reuse, P0 ;  /* 0x000000ffff337224 */ /* 0x100fe200000e0687 */
[----:B------:R-:W-:Y:S01]  /*1eff0*/  LOP3.LUT R110, R58, 0x380, RZ, 0xc0, !PT ;  /* 0x000003803a6e7812 */ /* 0x000fe200078ec0ff */
[--C-:B------:R-:W-:Y:S01]  /*1f000*/  IMAD.X R47, RZ, RZ, R135.reuse, P1 ;  /* 0x000000ffff2f7224 */ /* 0x100fe200008e0687 */
[----:B------:R-:W-:Y:S01]  /*1f010*/  SHF.R.U64 R173, R173, 0x3, RZ ;  /* 0x00000003adad7819 */ /* 0x000fe200000012ff */
[----:B------:R-:W-:Y:S01]  /*1f020*/  IMAD.X R67, RZ, RZ, R135, P5 ;  /* 0x000000ffff437224 */ /* 0x000fe200028e0687 */
[----:B------:R-:W-:-:S02]  /*1f030*/  LOP3.LUT R39, R134, 0x380, RZ, 0xc0, !PT ;  /* 0x0000038086277812 */ /* 0x000fc400078ec0ff */
[C---:B------:R-:W-:Y:S02]  /*1f040*/  IADD3 R104, P0, R134.reuse, 0x8020, RZ ;  /* 0x0000802086687810 */ /* 0x040fe40007f1e0ff */
[----:B------:R-:W-:Y:S01]  /*1f050*/  SHF.R.U64 R175, R175, 0x3, RZ ;  /* 0x00000003afaf7819 */ /* 0x000fe200000012ff */
[----:B------:R-:W-:Y:S01]  /*1f060*/  IMAD.X R59, RZ, RZ, R135, P3 ;  /* 0x000000ffff3b7224 */ /* 0x000fe200018e0687 */
[C---:B------:R-:W-:Y:S02]  /*1f070*/  IADD3 R102, P2, R134.reuse, 0x4060, RZ ;  /* 0x0000406086667810 */ /* 0x040fe40007f5e0ff */
[C---:B------:R-:W-:Y:S02]  /*1f080*/  IADD3 R106, P1, R134.reuse, 0x8000, RZ ;  /* 0x00008000866a7810 */ /* 0x040fe40007f3e0ff */
[----:B------:R-:W-:Y:S02]  /*1f090*/  SHF.R.U64 R177, R177, 0x3, RZ ;  /* 0x00000003b1b17819 */ /* 0x000fe400000012ff */
[----:B------:R-:W-:-:S02]  /*1f0a0*/  IADD3 R6, P5, R134, 0xc020, RZ ;  /* 0x0000c02086067810 */ /* 0x000fc40007fbe0ff */
[----:B------:R-:W-:Y:S02]  /*1f0b0*/  IADD3 R118, P3, R134, 0x8060, RZ ;  /* 0x0000806086767810 */ /* 0x000fe40007f7e0ff */
[----:B------:R-:W-:Y:S02]  /*1f0c0*/  SHF.R.U64 R179, R110, 0x3, RZ ;  /* 0x000000036eb37819 */ /* 0x000fe400000012ff */
[----:B------:R-:W-:Y:S02]  /*1f0d0*/  LOP3.LUT R62, R173, R62, RZ, 0x3c, !PT ;  /* 0x0000003ead3e7212 */ /* 0x000fe400078e3cff */
[----:B------:R-:W-:Y:S02]  /*1f0e0*/  SHF.R.U64 R39, R39, 0x3, RZ ;  /* 0x0000000327277819 */ /* 0x000fe400000012ff */
[----:B------:R-:W-:Y:S02]  /*1f0f0*/  LOP3.LUT R50, R175, R50, RZ, 0x3c, !PT ;  /* 0x00000032af327212 */ /* 0x000fe400078e3cff */
[----:B------:R-:W-:Y:S01]  /*1f100*/  LOP3.LUT R173, R104, 0x380, RZ, 0xc0, !PT ;  /* 0x0000038068ad7812 */ /* 0x000fe200078ec0ff */
[--C-:B------:R-:W-:Y:S01]  /*1f110*/  IMAD.X R55, RZ, RZ, R135.reuse, P4 ;  /* 0x000000ffff377224 */ /* 0x100fe200020e0687 */
[----:B------:R-:W-:Y:S01]  /*1f120*/  LOP3.LUT R54, R177, R54, RZ, 0x3c, !PT ;  /* 0x00000036b1367212 */ /* 0x000fe200078e3cff */
[--C-:B------:R-:W-:Y:S01]  /*1f130*/  IMAD.X R63, RZ, RZ, R135.reuse, P6 ;  /* 0x000000ffff3f7224 */ /* 0x100fe200030e0687 */
[----:B------:R-:W-:Y:S01]  /*1f140*/  LOP3.LUT R175, R66, 0x380, RZ, 0xc0, !PT ;  /* 0x0000038042af7812 */ /* 0x000fe200078ec0ff */
[--C-:B------:R-:W-:Y:S01]  /*1f150*/  IMAD.X R103, RZ, RZ, R135.reuse, P2 ;  /* 0x000000ffff677224 */ /* 0x100fe200010e0687 */
[----:B------:R-:W-:Y:S01]  /*1f160*/  LOP3.LUT R177, R102, 0x380, RZ, 0xc0, !PT ;  /* 0x0000038066b17812 */ /* 0x000fe200078ec0ff */
[--C-:B------:R-:W-:Y:S01]  /*1f170*/  IMAD.X R107, RZ, RZ, R135.reuse, P1 ;  /* 0x000000ffff6b7224 */ /* 0x100fe200008e0687 */
[----:B------:R-:W-:Y:S01]  /*1f180*/  LOP3.LUT R52, R6, 0x380, RZ, 0xc0, !PT ;  /* 0x0000038006347812 */ /* 0x000fe200078ec0ff */
[----:B------:R-:W-:Y:S01]  /*1f190*/  IMAD.X R119, RZ, RZ, R135, P3 ;  /* 0x000000ffff777224 */ /* 0x000fe200018e0687 */
[----:B------:R-:W-:-:S02]  /*1f1a0*/  IADD3 R114, P4, R134, 0x8040, RZ ;  /* 0x0000804086727810 */ /* 0x000fc40007f9e0ff */
[C---:B------:R-:W-:Y:S02]  /*1f1b0*/  IADD3 R122, P6, R134.reuse, 0xc000, RZ ;  /* 0x0000c000867a7810 */ /* 0x040fe40007fde0ff */
[C---:B-----5:R-:W-:Y:S02]  /*1f1c0*/  IADD3 R100, P2, R134.reuse, 0xc040, RZ ;  /* 0x0000c04086647810 */ /* 0x060fe40007f5e0ff */
[----:B------:R-:W-:Y:S02]  /*1f1d0*/  IADD3 R38, P1, R134, 0xc060, RZ ;  /* 0x0000c06086267810 */ /* 0x000fe40007f3e0ff */
[----:B------:R-:W-:Y:S02]  /*1f1e0*/  LOP3.LUT R58, R179, R58, RZ, 0x3c, !PT ;  /* 0x0000003ab33a7212 */ /* 0x000fe400078e3cff */
[----:B------:R-:W-:Y:S02]  /*1f1f0*/  LOP3.LUT R134, R39, R134, RZ, 0x3c, !PT ;  /* 0x0000008627867212 */ /* 0x000fe400078e3cff */
[----:B------:R-:W-:-:S02]  /*1f200*/  LOP3.LUT R179, R106, 0x380, RZ, 0xc0, !PT ;  /* 0x000003806ab37812 */ /* 0x000fc400078ec0ff */
[----:B------:R-:W-:Y:S02]  /*1f210*/  SHF.R.U64 R173, R173, 0x3, RZ ;  /* 0x00000003adad7819 */ /* 0x000fe400000012ff */
[----:B------:R-:W-:Y:S02]  /*1f220*/  SHF.R.U64 R175, R175, 0x3, RZ ;  /* 0x00000003afaf7819 */ /* 0x000fe400000012ff */
[----:B------:R-:W-:Y:S02]  /*1f230*/  ISETP.NE.U32.AND P3, PT, RZ, UR4, PT ;  /* 0x00000004ff007c0c */ /* 0x000fe4000bf65070 */
[----:B------:R-:W-:Y:S02]  /*1f240*/  SHF.R.U64 R177, R177, 0x3, RZ ;  /* 0x00000003b1b17819 */ /* 0x000fe400000012ff */
[----:B------:R-:W-:Y:S02]  /*1f250*/  SHF.R.U64 R29, R52, 0x3, RZ ;  /* 0x00000003341d7819 */ /* 0x000fe400000012ff */
[----:B------:R-:W-:-:S02]  /*1f260*/  SHF.R.U64 R179, R179, 0x3, RZ ;  /* 0x00000003b3b37819 */ /* 0x000fc400000012ff */
[----:B------:R-:W-:Y:S02]  /*1f270*/  LOP3.LUT R110, R173, R104, RZ, 0x3c, !PT ;  /* 0x00000068ad6e7212 */ /* 0x000fe400078e3cff */
[----:B------:R-:W-:Y:S01]  /*1f280*/  MOV R134, R134 ;  /* 0x0000008600867202 */ /* 0x000fe20000000f00 */
[----:B------:R-:W-:Y:S01]  /*1f290*/  BAR.SYNC.DEFER_BLOCKING 0x1, 0x100 ;  /* 0x0044000000007b1d */ /* 0x000fe20000010000 */
[----:B------:R-:W-:Y:S02]  /*1f2a0*/  LOP3.LUT R66, R175, R66, RZ, 0x3c, !PT ;  /* 0x00000042af427212 */ /* 0x000fe400078e3cff */
[----:B------:R-:W-:Y:S02]  /*1f2b0*/  LOP3.LUT R173, R38, 0x380, RZ, 0xc0, !PT ;  /* 0x0000038026ad7812 */ /* 0x000fe400078ec0ff */
[----:B------:R-:W-:Y:S02]  /*1f2c0*/  MOV R47, R46 ;  /* 0x0000002e002f7202 */ /* 0x000fe40000000f00 */
[----:B------:R-:W-:Y:S01]  /*1f2d0*/  ISETP.NE.AND.EX P3, PT, RZ, UR5, PT, P3 ;  /* 0x00000005ff007c0c */ /* 0x000fe2000bf65330 */
[----:B------:R-:W-:Y:S01]  /*1f2e0*/  ULDC.64 UR4, c[0x0][0xbe0] ;  /* 0x0002f80000047ab9 */ /* 0x000fe20000000a00 */
[----:B------:R-:W-:Y:S01]  /*1f2f0*/  LOP3.LUT R102, R177, R102, RZ, 0x3c, !PT ;  /* 0x00000066b1667212 */ /* 0x000fe200078e3cff */
[----:B------:R-:W-:Y:S01]  /*1f300*/  IMAD.X R131, RZ, RZ, R135, P2 ;  /* 0x000000ffff837224 */ /* 0x000fe200010e0687 */
[----:B------:R-:W-:-:S02]  /*1f310*/  LOP3.LUT R175, R114, 0x380, RZ, 0xc0, !PT ;  /* 0x0000038072af7812 */ /* 0x000fc400078ec0ff */
[----:B------:R-:W-:Y:S02]  /*1f320*/  LOP3.LUT R126, R29, R6, RZ, 0x3c, !PT ;  /* 0x000000061d7e7212 */ /* 0x000fe400078e3cff */
[----:B------:R-:W-:Y:S01]  /*1f330*/  MOV R50, R50 ;  /* 0x0000003200327202 */ /* 0x000fe20000000f00 */
[--C-:B------:R-:W-:Y:S01]  /*1f340*/  IMAD.X R111, RZ, RZ, R135.reuse, P0 ;  /* 0x000000ffff6f7224 */ /* 0x100fe200000e0687 */
[----:B------:R-:W-:Y:S01]  /*1f350*/  LOP3.LUT R177, R118, 0x380, RZ, 0xc0, !PT ;  /* 0x0000038076b17812 */ /* 0x000fe200078ec0ff */
[--C-:B------:R-:W-:Y:S01]  /*1f360*/  IMAD.X R115, RZ, RZ, R135.reuse, P4 ;  /* 0x000000ffff737224 */ /* 0x100fe200020e0687 */
[----:B------:R-:W-:Y:S01]  /*1f370*/  MOV R54, R54 ;  /* 0x0000003600367202 */ /* 0x000fe20000000f00 */
[--C-:B------:R-:W-:Y:S01]  /*1f380*/  IMAD.X R123, RZ, RZ, R135.reuse, P6 ;  /* 0x000000ffff7b7224 */ /* 0x100fe200030e0687 */
[----:B------:R-:W-:Y:S01]  /*1f390*/  F2FP.BF16.F32.PACK_AB R6, R53, R154 ;  /* 0x0000009a3506723e */ /* 0x000fe200000010ff */
[--C-:B------:R-:W-:Y:S01]  /*1f3a0*/  IMAD.X R127, RZ, RZ, R135.reuse, P5 ;  /* 0x000000ffff7f7224 */ /* 0x100fe200028e0687 */
[----:B------:R-:W-:Y:S01]  /*1f3b0*/  LOP3.LUT R106, R179, R106, RZ, 0x3c, !PT ;  /* 0x0000006ab36a7212 */ /* 0x000fe200078e3cff */
[----:B------:R-:W-:Y:S01]  /*1f3c0*/  IMAD.X R39, RZ, RZ, R135, P1 ;  /* 0x000000ffff277224 */ /* 0x000fe200008e0687 */
[----:B------:R-:W-:Y:S01]  /*1f3d0*/  ISETP.NE.U32.AND P2, PT, RZ, UR4, PT ;  /* 0x00000004ff007c0c */ /* 0x000fe2000bf45070 */
[----:B------:R-:W-:Y:S01]  /*1f3e0*/  STSM.16.M88.4 [R134], R24 ;  /* 0x0000001886007844 */ /* 0x000fe20000000200 */
[----:B------:R-:W-:-:S02]  /*1f3f0*/  LOP3.LUT R179, R122, 0x380, RZ, 0xc0, !PT ;  /* 0x000003807ab37812 */ /* 0x000fc400078ec0ff */
[----:B------:R-:W-:Y:S01]  /*1f400*/  LOP3.LUT R135, R100, 0x380, RZ, 0xc0, !PT ;  /* 0x0000038064877812 */ /* 0x000fe200078ec0ff */
[----:B------:R-:W-:Y:S01]  /*1f410*/  STSM.16.M88.4 [R47], R32 ;  /* 0x000000202f007844 */ /* 0x000fe20000000200 */
[----:B------:R-:W-:Y:S02]  /*1f420*/  SHF.R.U64 R173, R173, 0x3, RZ ;  /* 0x00000003adad7819 */ /* 0x000fe400000012ff */
[----:B------:R-:W-:Y:S01]  /*1f430*/  SHF.R.U64 R175, R175, 0x3, RZ ;  /* 0x00000003afaf7819 */ /* 0x000fe200000012ff */
[----:B------:R-:W-:Y:S01]  /*1f440*/  STSM.16.M88.4 [R50], R40 ;  /* 0x0000002832007844 */ /* 0x000fe20000000200 */
[----:B------:R-:W-:Y:S02]  /*1f450*/  SHF.R.U64 R177, R177, 0x3, RZ ;  /* 0x00000003b1b17819 */ /* 0x000fe400000012ff */
[----:B------:R-:W-:Y:S01]  /*1f460*/  MOV R58, R58 ;  /* 0x0000003a003a7202 */ /* 0x000fe20000000f00 */
[----:B------:R0:W-:Y:S01]  /*1f470*/  STSM.16.M88.4 [R54], R4 ;  /* 0x0000000436007844 */ /* 0x0001e20000000200 */
[----:B------:R-:W-:-:S02]  /*1f480*/  MOV R62, R62 ;  /* 0x0000003e003e7202 */ /* 0x000fc40000000f00 */
[----:B------:R-:W-:Y:S02]  /*1f490*/  ISETP.NE.AND.EX P2, PT, RZ, UR5, PT, P2 ;  /* 0x00000005ff007c0c */ /* 0x000fe4000bf45320 */
[----:B------:R-:W-:Y:S02]  /*1f4a0*/  SHF.R.U64 R179, R179, 0x3, RZ ;  /* 0x00000003b3b37819 */ /* 0x000fe400000012ff */
[----:B------:R-:W-:Y:S02]  /*1f4b0*/  SHF.R.U64 R135, R135, 0x3, RZ ;  /* 0x0000000387877819 */ /* 0x000fe400000012ff */
[----:B------:R-:W-:Y:S02]  /*1f4c0*/  LOP3.LUT R38, R173, R38, RZ, 0x3c, !PT ;  /* 0x00000026ad267212 */ /* 0x000fe400078e3cff */
[----:B------:R-:W-:Y:S02]  /*1f4d0*/  MOV R66, R66 ;  /* 0x0000004200427202 */ /* 0x000fe40000000f00 */
[----:B------:R-:W-:-:S02]  /*1f4e0*/  LOP3.LUT R114, R175, R114, RZ, 0x3c, !PT ;  /* 0x00000072af727212 */ /* 0x000fc400078e3cff */
[----:B0-----:R-:W-:Y:S02]  /*1f4f0*/  F2FP.BF16.F32.PACK_AB R4, R73, R159 ;  /* 0x0000009f4904723e */ /* 0x001fe400000010ff */
[----:B------:R-:W-:Y:S02]  /*1f500*/  F2FP.BF16.F32.PACK_AB R5, R75, R74 ;  /* 0x0000004a4b05723e */ /* 0x000fe400000010ff */
[----:B------:R-:W-:Y:S02]  /*1f510*/  F2FP.BF16.F32.PACK_AB R6, R77, R160 ;  /* 0x000000a04d06723e */ /* 0x000fe400000010ff */
[----:B------:R-:W-:Y:S01]  /*1f520*/  F2FP.BF16.F32.PACK_AB R7, R79, R78 ;  /* 0x0000004e4f07723e */ /* 0x000fe200000010ff */
[----:B------:R-:W-:Y:S01]  /*1f530*/  STSM.16.M88.4 [R58], R8 ;  /* 0x000000083a007844 */ /* 0x000fe20000000200 */
[----:B------:R-:W-:Y:S02]  /*1f540*/  LOP3.LUT R118, R177, R118, RZ, 0x3c, !PT ;  /* 0x00000076b1767212 */ /* 0x000fe400078e3cff */
[----:B------:R-:W-:-:S02]  /*1f550*/  MOV R102, R102 ;  /* 0x0000006600667202 */ /* 0x000fc40000000f00 */
[----:B------:R-:W-:Y:S02]  /*1f560*/  F2FP.BF16.F32.PACK_AB R24, R81, R161 ;  /* 0x000000a15118723e */ /* 0x000fe400000010ff */
[----:B------:R-:W-:Y:S02]  /*1f570*/  F2FP.BF16.F32.PACK_AB R25, R83, R82 ;  /* 0x000000525319723e */ /* 0x000fe400000010ff */
[----:B------:R-:W-:Y:S02]  /*1f580*/  F2FP.BF16.F32.PACK_AB R26, R85, R162 ;  /* 0x000000a2551a723e */ /* 0x000fe400000010ff */
[----:B------:R-:W-:Y:S01]  /*1f590*/  F2FP.BF16.F32.PACK_AB R27, R87, R86 ;  /* 0x00000056571b723e */ /* 0x000fe200000010ff */
[----:B------:R0:W-:Y:S01]  /*1f5a0*/  STSM.16.M88.4 [R62], R12 ;  /* 0x0000000c3e007844 */ /* 0x0001e20000000200 */
[----:B------:R-:W-:Y:S02]  /*1f5b0*/  MOV R106, R106 ;  /* 0x0000006a006a7202 */ /* 0x000fe40000000f00 */
[----:B------:R-:W-:Y:S01]  /*1f5c0*/  F2FP.BF16.F32.PACK_AB R29, R91, R90 ;  /* 0x0000005a5b1d723e */ /* 0x000fe200000010ff */
[----:B------:R1:W-:Y:S01]  /*1f5d0*/  STSM.16.M88.4 [R66], R4 ;  /* 0x0000000442007844 */ /* 0x0003e20000000200 */
[----:B------:R-:W-:-:S02]  /*1f5e0*/  LOP3.LUT R122, R179, R122, RZ, 0x3c, !PT ;  /* 0x0000007ab37a7212 */ /* 0x000fc400078e3cff */
[----:B------:R-:W-:Y:S02]  /*1f5f0*/  LOP3.LUT R130, R135, R100, RZ, 0x3c, !PT ;  /* 0x0000006487827212 */ /* 0x000fe400078e3cff */
[----:B------:R-:W-:Y:S02]  /*1f600*/  MOV R110, R110 ;  /* 0x0000006e006e7202 */ /* 0x000fe40000000f00 */
[----:B------:R-:W-:Y:S02]  /*1f610*/  MOV R23, R38 ;  /* 0x0000002600177202 */ /* 0x000fe40000000f00 */
[----:B------:R-:W-:Y:S02]  /*1f620*/  F2FP.BF16.F32.PACK_AB R32, R97, R165 ;  /* 0x000000a56120723e */ /* 0x000fe400000010ff */
[----:B------:R-:W-:Y:S01]  /*1f630*/  F2FP.BF16.F32.PACK_AB R33, R99, R98 ;  /* 0x000000626321723e */ /* 0x000fe200000010ff */
[----:B0-----:R-:W4:Y:S01]  /*1f640*/  LDC.64 R12, c[0x0][0xbd8] ;  /* 0x0002f600ff0c7b82 */ /* 0x001f220000000a00 */
[----:B------:R-:W-:-:S02]  /*1f650*/  F2FP.BF16.F32.PACK_AB R34, R101, R166 ;  /* 0x000000a66522723e */ /* 0x000fc400000010ff */
[----:B------:R-:W-:Y:S02]  /*1f660*/  F2FP.BF16.F32.PACK_AB R35, R60, R56 ;  /* 0x000000383c23723e */ /* 0x000fe400000010ff */
[----:B------:R-:W-:Y:S02]  /*1f670*/  MOV R114, R114 ;  /* 0x0000007200727202 */ /* 0x000fe40000000f00 */
[----:B------:R-:W-:Y:S02]  /*1f680*/  F2FP.BF16.F32.PACK_AB R38, R109, R168 ;  /* 0x000000a86d26723e */ /* 0x000fe400000010ff */
[----:B------:R-:W-:Y:S01]  /*1f690*/  F2FP.BF16.F32.PACK_AB R39, R72, R70 ;  /* 0x000000464827723e */ /* 0x000fe200000010ff */
[----:B------:R-:W-:Y:S01]  /*1f6a0*/  STSM.16.M88.4 [R102], R24 ;  /* 0x0000001866007844 */ /* 0x000fe20000000200 */
[----:B------:R-:W-:Y:S02]  /*1f6b0*/  MOV R118, R118 ;  /* 0x0000007600767202 */ /* 0x000fe40000000f00 */
[----:B-1----:R-:W-:-:S02]  /*1f6c0*/  F2FP.BF16.F32.PACK_AB R4, R113, R169 ;  /* 0x000000a97104723e */ /* 0x002fc400000010ff */
[----:B------:R-:W-:Y:S02]  /*1f6d0*/  F2FP.BF16.F32.PACK_AB R5, R80, R76 ;  /* 0x0000004c5005723e */ /* 0x000fe400000010ff */
[----:B------:R-:W-:Y:S02]  /*1f6e0*/  F2FP.BF16.F32.PACK_AB R6, R117, R170 ;  /* 0x000000aa7506723e */ /* 0x000fe400000010ff */
[----:B------:R-:W-:Y:S01]  /*1f6f0*/  F2FP.BF16.F32.PACK_AB R7, R88, R84 ;  /* 0x000000545807723e */ /* 0x000fe200000010ff */
[----:B------:R-:W-:Y:S01]  /*1f700*/  STSM.16.M88.4 [R106], R28 ;  /* 0x0000001c6a007844 */ /* 0x000fe20000000200 */
[----:B------:R-:W-:Y:S02]  /*1f710*/  MOV R122, R122 ;  /* 0x0000007a007a7202 */ /* 0x000fe40000000f00 */
[----:B------:R-:W-:Y:S01]  /*1f720*/  MOV R46, R130 ;  /* 0x00000082002e7202 */ /* 0x000fe20000000f00 */
[----:B------:R-:W-:Y:S01]  /*1f730*/  STSM.16.M88.4 [R110], R32 ;  /* 0x000000206e007844 */ /* 0x000fe20000000200 */
[----:B------:R-:W-:-:S02]  /*1f740*/  F2FP.BF16.F32.PACK_AB R8, R121, R171 ;  /* 0x000000ab7908723e */ /* 0x000fc400000010ff */
[----:B------:R-:W-:Y:S02]  /*1f750*/  F2FP.BF16.F32.PACK_AB R9, R95, R92 ;  /* 0x0000005c5f09723e */ /* 0x000fe400000010ff */
[----:B------:R-:W-:Y:S02]  /*1f760*/  F2FP.BF16.F32.PACK_AB R10, R125, R172 ;  /* 0x000000ac7d0a723e */ /* 0x000fe400000010ff */
[----:B------:R-:W-:Y:S01]  /*1f770*/  F2FP.BF16.F32.PACK_AB R11, R108, R96 ;  /* 0x000000606c0b723e */ /* 0x000fe200000010ff */
[----:B------:R-:W-:Y:S01]  /*1f780*/  STSM.16.M88.4 [R114], R36 ;  /* 0x0000002472007844 */ /* 0x000fe20000000200 */
[----:B------:R-:W-:Y:S02]  /*1f790*/  MOV R126, R126 ;  /* 0x0000007e007e7202 */ /* 0x000fe40000000f00 */
[----:B------:R-:W-:Y:S02]  /*1f7a0*/  F2FP.BF16.F32.PACK_AB R130, R133, R132 ;  /* 0x000000848582723e */ /* 0x000fe400000010ff */
[----:B------:R-:W-:Y:S01]  /*1f7b0*/  F2FP.BF16.F32.PACK_AB R131, R124, R120 ;  /* 0x000000787c83723e */ /* 0x000fe200000010ff */
[----:B------:R0:W-:Y:S04]  /*1f7c0*/  STSM.16.M88.4 [R118], R4 ;  /* 0x0000000476007844 */ /* 0x0001e80000000200 */
[----:B------:R1:W-:Y:S04]  /*1f7d0*/  STSM.16.M88.4 [R122], R8 ;  /* 0x000000087a007844 */ /* 0x0003e80000000200 */
[----:B------:R-:W-:Y:S04]  /*1f7e0*/  STSM.16.M88.4 [R126], R128 ;  /* 0x000000807e007844 */ /* 0x000fe80000000200 */
[----:B------:R-:W-:Y:S01]  /*1f7f0*/  STSM.16.M88.4 [R46], R136 ;  /* 0x000000882e007844 */ /* 0x000fe20000000200 */
[----:B0-----:R-:W0:Y:S03]  /*1f800*/  @P2 LDC.64 R6, c[0x0][0xbe0] ;  /* 0x0002f800ff062b82 */ /* 0x001e260000000a00 */
[----:B------:R2:W-:Y:S01]  /*1f810*/  STSM.16.M88.4 [R23], R144 ;  /* 0x0000009017007844 */ /* 0x0005e20000000200 */
[----:B---3--:R-:W-:-:S04]  /*1f820*/  IMAD R5, R176, 0x8, R178 ;  /* 0x00000008b0057824 */ /* 0x008fc800078e02b2 */
[----:B------:R-:W-:Y:S01]  /*1f830*/  IMAD.WIDE R4, R5, 0x2, R20 ;  /* 0x0000000205047825 */ /* 0x000fe200078e0214 */
[----:B------:R-:W-:Y:S01]  /*1f840*/  ULDC UR4, c[0x0][0xa88] ;  /* 0x0002a20000047ab9 */ /* 0x000fe20000000800 */
[----:B------:R-:W-:Y:S01]  /*1f850*/  BAR.SYNC.DEFER_BLOCKING 0x1, 0x100 ;  /* 0x0044000000007b1d */ /* 0x000fe20000010000 */
[----:B-1----:R-:W-:Y:S01]  /*1f860*/  IADD3 R9, P0, R4, 0x1000, RZ ;  /* 0x0000100004097810 */ /* 0x002fe20007f1e0ff */
[----:B----4-:R-:W-:-:S03]  /*1f870*/  IMAD.WIDE R12, R174, 0x4, R12 ;  /* 0x00000004ae0c7825 */ /* 0x010fc600078e020c */
[----:B------:R-:W-:Y:S01]  /*1f880*/  LOP3.LUT R8, R9, 0x380, RZ, 0xc0, !PT ;  /* 0x0000038009087812 */ /* 0x000fe200078ec0ff */
[----:B--2---:R-:W-:-:S03]  /*1f890*/  IMAD.U32 R23, RZ, RZ, UR4 ;  /* 0x00000004ff177e24 */ /* 0x004fc6000f8e00ff */
[----:B------:R-:W-:Y:S01]  /*1f8a0*/  SHF.R.U64 R8, R8, 0x3, RZ ;  /* 0x0000000308087819 */ /* 0x000fe200000012ff */
[----:B0-----:R-:W-:Y:S01]  /*1f8b0*/  @P2 IMAD.WIDE R6, R174, 0x4, R6 ;  /* 0x00000004ae062825 */ /* 0x001fe200078e0206 */
[----:B------:R-:W-:Y:S02]  /*1f8c0*/  IADD3 R11, P1, R4, 0x2000, RZ ;  /* 0x00002000040b7810 */ /* 0x000fe40007f3e0ff */
[----:B------:R-:W-:Y:S01]  /*1f8d0*/  LOP3.LUT R8, R8, R9, RZ, 0x3c, !PT ;  /* 0x0000000908087212 */ /* 0x000fe200078e3cff */
[----:B------:R0:W5:Y:S04]  /*1f8e0*/  @P3 LDG.E R3, desc[UR6][R12.64] ;  /* 0x000000060c033981 */ /* 0x000168000c1e1900 */
[----:B------:R0:W5:Y:S01]  /*1f8f0*/  @P2 LDG.E R23, desc[UR6][R6.64] ;  /* 0x0000000606172981 */ /* 0x000162000c1e1900 */
[----:B------:R-:W-:Y:S05]  /*1f900*/  @P2 BRA `(.L_x_1631) ;  /* 0x0000000000142947 */ /* 0x000fea0003800000 */
[----:B------:R-:W-:Y:S05]  /*1f910*/  @!P3 BRA `(.L_x_1631) ;  /* 0x000000000010b947 */ /* 0x000fea0003800000 */
[----:B------:R-:W-:Y:S02]  /*1f920*/  ULDC.64 UR4, c[0x0][0x208] ;  /* 0x0000820000047ab9 */ /* 0x000fe40000000a00 */
[----:B0-----:R-:W2:Y:S04]  /*1f930*/  LDG.E R6, desc[UR4][R12.64] ;  /* 0x000000040c067981 */ /* 0x001ea8000c1e1900 */
[----:B-----5:R-:W2:Y:S02]  /*1f940*/  LDG.E R23, desc[UR4][R12.64+0x4] ;  /* 0x000004040c177981 */ /* 0x020ea4000c1e1900 */
[----:B--2---:R-:W-:-:S07]  /*1f950*/  IMAD.IADD R23, R23, 0x1, -R6 ;  /* 0x0000000117177824 */ /* 0x004fce00078e0a06 */
.L_x_1631:
[----:B------:R-:W2:Y:S01]  /*1f960*/  LDL R10, [R1+0x54] ;  /* 0x00005400010a7983 */ /* 0x000ea20000100800 */
[----:B------:R-:W-:-:S03]  /*1f970*/  ULDC.64 UR4, c[0x0][0xb70] ;  /* 0x0002dc0000047ab9 */ /* 0x000fc60000000a00 */
[----:B------:R-:W3:Y:S04]  /*1f980*/  LDL.LU R83, [R1+0x60] ;  /* 0x0000600001537983 */ /* 0x000ee80000300800 */
[----:B------:R-:W2:Y:S01]  /*1f990*/  LDL.LU R81, [R1+0x6c] ;  /* 0x00006c0001517983 */ /* 0x000ea20000300800 */
[--C-:B-----5:R-:W-:Y:S01]  /*1f9a0*/  SHF.R.S32.HI R21, RZ, 0x1f, R3.reuse ;  /* 0x0000001fff157819 */ /* 0x120fe20000011403 */
[----:B------:R-:W-:Y:S01]  /*1f9b0*/  IMAD.MOV.U32 R20, RZ, RZ, R3 ;  /* 0x000000ffff147224 */ /* 0x000fe200078e0003 */
[----:B0-----:R-:W-:Y:S01]  /*1f9c0*/  LOP3.LUT R12, R11, 0x380, RZ, 0xc0, !PT ;  /* 0x000003800b0c7812 */ /* 0x001fe200078ec0ff */
[----:B------:R-:W4:Y:S01]  /*1f9d0*/  LDL R14, [R1+0x78] ;  /* 0x00007800010e7983 */ /* 0x000f220000100800 */
[----:B------:R-:W-:Y:S02]  /*1f9e0*/  SHF.R.S32.HI R9, RZ, 0x1f, R174 ;  /* 0x0000001fff097819 */ /* 0x000fe400000114ae */
[----:B------:R-:W-:Y:S01]  /*1f9f0*/  SHF.R.U64 R12, R12, 0x3, RZ ;  /* 0x000000030c0c7819 */ /* 0x000fe200000012ff */
[----:B------:R-:W4:Y:S01]  /*1fa00*/  LDL R82, [R1+0x70] ;  /* 0x0000700001527983 */ /* 0x000f220000100800 */
[----:B------:R-:W-:-:S02]  /*1fa10*/  SEL R80, R9, RZ, !P3 ;  /* 0x000000ff09507207 */ /* 0x000fc40005800000 */
[----:B------:R-:W-:Y:S02]  /*1fa20*/  SEL R79, R174, RZ, !P3 ;  /* 0x000000ffae4f7207 */ /* 0x000fe40005800000 */
[----:B------:R-:W-:Y:S02]  /*1fa30*/  LOP3.LUT R12, R12, R11, RZ, 0x3c, !PT ;  /* 0x0000000b0c0c7212 */ /* 0x000fe400078e3cff */
[----:B------:R-:W-:-:S04]  /*1fa40*/  IADD3 R25, P2, R4, 0x3000, RZ ;  /* 0x0000300004197810 */ /* 0x000fc80007f5e0ff */
[----:B------:R-:W-:-:S04]  /*1fa50*/  LOP3.LUT R24, R25, 0x380, RZ, 0xc0, !PT ;  /* 0x0000038019187812 */ /* 0x000fc800078ec0ff */
[----:B------:R-:W-:Y:S02]  /*1fa60*/  SHF.R.U64 R24, R24, 0x3, RZ ;  /* 0x0000000318187819 */ /* 0x000fe400000012ff */
[----:B------:R-:W-:Y:S02]  /*1fa70*/  IADD3 R29, P6, R4, 0x4000, RZ ;  /* 0x00004000041d7810 */ /* 0x000fe40007fde0ff */
[----:B------:R-:W-:Y:S01]  /*1fa80*/  LOP3.LUT R24, R24, R25, RZ, 0x3c, !PT ;  /* 0x0000001918187212 */ /* 0x000fe200078e3cff */
[----:B------:R-:W-:Y:S01]  /*1fa90*/  IMAD.X R25, RZ, RZ, R5, P2 ;  /* 0x000000ffff197224 */ /* 0x000fe200010e0605 */
[C---:B------:R-:W-:Y:S02]  /*1faa0*/  IADD3 R33, P5, R4.reuse, 0x5000, RZ ;  /* 0x0000500004217810 */ /* 0x040fe40007fbe0ff */
[C---:B------:R-:W-:Y:S02]  /*1fab0*/  IADD3 R37, P4, R4.reuse, 0x6000, RZ ;  /* 0x0000600004257810 */ /* 0x040fe40007f9e0ff */
[----:B------:R-:W-:-:S02]  /*1fac0*/  IADD3 R53, P2, R4, 0xa000, RZ ;  /* 0x0000a00004357810 */ /* 0x000fc40007f5e0ff */
[----:B------:R-:W-:Y:S02]  /*1fad0*/  LOP3.LUT R28, R29, 0x380, RZ, 0xc0, !PT ;  /* 0x000003801d1c7812 */ /* 0x000fe400078ec0ff */
[----:B------:R-:W-:Y:S02]  /*1fae0*/  LOP3.LUT R32, R33, 0x380, RZ, 0xc0, !PT ;  /* 0x0000038021207812 */ /* 0x000fe400078ec0ff */
[----:B------:R-:W-:Y:S02]  /*1faf0*/  LOP3.LUT R36, R37, 0x380, RZ, 0xc0, !PT ;  /* 0x0000038025247812 */ /* 0x000fe400078ec0ff */
[----:B------:R-:W-:Y:S02]  /*1fb00*/  LOP3.LUT R52, R53, 0x380, RZ, 0xc0, !PT ;  /* 0x0000038035347812 */ /* 0x000fe400078ec0ff */
[----:B------:R-:W-:Y:S02]  /*1fb10*/  SHF.R.U64 R28, R28, 0x3, RZ ;  /* 0x000000031c1c7819 */ /* 0x000fe400000012ff */
[----:B------:R-:W-:-:S02]  /*1fb20*/  SHF.R.U64 R32, R32, 0x3, RZ ;  /* 0x0000000320207819 */ /* 0x000fc400000012ff */
[----:B------:R-:W-:Y:S02]  /*1fb30*/  SHF.R.U64 R36, R36, 0x3, RZ ;  /* 0x0000000324247819 */ /* 0x000fe400000012ff */
[----:B------:R-:W-:Y:S02]  /*1fb40*/  SHF.R.U64 R52, R52, 0x3, RZ ;  /* 0x0000000334347819 */ /* 0x000fe400000012ff */
        /* <DEDUP_REMOVED lines=10> */
[----:B------:R-:W-:Y:S02]  /*1fbf0*/  IADD3 R65, P4, R4, 0xd000, RZ ;  /* 0x0000d00004417810 */ /* 0x000fe40007f9e0ff */
[----:B------:R-:W-:Y:S02]  /*1fc00*/  LOP3.LUT R56, R57, 0x380, RZ, 0xc0, !PT ;  /* 0x0000038039387812 */ /* 0x000fe400078ec0ff */
[----:B------:R-:W-:Y:S02]  /*1fc10*/  LOP3.LUT R60, R61, 0x380, RZ, 0xc0, !PT ;  /* 0x000003803d3c7812 */ /* 0x000fe400078ec0ff */
[----:B------:R-:W-:Y:S02]  /*1fc20*/  LOP3.LUT R64, R65, 0x380, RZ, 0xc0, !PT ;  /* 0x0000038041407812 */ /* 0x000fe400078ec0ff */
        /* <DEDUP_REMOVED lines=13> */
[----:B---3--:R-:W-:Y:S01]  /*1fd00*/  SHF.R.S32.HI R78, RZ, 0x1f, R83 ;  /* 0x0000001fff4e7819 */ /* 0x008fe20000011453 */
[----:B--2---:R-:W-:-:S04]  /*1fd10*/  IMAD R11, R81, 0x80, R10 ;  /* 0x00000080510b7824 */ /* 0x004fc800078e020a */
[----:B------:R-:W-:-:S04]  /*1fd20*/  IMAD R6, R78, UR4, RZ ;  /* 0x000000044e067c24 */ /* 0x000fc8000f8e02ff */
[C---:B------:R-:W-:Y:S02]  /*1fd30*/  IMAD R13, R83.reuse, UR5, R6 ;  /* 0x00000005530d7c24 */ /* 0x040fe4000f8e0206 */
[----:B------:R-:W-:Y:S01]  /*1fd40*/  IMAD.WIDE.U32 R6, R83, UR4, R20 ;  /* 0x0000000453067c25 */ /* 0x000fe2000f8e0014 */
[----:B------:R-:W-:-:S03]  /*1fd50*/  ULDC.64 UR4, c[0x0][0xb78] ;  /* 0x0002de0000047ab9 */ /* 0x000fc60000000a00 */
        /* <DEDUP_REMOVED lines=8> */
[----:B------:R-:W-:-:S04]  /*1fde0*/  LEA R54, P3, R6, UR4, 0x2 ;  /* 0x0000000406367c11 */ /* 0x000fc8000f8610ff */
[----:B------:R-:W-:Y:S01]  /*1fdf0*/  LEA.HI.X R55, R6, UR5, R9, 0x2, P3 ;  /* 0x0000000506377c11 */ /* 0x000fe200098f1409 */
[--C-:B------:R-:W-:Y:S01]  /*1fe00*/  IMAD.X R9, RZ, RZ, R5.reuse, P0 ;  /* 0x000000ffff097224 */ /* 0x100fe200000e0605 */
[C---:B------:R-:W-:Y:S01]  /*1fe10*/  IADD3 R45, P0, R4.reuse, 0x8000, RZ ;  /* 0x00008000042d7810 */ /* 0x040fe20007f1e0ff */
[----:B------:R-:W-:Y:S01]  /*1fe20*/  IMAD.X R13, RZ, RZ, R5, P1 ;  /* 0x000000ffff0d7224 */ /* 0x000fe200008e0605 */
[C---:B------:R-:W-:Y:S01]  /*1fe30*/  IADD3 R41, P3, R4.reuse, 0x7000, RZ ;  /* 0x0000700004297810 */ /* 0x040fe20007f7e0ff */
[----:B------:R-:W-:Y:S01]  /*1fe40*/  VIADD R6, R11, 0x8 ;  /* 0x000000080b067836 */ /* 0x000fe20000000000 */
[----:B------:R-:W-:Y:S01]  /*1fe50*/  IADD3 R49, P1, R4, 0x9000, RZ ;  /* 0x0000900004317810 */ /* 0x000fe20007f3e0ff */
[----:B------:R-:W-:Y:S01]  /*1fe60*/  ULDC.64 UR4, c[0x0][0xaa0] ;  /* 0x0002a80000047ab9 */ /* 0x000fe20000000a00 */
[----:B------:R-:W-:Y:S02]  /*1fe70*/  LOP3.LUT R44, R45, 0x380, RZ, 0xc0, !PT ;  /* 0x000003802d2c7812 */ /* 0x000fe400078ec0ff */
[----:B------:R-:W-:-:S02]  /*1fe80*/  LOP3.LUT R40, R41, 0x380, RZ, 0xc0, !PT ;  /* 0x0000038029287812 */ /* 0x000fc400078ec0ff */
[----:B------:R-:W-:Y:S02]  /*1fe90*/  LOP3.LUT R48, R49, 0x380, RZ, 0xc0, !PT ;  /* 0x0000038031307812 */ /* 0x000fe400078ec0ff */
[----:B------:R-:W-:Y:S02]  /*1fea0*/  SHF.R.U64 R44, R44, 0x3, RZ ;  /* 0x000000032c2c7819 */ /* 0x000fe400000012ff */
[----:B------:R-:W-:Y:S02]  /*1feb0*/  SHF.R.U64 R40, R40, 0x3, RZ ;  /* 0x0000000328287819 */ /* 0x000fe400000012ff */
[----:B------:R-:W-:Y:S02]  /*1fec0*/  SHF.R.U64 R48, R48, 0x3, RZ ;  /* 0x0000000330307819 */ /* 0x000fe400000012ff */
[----:B------:R-:W-:Y:S01]  /*1fed0*/  LOP3.LUT R44, R44, R45, RZ, 0x3c, !PT ;  /* 0x0000002d2c2c7212 */ /* 0x000fe200078e3cff */
[--C-:B------:R-:W-:Y:S01]  /*1fee0*/  IMAD.X R45, RZ, RZ, R5.reuse, P0 ;  /* 0x000000ffff2d7224 */ /* 0x100fe200000e0605 */
[----:B------:R-:W-:Y:S01]  /*1fef0*/  LOP3.LUT R40, R40, R41, RZ, 0x3c, !PT ;  /* 0x0000002928287212 */ /* 0x000fe200078e3cff */
[----:B------:R-:W-:Y:S01]  /*1ff00*/  IMAD.X R41, RZ, RZ, R5, P3 ;  /* 0x000000ffff297224 */ /* 0x000fe200018e0605 */
[----:B----4-:R-:W-:-:S02]  /*1ff10*/  LOP3.LUT P0, RZ, R14, 0x3, RZ, 0xc0, !PT ;  /* 0x000000030eff7812 */ /* 0x010fc4000780c0ff */
[----:B------:R-:W-:Y:S02]  /*1ff20*/  IADD3 R69, P3, R4, 0xe000, RZ ;  /* 0x0000e00004457810 */ /* 0x000fe40007f7e0ff */
[----:B------:R-:W-:Y:S01]  /*1ff30*/  LOP3.LUT R48, R48, R49, RZ, 0x3c, !PT ;  /* 0x0000003130307212 */ /* 0x000fe200078e3cff */
[----:B------:R-:W-:Y:S01]  /*1ff40*/  IMAD.X R49, RZ, RZ, R5, P1 ;  /* 0x000000ffff317224 */ /* 0x000fe200008e0605 */
[----:B------:R-:W-:Y:S02]  /*1ff50*/  IADD3 R7, P2, R4, 0xf000, RZ ;  /* 0x0000f00004077810 */ /* 0x000fe40007f5e0ff */
[-C--:B------:R-:W-:Y:S02]  /*1ff60*/  ISETP.GE.OR P1, PT, R11, R23.reuse, P0 ;  /* 0x000000170b00720c */ /* 0x080fe40000726670 */
[----:B------:R-:W-:Y:S02]  /*1ff70*/  LOP3.LUT R68, R69, 0x380, RZ, 0xc0, !PT ;  /* 0x0000038045447812 */ /* 0x000fe400078ec0ff */
[----:B------:R-:W-:-:S02]  /*1ff80*/  ISETP.GE.OR P0, PT, R6, R23, P0 ;  /* 0x000000170600720c */ /* 0x000fc40000706670 */
[----:B------:R-:W-:Y:S02]  /*1ff90*/  LOP3.LUT R11, R4, 0x380, RZ, 0xc0, !PT ;  /* 0x00000380040b7812 */ /* 0x000fe400078ec0ff */
[----:B------:R-:W-:Y:S02]  /*1ffa0*/  LOP3.LUT R6, R7, 0x380, RZ, 0xc0, !PT ;  /* 0x0000038007067812 */ /* 0x000fe400078ec0ff */
[----:B------:R-:W-:Y:S02]  /*1ffb0*/  SHF.R.U64 R68, R68, 0x3, RZ ;  /* 0x0000000344447819 */ /* 0x000fe400000012ff */
[----:B------:R-:W-:Y:S02]  /*1ffc0*/  SHF.R.U64 R11, R11, 0x3, RZ ;  /* 0x000000030b0b7819 */ /* 0x000fe400000012ff */
[----:B------:R-:W-:Y:S01]  /*1ffd0*/  SHF.R.U64 R6, R6, 0x3, RZ ;  /* 0x0000000306067819 */ /* 0x000fe200000012ff */
[--C-:B------:R-:W-:Y:S01]  /*1ffe0*/  IMAD.X R73, RZ, RZ, R5.reuse, P2 ;  /* 0x000000ffff497224 */ /* 0x100fe200010e0605 */
[----:B------:R-:W-:Y:S01]  /*1fff0*/  LOP3.LUT R68, R68, R69, RZ, 0x3c, !PT ;  /* 0x0000004544447212 */ /* 0x000fe200078e3cff */
[----:B------:R-:W-:Y:S01]  /*20000*/  IMAD.X R69, RZ, RZ, R5, P3 ;  /* 0x000000ffff457224 */ /* 0x000fe200018e0605 */
[----:B------:R-:W-:-:S02]  /*20010*/  LOP3.LUT R4, R11, R4, RZ, 0x3c, !PT ;  /* 0x000000040b047212 */ /* 0x000fc400078e3cff */
[----:B------:R-:W-:Y:S01]  /*20020*/  LOP3.LUT R72, R6, R7, RZ, 0x3c, !PT ;  /* 0x0000000706487212 */ /* 0x000fe200078e3cff */
[----:B------:R-:W-:Y:S04]  /*20030*/  @!P1 STG.E desc[UR6][R54.64], R2 ;  /* 0x0000000236009986 */ /* 0x000fe8000c101906 */
[----:B------:R0:W-:Y:S04]  /*20040*/  @!P0 STG.E desc[UR6][R54.64+0x20], R0 ;  /* 0x0000200036008986 */ /* 0x0001e8000c101906 */
        /* <DEDUP_REMOVED lines=10> */
[----:B0-----:R-:W5:Y:S04]  /*200f0*/  LD.E.128 R52, desc[UR6][R52.64] ;  /* 0x0000000634347980 */ /* 0x001f68000c101d00 */
[----:B------:R-:W5:Y:S04]  /*20100*/  LD.E.128 R56, desc[UR6][R56.64] ;  /* 0x0000000638387980 */ /* 0x000f68000c101d00 */
[----:B------:R-:W5:Y:S04]  /*20110*/  LD.E.128 R60, desc[UR6][R60.64] ;  /* 0x000000063c3c7980 */ /* 0x000f68000c101d00 */
[----:B------:R-:W5:Y:S04]  /*20120*/  LD.E.128 R64, desc[UR6][R64.64] ;  /* 0x0000000640407980 */ /* 0x000f68000c101d00 */
[----:B------:R-:W5:Y:S04]  /*20130*/  LD.E.128 R68, desc[UR6][R68.64] ;  /* 0x0000000644447980 */ /* 0x000f68000c101d00 */
[----:B------:R-:W5:Y:S01]  /*20140*/  LD.E.128 R72, desc[UR6][R72.64] ;  /* 0x0000000648487980 */ /* 0x000f62000c101d00 */
[----:B------:R-:W-:Y:S01]  /*20150*/  IMAD R0, R21, UR4, RZ ;  /* 0x0000000415007c24 */ /* 0x000fe2000f8e02ff */
[----:B------:R-:W-:Y:S01]  /*20160*/  @!PT LDS RZ, [RZ] ;  /* 0x00000000fffff984 */ /* 0x000fe20000000800 */
[----:B------:R-:W-:Y:S01]  /*20170*/  @!PT LDS RZ, [RZ] ;  /* 0x00000000fffff984 */ /* 0x000fe20000000800 */
[----:B------:R-:W-:Y:S01]  /*20180*/  @!PT LDS RZ, [RZ] ;  /* 0x00000000fffff984 */ /* 0x000fe20000000800 */
[----:B------:R-:W-:Y:S01]  /*20190*/  @!PT LDS RZ, [RZ] ;  /* 0x00000000fffff984 */ /* 0x000fe20000000800 */
[----:B------:R0:W-:Y:S06]  /*201a0*/  MEMBAR.ALL.CTA ;  /* 0x0000000000007992 */ /* 0x0001ec0000008000 */
[----:B0-----:R-:W0:Y:S01]  /*201b0*/  FENCE.VIEW.ASYNC.S ;  /* 0x00000000000073c6 */ /* 0x001e220000000000 */
[----:B------:R-:W-:-:S04]  /*201c0*/  IMAD.WIDE.U32 R20, R3, UR4, R76 ;  /* 0x0000000403147c25 */ /* 0x000fc8000f8e004c */
[----:B------:R-:W-:Y:S01]  /*201d0*/  IMAD R3, R3, UR5, R0 ;  /* 0x0000000503037c24 */ /* 0x000fe2000f8e0200 */
[----:B------:R-:W-:Y:S01]  /*201e0*/  ULDC.64 UR4, c[0x0][0xae0] ;  /* 0x0002b80000047ab9 */ /* 0x000fe20000000a00 */
[----:B------:R-:W-:Y:S02]  /*201f0*/  IMAD R77, R81, -0x80, R23 ;  /* 0xffffff80514d7824 */ /* 0x000fe400078e0217 */
[----:B------:R-:W-:Y:S02]  /*20200*/  IMAD R0, R78, UR4, RZ ;  /* 0x000000044e007c24 */ /* 0x000fe4000f8e02ff */
[----:B------:R-:W-:Y:S01]  /*20210*/  IMAD.IADD R21, R21, 0x1, R3 ;  /* 0x0000000115157824 */ /* 0x000fe200078e0203 */
[----:B------:R-:W-:Y:S01]  /*20220*/  ISETP.GE.AND P3, PT, R18, R77, PT ;  /* 0x0000004d1200720c */ /* 0x000fe20003f66270 */
[C---:B------:R-:W-:Y:S02]  /*20230*/  IMAD R23, R83.reuse, UR5, R0 ;  /* 0x0000000553177c24 */ /* 0x040fe4000f8e0200 */
[----:B------:R-:W-:Y:S01]  /*20240*/  IMAD.WIDE.U32 R2, R83, UR4, R20 ;  /* 0x0000000453027c25 */ /* 0x000fe2000f8e0014 */
[----:B------:R-:W-:-:S03]  /*20250*/  ULDC.64 UR4, c[0x0][0xae8] ;  /* 0x0002ba0000047ab9 */ /* 0x000fc60000000a00 */
[----:B------:R-:W-:Y:S02]  /*20260*/  VIADD R0, R16, 0x30820 ;  /* 0x0003082010007836 */ /* 0x000fe40000000000 */
[----:B------:R-:W-:Y:S02]  /*20270*/  VIADD R76, R18, 0x40 ;  /* 0x00000040124c7836 */ /* 0x000fe40000000000 */
[----:B------:R-:W-:Y:S01]  /*20280*/  IMAD R20, R80, UR4, RZ ;  /* 0x0000000450147c24 */ /* 0x000fe2000f8e02ff */
[----:B------:R-:W-:Y:S01]  /*20290*/  PRMT R0, RZ, 0x654, R0 ;  /* 0x00000654ff007816 */ /* 0x000fe20000000000 */
[----:B------:R-:W-:Y:S01]  /*202a0*/  IMAD.IADD R3, R3, 0x1, R23 ;  /* 0x0000000103037824 */ /* 0x000fe200078e0217 */
[-C--:B------:R-:W-:Y:S01]  /*202b0*/  ISETP.GE.AND P0, PT, R76, R77.reuse, PT ;  /* 0x0000004d4c00720c */ /* 0x080fe20003f06270 */
[C---:B------:R-:W-:Y:S01]  /*202c0*/  IMAD R23, R79.reuse, UR5, R20 ;  /* 0x000000054f177c24 */ /* 0x040fe2000f8e0214 */
[-C--:B------:R-:W-:Y:S01]  /*202d0*/  ISETP.GE.AND P1, PT, R234, R77.reuse, PT ;  /* 0x0000004dea00720c */ /* 0x080fe20003f26270 */
[----:B0-----:R0:W-:Y:S01]  /*202e0*/  SYNCS.ARRIVE.TRANS64.RED.A1T0 RZ, [R0+URZ], RZ ;  /* 0x000000ff00ff79a7 */ /* 0x0011e2000810043f */
[----:B------:R-:W-:Y:S01]  /*202f0*/  ISETP.GE.AND P2, PT, R82, R77, PT ;  /* 0x0000004d5200720c */ /* 0x000fe20003f46270 */
[----:B------:R-:W-:-:S04]  /*20300*/  IMAD.WIDE.U32 R76, R79, UR4, R2 ;  /* 0x000000044f4c7c25 */ /* 0x000fc8000f8e0002 */
[----:B------:R-:W-:-:S04]  /*20310*/  IMAD.WIDE R20, R81, 0x80, R18 ;  /* 0x0000008051147825 */ /* 0x000fc800078e0212 */
[C---:B------:R-:W-:Y:S02]  /*20320*/  VIADD R82, R229.reuse, 0xc0 ;  /* 0x000000c0e5527836 */ /* 0x040fe40000000000 */
[----:B------:R-:W-:Y:S02]  /*20330*/  VIADD R83, R229, 0x80 ;  /* 0x00000080e5537836 */ /* 0x000fe40000000000 */
[----:B------:R-:W-:Y:S01]  /*20340*/  IMAD.IADD R81, R77, 0x1, R23 ;  /* 0x000000014d517824 */ /* 0x000fe200078e0217 */
[----:B0-----:R-:W-:Y:S06]  /*20350*/  @P3 BRA `(.L_x_1633) ;  /* 0x0000000000503947 */ /* 0x001fec0003800000 */
        /* <DEDUP_REMOVED lines=11> */
[----:B------:R-:W-:Y:S02]  /*20410*/  LEA R78, P5, R2, UR6, 0x1 ;  /* 0x00000006024e7c11 */ /* 0x000fe4000f8a08ff */
        /* <DEDUP_REMOVED lines=8> */
.L_x_1633:
[----:B------:R-:W-:Y:S05]  /*204a0*/  BSYNC B1 ;  /* 0x0000000000017941 */ /* 0x000fea0003800000 */
.L_x_1632:
[----:B------:R-:W-:Y:S04]  /*204b0*/  BSSY B1, `(.L_x_1634) ;  /* 0x0000018000017945 */ /* 0x000fe80003800000 */
[----:B------:R-:W-:Y:S05]  /*204c0*/  @P1 BRA `(.L_x_1635) ;  /* 0x0000000000581947 */ /* 0x000fea0003800000 */
[----:B0----5:R-:W-:Y:S01]  /*204d0*/  IADD3 R5, P1, R20, 0x20, RZ ;  /* 0x0000002014057810 */ /* 0x021fe20007f3e0ff */
        /* <DEDUP_REMOVED lines=21> */
.L_x_1635:
[----:B------:R-:W-:Y:S05]  /*20630*/  BSYNC B1 ;  /* 0x0000000000017941 */ /* 0x000fea0003800000 */
.L_x_1634:
[----:B------:R-:W-:Y:S04]  /*20640*/  BSSY B1, `(.L_x_1636) ;  /* 0x0000018000017945 */ /* 0x000fe80003800000 */
[----:B------:R-:W-:Y:S05]  /*20650*/  @P0 BRA `(.L_x_1637) ;  /* 0x0000000000580947 */ /* 0x000fea0003800000 */
[----:B01---5:R-:W-:Y:S01]  /*20660*/  IADD3 R5, P0, R20, 0x40, RZ ;  /* 0x0000004014057810 */ /* 0x023fe20007f1e0ff */
        /* <DEDUP_REMOVED lines=21> */
.L_x_1637:
[----:B------:R-:W-:Y:S05]  /*207c0*/  BSYNC B1 ;  /* 0x0000000000017941 */ /* 0x000fea0003800000 */
.L_x_1636:
[----:B------:R-:W-:Y:S05]  /*207d0*/  @P2 BRA `(.L_x_1638) ;  /* 0x0000000c00442947 */ /* 0x000fea0003800000 */
[----:B012--5:R-:W-:Y:S01]  /*207e0*/  IADD3 R5, P0, R20, 0x60, RZ ;  /* 0x0000006014057810 */ /* 0x027fe20007f1e0ff */
        /* <DEDUP_REMOVED lines=9> */
[----:B------:R-:W-:-:S02]  /*20880*/  ULDC.64 UR8, c[0x0][0x208] ;  /* 0x0000820000087ab9 */ /* 0x000fc40000000a00 */
[----:B------:R-:W-:-:S04]  /*20890*/  IMAD R20, R20, UR6, RZ ;  /* 0x0000000614147c24 */ /* 0x000fc8000f8e02ff */
        /* <DEDUP_REMOVED lines=13> */
.L_x_1630:
[----:B------:R-:W2:Y:S01]  /*20970*/  LDL R10, [R1+0x64] ;  /* 0x00006400010a7983 */ /* 0x000ea20000100800 */
[----:B------:R-:W-:Y:S01]  /*20980*/  ULDC.64 UR4, c[0x0][0xbd8] ;  /* 0x0002f60000047ab9 */ /* 0x000fe20000000a00 */
[----:B------:R-:W2:Y:S01]  /*20990*/  LDC.64 R2, c[0x0][0xbd8] ;  /* 0x0002f600ff027b82 */ /* 0x000ea20000000a00 */
[----:B------:R-:W-:Y:S01]  /*209a0*/  ISETP.NE.U32.AND P0, PT, RZ, UR4, PT ;  /* 0x00000004ff007c0c */ /* 0x000fe2000bf05070 */
[----:B------:R-:W-:Y:S01]  /*209b0*/  IMAD.MOV.U32 R7, RZ, RZ, RZ ;  /* 0x000000ffff077224 */ /* 0x000fe200078e00ff */
[----:B------:R-:W-:Y:S02]  /*209c0*/  ULDC.64 UR6, c[0x0][0x208] ;  /* 0x0000820000067ab9 */ /* 0x000fe40000000a00 */
[----:B------:R-:W-:Y:S01]  /*209d0*/  ISETP.NE.AND.EX P0, PT, RZ, UR5, PT, P0 ;  /* 0x00000005ff007c0c */ /* 0x000fe2000bf05300 */
[----:B------:R-:W-:Y:S02]  /*209e0*/  ULDC.64 UR4, c[0x0][0xbe0] ;  /* 0x0002f80000047ab9 */ /* 0x000fe40000000a00 */
[----:B------:R-:W-:-:S04]  /*209f0*/  ISETP.NE.U32.AND P1, PT, RZ, UR4, PT ;  /* 0x00000004ff007c0c */ /* 0x000fc8000bf25070 */
[----:B------:R-:W-:Y:S01]  /*20a00*/  ISETP.NE.AND.EX P1, PT, RZ, UR5, PT, P1 ;  /* 0x00000005ff007c0c */ /* 0x000fe2000bf25310 */
[----:B------:R-:W1:-:S12]  /*20a10*/  S2R R8, SR_TID.X ;  /* 0x0000000000087919 */ /* 0x000e580000002100 */
[----:B------:R-:W3:Y:S01]  /*20a20*/  @P1 LDC.64 R4, c[0x0][0xbe0] ;  /* 0x0002f800ff041b82 */ /* 0x000ee20000000a00 */
[----:B------:R-:W-:Y:S02]  /*20a30*/  ULDC UR4, c[0x0][0xa88] ;  /* 0x0002a20000047ab9 */ /* 0x000fe40000000800 */
[----:B------:R-:W-:Y:S02]  /*20a40*/  IMAD.U32 R0, RZ, RZ, UR4 ;  /* 0x00000004ff007e24 */ /* 0x000fe4000f8e00ff */
[----:B-1----:R-:W-:-:S05]  /*20a50*/  VIADD R6, R8, 0xffffff80 ;  /* 0xffffff8008067836 */ /* 0x002fca0000000000 */
[----:B------:R-:W-:Y:S01]  /*20a60*/  ISETP.GT.AND P2, PT, R6, 0x7f, PT ;  /* 0x0000007f0600780c */ /* 0x000fe20003f44270 */
[----:B--2---:R-:W-:-:S04]  /*20a70*/  IMAD.WIDE R2, R10, 0x4, R2 ;  /* 0x000000040a027825 */ /* 0x004fc800078e0202 */
[----:B---3--:R-:W-:Y:S01]  /*20a80*/  @P1 IMAD.WIDE R4, R10, 0x4, R4 ;  /* 0x000000040a041825 */ /* 0x008fe200078e0204 */
        /* <DEDUP_REMOVED lines=8> */
.L_x_1639:
[----:B------:R-:W2:Y:S04]  /*20b10*/  LDL R13, [R1+0x60] ;  /* 0x00006000010d7983 */ /* 0x000ea80000100800 */
[----:B------:R3:W5:Y:S01]  /*20b20*/  LDL R14, [R1+0x6c] ;  /* 0x00006c00010e7983 */ /* 0x0007620000100800 */
[----:B-1----:R-:W-:Y:S01]  /*20b30*/  SHF.R.S32.HI R2, RZ, 0x1f, R10 ;  /* 0x0000001fff027819 */ /* 0x002fe2000001140a */
[----:B------:R-:W-:Y:S01]  /*20b40*/  BSSY B1, `(.L_x_1640) ;  /* 0x000001d000017945 */ /* 0x000fe20003800000 */
[----:B------:R-:W-:Y:S02]  /*20b50*/  SEL R11, R10, RZ, !P0 ;  /* 0x000000ff0a0b7207 */ /* 0x000fe40004000000 */
[----:B------:R-:W-:Y:S02]  /*20b60*/  SHF.R.S32.HI R12, RZ, 0x1f, R229 ;  /* 0x0000001fff0c7819 */ /* 0x000fe400000114e5 */
[----:B------:R-:W-:-:S02]  /*20b70*/  SEL R10, R2, RZ, !P0 ;  /* 0x000000ff020a7207 */ /* 0x000fc40004000000 */
[----:B-----5:R-:W-:Y:S02]  /*20b80*/  SHF.R.S32.HI R6, RZ, 0x1f, R7 ;  /* 0x0000001fff067819 */ /* 0x020fe40000011407 */
[----:B--2---:R-:W-:Y:S01]  /*20b90*/  SHF.R.S32.HI R9, RZ, 0x1f, R13 ;  /* 0x0000001fff097819 */ /* 0x004fe2000001140d */
[----:B---3--:R-:W-:Y:S06]  /*20ba0*/  @P2 BRA `(.L_x_1641) ;  /* 0x0000000000582947 */ /* 0x008fec0003800000 */
[----:B------:R-:W-:-:S04]  /*20bb0*/  IMAD R2, R14, 0x80, R8 ;  /* 0x000000800e027824 */ /* 0x000fc800078e0208 */
        /* <DEDUP_REMOVED lines=21> */
.L_x_1641:
[----:B------:R-:W-:Y:S05]  /*20d10*/  BSYNC B1 ;  /* 0x0000000000017941 */ /* 0x000fea0003800000 */
.L_x_1640:
[----:B------:R-:W-:Y:S01]  /*20d20*/  ULDC.64 UR4, c[0x0][0xaa0] ;  /* 0x0002a80000047ab9 */ /* 0x000fe20000000a00 */
[----:B------:R-:W-:Y:S01]  /*20d30*/  IMAD.MOV.U32 R2, RZ, RZ, R229 ;  /* 0x000000ffff027224 */ /* 0x000fe200078e00e5 */
[----:B------:R-:W-:Y:S01]  /*20d40*/  BSSY B1, `(.L_x_1642) ;  /* 0x000002f000017945 */ /* 0x000fe20003800000 */
[----:B-1----:R-:W-:Y:S02]  /*20d50*/  IMAD.MOV.U32 R3, RZ, RZ, R12 ;  /* 0x000000ffff037224 */ /* 0x002fe400078e000c */
[----:B------:R-:W-:Y:S02]  /*20d60*/  IMAD R4, R6, UR4, RZ ;  /* 0x0000000406047c24 */ /* 0x000fe4000f8e02ff */
[----:B------:R-:W-:-:S04]  /*20d70*/  IMAD.WIDE.U32 R2, R7, UR4, R2 ;  /* 0x0000000407027c25 */ /* 0x000fc8000f8e0002 */
[----:B------:R-:W-:Y:S01]  /*20d80*/  IMAD R7, R7, UR5, R4 ;  /* 0x0000000507077c24 */ /* 0x000fe2000f8e0204 */
[----:B------:R-:W-:Y:S01]  /*20d90*/  ULDC.64 UR4, c[0x0][0xae0] ;  /* 0x0002b80000047ab9 */ /* 0x000fe20000000a00 */
[----:B------:R-:W-:Y:S02]  /*20da0*/  VIADD R15, R229, 0x80 ;  /* 0x00000080e50f7836 */ /* 0x000fe40000000000 */
[----:B------:R-:W-:Y:S02]  /*20db0*/  IMAD R4, R9, UR4, RZ ;  /* 0x0000000409047c24 */ /* 0x000fe4000f8e02ff */
[----:B------:R-:W-:Y:S02]  /*20dc0*/  IMAD.IADD R3, R3, 0x1, R7 ;  /* 0x0000000103037824 */ /* 0x000fe400078e0207 */
[C---:B------:R-:W-:Y:S02]  /*20dd0*/  IMAD R5, R13.reuse, UR5, R4 ;  /* 0x000000050d057c24 */ /* 0x040fe4000f8e0204 */
[----:B------:R-:W-:Y:S01]  /*20de0*/  IMAD.WIDE.U32 R2, R13, UR4, R2 ;  /* 0x000000040d027c25 */ /* 0x000fe2000f8e0002 */
[----:B------:R-:W-:-:S03]  /*20df0*/  ULDC.64 UR4, c[0x0][0xae8] ;  /* 0x0002ba0000047ab9 */ /* 0x000fc60000000a00 */
[----:B------:R-:W-:Y:S02]  /*20e00*/  IMAD R13, R14, -0x80, R0 ;  /* 0xffffff800e0d7824 */ /* 0x000fe400078e0200 */
[C---:B------:R-:W-:Y:S02]  /*20e10*/  VIADD R0, R18.reuse, 0x40 ;  /* 0x0000004012007836 */ /* 0x040fe40000000000 */
[----:B------:R-:W-:Y:S01]  /*20e20*/  IMAD.IADD R3, R3, 0x1, R5 ;  /* 0x0000000103037824 */ /* 0x000fe200078e0205 */
[-C--:B------:R-:W-:Y:S02]  /*20e30*/  ISETP.GE.AND P2, PT, R18, R13.reuse, PT ;  /* 0x0000000d1200720c */ /* 0x080fe40003f46270 */
[-C--:B------:R-:W-:Y:S01]  /*20e40*/  ISETP.GE.AND P0, PT, R0, R13.reuse, PT ;  /* 0x0000000d0000720c */ /* 0x080fe20003f06270 */
[----:B------:R-:W-:Y:S01]  /*20e50*/  IMAD R0, R10, UR4, RZ ;  /* 0x000000040a007c24 */ /* 0x000fe2000f8e02ff */
[----:B------:R-:W-:Y:S01]  /*20e60*/  ISETP.GE.AND P1, PT, R234, R13, PT ;  /* 0x0000000dea00720c */ /* 0x000fe20003f26270 */
[----:B------:R-:W-:-:S04]  /*20e70*/  IMAD.WIDE.U32 R4, R11, UR4, R2 ;  /* 0x000000040b047c25 */ /* 0x000fc8000f8e0002 */
[----:B------:R-:W-:Y:S02]  /*20e80*/  IMAD.MOV.U32 R2, RZ, RZ, R18 ;  /* 0x000000ffff027224 */ /* 0x000fe400078e0012 */
[----:B------:R-:W-:Y:S02]  /*20e90*/  IMAD.MOV.U32 R3, RZ, RZ, R19 ;  /* 0x000000ffff037224 */ /* 0x000fe400078e0013 */
[----:B------:R-:W-:Y:S02]  /*20ea0*/  IMAD R9, R11, UR5, R0 ;  /* 0x000000050b097c24 */ /* 0x000fe4000f8e0200 */
[----:B------:R-:W-:-:S04]  /*20eb0*/  IMAD.WIDE R6, R14, 0x80, R2 ;  /* 0x000000800e067825 */ /* 0x000fc800078e0202 */
[----:B------:R-:W-:Y:S02]  /*20ec0*/  VIADD R14, R229, 0xc0 ;  /* 0x000000c0e50e7836 */ /* 0x000fe40000000000 */
        /* <DEDUP_REMOVED lines=22> */
.L_x_1643:
[----:B------:R-:W-:Y:S05]  /*21030*/  BSYNC B1 ;  /* 0x0000000000017941 */ /* 0x000fea0003800000 */
.L_x_1642:
[----:B------:R-:W2:Y:S01]  /*21040*/  LDL R0, [R1+0x70] ;  /* 0x0000700001007983 */ /* 0x000ea20000100800 */
[----:B------:R-:W-:Y:S01]  /*21050*/  BSSY B1, `(.L_x_1644) ;  /* 0x0000019000017945 */ /* 0x000fe20003800000 */
[----:B--2---:R-:W-:-:S03]  /*21060*/  ISETP.GE.AND P2, PT, R0, R13, PT ;  /* 0x0000000d0000720c */ /* 0x004fc60003f46270 */
[----:B------:R-:W-:Y:S10]  /*21070*/  @P1 BRA `(.L_x_1645) ;  /* 0x0000000000581947 */ /* 0x000ff40003800000 */
[----:B-1----:R-:W-:Y:S01]  /*21080*/  IADD3 R9, P1, R6, 0x20, RZ ;  /* 0x0000002006097810 */ /* 0x002fe20007f3e0ff */
        /* <DEDUP_REMOVED lines=21> */
.L_x_1645:
[----:B------:R-:W-:Y:S05]  /*211e0*/  BSYNC B1 ;  /* 0x0000000000017941 */ /* 0x000fea0003800000 */
.L_x_1644:
[----:B------:R-:W-:Y:S04]  /*211f0*/  BSSY B1, `(.L_x_1646) ;  /* 0x0000018000017945 */ /* 0x000fe80003800000 */
[----:B------:R-:W-:Y:S05]  /*21200*/  @P0 BRA `(.L_x_1647) ;  /* 0x0000000000580947 */ /* 0x000fea0003800000 */
[----:B-12---:R-:W-:Y:S01]  /*21210*/  IADD3 R9, P0, R6, 0x40, RZ ;  /* 0x0000004006097810 */ /* 0x006fe20007f1e0ff */
        /* <DEDUP_REMOVED lines=21> */
.L_x_1647:
[----:B------:R-:W-:Y:S05]  /*21370*/  BSYNC B1 ;  /* 0x0000000000017941 */ /* 0x000fea0003800000 */
.L_x_1646:
        /* <DEDUP_REMOVED lines=23> */
.L_x_1638:
[----:B------:R-:W-:Y:S05]  /*214f0*/  BSYNC B0 ;  /* 0x0000000000007941 */ /* 0x000fea0003800000 */
.L_x_1629:
[----:B------:R-:W3:Y:S01]  /*21500*/  LDL R0, [R1+0x1c] ;  /* 0x00001c0001007983 */ /* 0x000ee20000100800 */
[----:B------:R-:W-:Y:S02]  /*21510*/  ULDC UR4, c[0x0][0xc14] ;  /* 0x0003050000047ab9 */ /* 0x000fe40000000800 */
[----:B---3--:R-:W-:-:S13]  /*21520*/  ISETP.GE.AND P0, PT, R0, UR4, PT ;  /* 0x0000000400007c0c */ /* 0x008fda000bf06270 */
[----:B------:R-:W-:Y:S05]  /*21530*/  @!P0 BRA `(.L_x_1648) ;  /* 0xfffffdfc00bc8947 */ /* 0x000fea000383ffff */
[----:B------:R-:W-:Y:S05]  /*21540*/  BRA `(.L_x_1336) ;  /* 0x0000006c008c7947 */ /* 0x000fea0003800000 */
.L_x_1334:
[----:B------:R-:W-:-:S08]  /*21550*/  NOP ;  /* 0x0000000000007918 */ /* 0x000fd00000000000 */
[----:B0-----:R-:W0:-:S00]  /*21560*/  USETMAXREG.DEALLOC.CTAPOOL 0x18 ;  /* 0x00000018000079c8 */ /* 0x001e0000080e0500 */
[----:B0-----:R-:W-:-:S06]  /*21570*/  LOP3.LUT R0, R0, 0x3, RZ, 0xc0, !PT ;  /* 0x0000000300007812 */ /* 0x001fcc00078ec0ff */
[----:B------:R-:W0:Y:S02]  /*21580*/  SHFL.IDX PT, R0, R0, RZ, 0x1f ;  /* 0x00001fff00007589 */ /* 0x000e2400000e0000 */
[----:B0-----:R-:W-:-:S13]  /*21590*/  ISETP.NE.AND P0, PT, R0, RZ, PT ;  /* 0x000000ff0000720c */ /* 0x001fda0003f05270 */
[----:B------:R-:W-:Y:S05]  /*215a0*/  @P0 BRA `(.L_x_1336) ;  /* 0x0000006c00740947 */ /* 0x000fea0003800000 */
        /* <DEDUP_REMOVED lines=17> */
[----:B------:R-:W-:-:S09]  /*216c0*/  LOP3.LUT R0, R0, 0xfffffffe, RZ, 0xc0, !PT ;  /* 0xfffffffe00007812 */ /* 0x000fd200078ec0ff */
        /* <DEDUP_REMOVED lines=14> */
[----:B-1----:R-:W-:Y:S01]  /*217b0*/  SEL R3, R6, RZ, P0 ;  /* 0x000000ff06037207 */ /* 0x002fe20000000000 */
[----:B------:R-:W-:Y:S01]  /*217c0*/  IMAD.MOV.U32 R6, RZ, RZ, RZ ;  /* 0x000000ffff067224 */ /* 0x000fe200078e00ff */
        /* <DEDUP_REMOVED lines=22> */
.L_x_1653:
        /* <DEDUP_REMOVED lines=16> */
.L_x_1652:
[----:B------:R-:W-:Y:S05]  /*21a30*/  BSYNC B0 ;  /* 0x0000000000007941 */ /* 0x000fea0003800000 */
.L_x_1651:
        /* <DEDUP_REMOVED lines=25> */
.L_x_1649:
[----:B------:R-:W-:Y:S01]  /*21bd0*/  IMAD.IADD R7, R5, 0x1, -R2 ;  /* 0x0000000105077824 */ /* 0x000fe200078e0a02 */
[----:B------:R-:W-:-:S03]  /*21be0*/  ULDC.64 UR8, c[0x0][0x208] ;  /* 0x0000820000087ab9 */ /* 0x000fc60000000a00 */
        /* <DEDUP_REMOVED lines=19> */
.L_x_1654:
        /* <DEDUP_REMOVED lines=56> */
.L_x_1650:
[----:B------:R-:W-:Y:S02]  /*220a0*/  IMAD.MOV.U32 R17, RZ, RZ, RZ ;  /* 0x000000ffff117224 */ /* 0x000fe400078e00ff */
[----:B------:R-:W-:Y:S02]  /*220b0*/  IMAD.U32 R16, RZ, RZ, UR6 ;  /* 0x00000006ff107e24 */ /* 0x000fe4000f8e00ff */
[----:B------:R-:W-:-:S07]  /*220c0*/  IMAD.MOV.U32 R18, RZ, RZ, RZ ;  /* 0x000000ffff127224 */ /* 0x000fce00078e00ff */
.L_x_1655:
        /* <DEDUP_REMOVED lines=16> */
[----:B------:R-:W-:Y:S01]  /*221d0*/  ULDC.64 UR36, c[0x0][0x198] ;  /* 0x0000660000247ab9 */ /* 0x000fe20000000a00 */
[----:B------:R-:W-:Y:S02]  /*221e0*/  ULDC UR38, c[0x0][0xc] ;  /* 0x0000030000267ab9 */ /* 0x000fe40000000800 */
[----:B------:R1:W-:Y:S04]  /*221f0*/  STL [R1+0x10], R0 ;  /* 0x0000100001007387 */ /* 0x0003e80000100800 */
[----:B------:R1:W-:Y:S04]  /*22200*/  STL [R1+0xc], RZ ;  /* 0x00000cff01007387 */ /* 0x0003e80000100800 */
[----:B------:R1:W-:Y:S04]  /*22210*/  STL [R1], RZ ;  /* 0x000000ff01007387 */ /* 0x0003e80000100800 */
[----:B------:R1:W-:Y:S02]  /*22220*/  STL [R1+0x8], R0 ;  /* 0x0000080001007387 */ /* 0x0003e40000100800 */
.L_x_1759:
[----:B------:R-:W-:Y:S05]  /*22230*/  YIELD ;  /* 0x0000000000007946 */ /* 0x000fea0003800000 */
[----:B------:R-:W-:Y:S01]  /*22240*/  ULDC.64 UR4, c[0x0][0xa28] ;  /* 0x00028a0000047ab9 */ /* 0x000fe20000000a00 */
[----:B------:R-:W-:Y:S01]  /*22250*/  IMAD.MOV.U32 R9, RZ, RZ, RZ ;  /* 0x000000ffff097224 */ /* 0x000fe200078e00ff */
[----:B------:R-:W-:Y:S01]  /*22260*/  ISETP.NE.U32.AND P0, PT, RZ, UR4, PT ;  /* 0x00000004ff007c0c */ /* 0x000fe2000bf05070 */
[----:B------:R-:W-:Y:S01]  /*22270*/  ULDC.64 UR6, c[0x0][0x208] ;  /* 0x0000820000067ab9 */ /* 0x000fe20000000a00 */
[----:B-1----:R-:W-:Y:S01]  /*22280*/  IMAD.MOV.U32 R0, RZ, RZ, RZ ;  /* 0x000000ffff007224 */ /* 0x002fe200078e00ff */
[----:B------:R-:W-:Y:S01]  /*22290*/  ULDC.64 UR8, c[0x0][0xa08] ;  /* 0x0002820000087ab9 */ /* 0x000fe20000000a00 */
[----:B------:R-:W-:Y:S01]  /*222a0*/  ISETP.NE.AND.EX P0, PT, RZ, UR5, PT, P0 ;  /* 0x00000005ff007c0c */ /* 0x000fe2000bf05300 */
[----:B------:R-:W-:Y:S01]  /*222b0*/  ULDC.64 UR4, c[0x0][0xa00] ;  /* 0x0002800000047ab9 */ /* 0x000fe20000000a00 */
[----:B------:R-:W-:-:S11]  /*222c0*/  ULDC.64 UR10, c[0x0][0xa10] ;  /* 0x00028400000a7ab9 */ /* 0x000fd60000000a00 */
        /* <DEDUP_REMOVED lines=12> */
[----:B------:R-:W1:Y:S01]  /*22390*/  @P0 LDC.64 R4, c[0x0][0xa18] ;  /* 0x00028600ff040b82 */ /* 0x000e620000000a00 */
[----:B------:R-:W-:-:S04]  /*223a0*/  ISETP.NE.U32.AND P1, PT, RZ, UR8, PT ;  /* 0x00000008ff007c0c */ /* 0x000fc8000bf25070 */
[----:B------:R-:W-:Y:S02]  /*223b0*/  ISETP.NE.AND.EX P3, PT, RZ, UR9, PT, P1 ;  /* 0x00000009ff007c0c */ /* 0x000fe4000bf65310 */
[----:B------:R-:W-:-:S04]  /*223c0*/  ISETP.NE.U32.AND P1, PT, RZ, UR10, PT ;  /* 0x0000000aff007c0c */ /* 0x000fc8000bf25070 */
[----:B------:R-:W-:Y:S01]  /*223d0*/  ISETP.NE.AND.EX P1, PT, RZ, UR11, PT, P1 ;  /* 0x0000000bff007c0c */ /* 0x000fe2000bf25310 */
[----:B-1----:R-:W-:Y:S01]  /*223e0*/  @P0 IMAD.WIDE R4, R19, 0x4, R4 ;  /* 0x0000000413040825 */ /* 0x002fe200078e0204 */
[----:B--2---:R1:W-:Y:S03]  /*223f0*/  STL [R1+0x28], R0 ;  /* 0x0000280001007387 */ /* 0x0043e60000100800 */
[----:B-1----:R-:W-:Y:S01]  /*22400*/  IMAD.U32 R0, RZ, RZ, UR4 ;  /* 0x00000004ff007e24 */ /* 0x002fe2000f8e00ff */
[----:B------:R-:W-:Y:S02]  /*22410*/  ULDC.64 UR4, c[0x0][0x3f8] ;  /* 0x0000fe0000047ab9 */ /* 0x000fe40000000a00 */
[----:B------:R-:W-:-:S03]  /*22420*/  UISETP.NE.U32.AND UP0, UPT, UR4, URZ, UPT ;  /* 0x0000003f0400728c */ /* 0x000fc6000bf05070 */
[----:B------:R-:W-:Y:S01]  /*22430*/  ULDC UR4, c[0x0][0x404] ;  /* 0x0001010000047ab9 */ /* 0x000fe20000000800 */
[----:B------:R-:W-:Y:S01]  /*22440*/  UISETP.NE.AND.EX UP0, UPT, UR5, URZ, UPT, UP0 ;  /* 0x0000003f0500728c */ /* 0x000fe2000bf05300 */
[----:B------:R1:W5:Y:S01]  /*22450*/  @P0 LDG.E R0, desc[UR6][R4.64] ;  /* 0x0000000604000981 */ /* 0x000362000c1e1900 */
[----:B------:R-:W-:Y:S01]  /*22460*/  ULDC UR6, c[0x0][0x338] ;  /* 0x0000ce0000067ab9 */ /* 0x000fe20000000800 */
[----:B------:R-:W-:Y:S01]  /*22470*/  ULDC UR5, c[0x0][0x2e0] ;  /* 0x0000b80000057ab9 */ /* 0x000fe20000000800 */
[----:B------:R-:W-:Y:S01]  /*22480*/  USEL UR4, UR4, 0x1, UP0 ;  /* 0x0000000104047887 */ /* 0x000fe20008000000 */
[----:B------:R-:W-:-:S03]  /*22490*/  IMAD.U32 R10, RZ, RZ, UR6 ;  /* 0x00000006ff0a7e24 */ /* 0x000fc6000f8e00ff */
[----:B------:R-:W-:-:S06]  /*224a0*/  UIMAD UR4, UR4, UR5, URZ ;  /* 0x00000005040472a4 */ /* 0x000fcc000f8e023f */
[----:B-1----:R-:W-:Y:S01]  /*224b0*/  IMAD.U32 R4, RZ, RZ, UR4 ;  /* 0x00000004ff047e24 */ /* 0x002fe2000f8e00ff */
[----:B------:R-:W-:Y:S06]  /*224c0*/  @P0 BRA `(.L_x_1657) ;  /* 0x0000000000140947 */ /* 0x000fec0003800000 */
[----:B------:R-:W-:Y:S05]  /*224d0*/  @!P2 BRA `(.L_x_1657) ;  /* 0x000000000010a947 */ /* 0x000fea0003800000 */
[----:B------:R-:W-:Y:S02]  /*224e0*/  ULDC.64 UR4, c[0x0][0x208] ;  /* 0x0000820000047ab9 */ /* 0x000fe40000000a00 */
[----:B------:R-:W2:Y:S04]  /*224f0*/  LDG.E R5, desc[UR4][R2.64] ;  /* 0x0000000402057981 */ /* 0x000ea8000c1e1900 */
[----:B-----5:R-:W2:Y:S02]  /*22500*/  LDG.E R0, desc[UR4][R2.64+0x4] ;  /* 0x0000040402007981 */ /* 0x020ea4000c1e1900 */
[----:B--2---:R-:W-:-:S07]  /*22510*/  IMAD.IADD R0, R0, 0x1, -R5 ;  /* 0x0000000100007824 */ /* 0x004fce00078e0a05 */
.L_x_1657:
[----:B------:R-:W1:Y:S01]  /*22520*/  LDC.64 R6, c[0x0][0xa08] ;  /* 0x00028200ff067b82 */ /* 0x000e620000000a00 */
[----:B------:R-:W-:Y:S01]  /*22530*/  IMAD.MOV.U32 R8, RZ, RZ, RZ ;  /* 0x000000ffff087224 */ /* 0x000fe200078e00ff */
[----:B------:R-:W-:-:S06]  /*22540*/  ULDC.64 UR4, c[0x0][0x208] ;  /* 0x0000820000047ab9 */ /* 0x000fcc0000000a00 */
[----:B------:R-:W2:Y:S01]  /*22550*/  LDC.64 R2, c[0x0][0xa10] ;  /* 0x00028400ff027b82 */ /* 0x000ea20000000a00 */
[----:B-1----:R-:W-:-:S05]  /*22560*/  IMAD.WIDE R6, R19, 0x4, R6 ;  /* 0x0000000413067825 */ /* 0x002fca00078e0206 */
[----:B------:R-:W3:Y:S01]  /*22570*/  @P3 LDG.E R8, desc[UR4][R6.64] ;  /* 0x0000000406083981 */ /* 0x000ee2000c1e1900 */
[----:B------:R-:W-:Y:S02]  /*22580*/  IMAD.MOV.U32 R5, RZ, RZ, RZ ;  /* 0x000000ffff057224 */ /* 0x000fe400078e00ff */
[----:B--2---:R-:W-:-:S05]  /*22590*/  IMAD.WIDE R2, R19, 0x4, R2 ;  /* 0x0000000413027825 */ /* 0x004fca00078e0202 */
[----:B------:R1:W5:Y:S01]  /*225a0*/  @P1 LDG.E R5, desc[UR4][R2.64] ;  /* 0x0000000402051981 */ /* 0x000362000c1e1900 */
[----:B------:R-:W-:Y:S02]  /*225b0*/  ULDC.64 UR4, c[0x0][0xa20] ;  /* 0x0002880000047ab9 */ /* 0x000fe40000000a00 */
[----:B------:R-:W-:-:S04]  /*225c0*/  ISETP.NE.U32.AND P0, PT, RZ, UR4, PT ;  /* 0x00000004ff007c0c */ /* 0x000fc8000bf05070 */
[----:B------:R-:W-:Y:S01]  /*225d0*/  ISETP.NE.AND.EX P0, PT, RZ, UR5, PT, P0 ;  /* 0x00000005ff007c0c */ /* 0x000fe2000bf05300 */
[----:B---3-5:R-:W-:-:S05]  /*225e0*/  IMAD.IADD R8, R8, 0x1, R9 ;  /* 0x0000000108087824 */ /* 0x028fca00078e0209 */
[----:B------:R1:W-:Y:S07]  /*225f0*/  STL [R1+0x4], R8 ;  /* 0x0000040801007387 */ /* 0x0003ee0000100800 */
[----:B------:R-:W-:Y:S05]  /*22600*/  @!P0 BRA `(.L_x_1658) ;  /* 0x0000000000148947 */ /* 0x000fea0003800000 */
[----:B------:R-:W2:Y:S01]  /*22610*/  LDC.64 R6, c[0x0][0xa20] ;  /* 0x00028800ff067b82 */ /* 0x000ea20000000a00 */
[----:B------:R-:W-:Y:S01]  /*22620*/  ULDC.64 UR4, c[0x0][0x208] ;  /* 0x0000820000047ab9 */ /* 0x000fe20000000a00 */
[----:B--2---:R-:W-:-:S05]  /*22630*/  IMAD.WIDE R6, R19, 0x4, R6 ;  /* 0x0000000413067825 */ /* 0x004fca00078e0206 */
[----:B------:R2:W5:Y:S01]  /*22640*/  LDG.E R4, desc[UR4][R6.64] ;  /* 0x0000000406047981 */ /* 0x000562000c1e1900 */
[----:B------:R-:W-:Y:S05]  /*22650*/  BRA `(.L_x_1659) ;  /* 0x0000000000147947 */ /* 0x000fea0003800000 */
.L_x_1658:
[----:B------:R-:W-:Y:S05]  /*22660*/  @!P3 BRA `(.L_x_1659) ;  /* 0x000000000010b947 */ /* 0x000fea0003800000 */
[----:B------:R-:W-:Y:S02]  /*22670*/  ULDC.64 UR4, c[0x0][0x208] ;  /* 0x0000820000047ab9 */ /* 0x000fe40000000a00 */
[----:B------:R-:W2:Y:S04]  /*22680*/  LDG.E R4, desc[UR4][R6.64] ;  /* 0x0000000406047981 */ /* 0x000ea8000c1e1900 */
[----:B------:R-:W2:Y:S02]  /*22690*/  LDG.E R6, desc[UR4][R6.64+0x4] ;  /* 0x0000040406067981 */ /* 0x000ea4000c1e1900 */
[----:B--2---:R-:W-:-:S07]  /*226a0*/  IMAD.IADD R4, R6, 0x1, -R4 ;  /* 0x0000000106047824 */ /* 0x004fce00078e0a04 */
.L_x_1659:
[----:B------:R-:W-:Y:S02]  /*226b0*/  ULDC.64 UR4, c[0x0][0x208] ;  /* 0x0000820000047ab9 */ /* 0x000fe40000000a00 */
[----:B--2---:R-:W2:Y:S04]  /*226c0*/  @P1 LDG.E R6, desc[UR4][R2.64] ;  /* 0x0000000402061981 */ /* 0x004ea8000c1e1900 */
[----:B-1----:R-:W2:Y:S01]  /*226d0*/  @P1 LDG.E R2, desc[UR4][R2.64+0x4] ;  /* 0x0000040402021981 */ /* 0x002ea2000c1e1900 */
[----:B-----5:R-:W-:Y:S01]  /*226e0*/  IMAD.IADD R9, R4, 0x1, -R9 ;  /* 0x0000000104097824 */ /* 0x020fe200078e0a09 */
[----:B------:R-:W-:Y:S01]  /*226f0*/  LEA R4, R17, 0x80, 0x7 ;  /* 0x0000008011047811 */ /* 0x000fe200078e38ff */
[----:B--2---:R-:W-:-:S04]  /*22700*/  @P1 IMAD.IADD R10, R2, 0x1, -R6 ;  /* 0x00000001020a1824 */ /* 0x004fc800078e0a06 */
[----:B------:R-:W-:-:S04]  /*22710*/  IMAD.IADD R8, R9, 0x1, R10 ;  /* 0x0000000109087824 */ /* 0x000fc800078e020a */
[C---:B------:R-:W-:Y:S01]  /*22720*/  VIADD R20, R8.reuse, 0x3f ;  /* 0x0000003f08147836 */ /* 0x040fe20000000000 */
[----:B------:R-:W-:-:S04]  /*22730*/  IADD3 R4, R8, R4, -R0 ;  /* 0x0000000408047210 */ /* 0x000fc80007ffe800 */
[----:B------:R-:W-:-:S04]  /*22740*/  SHF.R.S32.HI R2, RZ, 0x1f, R20 ;  /* 0x0000001fff027819 */ /* 0x000fc80000011414 */
[----:B------:R-:W-:Y:S02]  /*22750*/  LEA.HI R20, R2, R20, RZ, 0x6 ;  /* 0x0000001402147211 */ /* 0x000fe400078f30ff */
[----:B------:R-:W1:Y:S02]  /*22760*/  LDC.64 R2, c[0x0][0x9e0] ;  /* 0x00027800ff027b82 */ /* 0x000e640000000a00 */
[----:B------:R-:W-:Y:S02]  /*22770*/  SHF.R.S32.HI R20, RZ, 0x6, R20 ;  /* 0x00000006ff147819 */ /* 0x000fe40000011414 */
[----:B-1----:R-:W-:Y:S01]  /*22780*/  ISETP.GE.AND P2, PT, R3, 0x1, PT ;  /* 0x000000010300780c */ /* 0x002fe20003f46270 */
[----:B------:R-:W-:-:S12]  /*22790*/  IMAD.IADD R2, R4, 0x1, R2 ;  /* 0x0000000104027824 */ /* 0x000fd800078e0202 */
[----:B------:R-:W-:Y:S05]  /*227a0*/  @!P2 BRA `(.L_x_1660) ;  /* 0x000000000048a947 */ /* 0x000fea0003800000 */
        /* <DEDUP_REMOVED lines=11> */
.L_x_1662:
[----:B------:R-:W-:-:S13]  /*22860*/  ISETP.NE.AND P0, PT, R3, 0x1, PT ;  /* 0x000000010300780c */ /* 0x000fda0003f05270 */
[----:B------:R-:W1:Y:S02]  /*22870*/  @P0 LDC.64 R6, c[0x0][0x9e8] ;  /* 0x00027a00ff060b82 */ /* 0x000e640000000a00 */
[----:B-1----:R-:W-:-:S05]  /*22880*/  @P0 IMAD.HI.U32 R6, R11, R6, RZ ;  /* 0x000000060b060227 */ /* 0x002fca00078e00ff */
[----:B------:R-:W-:-:S07]  /*22890*/  @P0 SHF.R.U32.HI R11, RZ, R7, R6 ;  /* 0x00000007ff0b0219 */ /* 0x000fce0000011606 */
.L_x_1663:
[----:B------:R-:W-:Y:S05]  /*228a0*/  BSYNC B0 ;  /* 0x0000000000007941 */ /* 0x000fea0003800000 */
.L_x_1661:
[----:B------:R-:W-:-:S05]  /*228b0*/  IMAD R11, R11, R3, R3 ;  /* 0x000000030b0b7224 */ /* 0x000fca00078e0203 */
[----:B------:R-:W-:-:S07]  /*228c0*/  VIMNMX R2, R2, R11, PT ;  /* 0x0000000b02027248 */ /* 0x000fce0003fe0100 */
.L_x_1660:
        /* <DEDUP_REMOVED lines=15> */
.L_x_1666:
[----:B------:R-:W-:Y:S01]  /*229c0*/  ISETP.NE.AND P0, PT, R3, 0x1, PT ;  /* 0x000000010300780c */ /* 0x000fe20003f05270 */
[----:B------:R-:W-:-:S12]  /*229d0*/  IMAD.MOV.U32 R11, RZ, RZ, R0 ;  /* 0x000000ffff0b7224 */ /* 0x000fd800078e0000 */
[----:B------:R-:W1:Y:S02]  /*229e0*/  @P0 LDC.64 R6, c[0x0][0x9e8] ;  /* 0x00027a00ff060b82 */ /* 0x000e640000000a00 */
[----:B-1----:R-:W-:-:S05]  /*229f0*/  @P0 IMAD.HI.U32 R6, R0, R6, RZ ;  /* 0x0000000600060227 */ /* 0x002fca00078e00ff */
[----:B------:R-:W-:-:S07]  /*22a00*/  @P0 SHF.R.U32.HI R11, RZ, R7, R6 ;  /* 0x00000007ff0b0219 */ /* 0x000fce0000011606 */
.L_x_1667:
[----:B------:R-:W-:Y:S05]  /*22a10*/  BSYNC B0 ;  /* 0x0000000000007941 */ /* 0x000fea0003800000 */
.L_x_1665:
[----:B------:R-:W-:-:S05]  /*22a20*/  IMAD R3, R11, R3, RZ ;  /* 0x000000030b037224 */ /* 0x000fca00078e02ff */
[----:B------:R-:W-:-:S07]  /*22a30*/  VIMNMX R8, R8, R3, !PT ;  /* 0x0000000308087248 */ /* 0x000fce0007fe0100 */
.L_x_1664:
[----:B------:R-:W-:Y:S01]  /*22a40*/  VIADD R2, R2, 0x3f ;  /* 0x0000003f02027836 */ /* 0x000fe20000000000 */
[----:B------:R-:W-:Y:S01]  /*22a50*/  BSSY B0, `(.L_x_1668) ;  /* 0x0000103000007945 */ /* 0x000fe20003800000 */
[----:B------:R-:W-:-:S03]  /*22a60*/  PLOP3.LUT P2, PT, PT, PT, PT, 0x80, 0x0 ;  /* 0x000000000000781c */ /* 0x000fc60003f4f070 */
[----:B------:R-:W-:-:S04]  /*22a70*/  SHF.R.S32.HI R3, RZ, 0x1f, R2 ;  /* 0x0000001fff037819 */ /* 0x000fc80000011402 */
[----:B------:R-:W-:Y:S02]  /*22a80*/  LEA.HI R3, R3, R2, RZ, 0x6 ;  /* 0x0000000203037211 */ /* 0x000fe400078f30ff */
[----:B------:R-:W-:Y:S02]  /*22a90*/  SHF.R.S32.HI R2, RZ, 0x1f, R8 ;  /* 0x0000001fff027819 */ /* 0x000fe40000011408 */
[----:B------:R-:W-:Y:S02]  /*22aa0*/  SHF.R.S32.HI R3, RZ, 0x6, R3 ;  /* 0x00000006ff037819 */ /* 0x000fe40000011403 */
[----:B------:R-:W-:Y:S02]  /*22ab0*/  LEA.HI R2, R2, R8, RZ, 0x6 ;  /* 0x0000000802027211 */ /* 0x000fe400078f30ff */
[----:B------:R-:W-:Y:S02]  /*22ac0*/  VIMNMX R3, R20, R3, PT ;  /* 0x0000000314037248 */ /* 0x000fe40003fe0100 */
[----:B------:R-:W-:-:S03]  /*22ad0*/  SHF.R.S32.HI R2, RZ, 0x6, R2 ;  /* 0x00000006ff027819 */ /* 0x000fc60000011402 */
[----:B------:R-:W-:Y:S01]  /*22ae0*/  IMAD R3, R3, 0x40, -R9 ;  /* 0x0000004003037824 */ /* 0x000fe200078e0a09 */
[----:B------:R-:W-:-:S04]  /*22af0*/  VIMNMX R2, RZ, R2, !PT ;  /* 0x00000002ff027248 */ /* 0x000fc80007fe0100 */
[----:B------:R-:W-:Y:S01]  /*22b00*/  VIMNMX R3, R3, R10, PT ;  /* 0x0000000a03037248 */ /* 0x000fe20003fe0100 */
[----:B------:R-:W-:-:S05]  /*22b10*/  IMAD R2, R2, 0x40, -R9 ;  /* 0x0000004002027824 */ /* 0x000fca00078e0a09 */
[----:B------:R-:W-:-:S04]  /*22b20*/  VIMNMX R2, RZ, R2, !PT ;  /* 0x00000002ff027248 */ /* 0x000fc80007fe0100 */
[----:B------:R-:W-:Y:S02]  /*22b30*/  ISETP.GT.AND P0, PT, R3, R2, PT ;  /* 0x000000020300720c */ /* 0x000fe40003f04270 */
[----:B------:R-:W-:-:S05]  /*22b40*/  SHF.R.U32.HI R2, RZ, 0x6, R2 ;  /* 0x00000006ff027819 */ /* 0x000fca0000011602 */
[----:B------:R-:W-:-:S06]  /*22b50*/  IMAD.MOV.U32 R7, RZ, RZ, R2 ;  /* 0x000000ffff077224 */ /* 0x000fcc00078e0002 */
[----:B------:R-:W-:-:S05]  /*22b60*/  @P0 VIADD R3, R3, 0x3f ;  /* 0x0000003f03030836 */ /* 0x000fca0000000000 */
[----:B------:R-:W-:-:S04]  /*22b70*/  @P0 SHF.R.S32.HI R6, RZ, 0x1f, R3 ;  /* 0x0000001fff060819 */ /* 0x000fc80000011403 */
[----:B------:R-:W-:-:S04]  /*22b80*/  @P0 LEA.HI R6, R6, R3, RZ, 0x6 ;  /* 0x0000000306060211 */ /* 0x000fc800078f30ff */
[----:B------:R-:W-:-:S04]  /*22b90*/  @P0 SHF.R.S32.HI R7, RZ, 0x6, R6 ;  /* 0x00000006ff070819 */ /* 0x000fc80000011406 */
[----:B------:R-:W-:-:S13]  /*22ba0*/  ISETP.GT.AND P0, PT, R7, R2, PT ;  /* 0x000000020700720c */ /* 0x000fda0003f04270 */
[----:B------:R-:W-:Y:S05]  /*22bb0*/  @!P0 BRA `(.L_x_1669) ;  /* 0x0000000c00b08947 */ /* 0x000fea0003800000 */
[----:B------:R-:W1:Y:S01]  /*22bc0*/  LDC R3, c[0x0][0x428] ;  /* 0x00010a00ff037b82 */ /* 0x000e620000000800 */
[----:B------:R-:W-:Y:S01]  /*22bd0*/  UMOV UR4, 0xffffffff ;  /* 0xffffffff00047882 */ /* 0x000fe20000000000 */
[----:B-1----:R-:W-:Y:S01]  /*22be0*/  ISETP.NE.AND P0, PT, R3, 0x1, PT ;  /* 0x000000010300780c */ /* 0x002fe20003f05270 */
[----:B------:R-:W-:-:S12]  /*22bf0*/  IMAD.MOV.U32 R3, RZ, RZ, R18 ;  /* 0x000000ffff037224 */ /* 0x000fd800078e0012 */
[----:B------:R-:W1:Y:S08]  /*22c00*/  @P0 LDC R8, c[0x0][0x42c] ;  /* 0x00010b00ff080b82 */ /* 0x000e700000000800 */
[----:B------:R-:W2:Y:S01]  /*22c10*/  @P0 LDC R6, c[0x0][0x430] ;  /* 0x00010c00ff060b82 */ /* 0x000ea20000000800 */
[----:B-1----:R-:W-:-:S05]  /*22c20*/  @P0 IMAD.HI.U32 R8, R18, R8, RZ ;  /* 0x0000000812080227 */ /* 0x002fca00078e00ff */
[----:B--2---:R-:W-:Y:S02]  /*22c30*/  @P0 SHF.R.U32.HI R3, RZ, R6, R8 ;  /* 0x00000006ff030219 */ /* 0x004fe40000011608 */
[----:B------:R-:W-:Y:S01]  /*22c40*/  SEL R6, R19, RZ, !P1 ;  /* 0x000000ff13067207 */ /* 0x000fe20004800000 */
[----:B------:R-:W-:Y:S06]  /*22c50*/  BRA.DIV UR4, `(.L_x_1670) ;  /* 0x0000006e04e87947 */ /* 0x000fec000b800000 */
.L_x_1874:
[----:B------:R-:W-:-:S03]  /*22c60*/  UMOV UR4, 0xffffffff ;  /* 0xffffffff00047882 */ /* 0x000fc60000000000 */
[----:B------:R-:W-:Y:S05]  /*22c70*/  BRA.DIV UR4, `(.L_x_1671) ;  /* 0x0000007204147947 */ /* 0x000fea000b800000 */
[----:B------:R-:W-:-:S13]  /*22c80*/  ELECT P6, URZ, PT ;  /* 0x00000000003f782f */ /* 0x000fda00038c0000 */
.L_x_1877:
[----:B------:R-:W2:Y:S01]  /*22c90*/  LDL R8, [R1+0x24] ;  /* 0x0000240001087983 */ /* 0x000ea20000100800 */
[----:B------:R-:W-:Y:S01]  /*22ca0*/  BSSY B1, `(.L_x_1672) ;  /* 0x000000b000017945 */ /* 0x000fe20003800000 */
[----:B------:R-:W1:Y:S01]  /*22cb0*/  S2R R12, SR_CgaCtaId ;  /* 0x00000000000c7919 */ /* 0x000e620000008800 */
[----:B--2---:R-:W-:-:S05]  /*22cc0*/  VIADD R8, R8, 0x1 ;  /* 0x0000000108087836 */ /* 0x004fca0000000000 */
[----:B------:R-:W-:-:S04]  /*22cd0*/  LEA.HI R9, R8, R8, RZ, 0x1 ;  /* 0x0000000808097211 */ /* 0x000fc800078f08ff */
[----:B------:R-:W-:-:S05]  /*22ce0*/  LOP3.LUT R9, R9, 0xfffffffe, RZ, 0xc0, !PT ;  /* 0xfffffffe09097812 */ /* 0x000fca00078ec0ff */
[----:B------:R-:W-:Y:S01]  /*22cf0*/  IMAD.IADD R8, R8, 0x1, -R9 ;  /* 0x0000000108087824 */ /* 0x000fe200078e0a09 */
[----:B------:R-:W-:-:S04]  /*22d00*/  MOV R9, 0x400 ;  /* 0x0000040000097802 */ /* 0x000fc80000000f00 */
[----:B-1----:R-:W-:Y:S02]  /*22d10*/  LEA R12, R12, R9, 0x18 ;  /* 0x000000090c0c7211 */ /* 0x002fe400078ec0ff */
[----:B------:R-:W-:-:S04]  /*22d20*/  SHF.L.U32 R8, R8, 0x1f, RZ ;  /* 0x0000001f08087819 */ /* 0x000fc800000006ff */
[----:B------:R-:W1:Y:S02]  /*22d30*/  SYNCS.PHASECHK.TRANS64.TRYWAIT P0, [R12+URZ+0x30820], R8 ;  /* 0x030820080c0075a7 */ /* 0x000e64000800017f */
[----:B-1----:R-:W-:Y:S05]  /*22d40*/  @!P0 BRA `(.L_x_1673) ;  /* 0x0000007000008947 */ /* 0x002fea0003800000 */
.L_x_1878:
[----:B------:R-:W-:Y:S05]  /*22d50*/  BSYNC B1 ;  /* 0x0000000000017941 */ /* 0x000fea0003800000 */
.L_x_1672:
[----:B------:R-:W-:Y:S04]  /*22d60*/  BSSY B1, `(.L_x_1674) ;  /* 0x000005d000017945 */ /* 0x000fe80003800000 */
[----:B------:R-:W-:Y:S05]  /*22d70*/  @!P6 BRA `(.L_x_1675) ;  /* 0x00000004006ce947 */ /* 0x000fea0003800000 */
[----:B------:R-:W1:Y:S04]  /*22d80*/  LDL R10, [R1+0xc] ;  /* 0x00000c00010a7983 */ /* 0x000e680000100800 */
[----:B------:R-:W2:Y:S01]  /*22d90*/  LDL R9, [R1+0x10] ;  /* 0x0000100001097983 */ /* 0x000ea20000100800 */
[----:B-1----:R-:W-:Y:S01]  /*22da0*/  IMAD R8, R10, 0x8, R12 ;  /* 0x000000080a087824 */ /* 0x002fe200078e020c */
[----:B--2---:R-:W-:-:S04]  /*22db0*/  SHF.L.U32 R10, R9, 0x1f, RZ ;  /* 0x0000001f090a7819 */ /* 0x004fc800000006ff */
[----:B------:R-:W1:Y:S02]  /*22dc0*/  SYNCS.PHASECHK.TRANS64.TRYWAIT P0, [R8+URZ+0x308a0], R10 ;  /* 0x0308a00a080075a7 */ /* 0x000e64000800017f */
[----:B-1----:R-:W-:Y:S05]  /*22dd0*/  @!P0 BRA `(.L_x_1676) ;  /* 0x0000006c00f08947 */ /* 0x002fea0003800000 */
.L_x_1879:
[----:B------:R-:W2:Y:S02]  /*22de0*/  S2R R9, SR_TID.X ;  /* 0x0000000000097919 */ /* 0x000ea40000002100 */
[----:B--2---:R-:W-:-:S04]  /*22df0*/  LOP3.LUT R9, R9, 0x7f, RZ, 0xc0, !PT ;  /* 0x0000007f09097812 */ /* 0x004fc800078ec0ff */
[----:B------:R-:W-:-:S13]  /*22e00*/  ISETP.NE.AND P1, PT, R9, RZ, PT ;  /* 0x000000ff0900720c */ /* 0x000fda0003f25270 */
[----:B------:R-:W-:Y:S05]  /*22e10*/  @P1 BRA `(.L_x_1677) ;  /* 0x00000000001c1947 */ /* 0x000fea0003800000 */
[----:B------:R-:W2:Y:S02]  /*22e20*/  S2R R9, SR_TID.X ;  /* 0x0000000000097919 */ /* 0x000ea40000002100 */
[----:B--2---:R-:W-:-:S04]  /*22e30*/  LOP3.LUT R9, R9, 0x1f, RZ, 0xc0, !PT ;  /* 0x0000001f09097812 */ /* 0x004fc800078ec0ff */
[----:B------:R-:W-:Y:S01]  /*22e40*/  ISETP.NE.AND P0, PT, R9, RZ, PT ;  /* 0x000000ff0900720c */ /* 0x000fe20003f05270 */
[----:B------:R-:W-:-:S04]  /*22e50*/  IMAD.MOV.U32 R9, RZ, RZ, 0x8000 ;  /* 0x00008000ff097424 */ /* 0x000fc800078e00ff */
[----:B------:R2:W-:Y:S08]  /*22e60*/  SYNCS.ARRIVE.TRANS64 RZ, [R8+URZ+0x30890], R9 ;  /* 0x0308900908ff79a7 */ /* 0x0005f0000800003f */
[----:B------:R-:W-:Y:S05]  /*22e70*/  @!P0 BRA `(.L_x_1677) ;  /* 0x0000000000048947 */ /* 0x000fea0003800000 */
[----:B------:R-:W-:Y:S01]  /*22e80*/  BPT.TRAP 0x1 ;  /* 0x000000040000795c */ /* 0x000fe20000300000 */
.L_x_1677:
[----:B--2---:R-:W2:Y:S01]  /*22e90*/  LDL R9, [R1+0xc] ;  /* 0x00000c0001097983 */ /* 0x004ea20000100800 */
[----:B------:R-:W-:Y:S01]  /*22ea0*/  R2UR UR9, R8 ;  /* 0x00000000080972ca */ /* 0x000fe200000e0000 */
[----:B------:R-:W-:Y:S01]  /*22eb0*/  UIADD3 UR4, UP0, UR36, 0x570, URZ ;  /* 0x0000057024047890 */ /* 0x000fe2000ff1e03f */
[----:B------:R-:W-:Y:S01]  /*22ec0*/  R2UR UR12, R3 ;  /* 0x00000000030c72ca */ /* 0x000fe200000e0000 */
[----:B------:R-:W-:Y:S01]  /*22ed0*/  UMOV UR10, URZ ;  /* 0x0000003f000a7c82 */ /* 0x000fe20008000000 */
[----:B------:R-:W-:Y:S01]  /*22ee0*/  R2UR UR13, R6 ;  /* 0x00000000060d72ca */ /* 0x000fe200000e0000 */
[----:B------:R-:W-:Y:S01]  /*22ef0*/  UIADD3.X UR5, URZ, UR37, URZ, UP0, !UPT ;  /* 0x000000253f057290 */ /* 0x000fe200087fe43f */
[----:B------:R-:W-:Y:S01]  /*22f00*/  UMOV UR6, 0x0 ;  /* 0x0000000000067882 */ /* 0x000fe20000000000 */
[----:B------:R-:W-:Y:S01]  /*22f10*/  UMOV UR7, 0x12f00000 ;  /* 0x12f0000000077882 */ /* 0x000fe20000000000 */
[----:B------:R-:W-:-:S05]  /*22f20*/  UMOV UR17, 0x40 ;  /* 0x0000004000117882 */ /* 0x000fca0000000000 */
[----:B------:R-:W-:Y:S01]  /*22f30*/  UIADD3 UR9, UR9, 0x30890, URZ ;  /* 0x0003089009097890 */ /* 0x000fe2000fffe03f */
[----:B--2---:R-:W-:-:S05]  /*22f40*/  IMAD R9, R9, 0x8000, R12 ;  /* 0x0000800009097824 */ /* 0x004fca00078e020c */
[----:B------:R-:W-:Y:S01]  /*22f50*/  R2UR UR14, R9 ;  /* 0x00000000090e72ca */ /* 0x000fe200000e0000 */
[----:B------:R-:W-:-:S04]  /*22f60*/  IMAD R9, R7, 0x40, R5 ;  /* 0x0000004007097824 */ /* 0x000fc800078e0205 */
[----:B------:R-:W-:-:S05]  /*22f70*/  VIADD R9, R9, 0xffffffc0 ;  /* 0xffffffc009097836 */ /* 0x000fca0000000000 */
[----:B------:R-:W-:-:S03]  /*22f80*/  R2UR UR11, R9 ;  /* 0x00000000090b72ca */ /* 0x000fc600000e0000 */
[----:B------:R-:W-:Y:S02]  /*22f90*/  UIADD3 UR8, UR14, 0x20400, URZ ;  /* 0x000204000e087890 */ /* 0x000fe4000fffe03f */
[----:B------:R-:W-:Y:S02]  /*22fa0*/  UIADD3 UR15, UR14, 0x22400, URZ ;  /* 0x000224000e0f7890 */ /* 0x000fe4000fffe03f */
[----:B------:R-:W-:Y:S02]  /*22fb0*/  UIADD3 UR16, UR14, 0x24400, URZ ;  /* 0x000244000e107890 */ /* 0x000fe4000fffe03f */
[----:B------:R-:W-:-:S04]  /*22fc0*/  UIADD3 UR14, UR14, 0x26400, URZ ;  /* 0x000264000e0e7890 */ /* 0x000fc8000fffe03f */
        /* <DEDUP_REMOVED lines=11> */
[----:B------:R2:W-:Y:S01]  /*23080*/  UTMALDG.4D [UR8], [UR4], desc[UR6] ;  /* 0x00000608040075b4 */ /* 0x0005e20008019000 */
[----:B------:R-:W3:Y:S02]  /*23090*/  SYNCS.PHASECHK.TRANS64.TRYWAIT P0, [R8+URZ+0x308c0], R10 ;  /* 0x0308c00a080075a7 */ /* 0x000ee4000800017f */
[----:B--23--:R-:W-:Y:S05]  /*230a0*/  @!P0 BRA `(.L_x_1678) ;  /* 0x0000006c00508947 */ /* 0x00cfea0003800000 */
.L_x_1880:
[----:B------:R-:W1:Y:S02]  /*230b0*/  LDL R11, [R1+0xc] ;  /* 0x00000c00010b7983 */ /* 0x000e640000100800 */
[----:B-12---:R-:W-:Y:S01]  /*230c0*/  IMAD.SHL.U32 R10, R11, 0x4000, RZ ;  /* 0x000040000b0a7824 */ /* 0x006fe200078e00ff */
[----:B------:R-:W-:Y:S06]  /*230d0*/  @P1 BRA `(.L_x_1679) ;  /* 0x00000000001c1947 */ /* 0x000fec0003800000 */
[----:B------:R-:W1:Y:S02]  /*230e0*/  S2R R11, SR_TID.X ;  /* 0x00000000000b7919 */ /* 0x000e640000002100 */
[----:B-1----:R-:W-:-:S04]  /*230f0*/  LOP3.LUT R11, R11, 0x1f, RZ, 0xc0, !PT ;  /* 0x0000001f0b0b7812 */ /* 0x002fc800078ec0ff */
[----:B------:R-:W-:Y:S01]  /*23100*/  ISETP.NE.AND P0, PT, R11, RZ, PT ;  /* 0x000000ff0b00720c */ /* 0x000fe20003f05270 */
[----:B------:R-:W-:-:S04]  /*23110*/  IMAD.MOV.U32 R11, RZ, RZ, 0x8000 ;  /* 0x00008000ff0b7424 */ /* 0x000fc800078e00ff */
[----:B------:R1:W-:Y:S08]  /*23120*/  SYNCS.ARRIVE.TRANS64 RZ, [R8+URZ+0x308b0], R11 ;  /* 0x0308b00b08ff79a7 */ /* 0x0003f0000800003f */
[----:B------:R-:W-:Y:S05]  /*23130*/  @!P0 BRA `(.L_x_1679) ;  /* 0x0000000000048947 */ /* 0x000fea0003800000 */
[----:B------:R-:W-:Y:S01]  /*23140*/  BPT.TRAP 0x1 ;  /* 0x000000040000795c */ /* 0x000fe20000300000 */
.L_x_1679:
[----:B------:R-:W-:Y:S01]  /*23150*/  IMAD R10, R10, 0x2, R12 ;  /* 0x000000020a0a7824 */ /* 0x000fe200078e020c */
        /* <DEDUP_REMOVED lines=11> */
[----:B------:R-:W-:-:S04]  /*23210*/  UIADD3 UR9, UR9, 0x308b0, URZ ;  /* 0x000308b009097890 */ /* 0x000fc8000fffe03f */
        /* <DEDUP_REMOVED lines=17> */
.L_x_1675:
[----:B------:R-:W-:Y:S05]  /*23330*/  BSYNC B1 ;  /* 0x0000000000017941 */ /* 0x000fea0003800000 */
.L_x_1674:
[----:B-1----:R-:W2:Y:S04]  /*23340*/  LDL.LU R8, [R1+0xc] ;  /* 0x00000c0001087983 */ /* 0x002ea80000300800 */
[----:B------:R-:W3:Y:S01]  /*23350*/  LDL.LU R10, [R1+0x10] ;  /* 0x00001000010a7983 */ /* 0x000ee20000300800 */
[----:B------:R-:W-:Y:S01]  /*23360*/  VIADD R7, R7, 0xfffffffe ;  /* 0xfffffffe07077836 */ /* 0x000fe20000000000 */
[----:B------:R-:W-:Y:S01]  /*23370*/  PLOP3.LUT P2, PT, PT, PT, PT, 0x8, 0x0 ;  /* 0x000000000000781c */ /* 0x000fe20003f4e170 */
[----:B--2---:R-:W-:-:S05]  /*23380*/  VIADD R8, R8, 0x1 ;  /* 0x0000000108087836 */ /* 0x004fca0000000000 */
[----:B------:R-:W-:-:S04]  /*23390*/  ISETP.NE.AND P0, PT, R8, 0x2, PT ;  /* 0x000000020800780c */ /* 0x000fc80003f05270 */
[----:B------:R-:W-:Y:S02]  /*233a0*/  SEL R9, RZ, 0x1, P0 ;  /* 0x00000001ff097807 */ /* 0x000fe40000000000 */
[----:B------:R-:W-:Y:S02]  /*233b0*/  SEL R8, R8, RZ, P0 ;  /* 0x000000ff08087207 */ /* 0x000fe40000000000 */
[----:B---3--:R-:W-:Y:S02]  /*233c0*/  LOP3.LUT R10, R10, R9, RZ, 0x3c, !PT ;  /* 0x000000090a0a7212 */ /* 0x008fe400078e3cff */
[----:B------:R-:W-:-:S03]  /*233d0*/  ISETP.GE.AND P0, PT, R7, R2, PT ;  /* 0x000000020700720c */ /* 0x000fc60003f06270 */
[----:B------:R1:W-:Y:S04]  /*233e0*/  STL [R1+0x10], R10 ;  /* 0x0000100a01007387 */ /* 0x0003e80000100800 */
[----:B------:R1:W-:Y:S06]  /*233f0*/  STL [R1+0xc], R8 ;  /* 0x00000c0801007387 */ /* 0x0003ec0000100800 */
[----:B------:R-:W-:Y:S05]  /*23400*/  @!P0 BRA `(.L_x_1669) ;  /* 0x00000004009c8947 */ /* 0x000fea0003800000 */
.L_x_1686:
[----:B------:R-:W-:Y:S05]  /*23410*/  YIELD ;  /* 0x0000000000007946 */ /* 0x000fea0003800000 */
[----:B------:R-:W-:Y:S04]  /*23420*/  BSSY B1, `(.L_x_1680) ;  /* 0x0000059000017945 */ /* 0x000fe80003800000 */
[----:B--2---:R-:W-:Y:S05]  /*23430*/  @!P6 BRA `(.L_x_1681) ;  /* 0x00000004005ce947 */ /* 0x004fea0003800000 */
[----:B-1----:R-:W2:Y:S04]  /*23440*/  LDL R8, [R1+0xc] ;  /* 0x00000c0001087983 */ /* 0x002ea80000100800 */
[----:B------:R-:W3:Y:S01]  /*23450*/  LDL R9, [R1+0x10] ;  /* 0x0000100001097983 */ /* 0x000ee20000100800 */
[----:B--2---:R-:W-:Y:S01]  /*23460*/  IMAD R8, R8, 0x8, R12 ;  /* 0x0000000808087824 */ /* 0x004fe200078e020c */
[----:B---3--:R-:W-:-:S04]  /*23470*/  SHF.L.U32 R9, R9, 0x1f, RZ ;  /* 0x0000001f09097819 */ /* 0x008fc800000006ff */
[----:B------:R-:W1:Y:S02]  /*23480*/  SYNCS.PHASECHK.TRANS64.TRYWAIT P0, [R8+URZ+0x308a0], R9 ;  /* 0x0308a009080075a7 */ /* 0x000e64000800017f */
[----:B-1----:R-:W-:Y:S05]  /*23490*/  @!P0 BRA `(.L_x_1682) ;  /* 0x0000006800688947 */ /* 0x002fea0003800000 */
.L_x_1881:
        /* <DEDUP_REMOVED lines=11> */
.L_x_1683:
[----:B--2---:R-:W2:Y:S01]  /*23550*/  LDL R10, [R1+0xc] ;  /* 0x00000c00010a7983 */ /* 0x004ea20000100800 */
[----:B------:R-:W-:Y:S01]  /*23560*/  R2UR UR9, R8 ;  /* 0x00000000080972ca */ /* 0x000fe200000e0000 */
[----:B------:R-:W-:Y:S01]  /*23570*/  IMAD R11, R7, 0x40, R5 ;  /* 0x00000040070b7824 */ /* 0x000fe200078e0205 */
        /* <DEDUP_REMOVED lines=8> */
[----:B------:R-:W-:-:S03]  /*23600*/  UMOV UR17, 0x40 ;  /* 0x0000004000117882 */ /* 0x000fc60000000000 */
        /* <DEDUP_REMOVED lines=21> */
.L_x_1882:
[----:B------:R-:W-:Y:S05]  /*23760*/  @P0 BRA `(.L_x_1685) ;  /* 0x00000000001c0947 */ /* 0x000fea0003800000 */
[----:B0-----:R-:W0:Y:S01]  /*23770*/  S2R R13, SR_TID.X ;  /* 0x00000000000d7919 */ /* 0x001e220000002100 */
[----:B-12---:R-:W-:-:S04]  /*23780*/  IMAD.MOV.U32 R9, RZ, RZ, 0x8000 ;  /* 0x00008000ff097424 */ /* 0x006fc800078e00ff */
[----:B------:R3:W-:Y:S01]  /*23790*/  SYNCS.ARRIVE.TRANS64 RZ, [R8+URZ+0x308b0], R9 ;  /* 0x0308b00908ff79a7 */ /* 0x0007e2000800003f */
[----:B0-----:R-:W-:-:S04]  /*237a0*/  LOP3.LUT R13, R13, 0x1f, RZ, 0xc0, !PT ;  /* 0x0000001f0d0d7812 */ /* 0x001fc800078ec0ff */
[----:B------:R-:W-:-:S13]  /*237b0*/  ISETP.NE.AND P1, PT, R13, RZ, PT ;  /* 0x000000ff0d00720c */ /* 0x000fda0003f25270 */
[----:B---3--:R-:W-:Y:S05]  /*237c0*/  @!P1 BRA `(.L_x_1685) ;  /* 0x0000000000049947 */ /* 0x008fea0003800000 */
[----:B------:R-:W-:Y:S01]  /*237d0*/  BPT.TRAP 0x1 ;  /* 0x000000040000795c */ /* 0x000fe20000300000 */
.L_x_1685:
        /* <DEDUP_REMOVED lines=17> */
[----:B---3--:R-:W-:Y:S01]  /*238f0*/  UMOV UR8, UR14 ;  /* 0x0000000e00087c82 */ /* 0x008fe20008000000 */
[----:B------:R-:W-:Y:S01]  /*23900*/  UMOV UR10, UR17 ;  /* 0x00000011000a7c82 */ /* 0x000fe20008000000 */
[----:B------:R-:W-:Y:S01]  /*23910*/  UMOV UR14, 0x80 ;  /* 0x00000080000e7882 */ /* 0x000fe20000000000 */
[----:B------:R3:W-:Y:S02]  /*23920*/  UTMALDG.4D [UR8], [UR4], desc[UR6] ;  /* 0x00000608040075b4 */ /* 0x0007e40008019000 */
[----:B---3--:R-:W-:Y:S01]  /*23930*/  UMOV UR8, UR15 ;  /* 0x0000000f00087c82 */ /* 0x008fe20008000000 */
[----:B------:R-:W-:Y:S01]  /*23940*/  UMOV UR10, UR14 ;  /* 0x0000000e000a7c82 */ /* 0x000fe20008000000 */
[----:B------:R-:W-:Y:S01]  /*23950*/  UMOV UR14, 0xc0 ;  /* 0x000000c0000e7882 */ /* 0x000fe20000000000 */
[----:B------:R3:W-:Y:S02]  /*23960*/  UTMALDG.4D [UR8], [UR4], desc[UR6] ;  /* 0x00000608040075b4 */ /* 0x0007e40008019000 */
[----:B---3--:R-:W-:Y:S01]  /*23970*/  UMOV UR8, UR16 ;  /* 0x0000001000087c82 */ /* 0x008fe20008000000 */
[----:B------:R-:W-:-:S02]  /*23980*/  UMOV UR10, UR14 ;  /* 0x0000000e000a7c82 */ /* 0x000fc40008000000 */
[----:B------:R3:W-:Y:S02]  /*23990*/  UTMALDG.4D [UR8], [UR4], desc[UR6] ;  /* 0x00000608040075b4 */ /* 0x0007e40008019000 */
[----:B---3--:R-:W-:Y:S01]  /*239a0*/  NOP ;  /* 0x0000000000007918 */ /* 0x008fe20000000000 */
.L_x_1681:
[----:B------:R-:W-:Y:S05]  /*239b0*/  BSYNC B1 ;  /* 0x0000000000017941 */ /* 0x000fea0003800000 */
.L_x_1680:
[----:B-12---:R-:W2:Y:S04]  /*239c0*/  LDL.LU R8, [R1+0xc] ;  /* 0x00000c0001087983 */ /* 0x006ea80000300800 */
[----:B------:R-:W3:Y:S01]  /*239d0*/  LDL.LU R10, [R1+0x10] ;  /* 0x00001000010a7983 */ /* 0x000ee20000300800 */
[----:B--2---:R-:W-:-:S05]  /*239e0*/  VIADD R8, R8, 0x1 ;  /* 0x0000000108087836 */ /* 0x004fca0000000000 */
[----:B------:R-:W-:-:S04]  /*239f0*/  ISETP.NE.AND P0, PT, R8, 0x2, PT ;  /* 0x000000020800780c */ /* 0x000fc80003f05270 */
[----:B------:R-:W-:Y:S02]  /*23a00*/  SEL R9, RZ, 0x1, P0 ;  /* 0x00000001ff097807 */ /* 0x000fe40000000000 */
[----:B------:R-:W-:Y:S02]  /*23a10*/  SEL R8, R8, RZ, P0 ;  /* 0x000000ff08087207 */ /* 0x000fe40000000000 */
[----:B---3--:R-:W-:Y:S02]  /*23a20*/  LOP3.LUT R10, R10, R9, RZ, 0x3c, !PT ;  /* 0x000000090a0a7212 */ /* 0x008fe400078e3cff */
[C---:B------:R-:W-:Y:S01]  /*23a30*/  ISETP.GT.AND P0, PT, R7.reuse, R2, PT ;  /* 0x000000020700720c */ /* 0x040fe20003f04270 */
[----:B------:R-:W-:Y:S02]  /*23a40*/  VIADD R7, R7, 0xffffffff ;  /* 0xffffffff07077836 */ /* 0x000fe40000000000 */
[----:B------:R2:W-:Y:S04]  /*23a50*/  STL [R1+0x10], R10 ;  /* 0x0000100a01007387 */ /* 0x0005e80000100800 */
[----:B------:R2:W-:Y:S06]  /*23a60*/  STL [R1+0xc], R8 ;  /* 0x00000c0801007387 */ /* 0x0005ec0000100800 */
[----:B------:R-:W-:Y:S05]  /*23a70*/  @P0 BRA `(.L_x_1686) ;  /* 0xfffffff800640947 */ /* 0x000fea000383ffff */
.L_x_1669:
[----:B------:R-:W-:Y:S05]  /*23a80*/  BSYNC B0 ;  /* 0x0000000000007941 */ /* 0x000fea0003800000 */
.L_x_1668:
[----:B------:R-:W3:Y:S01]  /*23a90*/  LDC.64 R2, c[0x0][0x9e0] ;  /* 0x00027800ff027b82 */ /* 0x000ee20000000a00 */
[----:B------:R-:W-:Y:S07]  /*23aa0*/  @!P2 WARPSYNC.ALL ;  /* 0x000000000000a948 */ /* 0x000fee0003800000 */
[----:B------:R-:W-:Y:S01]  /*23ab0*/  @!P2 BAR.SYNC.DEFER_BLOCKING 0xc, 0x120 ;  /* 0x030480000000ab1d */ /* 0x000fe20000010000 */
[----:B---3--:R-:W-:Y:S01]  /*23ac0*/  ISETP.GE.AND P0, PT, R3, 0x1, PT ;  /* 0x000000010300780c */ /* 0x008fe20003f06270 */
        /* <DEDUP_REMOVED lines=8> */
[----:B------:R-:W3:Y:S02]  /*23b50*/  @P1 LDC.64 R6, c[0x0][0x9e8] ;  /* 0x00027a00ff061b82 */ /* 0x000ee40000000a00 */
[----:B---3--:R-:W-:-:S05]  /*23b60*/  @P1 IMAD.HI.U32 R6, R4, R6, RZ ;  /* 0x0000000604061227 */ /* 0x008fca00078e00ff */
[----:B------:R-:W-:-:S04]  /*23b70*/  @P1 SHF.R.U32.HI R4, RZ, R7, R6 ;  /* 0x00000007ff041219 */ /* 0x000fc80000011606 */
[----:B------:R-:W-:Y:S01]  /*23b80*/  LOP3.LUT R6, RZ, R4, RZ, 0x33, !PT ;  /* 0x00000004ff067212 */ /* 0x000fe200078e33ff */
[----:B------:R-:W-:Y:S06]  /*23b90*/  BRA `(.L_x_1690) ;  /* 0x0000000000107947 */ /* 0x000fec0003800000 */
.L_x_1689:
[----:B------:R-:W-:-:S13]  /*23ba0*/  ISETP.NE.AND P1, PT, R3, 0x1, PT ;  /* 0x000000010300780c */ /* 0x000fda0003f25270 */
[----:B------:R-:W3:Y:S02]  /*23bb0*/  @P1 LDC.64 R4, c[0x0][0x9e8] ;  /* 0x00027a00ff041b82 */ /* 0x000ee40000000a00 */
[----:B---3--:R-:W-:-:S05]  /*23bc0*/  @P1 IMAD.HI.U32 R4, R6, R4, RZ ;  /* 0x0000000406041227 */ /* 0x008fca00078e00ff */
[----:B------:R-:W-:-:S07]  /*23bd0*/  @P1 SHF.R.U32.HI R6, RZ, R5, R4 ;  /* 0x00000005ff061219 */ /* 0x000fce0000011604 */
.L_x_1690:
[----:B------:R-:W-:Y:S05]  /*23be0*/  BSYNC B0 ;  /* 0x0000000000007941 */ /* 0x000fea0003800000 */
.L_x_1688:
[----:B------:R-:W-:-:S05]  /*23bf0*/  IMAD R5, R6, R3, R3 ;  /* 0x0000000306057224 */ /* 0x000fca00078e0203 */
[----:B------:R-:W-:-:S07]  /*23c00*/  VIMNMX R2, R2, R5, PT ;  /* 0x0000000502027248 */ /* 0x000fce0003fe0100 */
.L_x_1687:
[----:B------:R-:W-:Y:S01]  /*23c10*/  VIADD R2, R2, 0x3f ;  /* 0x0000003f02027836 */ /* 0x000fe20000000000 */
[----:B------:R-:W-:-:S04]  /*23c20*/  ULDC UR4, c[0x0][0x9dc] ;  /* 0x0002770000047ab9 */ /* 0x000fc80000000800 */
[----:B------:R-:W-:-:S04]  /*23c30*/  SHF.R.S32.HI R5, RZ, 0x1f, R2 ;  /* 0x0000001fff057819 */ /* 0x000fc80000011402 */
[----:B------:R-:W-:Y:S01]  /*23c40*/  LEA.HI R5, R5, R2, RZ, 0x6 ;  /* 0x0000000205057211 */ /* 0x000fe200078f30ff */
[----:B------:R-:W-:-:S03]  /*23c50*/  VIADD R2, R0, -UR4 ;  /* 0x8000000400027c36 */ /* 0x000fc60008000000 */
[----:B------:R-:W-:-:S04]  /*23c60*/  SHF.R.S32.HI R5, RZ, 0x6, R5 ;  /* 0x00000006ff057819 */ /* 0x000fc80000011405 */
[----:B------:R-:W-:-:S05]  /*23c70*/  VIMNMX R6, R20, R5, PT ;  /* 0x0000000514067248 */ /* 0x000fca0003fe0100 */
[----:B------:R3:W-:Y:S01]  /*23c80*/  STL [R1+0x20], R6 ;  /* 0x0000200601007387 */ /* 0x0007e20000100800 */
[----:B------:R-:W-:Y:S05]  /*23c90*/  @!P0 BRA `(.L_x_1691) ;  /* 0x0000000000448947 */ /* 0x000fea0003800000 */
[----:B------:R-:W-:Y:S01]  /*23ca0*/  ISETP.GT.AND P0, PT, R0, -0x1, PT ;  /* 0xffffffff0000780c */ /* 0x000fe20003f04270 */
[----:B------:R-:W-:-:S12]  /*23cb0*/  BSSY B0, `(.L_x_1692) ;  /* 0x000000d000007945 */ /* 0x000fd80003800000 */
[----:B------:R-:W-:Y:S05]  /*23cc0*/  @P0 BRA `(.L_x_1693) ;  /* 0x00000000001c0947 */ /* 0x000fea0003800000 */
[----:B------:R-:W-:Y:S02]  /*23cd0*/  ISETP.NE.AND P0, PT, R3, 0x1, PT ;  /* 0x000000010300780c */ /* 0x000fe40003f05270 */
[----:B------:R-:W-:-:S11]  /*23ce0*/  LOP3.LUT R7, RZ, R0, RZ, 0x33, !PT ;  /* 0x00000000ff077212 */ /* 0x000fd600078e33ff */
[----:B------:R-:W4:Y:S02]  /*23cf0*/  @P0 LDC.64 R4, c[0x0][0x9e8] ;  /* 0x00027a00ff040b82 */ /* 0x000f240000000a00 */
[----:B----4-:R-:W-:-:S05]  /*23d00*/  @P0 IMAD.HI.U32 R4, R7, R4, RZ ;  /* 0x0000000407040227 */ /* 0x010fca00078e00ff */
[----:B------:R-:W-:-:S04]  /*23d10*/  @P0 SHF.R.U32.HI R7, RZ, R5, R4 ;  /* 0x00000005ff070219 */ /* 0x000fc80000011604 */
[----:B------:R-:W-:Y:S01]  /*23d20*/  LOP3.LUT R0, RZ, R7, RZ, 0x33, !PT ;  /* 0x00000007ff007212 */ /* 0x000fe200078e33ff */
[----:B------:R-:W-:Y:S06]  /*23d30*/  BRA `(.L_x_1694) ;  /* 0x0000000000107947 */ /* 0x000fec0003800000 */
.L_x_1693:
[----:B------:R-:W-:-:S13]  /*23d40*/  ISETP.NE.AND P0, PT, R3, 0x1, PT ;  /* 0x000000010300780c */ /* 0x000fda0003f05270 */
[----:B------:R-:W4:Y:S02]  /*23d50*/  @P0 LDC.64 R4, c[0x0][0x9e8] ;  /* 0x00027a00ff040b82 */ /* 0x000f240000000a00 */
[----:B----4-:R-:W-:-:S05]  /*23d60*/  @P0 IMAD.HI.U32 R4, R0, R4, RZ ;  /* 0x0000000400040227 */ /* 0x010fca00078e00ff */
[----:B------:R-:W-:-:S07]  /*23d70*/  @P0 SHF.R.U32.HI R0, RZ, R5, R4 ;  /* 0x00000005ff000219 */ /* 0x000fce0000011604 */
.L_x_1694:
[----:B------:R-:W-:Y:S05]  /*23d80*/  BSYNC B0 ;  /* 0x0000000000007941 */ /* 0x000fea0003800000 */
.L_x_1692:
[----:B------:R-:W-:-:S05]  /*23d90*/  IMAD R3, R0, R3, RZ ;  /* 0x0000000300037224 */ /* 0x000fca00078e02ff */
[----:B------:R-:W-:-:S07]  /*23da0*/  VIMNMX R2, R2, R3, !PT ;  /* 0x0000000302027248 */ /* 0x000fce0007fe0100 */
.L_x_1691:
[----:B------:R-:W-:Y:S01]  /*23db0*/  SHF.R.S32.HI R3, RZ, 0x1f, R2 ;  /* 0x0000001fff037819 */ /* 0x000fe20000011402 */
[----:B------:R-:W-:Y:S03]  /*23dc0*/  BSSY B6, `(.L_x_1695) ;  /* 0x000035d000067945 */ /* 0x000fe60003800000 */
[----:B------:R-:W-:-:S04]  /*23dd0*/  LEA.HI R3, R3, R2, RZ, 0x6 ;  /* 0x0000000203037211 */ /* 0x000fc800078f30ff */
[----:B------:R-:W-:-:S04]  /*23de0*/  SHF.R.S32.HI R3, RZ, 0x6, R3 ;  /* 0x00000006ff037819 */ /* 0x000fc80000011403 */
[----:B------:R-:W-:-:S04]  /*23df0*/  VIMNMX R0, RZ, R3, !PT ;  /* 0x00000003ff007248 */ /* 0x000fc80007fe0100 */
[----:B------:R-:W-:Y:S01]  /*23e00*/  ISETP.GT.AND P0, PT, R6, R0, PT ;  /* 0x000000000600720c */ /* 0x000fe20003f04270 */
[----:B------:R4:W-:-:S12]  /*23e10*/  STL [R1+0x1c], R0 ;  /* 0x00001c0001007387 */ /* 0x0009d80000100800 */
[----:B----4-:R-:W-:Y:S05]  /*23e20*/  @P0 BRA `(.L_x_1696) ;  /* 0x0000000000480947 */ /* 0x010fea0003800000 */
[----:B------:R-:W4:Y:S02]  /*23e30*/  S2R R0, SR_TID.X ;  /* 0x0000000000007919 */ /* 0x000f240000002100 */
[----:B----4-:R-:W-:-:S04]  /*23e40*/  LOP3.LUT R0, R0, 0x1f, RZ, 0xc0, !PT ;  /* 0x0000001f00007812 */ /* 0x010fc800078ec0ff */
[----:B------:R-:W-:-:S13]  /*23e50*/  ISETP.NE.AND P1, PT, R0, RZ, PT ;  /* 0x000000ff0000720c */ /* 0x000fda0003f25270 */
[----:B------:R-:W-:Y:S05]  /*23e60*/  @P1 BRA `(.L_x_1697) ;  /* 0x0000003400481947 */ /* 0x000fea0003800000 */
[----:B------:R-:W4:Y:S01]  /*23e70*/  S2R R7, SR_LANEID ;  /* 0x0000000000077919 */ /* 0x000f220000000000 */
[----:B------:R-:W-:Y:S01]  /*23e80*/  VOTEU.ANY UR4, UPT, PT ;  /* 0x0000000000047886 */ /* 0x000fe200038e0100 */
[----:B------:R-:W5:Y:S01]  /*23e90*/  LDC.64 R2, c[0x0][0xc38] ;  /* 0x00030e00ff027b82 */ /* 0x000f620000000a00 */
[----:B------:R-:W4:Y:S01]  /*23ea0*/  FLO.U32 R0, UR4 ;  /* 0x0000000400007d00 */ /* 0x000f2200080e0000 */
[----:B------:R-:W-:-:S07]  /*23eb0*/  ULDC.64 UR6, c[0x0][0x208] ;  /* 0x0000820000067ab9 */ /* 0x000fce0000000a00 */
[----:B------:R-:W5:Y:S01]  /*23ec0*/  POPC R5, UR4 ;  /* 0x0000000400057d09 */ /* 0x000f620008000000 */
[----:B----4-:R-:W-:-:S13]  /*23ed0*/  ISETP.EQ.U32.AND P0, PT, R0, R7, PT ;  /* 0x000000070000720c */ /* 0x010fda0003f02070 */
[----:B-----5:R-:W4:Y:S01]  /*23ee0*/  @P0 ATOMG.E.ADD.STRONG.GPU PT, R3, desc[UR6][R2.64], R5 ;  /* 0x00000005020309a8 */ /* 0x020f2200081ee1c6 */
[----:B------:R-:W5:Y:S02]  /*23ef0*/  S2R R4, SR_LTMASK ;  /* 0x0000000000047919 */ /* 0x000f640000003900 */
[----:B-----5:R-:W-:-:S04]  /*23f00*/  LOP3.LUT R4, R4, UR4, RZ, 0xc0, !PT ;  /* 0x0000000404047c12 */ /* 0x020fc8000f8ec0ff */
[----:B------:R-:W5:Y:S01]  /*23f10*/  POPC R7, R4 ;  /* 0x0000000400077309 */ /* 0x000f620000000000 */
[----:B----4-:R-:W5:Y:S02]  /*23f20*/  SHFL.IDX PT, R0, R3, R0, 0x1f ;  /* 0x00001f0003007589 */ /* 0x010f6400000e0000 */
[----:B-----5:R-:W-:Y:S01]  /*23f30*/  IADD3 R16, R0, UR38, R7 ;  /* 0x0000002600107c10 */ /* 0x020fe2000fffe007 */
[----:B------:R-:W-:Y:S06]  /*23f40*/  BRA `(.L_x_1697) ;  /* 0x0000003400107947 */ /* 0x000fec0003800000 */
.L_x_1696:
[----:B------:R-:W4:Y:S01]  /*23f50*/  S2R R3, SR_CgaCtaId ;  /* 0x0000000000037919 */ /* 0x000f220000008800 */
[----:B------:R-:W-:-:S04]  /*23f60*/  MOV R0, 0x400 ;  /* 0x0000040000007802 */ /* 0x000fc80000000f00 */
[----:B----4-:R-:W-:-:S05]  /*23f70*/  LEA R2, R3, R0, 0x18 ;  /* 0x0000000003027211 */ /* 0x010fca00078ec0ff */
[----:B------:R4:W-:Y:S01]  /*23f80*/  STL [R1+0x14], R2 ;  /* 0x0000140201007387 */ /* 0x0009e20000100800 */
[----:B------:R-:W-:-:S05]  /*23f90*/  VIADD R0, R2, 0x20400 ;  /* 0x0002040002007836 */ /* 0x000fca0000000000 */
[----:B------:R-:W-:-:S13]  /*23fa0*/  LOP3.LUT P0, RZ, R0, 0x3ff, RZ, 0xc0, !PT ;  /* 0x000003ff00ff7812 */ /* 0x000fda000780c0ff */
[----:B----4-:R-:W-:Y:S05]  /*23fb0*/  @!P0 BRA `(.L_x_1698) ;  /* 0x0000000000408947 */ /* 0x010fea0003800000 */
[----:B------:R-:W-:Y:S01]  /*23fc0*/  MOV R2, 0x0 ;  /* 0x0000000000027802 */ /* 0x000fe20000000f00 */
[----:B------:R-:W-:Y:S01]  /*23fd0*/  ULDC.64 UR6, c[0x4][0xa8] ;  /* 0x01002a0000067ab9 */ /* 0x000fe20000000a00 */
[----:B------:R-:W-:Y:S01]  /*23fe0*/  ULDC.64 UR8, c[0x4][0xb0] ;  /* 0x01002c0000087ab9 */ /* 0x000fe20000000a00 */
[----:B------:R-:W-:Y:S01]  /*23ff0*/  ULDC.64 UR4, c[0x4][0x30] ;  /* 0x01000c0000047ab9 */ /* 0x000fe20000000a00 */
[----:B------:R-:W-:Y:S02]  /*24000*/  IMAD.U32 R4, RZ, RZ, UR6 ;  /* 0x00000006ff047e24 */ /* 0x000fe4000f8e00ff */
[----:B------:R-:W4:Y:S01]  /*24010*/  LDC.64 R2, c[0x4][R2] ;  /* 0x0100000002027b82 */ /* 0x000f220000000a00 */
[----:B------:R-:W-:Y:S02]  /*24020*/  IMAD.U32 R5, RZ, RZ, UR7 ;  /* 0x00000007ff057e24 */ /* 0x000fe4000f8e00ff */
[----:B---3--:R-:W-:Y:S02]  /*24030*/  IMAD.U32 R6, RZ, RZ, UR8 ;  /* 0x00000008ff067e24 */ /* 0x008fe4000f8e00ff */
[----:B------:R-:W-:-:S02]  /*24040*/  IMAD.U32 R7, RZ, RZ, UR9 ;  /* 0x00000009ff077e24 */ /* 0x000fc4000f8e00ff */
[----:B-12---:R-:W-:Y:S02]  /*24050*/  IMAD.U32 R10, RZ, RZ, UR4 ;  /* 0x00000004ff0a7e24 */ /* 0x006fe4000f8e00ff */
[----:B------:R-:W-:Y:S02]  /*24060*/  IMAD.U32 R11, RZ, RZ, UR5 ;  /* 0x00000005ff0b7e24 */ /* 0x000fe4000f8e00ff */
[----:B------:R-:W-:Y:S02]  /*24070*/  IMAD.MOV.U32 R8, RZ, RZ, 0x70 ;  /* 0x00000070ff087424 */ /* 0x000fe400078e00ff */
[----:B------:R-:W-:Y:S02]  /*24080*/  IMAD.MOV.U32 R12, RZ, RZ, 0x1 ;  /* 0x00000001ff0c7424 */ /* 0x000fe400078e00ff */
[----:B0-----:R-:W-:-:S07]  /*24090*/  IMAD.MOV.U32 R13, RZ, RZ, RZ ;  /* 0x000000ffff0d7224 */ /* 0x001fce00078e00ff */
[----:B------:R-:W-:-:S07]  /*240a0*/  LEPC R20, `(.L_x_1698) ;  /* 0x000000001014794e */ /* 0x000fce0000000000 */
[----:B----4-:R-:W-:Y:S05]  /*240b0*/  CALL.ABS.NOINC R2 ;  /* 0x0000000002007343 */ /* 0x010fea0003c00000 */
.L_x_1698:
[----:B------:R-:W4:Y:S02]  /*240c0*/  LDL R2, [R1+0x14] ;  /* 0x0000140001027983 */ /* 0x000f240000100800 */
[----:B----4-:R-:W-:-:S05]  /*240d0*/  VIADD R0, R2, 0x400 ;  /* 0x0000040002007836 */ /* 0x010fca0000000000 */
[----:B------:R-:W-:-:S13]  /*240e0*/  LOP3.LUT P0, RZ, R0, 0x3ff, RZ, 0xc0, !PT ;  /* 0x000003ff00ff7812 */ /* 0x000fda000780c0ff */
[----:B------:R-:W-:Y:S05]  /*240f0*/  @!P0 BRA `(.L_x_1699) ;  /* 0x0000000000808947 */ /* 0x000fea0003800000 */
[----:B------:R-:W-:Y:S01]  /*24100*/  MOV R0, 0x0 ;  /* 0x0000000000007802 */ /* 0x000fe20000000f00 */
[----:B------:R-:W-:Y:S01]  /*24110*/  ULDC.64 UR6, c[0x4][0xa8] ;  /* 0x01002a0000067ab9 */ /* 0x000fe20000000a00 */
[----:B------:R-:W-:Y:S01]  /*24120*/  ULDC.64 UR8, c[0x4][0xb0] ;  /* 0x01002c0000087ab9 */ /* 0x000fe20000000a00 */
[----:B------:R-:W-:Y:S01]  /*24130*/  ULDC.64 UR4, c[0x4][0x38] ;  /* 0x01000e0000047ab9 */ /* 0x000fe20000000a00 */
[----:B------:R4:W4:Y:S01]  /*24140*/  LDC.64 R2, c[0x4][R0] ;  /* 0x0100000000027b82 */ /* 0x0009220000000a00 */
[----:B------:R-:W-:Y:S02]  /*24150*/  IMAD.U32 R4, RZ, RZ, UR6 ;  /* 0x00000006ff047e24 */ /* 0x000fe4000f8e00ff */
        /* <DEDUP_REMOVED lines=10> */
.L_x_1700:
        /* <DEDUP_REMOVED lines=16> */
.L_x_1699:
[----:B------:R-:W4:Y:S01]  /*24300*/  LDL.LU R4, [R1+0x28] ;  /* 0x0000280001047983 */ /* 0x000f220000300800 */
[----:B------:R-:W0:Y:S01]  /*24310*/  LDC R0, c[0x0][0x428] ;  /* 0x00010a00ff007b82 */ /* 0x000e220000000800 */
[----:B------:R-:W-:Y:S01]  /*24320*/  ULDC.64 UR4, c[0x0][0x9f8] ;  /* 0x00027e0000047ab9 */ /* 0x000fe20000000a00 */
[----:B------:R-:W-:Y:S01]  /*24330*/  IMAD.MOV.U32 R5, RZ, RZ, R19 ;  /* 0x000000ffff057224 */ /* 0x000fe200078e0013 */
[----:B------:R-:W-:Y:S01]  /*24340*/  ULDC.64 UR6, c[0x0][0x208] ;  /* 0x0000820000067ab9 */ /* 0x000fe20000000a00 */
[----:B0-----:R-:W-:Y:S01]  /*24350*/  ISETP.NE.AND P0, PT, R0, 0x1, PT ;  /* 0x000000010000780c */ /* 0x001fe20003f05270 */
[----:B------:R-:W-:-:S12]  /*24360*/  IMAD.MOV.U32 R0, RZ, RZ, R18 ;  /* 0x000000ffff007224 */ /* 0x000fd800078e0012 */
[----:B------:R-:W0:Y:S08]  /*24370*/  @P0 LDC R3, c[0x0][0x42c] ;  /* 0x00010b00ff030b82 */ /* 0x000e300000000800 */
[----:B------:R-:W1:Y:S01]  /*24380*/  @P0 LDC R2, c[0x0][0x430] ;  /* 0x00010c00ff020b82 */ /* 0x000e620000000800 */
[----:B0-----:R-:W-:-:S05]  /*24390*/  @P0 IMAD.HI.U32 R3, R18, R3, RZ ;  /* 0x0000000312030227 */ /* 0x001fca00078e00ff */
[----:B-1----:R-:W-:Y:S02]  /*243a0*/  @P0 SHF.R.U32.HI R0, RZ, R2, R3 ;  /* 0x00000002ff000219 */ /* 0x002fe40000011603 */
[----:B------:R-:W-:-:S04]  /*243b0*/  ISETP.NE.U32.AND P0, PT, RZ, UR4, PT ;  /* 0x00000004ff007c0c */ /* 0x000fc8000bf05070 */
[----:B------:R-:W-:Y:S01]  /*243c0*/  ISETP.NE.AND.EX P0, PT, RZ, UR5, PT, P0 ;  /* 0x00000005ff007c0c */ /* 0x000fe2000bf05300 */
[----:B------:R-:W-:-:S12]  /*243d0*/  ULDC.64 UR4, c[0x0][0xa00] ;  /* 0x0002800000047ab9 */ /* 0x000fd80000000a00 */
[----:B---3--:R-:W0:Y:S02]  /*243e0*/  @P0 LDC.64 R6, c[0x0][0x9f8] ;  /* 0x00027e00ff060b82 */ /* 0x008e240000000a00 */
[----:B0-----:R-:W-:-:S05]  /*243f0*/  @P0 IMAD.WIDE R6, R19, 0x4, R6 ;  /* 0x0000000413060825 */ /* 0x001fca00078e0206 */
[----:B------:R0:W5:Y:S01]  /*24400*/  @P0 LDG.E R5, desc[UR6][R6.64] ;  /* 0x0000000606050981 */ /* 0x000162000c1e1900 */
[----:B------:R-:W-:-:S04]  /*24410*/  ISETP.NE.U32.AND P0, PT, RZ, UR4, PT ;  /* 0x00000004ff007c0c */ /* 0x000fc8000bf05070 */
[----:B------:R-:W-:-:S04]  /*24420*/  ISETP.NE.AND.EX P0, PT, RZ, UR5, PT, P0 ;  /* 0x00000005ff007c0c */ /* 0x000fc8000bf05300 */
[----:B------:R-:W-:Y:S01]  /*24430*/  SEL R3, R19, RZ, !P0 ;  /* 0x000000ff13037207 */ /* 0x000fe20004000000 */
[----:B----4-:R-:W-:Y:S02]  /*24440*/  IMAD R2, R17, 0x80, R4 ;  /* 0x0000008011027824 */ /* 0x010fe400078e0204 */
[----:B------:R-:W1:Y:S02]  /*24450*/  S2R R4, SR_TID.X ;  /* 0x0000000000047919 */ /* 0x000e640000002100 */
[----:B-1----:R-:W-:-:S04]  /*24460*/  LOP3.LUT R4, R4, 0x1f, RZ, 0xc0, !PT ;  /* 0x0000001f04047812 */ /* 0x002fc800078ec0ff */
[----:B------:R-:W-:-:S04]  /*24470*/  ISETP.NE.AND P6, PT, R4, RZ, PT ;  /* 0x000000ff0400720c */ /* 0x000fc80003fc5270 */
[----:B------:R-:W-:-:S09]  /*24480*/  PLOP3.LUT P1, PT, P6, PT, PT, 0x8, 0x0 ;  /* 0x000000000000781c */ /* 0x000fd2000372e170 */
[----:B------:R-:W-:-:S05]  /*24490*/  VOTEU.ALL UP1, P6 ;  /* 0x00000000003f7886 */ /* 0x000fca0003020000 */
[----:B------:R-:W-:-:S04]  /*244a0*/  @!UP1 UIADD3 UR8, UP0, UR36, 0x270, URZ ;  /* 0x0000027024089890 */ /* 0x000fc8000ff1e03f */
[----:B------:R-:W-:-:S03]  /*244b0*/  @!UP1 UIADD3.X UR9, URZ, UR37, URZ, UP0, !UPT ;  /* 0x000000253f099290 */ /* 0x000fc600087fe43f */
[----:B0-----:R-:W-:-:S09]  /*244c0*/  VOTEU.ALL UP0, P6 ;  /* 0x00000000003f7886 */ /* 0x001fd20003000000 */
.L_x_1701:
        /* <DEDUP_REMOVED lines=16> */
.L_x_1702:
        /* <DEDUP_REMOVED lines=15> */
.L_x_1703:
        /* <DEDUP_REMOVED lines=15> */
.L_x_1704:
        /* <DEDUP_REMOVED lines=9> */
[----:B------:R-:W3:Y:S01]  /*24840*/  LDL R4, [R1+0x20] ;  /* 0x0000200001047983 */ /* 0x000ee20000100800 */
[----:B--2---:R-:W0:Y:S01]  /*24850*/  LDC.64 R8, c[0x0][0x3f8] ;  /* 0x0000fe00ff087b82 */ /* 0x004e220000000a00 */
[----:B------:R-:W-:Y:S02]  /*24860*/  ULDC.64 UR4, c[0x0][0xa08] ;  /* 0x0002820000047ab9 */ /* 0x000fe40000000a00 */
[----:B0-----:R-:W-:Y:S01]  /*24870*/  LOP3.LUT P0, RZ, R8, UR4, RZ, 0xfc, !PT ;  /* 0x0000000408ff7c12 */ /* 0x001fe2000f80fcff */
[----:B------:R-:W-:-:S03]  /*24880*/  UMOV UR4, 0xffffffff ;  /* 0xffffffff00047882 */ /* 0x000fc60000000000 */
[----:B------:R-:W-:-:S04]  /*24890*/  LOP3.LUT P0, RZ, R9, UR5, RZ, 0xfc, P0 ;  /* 0x0000000509ff7c12 */ /* 0x000fc8000800fcff */
[----:B-----5:R-:W-:Y:S01]  /*248a0*/  SEL R6, R5, RZ, !P0 ;  /* 0x000000ff05067207 */ /* 0x020fe20004000000 */
[----:B---3--:R-:W-:Y:S01]  /*248b0*/  VIADD R4, R4, 0xffffffff ;  /* 0xffffffff04047836 */ /* 0x008fe20000000000 */
[----:B------:R-:W-:Y:S07]  /*248c0*/  BRA.DIV UR4, `(.L_x_1705) ;  /* 0x0000005604847947 */ /* 0x000fee000b800000 */
.L_x_1885:
[----:B------:R-:W-:Y:S01]  /*248d0*/  UMOV UR4, 0xffffffff ;  /* 0xffffffff00047882 */ /* 0x000fe20000000000 */
[----:B------:R-:W-:Y:S02]  /*248e0*/  SHF.R.S32.HI R17, RZ, 0x1f, R5 ;  /* 0x0000001fff117819 */ /* 0x000fe40000011405 */
[----:B------:R-:W-:Y:S05]  /*248f0*/  BRA.DIV UR4, `(.L_x_1706) ;  /* 0x0000005604ac7947 */ /* 0x000fea000b800000 */
[----:B------:R-:W-:-:S13]  /*24900*/  ELECT P6, URZ, PT ;  /* 0x00000000003f782f */ /* 0x000fda00038c0000 */
.L_x_1888:
[----:B------:R-:W-:Y:S05]  /*24910*/  @!P6 BRA `(.L_x_1707) ;  /* 0x000000040038e947 */ /* 0x000fea0003800000 */
[----:B------:R-:W-:-:S04]  /*24920*/  ISETP.NE.U32.AND P0, PT, R8, RZ, PT ;  /* 0x000000ff0800720c */ /* 0x000fc80003f05070 */
        /* <DEDUP_REMOVED lines=17> */
[----:B------:R-:W-:-:S04]  /*24a40*/  LEA R10, P0, R6, R8, 0x2 ;  /* 0x00000008060a7211 */ /* 0x000fc800078010ff */
[----:B------:R-:W-:-:S05]  /*24a50*/  LEA.HI.X R11, R6, R9, R7, 0x2, P0 ;  /* 0x00000009060b7211 */ /* 0x000fca00000f1407 */
[----:B------:R0:W5:Y:S04]  /*24a60*/  LDG.E R6, desc[UR6][R10.64] ;  /* 0x000000060a067981 */ /* 0x000168000c1e1900 */
.L_x_1708:
        /* <DEDUP_REMOVED lines=9> */
.L_x_1889:
        /* <DEDUP_REMOVED lines=11> */
.L_x_1710:
[----:B------:R-:W2:Y:S01]  /*24bb0*/  LDL R11, [R1] ;  /* 0x00000000010b7983 */ /* 0x000ea20000100800 */
[----:B------:R-:W-:-:S03]  /*24bc0*/  MOV R12, 0x400 ;  /* 0x00000400000c7802 */ /* 0x000fc60000000f00 */
[----:B0-----:R-:W3:Y:S01]  /*24bd0*/  LDL R10, [R1+0x4] ;  /* 0x00000400010a7983 */ /* 0x001ee20000100800 */
[----:B------:R-:W0:Y:S01]  /*24be0*/  S2R R13, SR_CgaCtaId ;  /* 0x00000000000d7919 */ /* 0x000e220000008800 */
        /* <DEDUP_REMOVED lines=33> */
.L_x_1707:
[----:B------:R-:W2:Y:S01]  /*24e00*/  LDL.LU R12, [R1+0x24] ;  /* 0x00002400010c7983 */ /* 0x000ea20000300800 */
[----:B------:R-:W-:Y:S01]  /*24e10*/  MOV R10, 0x400 ;  /* 0x00000400000a7802 */ /* 0x000fe20000000f00 */
[----:B------:R-:W-:Y:S05]  /*24e20*/  WARPSYNC.ALL ;  /* 0x0000000000007948 */ /* 0x000fea0003800000 */
[----:B------:R-:W0:Y:S01]  /*24e30*/  S2R R11, SR_CgaCtaId ;  /* 0x00000000000b7919 */ /* 0x000e220000008800 */
        /* <DEDUP_REMOVED lines=51> */
.L_x_1890:
[----:B------:R-:W-:Y:S05]  /*25170*/  BSYNC B0 ;  /* 0x0000000000007941 */ /* 0x000fea0003800000 */
.L_x_1711:
[----:B0-----:R-:W2:Y:S04]  /*25180*/  LDL R3, [R1+0x20] ;  /* 0x0000200001037983 */ /* 0x001ea80000100800 */
[----:B------:R-:W3:Y:S01]  /*25190*/  LDL R10, [R1+0x1c] ;  /* 0x00001c00010a7983 */ /* 0x000ee20000100800 */
[----:B------:R-:W-:Y:S01]  /*251a0*/  BSSY B0, `(.L_x_1713) ;  /* 0x00001c6000007945 */ /* 0x000fe20003800000 */
[----:B--2---:R-:W-:-:S05]  /*251b0*/  VIADD R7, R3, 0xfffffffe ;  /* 0xfffffffe03077836 */ /* 0x004fca0000000000 */
[----:B---3--:R-:W-:-:S13]  /*251c0*/  ISETP.GE.AND P0, PT, R7, R10, PT ;  /* 0x0000000a0700720c */ /* 0x008fda0003f06270 */
[----:B------:R-:W-:Y:S05]  /*251d0*/  @!P0 BRA `(.L_x_1714) ;  /* 0x0000001c00088947 */ /* 0x000fea0003800000 */
[----:B------:R-:W-:Y:S01]  /*251e0*/  IMAD.MOV R13, RZ, RZ, -R3 ;  /* 0x000000ffff0d7224 */ /* 0x000fe200078e0a03 */
[----:B------:R-:W-:Y:S01]  /*251f0*/  LOP3.LUT R2, RZ, R10, RZ, 0x33, !PT ;  /* 0x0000000aff027212 */ /* 0x000fe200078e33ff */
[----:B------:R-:W-:Y:S03]  /*25200*/  BSSY B1, `(.L_x_1715) ;  /* 0x000009c000017945 */ /* 0x000fe60003800000 */
        /* <DEDUP_REMOVED lines=36> */
.L_x_1719:
[----:B0-----:R-:W0:Y:S01]  /*25450*/  S2R R8, SR_CgaCtaId ;  /* 0x0000000000087919 */ /* 0x001e220000008800 */
[----:B------:R-:W-:-:S04]  /*25460*/  MOV R3, 0x400 ;  /* 0x0000040000037802 */ /* 0x000fc80000000f00 */
[----:B0-----:R-:W-:Y:S02]  /*25470*/  LEA R3, R8, R3, 0x18 ;  /* 0x0000000308037211 */ /* 0x001fe400078ec0ff */
[----:B------:R-:W-:-:S03]  /*25480*/  SHF.L.U32 R8, R14, 0x1f, RZ ;  /* 0x0000001f0e087819 */ /* 0x000fc600000006ff */
[----:B------:R-:W-:-:S04]  /*25490*/  IMAD R3, R12, 0x8, R3 ;  /* 0x000000080c037824 */ /* 0x000fc800078e0203 */
[----:B------:R-:W0:Y:S02]  /*254a0*/  SYNCS.PHASECHK.TRANS64.TRYWAIT P0, [R3+URZ+0x30840], R8 ;  /* 0x03084008030075a7 */ /* 0x000e24000800017f */
[----:B0-----:R-:W-:Y:S05]  /*254b0*/  @!P0 BRA `(.L_x_1720) ;  /* 0x0000004c00108947 */ /* 0x001fea0003800000 */
.L_x_1891:
        /* <DEDUP_REMOVED lines=11> */
.L_x_1721:
        /* <DEDUP_REMOVED lines=42> */
.L_x_1892:
        /* <DEDUP_REMOVED lines=13> */
.L_x_1723:
        /* <DEDUP_REMOVED lines=41> */
.L_x_1718:
[----:B------:R-:W-:Y:S05]  /*25b70*/  BSYNC B2 ;  /* 0x0000000000027941 */ /* 0x000fea0003800000 */
.L_x_1717:
[----:B------:R-:W2:Y:S04]  /*25b80*/  LDL R2, [R1+0x20] ;  /* 0x0000200001027983 */ /* 0x000ea80000100800 */
[----:B------:R0:W-:Y:S04]  /*25b90*/  STL [R1], R12 ;  /* 0x0000000c01007387 */ /* 0x0001e80000100800 */
[----:B------:R0:W-:Y:S02]  /*25ba0*/  STL [R1+0x8], R14 ;  /* 0x0000080e01007387 */ /* 0x0001e40000100800 */
[----:B0-2---:R-:W-:-:S07]  /*25bb0*/  VIADD R7, R2, 0xfffffffd ;  /* 0xfffffffd02077836 */ /* 0x005fce0000000000 */
.L_x_1716:
[----:B------:R-:W-:Y:S05]  /*25bc0*/  BSYNC B1 ;  /* 0x0000000000017941 */ /* 0x000fea0003800000 */
.L_x_1715:
[----:B------:R-:W2:Y:S01]  /*25bd0*/  LDL.LU R2, [R1+0x20] ;  /* 0x0000200001027983 */ /* 0x000ea20000300800 */
[----:B------:R-:W-:Y:S01]  /*25be0*/  VIADD R13, R13, 0xfffffffe ;  /* 0xfffffffe0d0d7836 */ /* 0x000fe20000000000 */
[----:B--2---:R-:W-:-:S04]  /*25bf0*/  LOP3.LUT R2, RZ, R2, RZ, 0x33, !PT ;  /* 0x00000002ff027212 */ /* 0x004fc800078e33ff */
[----:B------:R-:W-:-:S13]  /*25c00*/  ISETP.NE.AND P0, PT, R13, R2, PT ;  /* 0x000000020d00720c */ /* 0x000fda0003f05270 */
[----:B------:R-:W-:Y:S05]  /*25c10*/  @!P0 BRA `(.L_x_1714) ;  /* 0x0000001000788947 */ /* 0x000fea0003800000 */
[----:B------:R-:W-:-:S07]  /*25c20*/  IMAD.MOV.U32 R13, RZ, RZ, R6 ;  /* 0x000000ffff0d7224 */ /* 0x000fce00078e0006 */
.L_x_1738:
        /* <DEDUP_REMOVED lines=24> */
[--C-:B------:R-:W-:Y:S01]  /*25db0*/  SHF.R.S32.HI R3, RZ, 0x1f, R2.reuse ;  /* 0x0000001fff037819 */ /* 0x100fe20000011402 */
[----:B------:R-:W-:Y:S02]  /*25dc0*/  IMAD.MOV R12, RZ, RZ, -R2 ;  /* 0x000000ffff0c7224 */ /* 0x000fe400078e0a02 */
[C---:B------:R-:W-:Y:S02]  /*25dd0*/  IMAD R10, R5.reuse, UR7, R10 ;  /* 0x00000007050a7c24 */ /* 0x040fe4000f8e020a */
[----:B------:R-:W-:-:S04]  /*25de0*/  IMAD.WIDE.U32 R2, R5, UR6, R2 ;  /* 0x0000000605027c25 */ /* 0x000fc8000f8e0002 */
[----:B------:R-:W-:Y:S01]  /*25df0*/  IMAD.IADD R3, R10, 0x1, R3 ;  /* 0x000000010a037824 */ /* 0x000fe200078e0203 */
[----:B------:R-:W-:Y:S01]  /*25e00*/  LEA R10, P0, R2, UR4, 0x2 ;  /* 0x00000004020a7c11 */ /* 0x000fe2000f8010ff */
[----:B------:R-:W-:-:S03]  /*25e10*/  IMAD R12, R11, R12, R7 ;  /* 0x0000000c0b0c7224 */ /* 0x000fc600078e0207 */
[----:B------:R-:W-:-:S05]  /*25e20*/  LEA.HI.X R11, R2, UR5, R3, 0x2, P0 ;  /* 0x00000005020b7c11 */ /* 0x000fca00080f1403 */
[----:B------:R0:W5:Y:S04]  /*25e30*/  LDG.E R13, desc[UR8][R10.64] ;  /* 0x000000080a0d7981 */ /* 0x000168000c1e1900 */
.L_x_1726:
[----:B------:R-:W1:Y:S01]  /*25e40*/  S2R R3, SR_CgaCtaId ;  /* 0x0000000000037919 */ /* 0x000e620000008800 */
[----:B------:R-:W-:-:S04]  /*25e50*/  MOV R2, 0x400 ;  /* 0x0000040000027802 */ /* 0x000fc80000000f00 */
[----:B-1----:R-:W-:Y:S02]  /*25e60*/  LEA R2, R3, R2, 0x18 ;  /* 0x0000000203027211 */ /* 0x002fe400078ec0ff */
[----:B------:R-:W-:-:S03]  /*25e70*/  SHF.L.U32 R3, R9, 0x1f, RZ ;  /* 0x0000001f09037819 */ /* 0x000fc600000006ff */
[----:B------:R-:W-:-:S04]  /*25e80*/  IMAD R2, R8, 0x8, R2 ;  /* 0x0000000808027824 */ /* 0x000fc800078e0202 */
[----:B------:R-:W1:Y:S02]  /*25e90*/  SYNCS.PHASECHK.TRANS64.TRYWAIT P0, [R2+URZ+0x30840], R3 ;  /* 0x03084003020075a7 */ /* 0x000e64000800017f */
[----:B-1----:R-:W-:Y:S05]  /*25ea0*/  @!P0 BRA `(.L_x_1727) ;  /* 0x0000004000bc8947 */ /* 0x002fea0003800000 */
.L_x_1893:
        /* <DEDUP_REMOVED lines=11> */
.L_x_1728:
        /* <DEDUP_REMOVED lines=42> */
.L_x_1894:
        /* <DEDUP_REMOVED lines=8> */
.L_x_1730:
        /* <DEDUP_REMOVED lines=39> */
.L_x_1725:
[----:B------:R-:W-:Y:S05]  /*264f0*/  BSYNC B1 ;  /* 0x0000000000017941 */ /* 0x000fea0003800000 */
.L_x_1724:
        /* <DEDUP_REMOVED lines=31> */
[----:B------:R-:W-:-:S06]  /*266f0*/  LEA.HI.X R13, R2, UR5, R3, 0x2, P0 ;  /* 0x00000005020d7c11 */ /* 0x000fcc00080f1403 */
[----:B------:R1:W5:Y:S03]  /*26700*/  LDG.E R13, desc[UR8][R12.64] ;  /* 0x000000080c0d7981 */ /* 0x000366000c1e1900 */
.L_x_1733:
[----:B------:R-:W2:Y:S01]  /*26710*/  S2R R3, SR_CgaCtaId ;  /* 0x0000000000037919 */ /* 0x000ea20000008800 */
[----:B------:R-:W-:-:S04]  /*26720*/  MOV R2, 0x400 ;  /* 0x0000040000027802 */ /* 0x000fc80000000f00 */
[----:B--2---:R-:W-:Y:S02]  /*26730*/  LEA R2, R3, R2, 0x18 ;  /* 0x0000000203027211 */ /* 0x004fe400078ec0ff */
[----:B------:R-:W-:-:S03]  /*26740*/  SHF.L.U32 R3, R14, 0x1f, RZ ;  /* 0x0000001f0e037819 */ /* 0x000fc600000006ff */
[----:B------:R-:W-:-:S04]  /*26750*/  IMAD R2, R15, 0x8, R2 ;  /* 0x000000080f027824 */ /* 0x000fc800078e0202 */
[----:B------:R-:W2:Y:S02]  /*26760*/  SYNCS.PHASECHK.TRANS64.TRYWAIT P0, [R2+URZ+0x30840], R3 ;  /* 0x03084003020075a7 */ /* 0x000ea4000800017f */
[----:B--2---:R-:W-:Y:S05]  /*26770*/  @!P0 BRA `(.L_x_1734) ;  /* 0x0000003800b08947 */ /* 0x004fea0003800000 */
.L_x_1895:
        /* <DEDUP_REMOVED lines=11> */
.L_x_1735:
        /* <DEDUP_REMOVED lines=42> */
.L_x_1896:
        /* <DEDUP_REMOVED lines=8> */
.L_x_1737:
        /* <DEDUP_REMOVED lines=38> */
.L_x_1732:
[----:B------:R-:W-:Y:S05]  /*26db0*/  BSYNC B1 ;  /* 0x0000000000017941 */ /* 0x000fea0003800000 */
.L_x_1731:
[----:B------:R-:W2:Y:S01]  /*26dc0*/  LDL R2, [R1+0x1c] ;  /* 0x00001c0001027983 */ /* 0x000ea20000100800 */
[----:B------:R-:W-:Y:S01]  /*26dd0*/  VIADD R7, R7, 0xfffffffe ;  /* 0xfffffffe07077836 */ /* 0x000fe20000000000 */
[----:B--2---:R-:W-:-:S13]  /*26de0*/  ISETP.GT.AND P0, PT, R11, R2, PT ;  /* 0x000000020b00720c */ /* 0x004fda0003f04270 */
[----:B------:R-:W-:Y:S05]  /*26df0*/  @P0 BRA `(.L_x_1738) ;  /* 0xffffffec008c0947 */ /* 0x000fea000383ffff */
.L_x_1714:
[----:B------:R-:W-:Y:S05]  /*26e00*/  BSYNC B0 ;  /* 0x0000000000007941 */ /* 0x000fea0003800000 */
.L_x_1713:
        /* <DEDUP_REMOVED lines=14> */
[----:B-1----:R-:W-:-:S06]  /*26ef0*/  LOP3.LUT R8, R8, UR4, RZ, 0xc0, !PT ;  /* 0x0000000408087c12 */ /* 0x002fcc000f8ec0ff */
[----:B------:R-:W1:Y:S01]  /*26f00*/  POPC R8, R8 ;  /* 0x0000000800087309 */ /* 0x000e620000000000 */
[----:B--2---:R-:W1:Y:S02]  /*26f10*/  SHFL.IDX PT, R5, R2, R5, 0x1f ;  /* 0x00001f0502057589 */ /* 0x004e6400000e0000 */
[----:B-1----:R-:W-:-:S07]  /*26f20*/  IADD3 R16, R5, UR38, R8 ;  /* 0x0000002605107c10 */ /* 0x002fce000fffe008 */
.L_x_1740:
[----:B------:R-:W-:Y:S05]  /*26f30*/  BSYNC B0 ;  /* 0x0000000000007941 */ /* 0x000fea0003800000 */
.L_x_1739:
        /* <DEDUP_REMOVED lines=11> */
.L_x_1897:
        /* <DEDUP_REMOVED lines=11> */
.L_x_1744:
        /* <DEDUP_REMOVED lines=37> */
.L_x_1742:
[----:B------:R-:W-:Y:S05]  /*272f0*/  BSYNC B0 ;  /* 0x0000000000007941 */ /* 0x000fea0003800000 */
.L_x_1741:
        /* <DEDUP_REMOVED lines=9> */
.L_x_1697:
[----:B------:R-:W-:Y:S05]  /*27390*/  BSYNC B6 ;  /* 0x0000000000067941 */ /* 0x000fea0003800000 */
.L_x_1695:
[----:B------:R-:W-:-:S03]  /*273a0*/  UMOV UR4, 0xffffffff ;  /* 0xffffffff00047882 */ /* 0x000fc60000000000 */
[----:B------:R-:W-:Y:S05]  /*273b0*/  BRA.DIV UR4, `(.L_x_1745) ;  /* 0x0000002e04dc7947 */ /* 0x000fea000b800000 */
[----:B------:R4:W0:Y:S04]  /*273c0*/  SHFL.IDX PT, R4, R16, RZ, 0x1f ;  /* 0x00001fff10047589 */ /* 0x00082800000e0000 */
[----:B------:R-:W0:Y:S02]  /*273d0*/  SHFL.IDX PT, R16, R16, 0x1, 0x1f ;  /* 0x00201f0010107f89 */ /* 0x000e2400000e0000 */
.L_x_1901:
[----:B-1----:R-:W2:Y:S01]  /*273e0*/  S2R R0, SR_TID.X ;  /* 0x0000000000007919 */ /* 0x002ea20000002100 */
[----:B------:R-:W-:Y:S01]  /*273f0*/  ULDC UR4, c[0x0][0xc14] ;  /* 0x0003050000047ab9 */ /* 0x000fe20000000800 */
[----:B------:R-:W-:Y:S01]  /*27400*/  BSSY B0, `(.L_x_1746) ;  /* 0x000000c000007945 */ /* 0x000fe20003800000 */
[----:B------:R-:W-:Y:S01]  /*27410*/  IMAD.MOV.U32 R3, RZ, RZ, RZ ;  /* 0x000000ffff037224 */ /* 0x000fe200078e00ff */
[----:B--2---:R-:W-:Y:S01]  /*27420*/  LOP3.LUT R8, R0, 0x1f, RZ, 0xc0, !PT ;  /* 0x0000001f00087812 */ /* 0x004fe200078ec0ff */
[----:B------:R-:W-:-:S03]  /*27430*/  IMAD.U32 R0, RZ, RZ, UR4 ;  /* 0x00000004ff007e24 */ /* 0x000fc6000f8e00ff */
[C---:B------:R-:W-:Y:S01]  /*27440*/  ISETP.NE.AND P0, PT, R8.reuse, 0x1f, PT ;  /* 0x0000001f0800780c */ /* 0x040fe20003f05270 */
[----:B------:R-:W-:-:S05]  /*27450*/  IMAD.IADD R5, R8, 0x1, R19 ;  /* 0x0000000108057824 */ /* 0x000fca00078e0213 */
[----:B------:R-:W-:-:S13]  /*27460*/  ISETP.GE.OR P0, PT, R5, R0, !P0 ;  /* 0x000000000500720c */ /* 0x000fda0004706670 */
[----:B------:R-:W-:Y:S05]  /*27470*/  @P0 BRA `(.L_x_1747) ;  /* 0x0000000000100947 */ /* 0x000fea0003800000 */
[----:B------:R-:W1:Y:S01]  /*27480*/  LDC.64 R2, c[0x0][0xc58] ;  /* 0x00031600ff027b82 */ /* 0x000e620000000a00 */
[----:B------:R-:W-:Y:S01]  /*27490*/  ULDC.64 UR4, c[0x0][0x208] ;  /* 0x0000820000047ab9 */ /* 0x000fe20000000a00 */
[----:B-1----:R-:W-:-:S06]  /*274a0*/  IMAD.WIDE R2, R5, 0x4, R2 ;  /* 0x0000000405027825 */ /* 0x002fcc00078e0202 */
[----:B------:R1:W5:Y:S02]  /*274b0*/  LDG.E R3, desc[UR4][R2.64] ;  /* 0x0000000402037981 */ /* 0x000364000c1e1900 */
.L_x_1747:
[----:B------:R-:W-:Y:S05]  /*274c0*/  BSYNC B0 ;  /* 0x0000000000007941 */ /* 0x000fea0003800000 */
.L_x_1746:
        /* <DEDUP_REMOVED lines=12> */
[----:B------:R-:W3:Y:S02]  /*27590*/  SHFL.UP PT, R14, R5, 0x4, RZ ;  /* 0x04800000050e7989 */ /* 0x000ee400000e00ff */
[----:B---3--:R-:W-:Y:S02]  /*275a0*/  SEL R6, R14, RZ, P0 ;  /* 0x000000ff0e067207 */ /* 0x008fe40000000000 */
[----:B------:R-:W-:-:S03]  /*275b0*/  ISETP.GE.U32.AND P0, PT, R8, 0x10, PT ;  /* 0x000000100800780c */ /* 0x000fc60003f06070 */
[----:B------:R-:W-:-:S05]  /*275c0*/  IMAD.IADD R6, R5, 0x1, R6 ;  /* 0x0000000105067824 */ /* 0x000fca00078e0206 */
[----:B------:R-:W0:Y:S02]  /*275d0*/  SHFL.UP PT, R14, R6, 0x8, RZ ;  /* 0x05000000060e7989 */ /* 0x000e2400000e00ff */
[----:B0-----:R-:W-:-:S05]  /*275e0*/  SEL R7, R14, RZ, P1 ;  /* 0x000000ff0e077207 */ /* 0x001fca0000800000 */
[----:B------:R-:W-:-:S05]  /*275f0*/  IMAD.IADD R7, R6, 0x1, R7 ;  /* 0x0000000106077824 */ /* 0x000fca00078e0207 */
[----:B------:R-:W1:Y:S02]  /*27600*/  SHFL.UP PT, R14, R7, 0x10, RZ ;  /* 0x06000000070e7989 */ /* 0x000e6400000e00ff */
[----:B-1----:R-:W-:-:S05]  /*27610*/  SEL R2, R14, RZ, P0 ;  /* 0x000000ff0e027207 */ /* 0x002fca0000000000 */
[----:B------:R-:W-:-:S05]  /*27620*/  IMAD.IADD R2, R7, 0x1, R2 ;  /* 0x0000000107027824 */ /* 0x000fca00078e0202 */
[----:B------:R0:W1:Y:S02]  /*27630*/  SHFL.IDX PT, R14, R2, 0x1f, 0x1f ;  /* 0x03e01f00020e7f89 */ /* 0x00006400000e0000 */
.L_x_1909:
[----:B------:R-:W-:Y:S02]  /*27640*/  ULDC UR4, c[0x0][0xc10] ;  /* 0x0003040000047ab9 */ /* 0x000fe40000000800 */
[----:B------:R-:W-:-:S04]  /*27650*/  IMAD.U32 R5, RZ, RZ, UR4 ;  /* 0x00000004ff057e24 */ /* 0x000fc8000f8e00ff */
[----:B-1----:R-:W-:-:S04]  /*27660*/  IMAD R7, R14, R5, RZ ;  /* 0x000000050e077224 */ /* 0x002fc800078e02ff */
[----:B----4-:R-:W-:-:S05]  /*27670*/  IMAD.IADD R16, R16, 0x1, R7 ;  /* 0x0000000110107824 */ /* 0x010fca00078e0207 */
[----:B------:R-:W-:-:S13]  /*27680*/  ISETP.GT.AND P0, PT, R16, R4, PT ;  /* 0x000000041000720c */ /* 0x000fda0003f04270 */
[----:B------:R-:W-:Y:S05]  /*27690*/  @P0 BRA `(.L_x_1749) ;  /* 0x0000000000b80947 */ /* 0x000fea0003800000 */
[----:B------:R-:W1:Y:S02]  /*276a0*/  LDC R0, c[0x0][0xc14] ;  /* 0x00030500ff007b82 */ /* 0x000e640000000800 */
.L_x_1754:
        /* <DEDUP_REMOVED lines=15> */
.L_x_1752:
[----:B------:R-:W-:Y:S05]  /*277a0*/  BSYNC B0 ;  /* 0x0000000000007941 */ /* 0x000fea0003800000 */
.L_x_1751:
        /* <DEDUP_REMOVED lines=23> */
.L_x_1917:
[----:B------:R-:W-:Y:S02]  /*27920*/  ULDC UR4, c[0x0][0xc10] ;  /* 0x0003040000047ab9 */ /* 0x000fe40000000800 */
[----:B------:R-:W-:-:S04]  /*27930*/  IMAD.U32 R5, RZ, RZ, UR4 ;  /* 0x00000004ff057e24 */ /* 0x000fc8000f8e00ff */
[----:B-1----:R-:W-:-:S04]  /*27940*/  IMAD R7, R14, R5, RZ ;  /* 0x000000050e077224 */ /* 0x002fc800078e02ff */
[----:B------:R-:W-:-:S05]  /*27950*/  IMAD.IADD R16, R7, 0x1, R16 ;  /* 0x0000000107107824 */ /* 0x000fca00078e0210 */
[----:B------:R-:W-:-:S13]  /*27960*/  ISETP.GT.AND P0, PT, R16, R4, PT ;  /* 0x000000041000720c */ /* 0x000fda0003f04270 */
[----:B------:R-:W-:Y:S05]  /*27970*/  @!P0 BRA `(.L_x_1754) ;  /* 0xfffffffc004c8947 */ /* 0x000fea000383ffff */
.L_x_1749:
        /* <DEDUP_REMOVED lines=8> */
.L_x_1921:
[----:B------:R-:W-:Y:S01]  /*27a00*/  ISETP.NE.AND P0, PT, R6, RZ, PT ;  /* 0x000000ff0600720c */ /* 0x000fe20003f05270 */
[----:B------:R-:W-:-:S12]  /*27a10*/  IMAD.MOV.U32 R6, RZ, RZ, RZ ;  /* 0x000000ffff067224 */ /* 0x000fd800078e00ff */
[----:B------:R-:W-:Y:S05]  /*27a20*/  @!P0 BRA `(.L_x_1756) ;  /* 0x0000000000108947 */ /* 0x000fea0003800000 */
[----:B------:R-:W-:Y:S01]  /*27a30*/  UMOV UR4, 0xffffffff ;  /* 0xffffffff00047882 */ /* 0x000fe20000000000 */
[----:B------:R-:W-:Y:S02]  /*27a40*/  VIADD R12, R7, 0xffffffff ;  /* 0xffffffff070c7836 */ /* 0x000fe40000000000 */
[----:B------:R-:W-:Y:S05]  /*27a50*/  BRA.DIV UR4, `(.L_x_1757) ;  /* 0x0000003204687947 */ /* 0x000fea000b800000 */
[----:B------:R3:W4:Y:S02]  /*27a60*/  SHFL.IDX PT, R6, R2, R12, 0x1f ;  /* 0x00001f0c02067589 */ /* 0x00072400000e0000 */
.L_x_1756:
[----:B01-3--:R-:W0:Y:S01]  /*27a70*/  LDC.64 R2, c[0x0][0xc68] ;  /* 0x00031a00ff027b82 */ /* 0x00be220000000a00 */
[----:B------:R-:W-:Y:S01]  /*27a80*/  IMAD.IADD R19, R7, 0x1, R19 ;  /* 0x0000000107137824 */ /* 0x000fe200078e0213 */
[----:B------:R-:W-:-:S03]  /*27a90*/  ULDC.64 UR4, c[0x0][0x208] ;  /* 0x0000820000047ab9 */ /* 0x000fc60000000a00 */
[----:B0-----:R-:W-:-:S05]  /*27aa0*/  IMAD.WIDE R2, R19, 0x4, R2 ;  /* 0x0000000413027825 */ /* 0x001fca00078e0202 */
[----:B------:R-:W2:Y:S01]  /*27ab0*/  LDG.E R9, desc[UR4][R2.64] ;  /* 0x0000000402097981 */ /* 0x000ea2000c1e1900 */
[----:B----4-:R-:W-:Y:S02]  /*27ac0*/  IMAD R16, R6, R5, R16 ;  /* 0x0000000506107224 */ /* 0x010fe400078e0210 */
[----:B--2---:R-:W-:-:S05]  /*27ad0*/  IMAD R7, R17, R9, RZ ;  /* 0x0000000911077224 */ /* 0x004fca00078e02ff */
[----:B------:R-:W-:-:S04]  /*27ae0*/  IABS R8, R7 ;  /* 0x0000000700087213 */ /* 0x000fc80000000000 */
[----:B------:R-:W0:Y:S08]  /*27af0*/  I2F.RP R11, R8 ;  /* 0x00000008000b7306 */ /* 0x000e300000209400 */
[----:B0-----:R-:W0:Y:S02]  /*27b00*/  MUFU.RCP R11, R11 ;  /* 0x0000000b000b7308 */ /* 0x001e240000001000 */
[----:B0-----:R-:W-:-:S06]  /*27b10*/  VIADD R12, R11, 0xffffffe ;  /* 0x0ffffffe0b0c7836 */ /* 0x001fcc0000000000 */
[----:B------:R-:W0:Y:S02]  /*27b20*/  F2I.FTZ.U32.TRUNC.NTZ R3, R12 ;  /* 0x0000000c00037305 */ /* 0x000e24000021f000 */
[----:B0-----:R-:W-:-:S04]  /*27b30*/  IMAD.MOV R2, RZ, RZ, -R3 ;  /* 0x000000ffff027224 */ /* 0x001fc800078e0a03 */
[----:B------:R-:W-:Y:S02]  /*27b40*/  IMAD R10, R2, R8, RZ ;  /* 0x00000008020a7224 */ /* 0x000fe400078e02ff */
[----:B------:R-:W-:-:S04]  /*27b50*/  IMAD.MOV.U32 R2, RZ, RZ, RZ ;  /* 0x000000ffff027224 */ /* 0x000fc800078e00ff */
[----:B------:R-:W-:-:S04]  /*27b60*/  IMAD.HI.U32 R10, R3, R10, R2 ;  /* 0x0000000a030a7227 */ /* 0x000fc800078e0002 */
[----:B------:R-:W-:Y:S01]  /*27b70*/  IMAD.IADD R2, R4, 0x1, -R16 ;  /* 0x0000000104027824 */ /* 0x000fe200078e0a10 */
[----:B------:R-:W-:-:S04]  /*27b80*/  IABS R4, R7 ;  /* 0x0000000700047213 */ /* 0x000fc80000000000 */
[----:B------:R-:W-:Y:S01]  /*27b90*/  IABS R3, R2 ;  /* 0x0000000200037213 */ /* 0x000fe20000000000 */
[----:B------:R-:W-:-:S04]  /*27ba0*/  IMAD.MOV R4, RZ, RZ, -R4 ;  /* 0x000000ffff047224 */ /* 0x000fc800078e0a04 */
        /* <DEDUP_REMOVED lines=17> */
[----:B------:R-:W-:-:S04]  /*27cc0*/  VIADDMNMX R9, R8, R5, R9, PT ;  /* 0x0000000508097246 */ /* 0x000fc80003800109 */
        /* <DEDUP_REMOVED lines=8> */
[----:B------:R-:W-:Y:S02]  /*27d50*/  IMAD R11, R2, R5, RZ ;  /* 0x00000005020b7224 */ /* 0x000fe400078e02ff */
[----:B------:R-:W-:-:S04]  /*27d60*/  IMAD.MOV.U32 R2, RZ, RZ, RZ ;  /* 0x000000ffff027224 */ /* 0x000fc800078e00ff */
[----:B------:R-:W-:Y:S01]  /*27d70*/  IMAD.HI.U32 R2, R3, R11, R2 ;  /* 0x0000000b03027227 */ /* 0x000fe200078e0002 */
[----:B------:R-:W-:-:S05]  /*27d80*/  IABS R3, R7 ;  /* 0x0000000700037213 */ /* 0x000fca0000000000 */
[----:B------:R-:W-:-:S04]  /*27d90*/  IMAD.HI.U32 R2, R2, R3, RZ ;  /* 0x0000000302027227 */ /* 0x000fc800078e00ff */
[----:B------:R-:W-:Y:S01]  /*27da0*/  IMAD R4, R2, R4, R3 ;  /* 0x0000000402047224 */ /* 0x000fe200078e0203 */
[C---:B------:R-:W-:Y:S01]  /*27db0*/  LOP3.LUT R3, R7.reuse, R9, RZ, 0x3c, !PT ;  /* 0x0000000907037212 */ /* 0x040fe200078e3cff */
[----:B------:R-:W-:-:S03]  /*27dc0*/  IMAD.IADD R7, R7, 0x1, R6 ;  /* 0x0000000107077824 */ /* 0x000fc600078e0206 */
        /* <DEDUP_REMOVED lines=8> */
[----:B------:R-:W-:Y:S01]  /*27e50*/  @!P0 LOP3.LUT R2, RZ, R9, RZ, 0x33, !PT ;  /* 0x00000009ff028212 */ /* 0x000fe200078e33ff */
[----:B------:R-:W-:-:S04]  /*27e60*/  IMAD.MOV R9, RZ, RZ, -R9 ;  /* 0x000000ffff097224 */ /* 0x000fc800078e0a09 */
[----:B------:R-:W-:Y:S01]  /*27e70*/  IMAD R18, R2, R9, R7 ;  /* 0x0000000902127224 */ /* 0x000fe200078e0207 */
[----:B------:R-:W-:-:S05]  /*27e80*/  LOP3.LUT R2, RZ, R2, RZ, 0x33, !PT ;  /* 0x00000002ff027212 */ /* 0x000fca00078e33ff */
[----:B------:R-:W-:Y:S01]  /*27e90*/  IMAD.IADD R17, R17, 0x1, R2 ;  /* 0x0000000111117824 */ /* 0x000fe200078e0202 */
[----:B------:R-:W-:Y:S06]  /*27ea0*/  BRA `(.L_x_1758) ;  /* 0x00000000001c7947 */ /* 0x000fec0003800000 */
.L_x_1750:
[----:B------:R-:W-:Y:S01]  /*27eb0*/  UMOV UR4, URZ ;  /* 0x0000003f00047c82 */ /* 0x000fe20008000000 */
[----:B------:R-:W-:Y:S01]  /*27ec0*/  UMOV UR5, URZ ;  /* 0x0000003f00057c82 */ /* 0x000fe20008000000 */
[----:B------:R-:W-:Y:S01]  /*27ed0*/  ULDC UR6, c[0x0][0xc14] ;  /* 0x0003050000067ab9 */ /* 0x000fe20000000800 */
[----:B------:R-:W-:Y:S02]  /*27ee0*/  IMAD.MOV.U32 R16, RZ, RZ, R4 ;  /* 0x000000ffff107224 */ /* 0x000fe400078e0004 */
[----:B------:R-:W-:Y:S02]  /*27ef0*/  IMAD.U32 R17, RZ, RZ, UR4 ;  /* 0x00000004ff117e24 */ /* 0x000fe4000f8e00ff */
[----:B------:R-:W-:Y:S02]  /*27f00*/  IMAD.U32 R18, RZ, RZ, UR5 ;  /* 0x00000005ff127e24 */ /* 0x000fe4000f8e00ff */
[----:B------:R-:W-:-:S07]  /*27f10*/  IMAD.U32 R19, RZ, RZ, UR6 ;  /* 0x00000006ff137e24 */ /* 0x000fce000f8e00ff */
.L_x_1758:
        /* <DEDUP_REMOVED lines=12> */
.L_x_1656:
        /* <DEDUP_REMOVED lines=12> */
.L_x_1924:
[----:B------:R-:W-:Y:S05]  /*280a0*/  BSYNC B0 ;  /* 0x0000000000007941 */ /* 0x000fea0003800000 */
.L_x_1760:
[----:B------:R-:W-:-:S03]  /*280b0*/  UMOV UR4, 0xffffffff ;  /* 0xffffffff00047882 */ /* 0x000fc60000000000 */
[----:B------:R-:W-:Y:S05]  /*280c0*/  BRA.DIV UR4, `(.L_x_1762) ;  /* 0x0000002e04087947 */ /* 0x000fea000b800000 */
[----:B------:R-:W2:Y:S02]  /*280d0*/  S2R R2, SR_TID.X ;  /* 0x0000000000027919 */ /* 0x000ea40000002100 */
[----:B--2---:R-:W-:-:S04]  /*280e0*/  SHF.R.U32.HI R2, RZ, 0x5, R2 ;  /* 0x00000005ff027819 */ /* 0x004fc80000011602 */
[----:B------:R-:W-:-:S05]  /*280f0*/  LOP3.LUT R2, R2, 0x3, RZ, 0xc0, !PT ;  /* 0x0000000302027812 */ /* 0x000fca00078ec0ff */
[----:B------:R2:W3:Y:S02]  /*28100*/  SHFL.IDX PT, R14, R2, RZ, 0x1f ;  /* 0x00001fff020e7589 */ /* 0x0004e400000e0000 */
.L_x_1927:
[----:B---3--:R-:W-:-:S13]  /*28110*/  ISETP.NE.AND P0, PT, R14, RZ, PT ;  /* 0x000000ff0e00720c */ /* 0x008fda0003f05270 */
[----:B------:R-:W-:Y:S05]  /*28120*/  @P0 BRA `(.L_x_1336) ;  /* 0x0000000000940947 */ /* 0x000fea0003800000 */
[----:B------:R-:W-:-:S03]  /*28130*/  UMOV UR4, 0xffffffff ;  /* 0xffffffff00047882 */ /* 0x000fc60000000000 */
[----:B------:R-:W-:Y:S05]  /*28140*/  BRA.DIV UR4, `(.L_x_1763) ;  /* 0x0000002e041c7947 */ /* 0x000fea000b800000 */
[----:B------:R-:W-:-:S13]  /*28150*/  ELECT P6, URZ, PT ;  /* 0x00000000003f782f */ /* 0x000fda00038c0000 */
.L_x_1930:
[----:B------:R-:W-:Y:S05]  /*28160*/  @!P6 BRA `(.L_x_1336) ;  /* 0x000000000084e947 */ /* 0x000fea0003800000 */
[----:B--2---:R-:W2:Y:S02]  /*28170*/  LDL.LU R2, [R1+0x2c] ;  /* 0x00002c0001027983 */ /* 0x004ea40000300800 */
[----:B--2---:R-:W-:-:S04]  /*28180*/  LOP3.LUT R2, R2, 0x2, RZ, 0xfc, !PT ;  /* 0x0000000202027812 */ /* 0x004fc800078efcff */
[----:B------:R-:W-:-:S13]  /*28190*/  ISETP.NE.AND P2, PT, R2, 0x3, PT ;  /* 0x000000030200780c */ /* 0x000fda0003f45270 */
[----:B------:R-:W-:Y:S05]  /*281a0*/  @!P2 BRA `(.L_x_1764) ;  /* 0x000000000004a947 */ /* 0x000fea0003800000 */
[----:B------:R-:W-:Y:S01]  /*281b0*/  BPT.TRAP 0x1 ;  /* 0x000000040000795c */ /* 0x000fe20000300000 */
.L_x_1764:
        /* <DEDUP_REMOVED lines=14> */
.L_x_1931:
[----:B------:R-:W2:Y:S02]  /*282a0*/  SYNCS.PHASECHK.TRANS64.TRYWAIT P0, [R7+URZ], R2 ;  /* 0x00000002070075a7 */ /* 0x000ea4000800017f */
[----:B--2---:R-:W-:Y:S05]  /*282b0*/  @!P0 BRA `(.L_x_1766) ;  /* 0x0000002800f48947 */ /* 0x004fea0003800000 */
.L_x_1932:
[----:B------:R-:W-:Y:S05]  /*282c0*/  @!P2 BRA `(.L_x_1767) ;  /* 0x000000000004a947 */ /* 0x000fea0003800000 */
[----:B------:R-:W-:Y:S01]  /*282d0*/  BPT.TRAP 0x1 ;  /* 0x000000040000795c */ /* 0x000fe20000300000 */
.L_x_1767:
[----:B------:R-:W3:Y:S01]  /*282e0*/  LDL.LU R4, [R1] ;  /* 0x0000000001047983 */ /* 0x000ee20000300800 */
[----:B------:R-:W-:-:S04]  /*282f0*/  VIADD R0, R0, 0x30860 ;  /* 0x0003086000007836 */ /* 0x000fc80000000000 */
[----:B---3--:R-:W-:-:S04]  /*28300*/  IMAD R4, R4, 0x8, R0 ;  /* 0x0000000804047824 */ /* 0x008fc800078e0200 */
[----:B------:R-:W3:Y:S02]  /*28310*/  SYNCS.PHASECHK.TRANS64.TRYWAIT P0, [R4+URZ], R5 ;  /* 0x00000005040075a7 */ /* 0x000ee4000800017f */
[----:B---3--:R-:W-:Y:S05]  /*28320*/  @!P0 BRA `(.L_x_1768) ;  /* 0x0000002800ec8947 */ /* 0x008fea0003800000 */
.L_x_1933:
[----:B------:R-:W-:-:S07]  /*28330*/  IMAD R3, R3, 0x8, R0 ;  /* 0x0000000803037824 */ /* 0x000fce00078e0200 */
.L_x_1769:
[----:B----4-:R4:W0:Y:S02]  /*28340*/  SYNCS.PHASECHK.TRANS64.TRYWAIT P0, [R3+URZ], R2 ;  /* 0x00000002030075a7 */ /* 0x010824000800017f */
[----:B0-----:R-:W-:Y:S05]  /*28350*/  @!P0 NANOSLEEP.SYNCS 0x989680 ;  /* 0x009896800000895d */ /* 0x001fea0003900000 */
[----:B------:R-:W0:Y:S02]  /*28360*/  @!P0 SYNCS.PHASECHK.TRANS64 P0, [R3+URZ], R2 ;  /* 0x00000002030085a7 */ /* 0x000e24000800007f */
[----:B0-----:R-:W-:Y:S05]  /*28370*/  @!P0 BRA `(.L_x_1769) ;  /* 0xfffffffc00f08947 */ /* 0x001fea000383ffff */
.L_x_1336:
[----:B------:R-:W-:Y:S05]  /*28380*/  BSYNC B7 ;  /* 0x0000000000077941 */ /* 0x000fea0003800000 */
.L_x_1333:
[----:B------:R-:W-:Y:S05]  /*28390*/  EXIT ;  /* 0x000000000000794d */ /* 0x000fea0003800000 */
.L_x_1362:
[----:B0-----:R0:W1:Y:S02]  /*283a0*/  SYNCS.PHASECHK.TRANS64.TRYWAIT P5, [R98+URZ+0x30890], R109 ;  /* 0x0308906d620075a7 */ /* 0x00106400080a017f */
[----:B-1----:R-:W-:Y:S05]  /*283b0*/  @!P5 NANOSLEEP.SYNCS 0x989680 ;  /* 0x009896800000d95d */ /* 0x002fea0003900000 */
[----:B------:R-:W1:Y:S02]  /*283c0*/  @!P5 SYNCS.PHASECHK.TRANS64 P5, [R98+URZ+0x30890], R109 ;  /* 0x0308906d6200d5a7 */ /* 0x000e6400080a007f */
[----:B-1----:R-:W-:Y:S05]  /*283d0*/  @!P5 BRA `(.L_x_1362) ;  /* 0xfffffffc00f0d947 */ /* 0x002fea000383ffff */
[----:B------:R-:W-:Y:S05]  /*283e0*/  BRA `(.L_x_1770) ;  /* 0xfffffdb000dc7947 */ /* 0x000fea000383ffff */
.L_x_1400:
[----:B0-----:R0:W1:Y:S02]  /*283f0*/  SYNCS.PHASECHK.TRANS64.TRYWAIT P5, [R98+URZ+0x30890], R109 ;  /* 0x0308906d620075a7 */ /* 0x00106400080a017f */
[----:B-1----:R-:W-:Y:S05]  /*28400*/  @!P5 NANOSLEEP.SYNCS 0x989680 ;  /* 0x009896800000d95d */ /* 0x002fea0003900000 */
[----:B------:R-:W1:Y:S02]  /*28410*/  @!P5 SYNCS.PHASECHK.TRANS64 P5, [R98+URZ+0x30890], R109 ;  /* 0x0308906d6200d5a7 */ /* 0x000e6400080a007f */
[----:B-1----:R-:W-:Y:S05]  /*28420*/  @!P5 BRA `(.L_x_1400) ;  /* 0xfffffffc00f0d947 */ /* 0x002fea000383ffff */
[----:B------:R-:W-:Y:S05]  /*28430*/  BRA `(.L_x_1771) ;  /* 0xfffffdd8005c7947 */ /* 0x000fea000383ffff */
.L_x_1417:
[----:B0-----:R0:W1:Y:S02]  /*28440*/  SYNCS.PHASECHK.TRANS64.TRYWAIT P0, [R98+URZ+0x30890], R109 ;  /* 0x0308906d620075a7 */ /* 0x001064000800017f */
[----:B-1----:R-:W-:Y:S05]  /*28450*/  @!P0 NANOSLEEP.SYNCS 0x989680 ;  /* 0x009896800000895d */ /* 0x002fea0003900000 */
[----:B------:R-:W1:Y:S02]  /*28460*/  @!P0 SYNCS.PHASECHK.TRANS64 P0, [R98+URZ+0x30890], R109 ;  /* 0x0308906d620085a7 */ /* 0x000e64000800007f */
[----:B-1----:R-:W-:Y:S05]  /*28470*/  @!P0 BRA `(.L_x_1417) ;  /* 0xfffffffc00f08947 */ /* 0x002fea000383ffff */
[----:B------:R-:W-:Y:S05]  /*28480*/  BRA `(.L_x_1772) ;  /* 0xfffffdfc000c7947 */ /* 0x000fea000383ffff */
.L_x_1423:
[----:B-1----:R1:W2:Y:S02]  /*28490*/  SYNCS.PHASECHK.TRANS64.TRYWAIT P1, [R98+URZ+0x308b0], R109 ;  /* 0x0308b06d620075a7 */ /* 0x0022a4000802017f */
[----:B--2---:R-:W-:Y:S05]  /*284a0*/  @!P1 NANOSLEEP.SYNCS 0x989680 ;  /* 0x009896800000995d */ /* 0x004fea0003900000 */
[----:B------:R-:W2:Y:S02]  /*284b0*/  @!P1 SYNCS.PHASECHK.TRANS64 P1, [R98+URZ+0x308b0], R109 ;  /* 0x0308b06d620095a7 */ /* 0x000ea4000802007f */
[----:B--2---:R-:W-:Y:S05]  /*284c0*/  @!P1 BRA `(.L_x_1423) ;  /* 0xfffffffc00f09947 */ /* 0x004fea000383ffff */
[----:B------:R-:W-:Y:S05]  /*284d0*/  BRA `(.L_x_1773) ;  /* 0xfffffdfc00f07947 */ /* 0x000fea000383ffff */
.L_x_1459:
[----:B------:R-:W-:Y:S01]  /*284e0*/  BSSY B1, `(.L_x_1774) ;  /* 0x0000008000017945 */ /* 0x000fe20003800000 */
[----:B------:R-:W-:Y:S02]  /*284f0*/  IMAD.MOV.U32 R13, RZ, RZ, R5 ;  /* 0x000000ffff0d7224 */ /* 0x000fe400078e0005 */
[----:B------:R-:W-:Y:S02]  /*28500*/  IMAD.MOV.U32 R12, RZ, RZ, RZ ;  /* 0x000000ffff0c7224 */ /* 0x000fe400078e00ff */
[----:B------:R-:W-:Y:S02]  /*28510*/  IMAD.MOV.U32 R11, RZ, RZ, 0x181f ;  /* 0x0000181fff0b7424 */ /* 0x000fe400078e00ff */
[----:B------:R-:W-:-:S07]  /*28520*/  IMAD.MOV.U32 R15, RZ, RZ, -0x1 ;  /* 0xffffffffff0f7424 */ /* 0x000fce00078e00ff */
[----:B-----5:R-:W-:Y:S05]  /*28530*/  WARPSYNC.COLLECTIVE R15, `(.L_x_1775) ;  /* 0x000000000f087348 */ /* 0x020fea0003c00000 */
[----:B------:R0:W1:Y:S02]  /*28540*/  SHFL.IDX P6, R14, R13, R12, R11 ;  /* 0x0000000c0d0e7389 */ /* 0x00006400000c000b */
[----:B01---5:R-:W-:Y:S01]  /*28550*/  ENDCOLLECTIVE ;  /* 0x000000000000791b */ /* 0x023fe20003800000 */
.L_x_1775:
[----:B------:R-:W-:Y:S05]  /*28560*/  BSYNC B1 ;  /* 0x0000000000017941 */ /* 0x000fea0003800000 */
.L_x_1774:
[----:B------:R-:W-:Y:S05]  /*28570*/  BRA `(.L_x_1776) ;  /* 0xfffffe28000c7947 */ /* 0x000fea000383ffff */
.L_x_1460:
        /* <DEDUP_REMOVED lines=8> */
.L_x_1778:
[----:B------:R-:W-:Y:S05]  /*28600*/  BSYNC B1 ;  /* 0x0000000000017941 */ /* 0x000fea0003800000 */
.L_x_1777:
[----:B------:R-:W-:Y:S05]  /*28610*/  BRA `(.L_x_1779) ;  /* 0xfffffe2400ec7947 */ /* 0x000fea000383ffff */
.L_x_1461:
        /* <DEDUP_REMOVED lines=8> */
.L_x_1781:
[----:B------:R-:W-:Y:S05]  /*286a0*/  BSYNC B1 ;  /* 0x0000000000017941 */ /* 0x000fea0003800000 */
.L_x_1780:
[----:B------:R-:W-:Y:S05]  /*286b0*/  BRA `(.L_x_1782) ;  /* 0xfffffe2400cc7947 */ /* 0x000fea000383ffff */
.L_x_1462:
        /* <DEDUP_REMOVED lines=8> */
.L_x_1784:
[----:B------:R-:W-:Y:S05]  /*28740*/  BSYNC B1 ;  /* 0x0000000000017941 */ /* 0x000fea0003800000 */
.L_x_1783:
[----:B------:R-:W-:Y:S05]  /*28750*/  BRA `(.L_x_1785) ;  /* 0xfffffe2400ac7947 */ /* 0x000fea000383ffff */
.L_x_1463:
[----:B------:R-:W-:Y:S01]  /*28760*/  BSSY B1, `(.L_x_1786) ;  /* 0x0000008000017945 */ /* 0x000fe20003800000 */
[----:B------:R-:W-:Y:S02]  /*28770*/  IMAD.MOV.U32 R13, RZ, RZ, R5 ;  /* 0x000000ffff0d7224 */ /* 0x000fe400078e0005 */
[----:B------:R-:W-:Y:S02]  /*28780*/  IMAD.MOV.U32 R12, RZ, RZ, 0x1 ;  /* 0x00000001ff0c7424 */ /* 0x000fe400078e00ff */
[----:B------:R-:W-:Y:S02]  /*28790*/  IMAD.MOV.U32 R11, RZ, RZ, 0x181f ;  /* 0x0000181fff0b7424 */ /* 0x000fe400078e00ff */
[----:B------:R-:W-:-:S07]  /*287a0*/  IMAD.MOV.U32 R15, RZ, RZ, -0x1 ;  /* 0xffffffffff0f7424 */ /* 0x000fce00078e00ff */
[----:B-----5:R-:W-:Y:S05]  /*287b0*/  WARPSYNC.COLLECTIVE R15, `(.L_x_1787) ;  /* 0x000000000f087348 */ /* 0x020fea0003c00000 */
[----:B------:R0:W1:Y:S02]  /*287c0*/  SHFL.IDX P6, R14, R13, R12, R11 ;  /* 0x0000000c0d0e7389 */ /* 0x00006400000c000b */
[----:B01---5:R-:W-:Y:S01]  /*287d0*/  ENDCOLLECTIVE ;  /* 0x000000000000791b */ /* 0x023fe20003800000 */
.L_x_1787:
[----:B------:R-:W-:Y:S05]  /*287e0*/  BSYNC B1 ;  /* 0x0000000000017941 */ /* 0x000fea0003800000 */
.L_x_1786:
[----:B------:R-:W-:Y:S05]  /*287f0*/  BRA `(.L_x_1788) ;  /* 0xfffffe24008c7947 */ /* 0x000fea000383ffff */
.L_x_1464:
        /* <DEDUP_REMOVED lines=8> */
.L_x_1790:
[----:B------:R-:W-:Y:S05]  /*28880*/  BSYNC B1 ;  /* 0x0000000000017941 */ /* 0x000fea0003800000 */
.L_x_1789:
[----:B------:R-:W-:Y:S05]  /*28890*/  BRA `(.L_x_1791) ;  /* 0xfffffe24006c7947 */ /* 0x000fea000383ffff */
.L_x_1465:
        /* <DEDUP_REMOVED lines=8> */
.L_x_1793:
[----:B------:R-:W-:Y:S05]  /*28920*/  BSYNC B1 ;  /* 0x0000000000017941 */ /* 0x000fea0003800000 */
.L_x_1792:
[----:B------:R-:W-:Y:S05]  /*28930*/  BRA `(.L_x_1794) ;  /* 0xfffffe24004c7947 */ /* 0x000fea000383ffff */
.L_x_1466:
        /* <DEDUP_REMOVED lines=8> */
.L_x_1796:
[----:B------:R-:W-:Y:S05]  /*289c0*/  BSYNC B1 ;  /* 0x0000000000017941 */ /* 0x000fea0003800000 */
.L_x_1795:
[----:B------:R-:W-:Y:S05]  /*289d0*/  BRA `(.L_x_1797) ;  /* 0xfffffe24002c7947 */ /* 0x000fea000383ffff */
.L_x_1467:
        /* <DEDUP_REMOVED lines=8> */
.L_x_1799:
[----:B------:R-:W-:Y:S05]  /*28a60*/  BSYNC B1 ;  /* 0x0000000000017941 */ /* 0x000fea0003800000 */
.L_x_1798:
[----:B------:R-:W-:Y:S05]  /*28a70*/  BRA `(.L_x_1800) ;  /* 0xfffffe24000c7947 */ /* 0x000fea000383ffff */
.L_x_1468:
        /* <DEDUP_REMOVED lines=8> */
.L_x_1802:
[----:B------:R-:W-:Y:S05]  /*28b00*/  BSYNC B1 ;  /* 0x0000000000017941 */ /* 0x000fea0003800000 */
.L_x_1801:
[----:B------:R-:W-:Y:S05]  /*28b10*/  BRA `(.L_x_1803) ;  /* 0xfffffe2000ec7947 */ /* 0x000fea000383ffff */
.L_x_1469:
        /* <DEDUP_REMOVED lines=8> */
.L_x_1805:
[----:B------:R-:W-:Y:S05]  /*28ba0*/  BSYNC B1 ;  /* 0x0000000000017941 */ /* 0x000fea0003800000 */
.L_x_1804:
[----:B------:R-:W-:Y:S05]  /*28bb0*/  BRA `(.L_x_1806) ;  /* 0xfffffe2000cc7947 */ /* 0x000fea000383ffff */
.L_x_1470:
        /* <DEDUP_REMOVED lines=8> */
.L_x_1808:
[----:B------:R-:W-:Y:S05]  /*28c40*/  BSYNC B1 ;  /* 0x0000000000017941 */ /* 0x000fea0003800000 */
.L_x_1807:
[----:B------:R-:W-:Y:S05]  /*28c50*/  BRA `(.L_x_1809) ;  /* 0xfffffe2000ac7947 */ /* 0x000fea000383ffff */
.L_x_1471:
        /* <DEDUP_REMOVED lines=8> */
.L_x_1811:
[----:B------:R-:W-:Y:S05]  /*28ce0*/  BSYNC B1 ;  /* 0x0000000000017941 */ /* 0x000fea0003800000 */
.L_x_1810:
[----:B------:R-:W-:Y:S05]  /*28cf0*/  BRA `(.L_x_1812) ;  /* 0xfffffe20008c7947 */ /* 0x000fea000383ffff */
.L_x_1472:
        /* <DEDUP_REMOVED lines=8> */
.L_x_1814:
[----:B------:R-:W-:Y:S05]  /*28d80*/  BSYNC B1 ;  /* 0x0000000000017941 */ /* 0x000fea0003800000 */
.L_x_1813:
[----:B------:R-:W-:Y:S05]  /*28d90*/  BRA `(.L_x_1815) ;  /* 0xfffffe2000707947 */ /* 0x000fea000383ffff */
.L_x_1473:
        /* <DEDUP_REMOVED lines=8> */
.L_x_1817:
[----:B------:R-:W-:Y:S05]  /*28e20*/  BSYNC B1 ;  /* 0x0000000000017941 */ /* 0x000fea0003800000 */
.L_x_1816:
[----:B------:R-:W-:Y:S05]  /*28e30*/  BRA `(.L_x_1818) ;  /* 0xfffffe2000547947 */ /* 0x000fea000383ffff */
.L_x_1474:
        /* <DEDUP_REMOVED lines=8> */
.L_x_1820:
[----:B------:R-:W-:Y:S05]  /*28ec0*/  BSYNC B1 ;  /* 0x0000000000017941 */ /* 0x000fea0003800000 */
.L_x_1819:
[----:B------:R-:W-:Y:S05]  /*28ed0*/  BRA `(.L_x_1821) ;  /* 0xfffffe2000387947 */ /* 0x000fea000383ffff */
.L_x_1476:
[----:B0-----:R0:W1:Y:S02]  /*28ee0*/  SYNCS.PHASECHK.TRANS64.TRYWAIT P4, [R16+URZ+0x30800], R5 ;  /* 0x03080005100075a7 */ /* 0x001064000808017f */
[----:B-1----:R-:W-:Y:S05]  /*28ef0*/  @!P4 NANOSLEEP.SYNCS 0x989680 ;  /* 0x009896800000c95d */ /* 0x002fea0003900000 */
[----:B------:R-:W1:Y:S02]  /*28f00*/  @!P4 SYNCS.PHASECHK.TRANS64 P4, [R16+URZ+0x30800], R5 ;  /* 0x030800051000c5a7 */ /* 0x000e64000808007f */
[----:B-1----:R-:W-:Y:S05]  /*28f10*/  @!P4 BRA `(.L_x_1476) ;  /* 0xfffffffc00f0c947 */ /* 0x002fea000383ffff */
[----:B------:R-:W-:Y:S05]  /*28f20*/  BRA `(.L_x_1822) ;  /* 0xfffffe2000b07947 */ /* 0x000fea000383ffff */
.L_x_1516:
        /* <DEDUP_REMOVED lines=8> */
.L_x_1824:
[----:B------:R-:W-:Y:S05]  /*28fb0*/  BSYNC B1 ;  /* 0x0000000000017941 */ /* 0x000fea0003800000 */
.L_x_1823:
[----:B------:R-:W-:Y:S05]  /*28fc0*/  BRA `(.L_x_1825) ;  /* 0xfffffe6400ec7947 */ /* 0x000fea000383ffff */
.L_x_1517:
        /* <DEDUP_REMOVED lines=8> */
.L_x_1827:
[----:B------:R-:W-:Y:S05]  /*29050*/  BSYNC B1 ;  /* 0x0000000000017941 */ /* 0x000fea0003800000 */
.L_x_1826:
[----:B------:R-:W-:Y:S05]  /*29060*/  BRA `(.L_x_1828) ;  /* 0xfffffe6400cc7947 */ /* 0x000fea000383ffff */
.L_x_1518:
        /* <DEDUP_REMOVED lines=8> */
.L_x_1830:
[----:B------:R-:W-:Y:S05]  /*290f0*/  BSYNC B1 ;  /* 0x0000000000017941 */ /* 0x000fea0003800000 */
.L_x_1829:
[----:B------:R-:W-:Y:S05]  /*29100*/  BRA `(.L_x_1831) ;  /* 0xfffffe6400ac7947 */ /* 0x000fea000383ffff */
.L_x_1519:
        /* <DEDUP_REMOVED lines=8> */
.L_x_1833:
[----:B------:R-:W-:Y:S05]  /*29190*/  BSYNC B1 ;  /* 0x0000000000017941 */ /* 0x000fea0003800000 */
.L_x_1832:
[----:B------:R-:W-:Y:S05]  /*291a0*/  BRA `(.L_x_1834) ;  /* 0xfffffe64008c7947 */ /* 0x000fea000383ffff */
.L_x_1520:
[----:B------:R-:W-:Y:S01]  /*291b0*/  BSSY B1, `(.L_x_1835) ;  /* 0x0000008000017945 */ /* 0x000fe20003800000 */
[----:B------:R-:W-:Y:S02]  /*291c0*/  IMAD.MOV.U32 R13, RZ, RZ, R9 ;  /* 0x000000ffff0d7224 */ /* 0x000fe400078e0009 */
[----:B------:R-:W-:Y:S02]  /*291d0*/  IMAD.MOV.U32 R12, RZ, RZ, 0x1 ;  /* 0x00000001ff0c7424 */ /* 0x000fe400078e00ff */
[----:B------:R-:W-:Y:S02]  /*291e0*/  IMAD.MOV.U32 R11, RZ, RZ, 0x181f ;  /* 0x0000181fff0b7424 */ /* 0x000fe400078e00ff */
[----:B------:R-:W-:-:S07]  /*291f0*/  IMAD.MOV.U32 R15, RZ, RZ, -0x1 ;  /* 0xffffffffff0f7424 */ /* 0x000fce00078e00ff */
[----:B------:R-:W-:Y:S05]  /*29200*/  WARPSYNC.COLLECTIVE R15, `(.L_x_1836) ;  /* 0x000000000f087348 */ /* 0x000fea0003c00000 */
[----:B------:R0:W1:Y:S02]  /*29210*/  SHFL.IDX P6, R14, R13, R12, R11 ;  /* 0x0000000c0d0e7389 */ /* 0x00006400000c000b */
[----:B01----:R-:W-:Y:S01]  /*29220*/  ENDCOLLECTIVE ;  /* 0x000000000000791b */ /* 0x003fe20003800000 */
.L_x_1836:
[----:B------:R-:W-:Y:S05]  /*29230*/  BSYNC B1 ;  /* 0x0000000000017941 */ /* 0x000fea0003800000 */
.L_x_1835:
[----:B------:R-:W-:Y:S05]  /*29240*/  BRA `(.L_x_1837) ;  /* 0xfffffe64006c7947 */ /* 0x000fea000383ffff */
.L_x_1521:
        /* <DEDUP_REMOVED lines=8> */
.L_x_1839:
[----:B------:R-:W-:Y:S05]  /*292d0*/  BSYNC B1 ;  /* 0x0000000000017941 */ /* 0x000fea0003800000 */
.L_x_1838:
[----:B------:R-:W-:Y:S05]  /*292e0*/  BRA `(.L_x_1840) ;  /* 0xfffffe64004c7947 */ /* 0x000fea000383ffff */
.L_x_1522:
        /* <DEDUP_REMOVED lines=8> */
.L_x_1842:
[----:B------:R-:W-:Y:S05]  /*29370*/  BSYNC B1 ;  /* 0x0000000000017941 */ /* 0x000fea0003800000 */
.L_x_1841:
[----:B------:R-:W-:Y:S05]  /*29380*/  BRA `(.L_x_1843) ;  /* 0xfffffe64002c7947 */ /* 0x000fea000383ffff */
.L_x_1523:
        /* <DEDUP_REMOVED lines=8> */
.L_x_1845:
[----:B------:R-:W-:Y:S05]  /*29410*/  BSYNC B1 ;  /* 0x0000000000017941 */ /* 0x000fea0003800000 */
.L_x_1844:
[----:B------:R-:W-:Y:S05]  /*29420*/  BRA `(.L_x_1846) ;  /* 0xfffffe64000c7947 */ /* 0x000fea000383ffff */
.L_x_1524:
        /* <DEDUP_REMOVED lines=8> */
.L_x_1848:
[----:B------:R-:W-:Y:S05]  /*294b0*/  BSYNC B1 ;  /* 0x0000000000017941 */ /* 0x000fea0003800000 */
.L_x_1847:
[----:B------:R-:W-:Y:S05]  /*294c0*/  BRA `(.L_x_1849) ;  /* 0xfffffe6000ec7947 */ /* 0x000fea000383ffff */
.L_x_1525:
        /* <DEDUP_REMOVED lines=8> */
.L_x_1851:
[----:B------:R-:W-:Y:S05]  /*29550*/  BSYNC B1 ;  /* 0x0000000000017941 */ /* 0x000fea0003800000 */
.L_x_1850:
[----:B------:R-:W-:Y:S05]  /*29560*/  BRA `(.L_x_1852) ;  /* 0xfffffe6000cc7947 */ /* 0x000fea000383ffff */
.L_x_1526:
        /* <DEDUP_REMOVED lines=8> */
.L_x_1854:
[----:B------:R-:W-:Y:S05]  /*295f0*/  BSYNC B1 ;  /* 0x0000000000017941 */ /* 0x000fea0003800000 */
.L_x_1853:
[----:B------:R-:W-:Y:S05]  /*29600*/  BRA `(.L_x_1855) ;  /* 0xfffffe6000ac7947 */ /* 0x000fea000383ffff */
.L_x_1527:
        /* <DEDUP_REMOVED lines=8> */
.L_x_1857:
[----:B------:R-:W-:Y:S05]  /*29690*/  BSYNC B1 ;  /* 0x0000000000017941 */ /* 0x000fea0003800000 */
.L_x_1856:
[----:B------:R-:W-:Y:S05]  /*296a0*/  BRA `(.L_x_1858) ;  /* 0xfffffe60008c7947 */ /* 0x000fea000383ffff */
.L_x_1528:
        /* <DEDUP_REMOVED lines=8> */
.L_x_1860:
[----:B------:R-:W-:Y:S05]  /*29730*/  BSYNC B1 ;  /* 0x0000000000017941 */ /* 0x000fea0003800000 */
.L_x_1859:
[----:B------:R-:W-:Y:S05]  /*29740*/  BRA `(.L_x_1861) ;  /* 0xfffffe60006c7947 */ /* 0x000fea000383ffff */
.L_x_1529:
        /* <DEDUP_REMOVED lines=8> */
.L_x_1863:
[----:B------:R-:W-:Y:S05]  /*297d0*/  BSYNC B1 ;  /* 0x0000000000017941 */ /* 0x000fea0003800000 */
.L_x_1862:
[----:B------:R-:W-:Y:S05]  /*297e0*/  BRA `(.L_x_1864) ;  /* 0xfffffe6000507947 */ /* 0x000fea000383ffff */
.L_x_1530:
        /* <DEDUP_REMOVED lines=8> */
.L_x_1866:
[----:B------:R-:W-:Y:S05]  /*29870*/  BSYNC B1 ;  /* 0x0000000000017941 */ /* 0x000fea0003800000 */
.L_x_1865:
[----:B------:R-:W-:Y:S05]  /*29880*/  BRA `(.L_x_1867) ;  /* 0xfffffe6000347947 */ /* 0x000fea000383ffff */
.L_x_1531:
        /* <DEDUP_REMOVED lines=8> */
.L_x_1869:
[----:B------:R-:W-:Y:S05]  /*29910*/  BSYNC B1 ;  /* 0x0000000000017941 */ /* 0x000fea0003800000 */
.L_x_1868:
[----:B------:R-:W-:Y:S05]  /*29920*/  BRA `(.L_x_1870) ;  /* 0xfffffe60001c7947 */ /* 0x000fea000383ffff */
.L_x_1533:
[----:B0-----:R0:W1:Y:S02]  /*29930*/  SYNCS.PHASECHK.TRANS64.TRYWAIT P4, [R16+URZ+0x30800], R9 ;  /* 0x03080009100075a7 */ /* 0x001064000808017f */
[----:B-1----:R-:W-:Y:S05]  /*29940*/  @!P4 NANOSLEEP.SYNCS 0x989680 ;  /* 0x009896800000c95d */ /* 0x002fea0003900000 */
[----:B------:R-:W1:Y:S02]  /*29950*/  @!P4 SYNCS.PHASECHK.TRANS64 P4, [R16+URZ+0x30800], R9 ;  /* 0x030800091000c5a7 */ /* 0x000e64000808007f */
[----:B-1----:R-:W-:Y:S05]  /*29960*/  @!P4 BRA `(.L_x_1533) ;  /* 0xfffffffc00f0c947 */ /* 0x002fea000383ffff */
[----:B------:R-:W-:Y:S05]  /*29970*/  BRA `(.L_x_1871) ;  /* 0xfffffe60009c7947 */ /* 0x000fea000383ffff */
.L_x_1551:
[----:B-1----:R1:W2:Y:S02]  /*29980*/  SYNCS.PHASECHK.TRANS64.TRYWAIT P2, [R5+URZ+0x30830], R0 ;  /* 0x03083000050075a7 */ /* 0x0022a4000804017f */
[----:B--2---:R-:W-:Y:S05]  /*29990*/  @!P2 NANOSLEEP.SYNCS 0x989680 ;  /* 0x009896800000a95d */ /* 0x004fea0003900000 */
[----:B------:R-:W2:Y:S02]  /*299a0*/  @!P2 SYNCS.PHASECHK.TRANS64 P2, [R5+URZ+0x30830], R0 ;  /* 0x030830000500a5a7 */ /* 0x000ea4000804007f */
[----:B--2---:R-:W-:Y:S05]  /*299b0*/  @!P2 BRA `(.L_x_1551) ;  /* 0xfffffffc00f0a947 */ /* 0x004fea000383ffff */
[----:B------:R-:W-:Y:S05]  /*299c0*/  BRA `(.L_x_1550) ;  /* 0xfffffe9800c87947 */ /* 0x000fea000383ffff */
.L_x_1571:
[----:B0-----:R0:W2:Y:S02]  /*299d0*/  SYNCS.PHASECHK.TRANS64.TRYWAIT P3, [R232+URZ+0x30830], R152 ;  /* 0x03083098e80075a7 */ /* 0x0010a4000806017f */
[----:B--2---:R-:W-:Y:S05]  /*299e0*/  @!P3 NANOSLEEP.SYNCS 0x989680 ;  /* 0x009896800000b95d */ /* 0x004fea0003900000 */
[----:B------:R-:W2:Y:S02]  /*299f0*/  @!P3 SYNCS.PHASECHK.TRANS64 P3, [R232+URZ+0x30830], R152 ;  /* 0x03083098e800b5a7 */ /* 0x000ea4000806007f */
[----:B--2---:R-:W-:Y:S05]  /*29a00*/  @!P3 BRA `(.L_x_1571) ;  /* 0xfffffffc00f0b947 */ /* 0x004fea000383ffff */
[----:B------:R-:W-:Y:S05]  /*29a10*/  BRA `(.L_x_1570) ;  /* 0xfffffec400287947 */ /* 0x000fea000383ffff */
.L_x_1576:
[----:B-1----:R1:W2:Y:S02]  /*29a20*/  SYNCS.PHASECHK.TRANS64.TRYWAIT P3, [R0+URZ+0x30850], R2 ;  /* 0x03085002000075a7 */ /* 0x0022a4000806017f */
[----:B--2---:R-:W-:Y:S05]  /*29a30*/  @!P3 NANOSLEEP.SYNCS 0x989680 ;  /* 0x009896800000b95d */ /* 0x004fea0003900000 */
[----:B------:R-:W2:Y:S02]  /*29a40*/  @!P3 SYNCS.PHASECHK.TRANS64 P3, [R0+URZ+0x30850], R2 ;  /* 0x030850020000b5a7 */ /* 0x000ea4000806007f */
[----:B--2---:R-:W-:Y:S05]  /*29a50*/  @!P3 BRA `(.L_x_1576) ;  /* 0xfffffffc00f0b947 */ /* 0x004fea000383ffff */
[----:B------:R-:W-:Y:S05]  /*29a60*/  BRA `(.L_x_1575) ;  /* 0xfffffed400747947 */ /* 0x000fea000383ffff */
.L_x_1596:
[----:B-1----:R1:W2:Y:S02]  /*29a70*/  SYNCS.PHASECHK.TRANS64.TRYWAIT P2, [R4+URZ+0x30830], R5 ;  /* 0x03083005040075a7 */ /* 0x0022a4000804017f */
[----:B--2---:R-:W-:Y:S05]  /*29a80*/  @!P2 NANOSLEEP.SYNCS 0x989680 ;  /* 0x009896800000a95d */ /* 0x004fea0003900000 */
[----:B------:R-:W2:Y:S02]  /*29a90*/  @!P2 SYNCS.PHASECHK.TRANS64 P2, [R4+URZ+0x30830], R5 ;  /* 0x030830050400a5a7 */ /* 0x000ea4000804007f */
[----:B--2---:R-:W-:Y:S05]  /*29aa0*/  @!P2 BRA `(.L_x_1596) ;  /* 0xfffffffc00f0a947 */ /* 0x004fea000383ffff */
[----:B------:R-:W-:Y:S05]  /*29ab0*/  BRA `(.L_x_1595) ;  /* 0xfffffef000587947 */ /* 0x000fea000383ffff */
.L_x_1601:
[----:B-1----:R1:W2:Y:S02]  /*29ac0*/  SYNCS.PHASECHK.TRANS64.TRYWAIT P2, [R231+URZ+0x30850], R0 ;  /* 0x03085000e70075a7 */ /* 0x0022a4000804017f */
[----:B--2---:R-:W-:Y:S05]  /*29ad0*/  @!P2 NANOSLEEP.SYNCS 0x989680 ;  /* 0x009896800000a95d */ /* 0x004fea0003900000 */
[----:B------:R-:W2:Y:S02]  /*29ae0*/  @!P2 SYNCS.PHASECHK.TRANS64 P2, [R231+URZ+0x30850], R0 ;  /* 0x03085000e700a5a7 */ /* 0x000ea4000804007f */
[----:B--2---:R-:W-:Y:S05]  /*29af0*/  @!P2 BRA `(.L_x_1601) ;  /* 0xfffffffc00f0a947 */ /* 0x004fea000383ffff */
[----:B------:R-:W-:Y:S05]  /*29b00*/  BRA `(.L_x_1600) ;  /* 0xffffff0000a07947 */ /* 0x000fea000383ffff */
.L_x_1609:
[----:B-1----:R1:W2:Y:S02]  /*29b10*/  SYNCS.PHASECHK.TRANS64.TRYWAIT P2, [R232+URZ+0x30830], R4 ;  /* 0x03083004e80075a7 */ /* 0x0022a4000804017f */
[----:B--2---:R-:W-:Y:S05]  /*29b20*/  @!P2 NANOSLEEP.SYNCS 0x989680 ;  /* 0x009896800000a95d */ /* 0x004fea0003900000 */
[----:B------:R-:W2:Y:S02]  /*29b30*/  @!P2 SYNCS.PHASECHK.TRANS64 P2, [R232+URZ+0x30830], R4 ;  /* 0x03083004e800a5a7 */ /* 0x000ea4000804007f */
[----:B--2---:R-:W-:Y:S05]  /*29b40*/  @!P2 BRA `(.L_x_1609) ;  /* 0xfffffffc00f0a947 */ /* 0x004fea000383ffff */
[----:B------:R-:W-:Y:S05]  /*29b50*/  BRA `(.L_x_1608) ;  /* 0xffffff1000607947 */ /* 0x000fea000383ffff */
.L_x_1614:
[----:B-1----:R1:W2:Y:S02]  /*29b60*/  SYNCS.PHASECHK.TRANS64.TRYWAIT P2, [R0+URZ+0x30850], R2 ;  /* 0x03085002000075a7 */ /* 0x0022a4000804017f */
[----:B--2---:R-:W-:Y:S05]  /*29b70*/  @!P2 NANOSLEEP.SYNCS 0x989680 ;  /* 0x009896800000a95d */ /* 0x004fea0003900000 */
[----:B------:R-:W2:Y:S02]  /*29b80*/  @!P2 SYNCS.PHASECHK.TRANS64 P2, [R0+URZ+0x30850], R2 ;  /* 0x030850020000a5a7 */ /* 0x000ea4000804007f */
[----:B--2---:R-:W-:Y:S05]  /*29b90*/  @!P2 BRA `(.L_x_1614) ;  /* 0xfffffffc00f0a947 */ /* 0x004fea000383ffff */
[----:B------:R-:W-:Y:S05]  /*29ba0*/  BRA `(.L_x_1613) ;  /* 0xffffff2000ac7947 */ /* 0x000fea000383ffff */
.L_x_1628:
[----:B-1----:R1:W2:Y:S02]  /*29bb0*/  SYNCS.PHASECHK.TRANS64.TRYWAIT P0, [R11+URZ+0x30850], R2 ;  /* 0x030850020b0075a7 */ /* 0x0022a4000800017f */
[----:B--2---:R-:W-:Y:S05]  /*29bc0*/  @!P0 NANOSLEEP.SYNCS 0x989680 ;  /* 0x009896800000895d */ /* 0x004fea0003900000 */
[----:B------:R-:W2:Y:S02]  /*29bd0*/  @!P0 SYNCS.PHASECHK.TRANS64 P0, [R11+URZ+0x30850], R2 ;  /* 0x030850020b0085a7 */ /* 0x000ea4000800007f */
[----:B--2---:R-:W-:Y:S05]  /*29be0*/  @!P0 BRA `(.L_x_1628) ;  /* 0xfffffffc00f08947 */ /* 0x004fea000383ffff */
[----:B------:R-:W-:Y:S05]  /*29bf0*/  BRA `(.L_x_1627) ;  /* 0xffffff4000d87947 */ /* 0x000fea000383ffff */
.L_x_1670:
[----:B------:R-:W1:Y:S01]  /*29c00*/  S2R R11, SR_TID.X ;  /* 0x00000000000b7919 */ /* 0x000e620000002100 */
[----:B------:R-:W-:Y:S01]  /*29c10*/  BSSY B1, `(.L_x_1872) ;  /* 0x000000a000017945 */ /* 0x000fe20003800000 */
[----:B------:R-:W-:Y:S02]  /*29c20*/  IMAD.MOV.U32 R12, RZ, RZ, RZ ;  /* 0x000000ffff0c7224 */ /* 0x000fe400078e00ff */
[----:B------:R-:W-:Y:S01]  /*29c30*/  IMAD.MOV.U32 R15, RZ, RZ, -0x1 ;  /* 0xffffffffff0f7424 */ /* 0x000fe200078e00ff */
[----:B-1----:R-:W-:-:S04]  /*29c40*/  SHF.R.U32.HI R11, RZ, 0x5, R11 ;  /* 0x00000005ff0b7819 */ /* 0x002fc8000001160b */
[----:B------:R-:W-:-:S05]  /*29c50*/  LOP3.LUT R11, R11, 0x3, RZ, 0xc0, !PT ;  /* 0x000000030b0b7812 */ /* 0x000fca00078ec0ff */
[----:B0-----:R-:W-:Y:S02]  /*29c60*/  IMAD.MOV.U32 R13, RZ, RZ, R11 ;  /* 0x000000ffff0d7224 */ /* 0x001fe400078e000b */
[----:B------:R-:W-:-:S07]  /*29c70*/  IMAD.MOV.U32 R11, RZ, RZ, 0x1f ;  /* 0x0000001fff0b7424 */ /* 0x000fce00078e00ff */
[----:B------:R-:W-:Y:S05]  /*29c80*/  WARPSYNC.COLLECTIVE R15, `(.L_x_1873) ;  /* 0x000000000f087348 */ /* 0x000fea0003c00000 */
[----:B------:R0:W1:Y:S02]  /*29c90*/  SHFL.IDX P6, R14, R13, R12, R11 ;  /* 0x0000000c0d0e7389 */ /* 0x00006400000c000b */
[----:B01----:R-:W-:Y:S01]  /*29ca0*/  ENDCOLLECTIVE ;  /* 0x000000000000791b */ /* 0x003fe20003800000 */
.L_x_1873:
[----:B------:R-:W-:Y:S05]  /*29cb0*/  BSYNC B1 ;  /* 0x0000000000017941 */ /* 0x000fea0003800000 */
.L_x_1872:
[----:B------:R-:W-:Y:S05]  /*29cc0*/  BRA `(.L_x_1874) ;  /* 0xffffff8c00e47947 */ /* 0x000fea000383ffff */
.L_x_1671:
[----:B------:R-:W-:Y:S01]  /*29cd0*/  BSSY B1, `(.L_x_1875) ;  /* 0x0000006000017945 */ /* 0x000fe20003800000 */
[----:B------:R-:W-:-:S07]  /*29ce0*/  IMAD.MOV.U32 R15, RZ, RZ, -0x1 ;  /* 0xffffffffff0f7424 */ /* 0x000fce00078e00ff */
[----:B0-----:R-:W-:Y:S05]  /*29cf0*/  WARPSYNC.COLLECTIVE R15, `(.L_x_1876) ;  /* 0x000000000f0c7348 */ /* 0x001fea0003c00000 */
[----:B------:R-:W-:Y:S02]  /*29d00*/  ELECT P6, UR62, PT ;  /* 0x00000000003e782f */ /* 0x000fe400038c0000 */
[----:B------:R-:W-:Y:S01]  /*29d10*/  MOV R14, UR62 ;  /* 0x0000003e000e7c02 */ /* 0x000fe20008000f00 */
[----:B0-----:R-:W-:Y:S10]  /*29d20*/  ENDCOLLECTIVE ;  /* 0x000000000000791b */ /* 0x001ff40003800000 */
.L_x_1876:
[----:B------:R-:W-:Y:S05]  /*29d30*/  BSYNC B1 ;  /* 0x0000000000017941 */ /* 0x000fea0003800000 */
.L_x_1875:
[----:B------:R-:W-:Y:S05]  /*29d40*/  BRA `(.L_x_1877) ;  /* 0xffffff8c00d07947 */ /* 0x000fea000383ffff */
.L_x_1673:
[----:B-1----:R1:W2:Y:S02]  /*29d50*/  SYNCS.PHASECHK.TRANS64.TRYWAIT P0, [R12+URZ+0x30820], R8 ;  /* 0x030820080c0075a7 */ /* 0x0022a4000800017f */
[----:B--2---:R-:W-:Y:S05]  /*29d60*/  @!P0 NANOSLEEP.SYNCS 0x989680 ;  /* 0x009896800000895d */ /* 0x004fea0003900000 */
[----:B------:R-:W2:Y:S02]  /*29d70*/  @!P0 SYNCS.PHASECHK.TRANS64 P0, [R12+URZ+0x30820], R8 ;  /* 0x030820080c0085a7 */ /* 0x000ea4000800007f */
[----:B--2---:R-:W-:Y:S05]  /*29d80*/  @!P0 BRA `(.L_x_1673) ;  /* 0xfffffffc00f08947 */ /* 0x004fea000383ffff */
[----:B------:R-:W-:Y:S05]  /*29d90*/  BRA `(.L_x_1878) ;  /* 0xffffff8c00ec7947 */ /* 0x000fea000383ffff */
.L_x_1676:
[----:B-1----:R1:W2:Y:S02]  /*29da0*/  SYNCS.PHASECHK.TRANS64.TRYWAIT P0, [R8+URZ+0x308a0], R10 ;  /* 0x0308a00a080075a7 */ /* 0x0022a4000800017f */
[----:B--2---:R-:W-:Y:S05]  /*29db0*/  @!P0 NANOSLEEP.SYNCS 0x989680 ;  /* 0x009896800000895d */ /* 0x004fea0003900000 */
[----:B------:R-:W2:Y:S02]  /*29dc0*/  @!P0 SYNCS.PHASECHK.TRANS64 P0, [R8+URZ+0x308a0], R10 ;  /* 0x0308a00a080085a7 */ /* 0x000ea4000800007f */
[----:B--2---:R-:W-:Y:S05]  /*29dd0*/  @!P0 BRA `(.L_x_1676) ;  /* 0xfffffffc00f08947 */ /* 0x004fea000383ffff */
[----:B------:R-:W-:Y:S05]  /*29de0*/  BRA `(.L_x_1879) ;  /* 0xffffff8c00fc7947 */ /* 0x000fea000383ffff */
.L_x_1678:
[----:B--2---:R2:W3:Y:S02]  /*29df0*/  SYNCS.PHASECHK.TRANS64.TRYWAIT P0, [R8+URZ+0x308c0], R10 ;  /* 0x0308c00a080075a7 */ /* 0x0044e4000800017f */
[----:B---3--:R-:W-:Y:S05]  /*29e00*/  @!P0 NANOSLEEP.SYNCS 0x989680 ;  /* 0x009896800000895d */ /* 0x008fea0003900000 */
[----:B------:R-:W3:Y:S02]  /*29e10*/  @!P0 SYNCS.PHASECHK.TRANS64 P0, [R8+URZ+0x308c0], R10 ;  /* 0x0308c00a080085a7 */ /* 0x000ee4000800007f */
[----:B---3--:R-:W-:Y:S05]  /*29e20*/  @!P0 BRA `(.L_x_1678) ;  /* 0xfffffffc00f08947 */ /* 0x008fea000383ffff */
[----:B------:R-:W-:Y:S05]  /*29e30*/  BRA `(.L_x_1880) ;  /* 0xffffff90009c7947 */ /* 0x000fea000383ffff */
.L_x_1682:
[----:B-1----:R1:W2:Y:S02]  /*29e40*/  SYNCS.PHASECHK.TRANS64.TRYWAIT P0, [R8+URZ+0x308a0], R9 ;  /* 0x0308a009080075a7 */ /* 0x0022a4000800017f */
[----:B--2---:R-:W-:Y:S05]  /*29e50*/  @!P0 NANOSLEEP.SYNCS 0x989680 ;  /* 0x009896800000895d */ /* 0x004fea0003900000 */
[----:B------:R-:W2:Y:S02]  /*29e60*/  @!P0 SYNCS.PHASECHK.TRANS64 P0, [R8+URZ+0x308a0], R9 ;  /* 0x0308a009080085a7 */ /* 0x000ea4000800007f */
[----:B--2---:R-:W-:Y:S05]  /*29e70*/  @!P0 BRA `(.L_x_1682) ;  /* 0xfffffffc00f08947 */ /* 0x004fea000383ffff */
[----:B------:R-:W-:Y:S05]  /*29e80*/  BRA `(.L_x_1881) ;  /* 0xffffff9400847947 */ /* 0x000fea000383ffff */
.L_x_1684:
[----:B--2---:R2:W3:Y:S02]  /*29e90*/  SYNCS.PHASECHK.TRANS64.TRYWAIT P1, [R8+URZ+0x308c0], R9 ;  /* 0x0308c009080075a7 */ /* 0x0044e4000802017f */
[----:B---3--:R-:W-:Y:S05]  /*29ea0*/  @!P1 NANOSLEEP.SYNCS 0x989680 ;  /* 0x009896800000995d */ /* 0x008fea0003900000 */
[----:B------:R-:W3:Y:S02]  /*29eb0*/  @!P1 SYNCS.PHASECHK.TRANS64 P1, [R8+URZ+0x308c0], R9 ;  /* 0x0308c009080095a7 */ /* 0x000ee4000802007f */
[----:B---3--:R-:W-:Y:S05]  /*29ec0*/  @!P1 BRA `(.L_x_1684) ;  /* 0xfffffffc00f09947 */ /* 0x008fea000383ffff */
[----:B------:R-:W-:Y:S05]  /*29ed0*/  BRA `(.L_x_1882) ;  /* 0xffffff9800207947 */ /* 0x000fea000383ffff */
.L_x_1705:
        /* <DEDUP_REMOVED lines=11> */
.L_x_1884:
[----:B------:R-:W-:Y:S05]  /*29f90*/  BSYNC B0 ;  /* 0x0000000000007941 */ /* 0x000fea0003800000 */
.L_x_1883:
[----:B------:R-:W-:Y:S05]  /*29fa0*/  BRA `(.L_x_1885) ;  /* 0xffffffa800487947 */ /* 0x000fea000383ffff */
.L_x_1706:
[----:B------:R-:W-:Y:S01]  /*29fb0*/  BSSY B0, `(.L_x_1886) ;  /* 0x0000006000007945 */ /* 0x000fe20003800000 */
[----:B------:R-:W-:-:S07]  /*29fc0*/  IMAD.MOV.U32 R15, RZ, RZ, -0x1 ;  /* 0xffffffffff0f7424 */ /* 0x000fce00078e00ff */
[----:B------:R-:W-:Y:S05]  /*29fd0*/  WARPSYNC.COLLECTIVE R15, `(.L_x_1887) ;  /* 0x000000000f0c7348 */ /* 0x000fea0003c00000 */
[----:B------:R-:W-:Y:S02]  /*29fe0*/  ELECT P6, UR62, PT ;  /* 0x00000000003e782f */ /* 0x000fe400038c0000 */
[----:B------:R-:W-:Y:S01]  /*29ff0*/  MOV R14, UR62 ;  /* 0x0000003e000e7c02 */ /* 0x000fe20008000f00 */
[----:B------:R-:W-:Y:S10]  /*2a000*/  ENDCOLLECTIVE ;  /* 0x000000000000791b */ /* 0x000ff40003800000 */
.L_x_1887:
[----:B------:R-:W-:Y:S05]  /*2a010*/  BSYNC B0 ;  /* 0x0000000000007941 */ /* 0x000fea0003800000 */
.L_x_1886:
[----:B------:R-:W-:Y:S05]  /*2a020*/  BRA `(.L_x_1888) ;  /* 0xffffffa800387947 */ /* 0x000fea000383ffff */
.L_x_1709:
[----:B0-----:R0:W1:Y:S02]  /*2a030*/  SYNCS.PHASECHK.TRANS64.TRYWAIT P0, [R7+URZ+0x30840], R10 ;  /* 0x0308400a070075a7 */ /* 0x001064000800017f */
[----:B-1----:R-:W-:Y:S05]  /*2a040*/  @!P0 NANOSLEEP.SYNCS 0x989680 ;  /* 0x009896800000895d */ /* 0x002fea0003900000 */
[----:B------:R-:W1:Y:S02]  /*2a050*/  @!P0 SYNCS.PHASECHK.TRANS64 P0, [R7+URZ+0x30840], R10 ;  /* 0x0308400a070085a7 */ /* 0x000e64000800007f */
[----:B-1----:R-:W-:Y:S05]  /*2a060*/  @!P0 BRA `(.L_x_1709) ;  /* 0xfffffffc00f08947 */ /* 0x002fea000383ffff */
[----:B------:R-:W-:Y:S05]  /*2a070*/  BRA `(.L_x_1889) ;  /* 0xffffffa800a07947 */ /* 0x000fea000383ffff */
.L_x_1712:
        /* <DEDUP_REMOVED lines=8> */
.L_x_1720:
[----:B0-----:R0:W1:Y:S02]  /*2a100*/  SYNCS.PHASECHK.TRANS64.TRYWAIT P0, [R3+URZ+0x30840], R8 ;  /* 0x03084008030075a7 */ /* 0x001064000800017f */
[----:B-1----:R-:W-:Y:S05]  /*2a110*/  @!P0 NANOSLEEP.SYNCS 0x989680 ;  /* 0x009896800000895d */ /* 0x002fea0003900000 */
[----:B------:R-:W1:Y:S02]  /*2a120*/  @!P0 SYNCS.PHASECHK.TRANS64 P0, [R3+URZ+0x30840], R8 ;  /* 0x03084008030085a7 */ /* 0x000e64000800007f */
[----:B-1----:R-:W-:Y:S05]  /*2a130*/  @!P0 BRA `(.L_x_1720) ;  /* 0xfffffffc00f08947 */ /* 0x002fea000383ffff */
[----:B------:R-:W-:Y:S05]  /*2a140*/  BRA `(.L_x_1891) ;  /* 0xffffffb000dc7947 */ /* 0x000fea000383ffff */
.L_x_1722:
[----:B0-----:R0:W1:Y:S02]  /*2a150*/  SYNCS.PHASECHK.TRANS64.TRYWAIT P0, [R8+URZ+0x60], R3 ;  /* 0x00006003080075a7 */ /* 0x001064000800017f */
[----:B-1----:R-:W-:Y:S05]  /*2a160*/  @!P0 NANOSLEEP.SYNCS 0x989680 ;  /* 0x009896800000895d */ /* 0x002fea0003900000 */
[----:B------:R-:W1:Y:S02]  /*2a170*/  @!P0 SYNCS.PHASECHK.TRANS64 P0, [R8+URZ+0x60], R3 ;  /* 0x00006003080085a7 */ /* 0x000e64000800007f */
[----:B-1----:R-:W-:Y:S05]  /*2a180*/  @!P0 BRA `(.L_x_1722) ;  /* 0xfffffffc00f08947 */ /* 0x002fea000383ffff */
[----:B------:R-:W-:Y:S05]  /*2a190*/  BRA `(.L_x_1892) ;  /* 0xffffffb4009c7947 */ /* 0x000fea000383ffff */
.L_x_1727:
[----:B-1----:R1:W2:Y:S02]  /*2a1a0*/  SYNCS.PHASECHK.TRANS64.TRYWAIT P0, [R2+URZ+0x30840], R3 ;  /* 0x03084003020075a7 */ /* 0x0022a4000800017f */
[----:B--2---:R-:W-:Y:S05]  /*2a1b0*/  @!P0 NANOSLEEP.SYNCS 0x989680 ;  /* 0x009896800000895d */ /* 0x004fea0003900000 */
[----:B------:R-:W2:Y:S02]  /*2a1c0*/  @!P0 SYNCS.PHASECHK.TRANS64 P0, [R2+URZ+0x30840], R3 ;  /* 0x03084003020085a7 */ /* 0x000ea4000800007f */
[----:B--2---:R-:W-:Y:S05]  /*2a1d0*/  @!P0 BRA `(.L_x_1727) ;  /* 0xfffffffc00f08947 */ /* 0x004fea000383ffff */
[----:B------:R-:W-:Y:S05]  /*2a1e0*/  BRA `(.L_x_1893) ;  /* 0xffffffbc00307947 */ /* 0x000fea000383ffff */
.L_x_1729:
[----:B0-----:R0:W1:Y:S02]  /*2a1f0*/  SYNCS.PHASECHK.TRANS64.TRYWAIT P1, [R3+URZ+0x60], R2 ;  /* 0x00006002030075a7 */ /* 0x001064000802017f */
[----:B-1----:R-:W-:Y:S05]  /*2a200*/  @!P1 NANOSLEEP.SYNCS 0x989680 ;  /* 0x009896800000995d */ /* 0x002fea0003900000 */
[----:B------:R-:W1:Y:S02]  /*2a210*/  @!P1 SYNCS.PHASECHK.TRANS64 P1, [R3+URZ+0x60], R2 ;  /* 0x00006002030095a7 */ /* 0x000e64000802007f */
[----:B-1----:R-:W-:Y:S05]  /*2a220*/  @!P1 BRA `(.L_x_1729) ;  /* 0xfffffffc00f09947 */ /* 0x002fea000383ffff */
[----:B------:R-:W-:Y:S05]  /*2a230*/  BRA `(.L_x_1894) ;  /* 0xffffffbc00f07947 */ /* 0x000fea000383ffff */
.L_x_1734:
[----:B--2---:R2:W3:Y:S02]  /*2a240*/  SYNCS.PHASECHK.TRANS64.TRYWAIT P0, [R2+URZ+0x30840], R3 ;  /* 0x03084003020075a7 */ /* 0x0044e4000800017f */
[----:B---3--:R-:W-:Y:S05]  /*2a250*/  @!P0 NANOSLEEP.SYNCS 0x989680 ;  /* 0x009896800000895d */ /* 0x008fea0003900000 */
[----:B------:R-:W3:Y:S02]  /*2a260*/  @!P0 SYNCS.PHASECHK.TRANS64 P0, [R2+URZ+0x30840], R3 ;  /* 0x03084003020085a7 */ /* 0x000ee4000800007f */
[----:B---3--:R-:W-:Y:S05]  /*2a270*/  @!P0 BRA `(.L_x_1734) ;  /* 0xfffffffc00f08947 */ /* 0x008fea000383ffff */
[----:B------:R-:W-:Y:S05]  /*2a280*/  BRA `(.L_x_1895) ;  /* 0xffffffc4003c7947 */ /* 0x000fea000383ffff */
.L_x_1736:
[----:B0-----:R0:W1:Y:S02]  /*2a290*/  SYNCS.PHASECHK.TRANS64.TRYWAIT P1, [R3+URZ+0x60], R9 ;  /* 0x00006009030075a7 */ /* 0x001064000802017f */
[----:B-1----:R-:W-:Y:S05]  /*2a2a0*/  @!P1 NANOSLEEP.SYNCS 0x989680 ;  /* 0x009896800000995d */ /* 0x002fea0003900000 */
[----:B------:R-:W1:Y:S02]  /*2a2b0*/  @!P1 SYNCS.PHASECHK.TRANS64 P1, [R3+URZ+0x60], R9 ;  /* 0x00006009030095a7 */ /* 0x000e64000802007f */
[----:B-1----:R-:W-:Y:S05]  /*2a2c0*/  @!P1 BRA `(.L_x_1736) ;  /* 0xfffffffc00f09947 */ /* 0x002fea000383ffff */
[----:B------:R-:W-:Y:S05]  /*2a2d0*/  BRA `(.L_x_1896) ;  /* 0xffffffc400fc7947 */ /* 0x000fea000383ffff */
.L_x_1743:
[----:B-1----:R1:W2:Y:S02]  /*2a2e0*/  SYNCS.PHASECHK.TRANS64.TRYWAIT P0, [R3+URZ+0x30860], R2 ;  /* 0x03086002030075a7 */ /* 0x0022a4000800017f */
[----:B--2---:R-:W-:Y:S05]  /*2a2f0*/  @!P0 NANOSLEEP.SYNCS 0x989680 ;  /* 0x009896800000895d */ /* 0x004fea0003900000 */
[----:B------:R-:W2:Y:S02]  /*2a300*/  @!P0 SYNCS.PHASECHK.TRANS64 P0, [R3+URZ+0x30860], R2 ;  /* 0x03086002030085a7 */ /* 0x000ea4000800007f */
[----:B--2---:R-:W-:Y:S05]  /*2a310*/  @!P0 BRA `(.L_x_1743) ;  /* 0xfffffffc00f08947 */ /* 0x004fea000383ffff */
[----:B------:R-:W-:Y:S05]  /*2a320*/  BRA `(.L_x_1897) ;  /* 0xffffffcc00307947 */ /* 0x000fea000383ffff */
.L_x_1745:
[----:B------:R-:W-:Y:S01]  /*2a330*/  BSSY B0, `(.L_x_1898) ;  /* 0x0000008000007945 */ /* 0x000fe20003800000 */
[----:B0-----:R-:W-:Y:S02]  /*2a340*/  IMAD.MOV.U32 R13, RZ, RZ, R16 ;  /* 0x000000ffff0d7224 */ /* 0x001fe400078e0010 */
[----:B------:R-:W-:Y:S02]  /*2a350*/  IMAD.MOV.U32 R12, RZ, RZ, RZ ;  /* 0x000000ffff0c7224 */ /* 0x000fe400078e00ff */
[----:B------:R-:W-:Y:S02]  /*2a360*/  IMAD.MOV.U32 R11, RZ, RZ, 0x1f ;  /* 0x0000001fff0b7424 */ /* 0x000fe400078e00ff */
[----:B------:R-:W-:-:S07]  /*2a370*/  IMAD.MOV.U32 R15, RZ, RZ, -0x1 ;  /* 0xffffffffff0f7424 */ /* 0x000fce00078e00ff */
[----:B-123--:R-:W-:Y:S05]  /*2a380*/  WARPSYNC.COLLECTIVE R15, `(.L_x_1899) ;  /* 0x000000000f087348 */ /* 0x00efea0003c00000 */
[----:B------:R0:W4:Y:S02]  /*2a390*/  SHFL.IDX P6, R14, R13, R12, R11 ;  /* 0x0000000c0d0e7389 */ /* 0x00012400000c000b */
[----:B01234-:R-:W-:Y:S01]  /*2a3a0*/  ENDCOLLECTIVE ;  /* 0x000000000000791b */ /* 0x01ffe20003800000 */
.L_x_1899:
[----:B------:R-:W-:Y:S05]  /*2a3b0*/  BSYNC B0 ;  /* 0x0000000000007941 */ /* 0x000fea0003800000 */
.L_x_1898:
        /* <DEDUP_REMOVED lines=8> */
.L_x_1900:
[----:B------:R-:W-:Y:S01]  /*2a440*/  IMAD.MOV.U32 R16, RZ, RZ, R14 ;  /* 0x000000ffff107224 */ /* 0x000fe200078e000e */
[----:B------:R-:W-:Y:S06]  /*2a450*/  BRA `(.L_x_1901) ;  /* 0xffffffcc00e07947 */ /* 0x000fec000383ffff */
.L_x_1748:
[----:B------:R-:W-:Y:S01]  /*2a460*/  BSSY B0, `(.L_x_1902) ;  /* 0x0000008000007945 */ /* 0x000fe20003800000 */
[----:B0----5:R-:W-:Y:S02]  /*2a470*/  IMAD.MOV.U32 R13, RZ, RZ, R3 ;  /* 0x000000ffff0d7224 */ /* 0x021fe400078e0003 */
[----:B------:R-:W-:Y:S02]  /*2a480*/  IMAD.MOV.U32 R12, RZ, RZ, 0x1 ;  /* 0x00000001ff0c7424 */ /* 0x000fe400078e00ff */
[----:B------:R-:W-:Y:S02]  /*2a490*/  IMAD.MOV.U32 R11, RZ, RZ, RZ ;  /* 0x000000ffff0b7224 */ /* 0x000fe400078e00ff */
[----:B------:R-:W-:-:S07]  /*2a4a0*/  IMAD.MOV.U32 R15, RZ, RZ, -0x1 ;  /* 0xffffffffff0f7424 */ /* 0x000fce00078e00ff */
[----:B-1-34-:R-:W-:Y:S05]  /*2a4b0*/  WARPSYNC.COLLECTIVE R15, `(.L_x_1903) ;  /* 0x000000000f087348 */ /* 0x01afea0003c00000 */
[----:B------:R0:W2:Y:S02]  /*2a4c0*/  SHFL.UP P6, R14, R13, R12, R11 ;  /* 0x0400000c0d0e7389 */ /* 0x0000a400000c000b */
[----:B01234-:R-:W-:Y:S01]  /*2a4d0*/  ENDCOLLECTIVE ;  /* 0x000000000000791b */ /* 0x01ffe20003800000 */
.L_x_1903:
[----:B------:R-:W-:Y:S05]  /*2a4e0*/  BSYNC B0 ;  /* 0x0000000000007941 */ /* 0x000fea0003800000 */
.L_x_1902:
        /* <DEDUP_REMOVED lines=10> */
.L_x_1904:
        /* <DEDUP_REMOVED lines=8> */
.L_x_1905:
        /* <DEDUP_REMOVED lines=8> */
.L_x_1906:
        /* <DEDUP_REMOVED lines=8> */
.L_x_1907:
        /* <DEDUP_REMOVED lines=8> */
.L_x_1908:
[----:B------:R-:W-:Y:S05]  /*2a790*/  BRA `(.L_x_1909) ;  /* 0xffffffcc00a87947 */ /* 0x000fea000383ffff */
.L_x_1753:
        /* <DEDUP_REMOVED lines=8> */
.L_x_1911:
[----:B------:R-:W-:Y:S05]  /*2a820*/  BSYNC B0 ;  /* 0x0000000000007941 */ /* 0x000fea0003800000 */
.L_x_1910:
        /* <DEDUP_REMOVED lines=10> */
.L_x_1912:
        /* <DEDUP_REMOVED lines=8> */
.L_x_1913:
        /* <DEDUP_REMOVED lines=8> */
.L_x_1914:
        /* <DEDUP_REMOVED lines=8> */
.L_x_1915:
        /* <DEDUP_REMOVED lines=8> */
.L_x_1916:
[----:B------:R-:W-:Y:S05]  /*2aad0*/  BRA `(.L_x_1917) ;  /* 0xffffffcc00907947 */ /* 0x000fea000383ffff */
.L_x_1755:
[----:B------:R-:W-:Y:S01]  /*2aae0*/  BSSY B0, `(.L_x_1918) ;  /* 0x0000006000007945 */ /* 0x000fe20003800000 */
[----:B------:R-:W-:Y:S01]  /*2aaf0*/  PLOP3.LUT P6, PT, P6, PT, PT, 0x8, 0x0 ;  /* 0x000000000000781c */ /* 0x000fe200037ce170 */
[----:B------:R-:W-:-:S12]  /*2ab00*/  IMAD.MOV.U32 R15, RZ, RZ, -0x1 ;  /* 0xffffffffff0f7424 */ /* 0x000fd800078e00ff */
[----:B0-----:R-:W-:Y:S05]  /*2ab10*/  WARPSYNC.COLLECTIVE R15, `(.L_x_1919) ;  /* 0x000000000f087348 */ /* 0x001fea0003c00000 */
[----:B------:R-:W-:Y:S01]  /*2ab20*/  VOTE.ANY R14, PT, P6 ;  /* 0x00000000000e7806 */ /* 0x000fe200030e0100 */
[----:B0-----:R-:W-:Y:S06]  /*2ab30*/  ENDCOLLECTIVE ;  /* 0x000000000000791b */ /* 0x001fec0003800000 */
.L_x_1919:
[----:B------:R-:W-:Y:S05]  /*2ab40*/  BSYNC B0 ;  /* 0x0000000000007941 */ /* 0x000fea0003800000 */
.L_x_1918:
        /* <DEDUP_REMOVED lines=9> */
.L_x_1920:
[----:B------:R-:W-:Y:S01]  /*2abe0*/  IMAD.MOV.U32 R17, RZ, RZ, R14 ;  /* 0x000000ffff117224 */ /* 0x000fe200078e000e */
[----:B------:R-:W-:Y:S06]  /*2abf0*/  BRA `(.L_x_1921) ;  /* 0xffffffcc00807947 */ /* 0x000fec000383ffff */
.L_x_1757:
[----:B------:R-:W-:Y:S01]  /*2ac00*/  BSSY B0, `(.L_x_1922) ;  /* 0x0000007000007945 */ /* 0x000fe20003800000 */
[----:B------:R-:W-:Y:S02]  /*2ac10*/  IMAD.MOV.U32 R13, RZ, RZ, R2 ;  /* 0x000000ffff0d7224 */ /* 0x000fe400078e0002 */
[----:B------:R-:W-:Y:S02]  /*2ac20*/  IMAD.MOV.U32 R11, RZ, RZ, 0x1f ;  /* 0x0000001fff0b7424 */ /* 0x000fe400078e00ff */
[----:B------:R-:W-:-:S07]  /*2ac30*/  IMAD.MOV.U32 R15, RZ, RZ, -0x1 ;  /* 0xffffffffff0f7424 */ /* 0x000fce00078e00ff */
[----:B012---:R-:W-:Y:S05]  /*2ac40*/  WARPSYNC.COLLECTIVE R15, `(.L_x_1923) ;  /* 0x000000000f087348 */ /* 0x007fea0003c00000 */
[----:B------:R3:W4:Y:S02]  /*2ac50*/  SHFL.IDX P6, R14, R13, R12, R11 ;  /* 0x0000000c0d0e7389 */ /* 0x00072400000c000b */
[----:B01234-:R-:W-:Y:S01]  /*2ac60*/  ENDCOLLECTIVE ;  /* 0x000000000000791b */ /* 0x01ffe20003800000 */
.L_x_1923:
[----:B------:R-:W-:Y:S05]  /*2ac70*/  BSYNC B0 ;  /* 0x0000000000007941 */ /* 0x000fea0003800000 */
.L_x_1922:
[----:B------:R-:W-:Y:S01]  /*2ac80*/  IMAD.MOV.U32 R6, RZ, RZ, R14 ;  /* 0x000000ffff067224 */ /* 0x000fe200078e000e */
[----:B------:R-:W-:Y:S06]  /*2ac90*/  BRA `(.L_x_1756) ;  /* 0xffffffcc00747947 */ /* 0x000fec000383ffff */
.L_x_1761:
[----:B-1----:R1:W2:Y:S02]  /*2aca0*/  SYNCS.PHASECHK.TRANS64.TRYWAIT P0, [R0+URZ+0x30820], R3 ;  /* 0x03082003000075a7 */ /* 0x0022a4000800017f */
[----:B--2---:R-:W-:Y:S05]  /*2acb0*/  @!P0 NANOSLEEP.SYNCS 0x989680 ;  /* 0x009896800000895d */ /* 0x004fea0003900000 */
[----:B------:R-:W2:Y:S02]  /*2acc0*/  @!P0 SYNCS.PHASECHK.TRANS64 P0, [R0+URZ+0x30820], R3 ;  /* 0x03082003000085a7 */ /* 0x000ea4000800007f */
[----:B--2---:R-:W-:Y:S05]  /*2acd0*/  @!P0 BRA `(.L_x_1761) ;  /* 0xfffffffc00f08947 */ /* 0x004fea000383ffff */
[----:B------:R-:W-:Y:S05]  /*2ace0*/  BRA `(.L_x_1924) ;  /* 0xffffffd000ec7947 */ /* 0x000fea000383ffff */
.L_x_1762:
        /* <DEDUP_REMOVED lines=11> */
.L_x_1926:
[----:B------:R-:W-:Y:S05]  /*2ada0*/  BSYNC B0 ;  /* 0x0000000000007941 */ /* 0x000fea0003800000 */
.L_x_1925:
[----:B------:R-:W-:Y:S05]  /*2adb0*/  BRA `(.L_x_1927) ;  /* 0xffffffd000d47947 */ /* 0x000fea000383ffff */
.L_x_1763:
[----:B------:R-:W-:Y:S01]  /*2adc0*/  BSSY B0, `(.L_x_1928) ;  /* 0x0000006000007945 */ /* 0x000fe20003800000 */
[----:B------:R-:W-:-:S07]  /*2add0*/  IMAD.MOV.U32 R15, RZ, RZ, -0x1 ;  /* 0xffffffffff0f7424 */ /* 0x000fce00078e00ff */
[----:B012---:R-:W-:Y:S05]  /*2ade0*/  WARPSYNC.COLLECTIVE R15, `(.L_x_1929) ;  /* 0x000000000f0c7348 */ /* 0x007fea0003c00000 */
[----:B------:R-:W-:Y:S02]  /*2adf0*/  ELECT P6, UR62, PT ;  /* 0x00000000003e782f */ /* 0x000fe400038c0000 */
[----:B------:R-:W-:Y:S01]  /*2ae00*/  MOV R14, UR62 ;  /* 0x0000003e000e7c02 */ /* 0x000fe20008000f00 */
[----:B012---:R-:W-:Y:S10]  /*2ae10*/  ENDCOLLECTIVE ;  /* 0x000000000000791b */ /* 0x007ff40003800000 */
.L_x_1929:
[----:B------:R-:W-:Y:S05]  /*2ae20*/  BSYNC B0 ;  /* 0x0000000000007941 */ /* 0x000fea0003800000 */
.L_x_1928:
[----:B------:R-:W-:Y:S05]  /*2ae30*/  BRA `(.L_x_1930) ;  /* 0xffffffd000c87947 */ /* 0x000fea000383ffff */
.L_x_1765:
[----:B-1----:R1:W2:Y:S02]  /*2ae40*/  SYNCS.PHASECHK.TRANS64.TRYWAIT P0, [R6+URZ], R5 ;  /* 0x00000005060075a7 */ /* 0x0022a4000800017f */
[----:B--2---:R-:W-:Y:S05]  /*2ae50*/  @!P0 NANOSLEEP.SYNCS 0x989680 ;  /* 0x009896800000895d */ /* 0x004fea0003900000 */
[----:B------:R-:W2:Y:S02]  /*2ae60*/  @!P0 SYNCS.PHASECHK.TRANS64 P0, [R6+URZ], R5 ;  /* 0x00000005060085a7 */ /* 0x000ea4000800007f */
[----:B--2---:R-:W-:Y:S05]  /*2ae70*/  @!P0 BRA `(.L_x_1765) ;  /* 0xfffffffc00f08947 */ /* 0x004fea000383ffff */
[----:B------:R-:W-:Y:S05]  /*2ae80*/  BRA `(.L_x_1931) ;  /* 0xffffffd400047947 */ /* 0x000fea000383ffff */
.L_x_1766:
[----:B--2---:R2:W3:Y:S02]  /*2ae90*/  SYNCS.PHASECHK.TRANS64.TRYWAIT P0, [R7+URZ], R2 ;  /* 0x00000002070075a7 */ /* 0x0044e4000800017f */
[----:B---3--:R-:W-:Y:S05]  /*2aea0*/  @!P0 NANOSLEEP.SYNCS 0x989680 ;  /* 0x009896800000895d */ /* 0x008fea0003900000 */
[----:B------:R-:W3:Y:S02]  /*2aeb0*/  @!P0 SYNCS.PHASECHK.TRANS64 P0, [R7+URZ], R2 ;  /* 0x00000002070085a7 */ /* 0x000ee4000800007f */
[----:B---3--:R-:W-:Y:S05]  /*2aec0*/  @!P0 BRA `(.L_x_1766) ;  /* 0xfffffffc00f08947 */ /* 0x008fea000383ffff */
[----:B------:R-:W-:Y:S05]  /*2aed0*/  BRA `(.L_x_1932) ;  /* 0xffffffd000f87947 */ /* 0x000fea000383ffff */
.L_x_1768:
[----:B---3--:R3:W4:Y:S02]  /*2aee0*/  SYNCS.PHASECHK.TRANS64.TRYWAIT P0, [R4+URZ], R5 ;  /* 0x00000005040075a7 */ /* 0x008724000800017f */
[----:B----4-:R-:W-:Y:S05]  /*2aef0*/  @!P0 NANOSLEEP.SYNCS 0x989680 ;  /* 0x009896800000895d */ /* 0x010fea0003900000 */
[----:B------:R-:W4:Y:S02]  /*2af00*/  @!P0 SYNCS.PHASECHK.TRANS64 P0, [R4+URZ], R5 ;  /* 0x00000005040085a7 */ /* 0x000f24000800007f */
[----:B----4-:R-:W-:Y:S05]  /*2af10*/  @!P0 BRA `(.L_x_1768) ;  /* 0xfffffffc00f08947 */ /* 0x010fea000383ffff */
[----:B------:R-:W-:Y:S05]  /*2af20*/  BRA `(.L_x_1933) ;  /* 0xffffffd400007947 */ /* 0x000fea000383ffff */
.L_x_1934:
        /* <DEDUP_REMOVED lines=13> */
.L_x_2843:


//--------------------- .text._ZN7cutlass13device_kernelIN5flash11enable_sm90INS1_16FlashAttnFwdSm90INS1_25CollectiveMainloopFwdSm90ILi2EN4cute5tupleIJNS5_1CILi1EEES8_S8_EEENS6_IJNS7_ILi128EEENS7_ILi80EEENS7_ILi256EEEEEELi256ENS_10bfloat16_tEfNS_4arch4Sm90ELb1ELb0ELb0ELb0ELb0ELb0ELb0ELb1ELb1ELb0ELb0ELb0EEENS1_21CollectiveEpilogueFwdINS6_IJSA_SC_SB_EEES9_SE_SG_Li256ELb0ELb0ELb0ELb0EEENS1_30DynamicPersistentTileSchedulerILi256ELi32ELb0ELb0ELb1EEEEEEEEEvNT_6ParamsE --------------------------
	.section	.text._ZN7cutlass13device_kernelIN5flash11enable_sm90INS1_16FlashAttnFwdSm90INS1_25CollectiveMainloopFwdSm90ILi2EN4cute5tupleIJNS5_1CILi1EEES8_S8_EEENS6_IJNS7_ILi128EEENS7_ILi80EEENS7_ILi256EEEEEELi256ENS_10bfloat16_tEfNS_4arch4Sm90ELb1ELb0ELb0ELb0ELb0ELb0ELb0ELb1ELb1ELb0ELb0ELb0EEENS1_21CollectiveEpilogueFwdINS6_IJSA_SC_SB_EEES9_SE_SG_Li256ELb0ELb0ELb0ELb0EEENS1_30DynamicPersistentTileSchedulerILi256ELi32ELb0ELb0ELb1EEEEEEEEEvNT_6ParamsE,"ax",@progbits
	.align	128
.text._ZN7cutlass13device_kernelIN5flash11enable_sm90INS1_16FlashAttnFwdSm90INS1_25CollectiveMainloopFwdSm90ILi2EN4cute5tupleIJNS5_1CILi1EEES8_S8_EEENS6_IJNS7_ILi128EEENS7_ILi80EEENS7_ILi256EEEEEELi256ENS_10bfloat16_tEfNS_4arch4Sm90ELb1ELb0ELb0ELb0ELb0ELb0ELb0ELb1ELb1ELb0ELb0ELb0EEENS1_21CollectiveEpilogueFwdINS6_IJSA_SC_SB_EEES9_SE_SG_Li256ELb0ELb0ELb0ELb0EEENS1_30DynamicPersistentTileSchedulerILi256ELi32ELb0ELb0ELb1EEEEEEEEEvNT_6ParamsE:
        .type           _ZN7cutlass13device_kernelIN5flash11enable_sm90INS1_16FlashAttnFwdSm90INS1_25CollectiveMainloopFwdSm90ILi2EN4cute5tupleIJNS5_1CILi1EEES8_S8_EEENS6_IJNS7_ILi128EEENS7_ILi80EEENS7_ILi256EEEEEELi256ENS_10bfloat16_tEfNS_4arch4Sm90ELb1ELb0ELb0ELb0ELb0ELb0ELb0ELb1ELb1ELb0ELb0ELb0EEENS1_21CollectiveEpilogueFwdINS6_IJSA_SC_SB_EEES9_SE_SG_Li256ELb0ELb0ELb0ELb0EEENS1_30DynamicPersistentTileSchedulerILi256ELi32ELb0ELb0ELb1EEEEEEEEEvNT_6ParamsE,@function
        .size           _ZN7cutlass13device_kernelIN5flash11enable_sm90INS1_16FlashAttnFwdSm90INS1_25CollectiveMainloopFwdSm90ILi2EN4cute5tupleIJNS5_1CILi1EEES8_S8_EEENS6_IJNS7_ILi128EEENS7_ILi80EEENS7_ILi256EEEEEELi256ENS_10bfloat16_tEfNS_4arch4Sm90ELb1ELb0ELb0ELb0ELb0ELb0ELb0ELb1ELb1ELb0ELb0ELb0EEENS1_21CollectiveEpilogueFwdINS6_IJSA_SC_SB_EEES9_SE_SG_Li256ELb0ELb0ELb0ELb0EEENS1_30DynamicPersistentTileSchedulerILi256ELi32ELb0ELb0ELb1EEEEEEEEEvNT_6ParamsE,(.L_x_2844 - _ZN7cutlass13device_kernelIN5flash11enable_sm90INS1_16FlashAttnFwdSm90INS1_25CollectiveMainloopFwdSm90ILi2EN4cute5tupleIJNS5_1CILi1EEES8_S8_EEENS6_IJNS7_ILi128EEENS7_ILi80EEENS7_ILi256EEEEEELi256ENS_10bfloat16_tEfNS_4arch4Sm90ELb1ELb0ELb0ELb0ELb0ELb0ELb0ELb1ELb1ELb0ELb0ELb0EEENS1_21CollectiveEpilogueFwdINS6_IJSA_SC_SB_EEES9_SE_SG_Li256ELb0ELb0ELb0ELb0EEENS1_30DynamicPersistentTileSchedulerILi256ELi32ELb0ELb0ELb1EEEEEEEEEvNT_6ParamsE)
        .other          _ZN7cutlass13device_kernelIN5flash11enable_sm90INS1_16FlashAttnFwdSm90INS1_25CollectiveMainloopFwdSm90ILi2EN4cute5tupleIJNS5_1CILi1EEES8_S8_EEENS6_IJNS7_ILi128EEENS7_ILi80EEENS7_ILi256EEEEEELi256ENS_10bfloat16_tEfNS_4arch4Sm90ELb1ELb0ELb0ELb0ELb0ELb0ELb0ELb1ELb1ELb0ELb0ELb0EEENS1_21CollectiveEpilogueFwdINS6_IJSA_SC_SB_EEES9_SE_SG_Li256ELb0ELb0ELb0ELb0EEENS1_30DynamicPersistentTileSchedulerILi256ELi32ELb0ELb0ELb1EEEEEEEEEvNT_6ParamsE,@"STO_CUDA_ENTRY STV_DEFAULT"
_ZN7cutlass13device_kernelIN5flash11enable_sm90INS1_16FlashAttnFwdSm90INS1_25CollectiveMainloopFwdSm90ILi2EN4cute5tupleIJNS5_1CILi1EEES8_S8_EEENS6_IJNS7_ILi128EEENS7_ILi80EEENS7_ILi256EEEEEELi256ENS_10bfloat16_tEfNS_4arch4Sm90ELb1ELb0ELb0ELb0ELb0ELb0ELb0ELb1ELb1ELb0ELb0ELb0EEENS1_21CollectiveEpilogueFwdINS6_IJSA_SC_SB_EEES9_SE_SG_Li256ELb0ELb0ELb0ELb0EEENS1_30DynamicPersistentTileSchedulerILi256ELi32ELb0ELb0ELb1EEEEEEEEEvNT_6ParamsE:
        /* <DEDUP_REMOVED lines=24> */
.L_x_1936:
[----:B------:R-:W-:Y:S05]  /*0180*/  BSYNC B0 ;  /* 0x0000000000007941 */ /* 0x000fea0003800000 */
.L_x_1935:
        /* <DEDUP_REMOVED lines=37> */
.L_x_1937:
        /* <DEDUP_REMOVED lines=22> */
.L_x_1938:
        /* <DEDUP_REMOVED lines=18> */
.L_x_1939:
        /* <DEDUP_REMOVED lines=22> */
.L_x_1940:
        /* <DEDUP_REMOVED lines=22> */
.L_x_1941:
        /* <DEDUP_REMOVED lines=8> */
.L_x_1943:
        /* <DEDUP_REMOVED lines=14> */
[----:B-1----:R-:W1:Y:S05]  /*0a80*/  S2R R2, SR_TID.X ;  /* 0x0000000000027919 */ /* 0x002e6a0000002100 */
[----:B------:R-:W4:Y:S01]  /*0a90*/  S2UR UR6, SR_SWINHI ;  /* 0x00000000000679c3 */ /* 0x000f220000002f00 */
[----:B---3--:R-:W-:-:S07]  /*0aa0*/  ULEA UR60, UR4, UR60, 0x18 ;  /* 0x0000003c043c7291 */ /* 0x008fce000f8ec03f */
[----:B------:R-:W-:Y:S01]  /*0ab0*/  UMOV UR4, UR60 ;  /* 0x0000003c00047c82 */ /* 0x000fe20008000000 */
[----:B----4-:R-:W-:Y:S01]  /*0ac0*/  UMOV UR5, UR6 ;  /* 0x0000000600057c82 */ /* 0x010fe20008000000 */
[----:B------:R-:W-:Y:S01]  /*0ad0*/  IMAD.U32 R22, RZ, RZ, UR4 ;  /* 0x00000004ff167e24 */ /* 0x000fe2000f8e00ff */
[----:B------:R-:W-:Y:S01]  /*0ae0*/  UMOV UR4, UR7 ;  /* 0x0000000700047c82 */ /* 0x000fe20008000000 */
[----:B-1----:R-:W-:Y:S02]  /*0af0*/  VIADD R224, R2, 0xffffff80 ;  /* 0xffffff8002e07836 */ /* 0x002fe40000000000 */
[----:B------:R-:W-:Y:S01]  /*0b00*/  IMAD.U32 R23, RZ, RZ, UR5 ;  /* 0x00000005ff177e24 */ /* 0x000fe2000f8e00ff */
[----:B--2---:R-:W-:Y:S02]  /*0b10*/  R2UR UR8, R3 ;  /* 0x00000000030872ca */ /* 0x004fe400000e0000 */
[----:B------:R-:W-:-:S04]  /*0b20*/  SHF.R.S32.HI R3, RZ, 0x1f, R224 ;  /* 0x0000001fff037819 */ /* 0x000fc800000114e0 */
[CC--:B------:R-:W-:Y:S02]  /*0b30*/  LEA.HI R2, R3.reuse, R224.reuse, RZ, 0x4 ;  /* 0x000000e003027211 */ /* 0x0c0fe400078f20ff */
[----:B------:R-:W-:Y:S02]  /*0b40*/  LEA.HI R0, R3, R224, RZ, 0x7 ;  /* 0x000000e003007211 */ /* 0x000fe400078f38ff */
[----:B------:R-:W-:Y:S02]  /*0b50*/  SHF.R.S32.HI R5, RZ, 0x4, R2 ;  /* 0x00000004ff057819 */ /* 0x000fe40000011402 */
[----:B------:R-:W-:Y:S01]  /*0b60*/  LOP3.LUT R7, R0, 0xffffff80, RZ, 0xc0, !PT ;  /* 0xffffff8000077812 */ /* 0x000fe200078ec0ff */
[----:B------:R-:W-:Y:S01]  /*0b70*/  ULOP3.LUT UR5, UR8, 0x1, URZ, 0xfc, !UPT ;  /* 0x0000000108057892 */ /* 0x000fe2000f8efc3f */
[----:B------:R-:W-:Y:S02]  /*0b80*/  LEA.HI R4, R2, R5, RZ, 0x1 ;  /* 0x0000000502047211 */ /* 0x000fe400078f08ff */
[----:B------:R-:W-:-:S02]  /*0b90*/  IADD3 R220, R224, -R7, RZ ;  /* 0x80000007e0dc7210 */ /* 0x000fc40007ffe0ff */
[----:B------:R-:W-:Y:S01]  /*0ba0*/  LOP3.LUT R4, R4, 0x1ffffffe, RZ, 0xc0, !PT ;  /* 0x1ffffffe04047812 */ /* 0x000fe200078ec0ff */
[----:B------:R-:W-:Y:S01]  /*0bb0*/  IMAD.U32 R223, RZ, RZ, UR5 ;  /* 0x00000005ffdf7e24 */ /* 0x000fe2000f8e00ff */
[----:B------:R-:W-:Y:S01]  /*0bc0*/  SHF.R.S32.HI R7, RZ, 0x1f, R220 ;  /* 0x0000001fff077819 */ /* 0x000fe200000114dc */
[----:B------:R-:W-:Y:S01]  /*0bd0*/  UMOV UR5, URZ ;  /* 0x0000003f00057c82 */ /* 0x000fe20008000000 */
[----:B------:R-:W-:Y:S01]  /*0be0*/  LEA.HI R222, R3, R224, RZ, 0x5 ;  /* 0x000000e003de7211 */ /* 0x000fe200078f28ff */
[----:B------:R-:W-:Y:S01]  /*0bf0*/  IMAD.IADD R4, R5, 0x1, -R4 ;  /* 0x0000000105047824 */ /* 0x000fe200078e0a04 */
[----:B------:R-:W-:Y:S01]  /*0c00*/  LOP3.LUT R5, R2, 0x3fffff0, RZ, 0xc0, !PT ;  /* 0x03fffff002057812 */ /* 0x000fe200078ec0ff */
[----:B------:R-:W-:Y:S01]  /*0c10*/  IMAD.U32 R219, RZ, RZ, UR5 ;  /* 0x00000005ffdb7e24 */ /* 0x000fe2000f8e00ff */
[----:B------:R-:W-:Y:S01]  /*0c20*/  LEA.HI R2, R7, R220, RZ, 0x2 ;  /* 0x000000dc07027211 */ /* 0x000fe200078f10ff */
[----:B------:R-:W-:Y:S01]  /*0c30*/  IMAD.U32 R16, RZ, RZ, UR5 ;  /* 0x00000005ff107e24 */ /* 0x000fe2000f8e00ff */
[----:B------:R-:W-:Y:S01]  /*0c40*/  SHF.R.S32.HI R222, RZ, 0x5, R222 ;  /* 0x00000005ffde7819 */ /* 0x000fe200000114de */
[----:B------:R-:W-:Y:S01]  /*0c50*/  IMAD.IADD R5, R224, 0x1, -R5 ;  /* 0x00000001e0057824 */ /* 0x000fe200078e0a05 */
[----:B------:R-:W-:-:S02]  /*0c60*/  SHF.R.S32.HI R6, RZ, 0x2, R2 ;  /* 0x00000002ff067819 */ /* 0x000fc40000011402 */
[----:B------:R-:W-:Y:S01]  /*0c70*/  SHF.R.S32.HI R9, RZ, 0x1f, R2 ;  /* 0x0000001fff097819 */ /* 0x000fe20000011402 */
[----:B------:R-:W-:Y:S01]  /*0c80*/  IMAD R5, R222, 0x10, R5 ;  /* 0x00000010de057824 */ /* 0x000fe200078e0205 */
[----:B------:R-:W-:Y:S02]  /*0c90*/  SHF.R.S32.HI R221, RZ, 0x7, R0 ;  /* 0x00000007ffdd7819 */ /* 0x000fe40000011400 */
[----:B------:R-:W-:Y:S02]  /*0ca0*/  LEA.HI R9, R9, R6, RZ, 0x3 ;  /* 0x0000000609097211 */ /* 0x000fe400078f18ff */
[----:B------:R-:W-:Y:S02]  /*0cb0*/  LEA R5, R5, R4, 0x3 ;  /* 0x0000000405057211 */ /* 0x000fe400078e18ff */
[----:B------:R-:W-:Y:S02]  /*0cc0*/  LOP3.LUT R9, R9, 0xfffffff8, RZ, 0xc0, !PT ;  /* 0xfffffff809097812 */ /* 0x000fe400078ec0ff */
[----:B------:R-:W-:-:S02]  /*0cd0*/  LEA.HI R7, R7, R220, RZ, 0x5 ;  /* 0x000000dc07077211 */ /* 0x000fc400078f28ff */
[----:B------:R-:W-:Y:S01]  /*0ce0*/  LEA.HI R0, R0, R221, RZ, 0x1 ;  /* 0x000000dd00007211 */ /* 0x000fe200078f08ff */
[----:B------:R-:W-:Y:S01]  /*0cf0*/  IMAD.IADD R6, R6, 0x1, -R9 ;  /* 0x0000000106067824 */ /* 0x000fe200078e0a09 */
[----:B------:R-:W-:Y:S02]  /*0d00*/  SHF.L.U32 R5, R5, 0x3, RZ ;  /* 0x0000000305057819 */ /* 0x000fe400000006ff */
[----:B------:R-:W-:Y:S02]  /*0d10*/  SHF.R.S32.HI R7, RZ, 0x5, R7 ;  /* 0x00000005ff077819 */ /* 0x000fe40000011407 */
[----:B------:R-:W-:Y:S01]  /*0d20*/  LOP3.LUT R0, R0, 0x3fffffe, RZ, 0xc0, !PT ;  /* 0x03fffffe00007812 */ /* 0x000fe200078ec0ff */
[----:B------:R-:W-:Y:S01]  /*0d30*/  IMAD.WIDE R22, R5, 0x2, R22 ;  /* 0x0000000205167825 */ /* 0x000fe200078e0216 */
[----:B------:R-:W-:-:S03]  /*0d40*/  LEA.HI R3, R3, R224, RZ, 0x3 ;  /* 0x000000e003037211 */ /* 0x000fc600078f18ff */
[----:B------:R-:W-:Y:S01]  /*0d50*/  IMAD R7, R7, 0x10, R6 ;  /* 0x0000001007077824 */ /* 0x000fe200078e0206 */
[----:B------:R-:W-:Y:S01]  /*0d60*/  LOP3.LUT R5, R3, 0x1ffffff8, RZ, 0xc0, !PT ;  /* 0x1ffffff803057812 */ /* 0x000fe200078ec0ff */
[----:B------:R-:W-:Y:S01]  /*0d70*/  IMAD.IADD R0, R221, 0x1, -R0 ;  /* 0x00000001dd007824 */ /* 0x000fe200078e0a00 */
[----:B------:R-:W-:Y:S02]  /*0d80*/  SHF.R.S32.HI R216, RZ, 0x3, R3 ;  /* 0x00000003ffd87819 */ /* 0x000fe40000011403 */
[----:B------:R-:W-:Y:S01]  /*0d90*/  IADD3 R5, R224, -R5, RZ ;  /* 0x80000005e0057210 */ /* 0x000fe20007ffe0ff */
[----:B------:R-:W-:Y:S01]  /*0da0*/  IMAD R215, R0, 0x40, R7 ;  /* 0x0000004000d77824 */ /* 0x000fe200078e0207 */
[----:B------:R-:W-:-:S03]  /*0db0*/  LOP3.LUT R7, R2, 0x7ffffffc, RZ, 0xc0, !PT ;  /* 0x7ffffffc02077812 */ /* 0x000fc600078ec0ff */
[----:B------:R-:W-:Y:S01]  /*0dc0*/  IMAD.SHL.U32 R212, R5, 0x8, RZ ;  /* 0x0000000805d47824 */ /* 0x000fe200078e00ff */
[----:B------:R-:W-:-:S07]  /*0dd0*/  IADD3 R214, R220, -R7, RZ ;  /* 0x80000007dcd67210 */ /* 0x000fce0007ffe0ff */
.L_x_1990:
        /* <DEDUP_REMOVED lines=21> */
.L_x_1944:
        /* <DEDUP_REMOVED lines=8> */
.L_x_1945:
[----:B------:R-:W-:Y:S01]  /*0fb0*/  R2UR UR5, R218 ;  /* 0x00000000da0572ca */ /* 0x000fe200000e0000 */
[----:B------:R-:W-:Y:S01]  /*0fc0*/  ULDC.64 UR10, c[0x0][0x3f8] ;  /* 0x0000fe00000a7ab9 */ /* 0x000fe20000000a00 */
[----:B------:R-:W-:Y:S01]  /*0fd0*/  UIADD3 UR9, UR7, -UR4, URZ ;  /* 0x8000000407097290 */ /* 0x000fe2000fffe03f */
[----:B------:R-:W-:Y:S01]  /*0fe0*/  PLOP3.LUT P0, PT, PT, PT, PT, 0x80, 0x0 ;  /* 0x000000000000781c */ /* 0x000fe20003f0f070 */
[----:B------:R-:W-:Y:S01]  /*0ff0*/  UISETP.NE.U32.AND UP0, UPT, UR10, URZ, UPT ;  /* 0x0000003f0a00728c */ /* 0x000fe2000bf05070 */
[----:B------:R-:W-:Y:S01]  /*1000*/  CS2R R2, SRZ ;  /* 0x0000000000027805 */ /* 0x000fe2000001ff00 */
[----:B------:R-:W-:Y:S01]  /*1010*/  ULDC UR41, c[0x0][0x404] ;  /* 0x0001010000297ab9 */ /* 0x000fe20000000800 */
[----:B------:R-:W-:Y:S01]  /*1020*/  ULDC UR6, c[0x0][0x2e0] ;  /* 0x0000b80000067ab9 */ /* 0x000fe20000000800 */
[----:B------:R-:W-:Y:S01]  /*1030*/  UISETP.NE.AND.EX UP0, UPT, UR11, URZ, UPT, UP0 ;  /* 0x0000003f0b00728c */ /* 0x000fe2000bf05300 */
[----:B------:R-:W-:Y:S01]  /*1040*/  MOV R0, RZ ;  /* 0x000000ff00007202 */ /* 0x000fe20000000f00 */
[----:B------:R-:W-:Y:S01]  /*1050*/  ULDC UR7, c[0x0][0x288] ;  /* 0x0000a20000077ab9 */ /* 0x000fe20000000800 */
[----:B------:R-:W-:Y:S01]  /*1060*/  ULDC UR43, c[0x0][0xdb8] ;  /* 0x00036e00002b7ab9 */ /* 0x000fe20000000800 */
[----:B------:R-:W-:Y:S01]  /*1070*/  USEL UR41, UR41, 0x1, UP0 ;  /* 0x0000000129297887 */ /* 0x000fe20008000000 */
[----:B------:R-:W-:Y:S01]  /*1080*/  CS2R R150, SRZ ;  /* 0x0000000000967805 */ /* 0x000fe2000001ff00 */
[----:B------:R-:W-:Y:S01]  /*1090*/  ULOP3.LUT UR4, URZ, UR5, URZ, 0x33, !UPT ;  /* 0x000000053f047292 */ /* 0x000fe2000f8e333f */
[----:B------:R-:W-:Y:S01]  /*10a0*/  CS2R R148, SRZ ;  /* 0x0000000000947805 */ /* 0x000fe2000001ff00 */
[----:B------:R-:W-:Y:S01]  /*10b0*/  UIMAD UR41, UR41, UR6, URZ ;  /* 0x00000006292972a4 */ /* 0x000fe2000f8e023f */
[----:B------:R-:W-:Y:S01]  /*10c0*/  CS2R R146, SRZ ;  /* 0x0000000000927805 */ /* 0x000fe2000001ff00 */
[----:B------:R-:W-:Y:S01]  /*10d0*/  ULDC UR5, c[0x0][0xdac] ;  /* 0x00036b0000057ab9 */ /* 0x000fe20000000800 */
[----:B------:R-:W-:Y:S01]  /*10e0*/  UISETP.NE.AND UP1, UPT, UR43, 0x1, UPT ;  /* 0x000000012b00788c */ /* 0x000fe2000bf25270 */
[----:B------:R-:W-:Y:S01]  /*10f0*/  CS2R R144, SRZ ;  /* 0x0000000000907805 */ /* 0x000fe2000001ff00 */
[----:B------:R-:W-:Y:S01]  /*1100*/  UIADD3 UR4, UR4, UR5, URZ ;  /* 0x0000000504047290 */ /* 0x000fe2000fffe03f */
[----:B------:R-:W-:Y:S01]  /*1110*/  CS2R R142, SRZ ;  /* 0x00000000008e7805 */ /* 0x000fe2000001ff00 */
[----:B------:R-:W-:Y:S01]  /*1120*/  ULDC UR10, c[0x0][0xdc4] ;  /* 0x00037100000a7ab9 */ /* 0x000fe20000000800 */
[----:B------:R-:W-:Y:S01]  /*1130*/  CS2R R140, SRZ ;  /* 0x00000000008c7805 */ /* 0x000fe2000001ff00 */
[----:B------:R-:W-:Y:S01]  /*1140*/  USHF.L.U32 UR42, UR4, 0x7, URZ ;  /* 0x00000007042a7899 */ /* 0x000fe2000800063f */
[----:B------:R-:W-:Y:S01]  /*1150*/  CS2R R138, SRZ ;  /* 0x00000000008a7805 */ /* 0x000fe2000001ff00 */
[----:B------:R-:W-:Y:S01]  /*1160*/  UIADD3 UR4, UR41, 0x4f, URZ ;  /* 0x0000004f29047890 */ /* 0x000fe2000fffe03f */
[----:B------:R-:W-:Y:S01]  /*1170*/  CS2R R136, SRZ ;  /* 0x0000000000887805 */ /* 0x000fe2000001ff00 */
[----:B------:R-:W-:Y:S01]  /*1180*/  UIADD3 UR5, UR42, 0xcf, -UR7 ;  /* 0x000000cf2a057890 */ /* 0x000fe2000fffe807 */
[----:B------:R-:W-:Y:S01]  /*1190*/  CS2R R134, SRZ ;  /* 0x0000000000867805 */ /* 0x000fe2000001ff00 */
[----:B------:R-:W-:Y:S01]  /*11a0*/  UIMAD UR9, UR8, UR10, UR9 ;  /* 0x0000000a080972a4 */ /* 0x000fe2000f8e0209 */
[----:B------:R-:W-:Y:S01]  /*11b0*/  CS2R R132, SRZ ;  /* 0x0000000000847805 */ /* 0x000fe2000001ff00 */
[----:B------:R-:W-:Y:S01]  /*11c0*/  UIADD3 UR6, UR41, UR5, URZ ;  /* 0x0000000529067290 */ /* 0x000fe2000fffe03f */
[----:B------:R-:W-:Y:S01]  /*11d0*/  CS2R R130, SRZ ;  /* 0x0000000000827805 */ /* 0x000fe2000001ff00 */
[----:B------:R-:W-:Y:S01]  /*11e0*/  UIMAD.WIDE UR4, UR4, 0x66666667, URZ ;  /* 0x66666667040478a5 */ /* 0x000fe2000f8e023f */
[----:B------:R-:W-:Y:S01]  /*11f0*/  CS2R R128, SRZ ;  /* 0x0000000000807805 */ /* 0x000fe2000001ff00 */
[----:B------:R-:W-:Y:S01]  /*1200*/  UIMAD.WIDE UR6, UR6, 0x66666667, URZ ;  /* 0x66666667060678a5 */ /* 0x000fe2000f8e023f */
[----:B------:R-:W-:Y:S01]  /*1210*/  CS2R R126, SRZ ;  /* 0x00000000007e7805 */ /* 0x000fe2000001ff00 */
[----:B------:R-:W-:Y:S01]  /*1220*/  USHF.R.U32.HI UR4, URZ, 0x1f, UR5 ;  /* 0x0000001f3f047899 */ /* 0x000fe20008011605 */
[----:B------:R-:W-:Y:S01]  /*1230*/  CS2R R124, SRZ ;  /* 0x00000000007c7805 */ /* 0x000fe2000001ff00 */
[----:B------:R-:W-:Y:S01]  /*1240*/  USHF.R.U32.HI UR6, URZ, 0x1f, UR7 ;  /* 0x0000001f3f067899 */ /* 0x000fe20008011607 */
[----:B------:R-:W-:Y:S01]  /*1250*/  CS2R R122, SRZ ;  /* 0x00000000007a7805 */ /* 0x000fe2000001ff00 */
[----:B------:R-:W-:Y:S01]  /*1260*/  ULEA.HI.SX32 UR45, UR5, UR4, 0x1b ;  /* 0x00000004052d7291 */ /* 0x000fe2000f8fda3f */
[----:B------:R-:W-:Y:S01]  /*1270*/  CS2R R120, SRZ ;  /* 0x0000000000787805 */ /* 0x000fe2000001ff00 */
[----:B------:R-:W-:Y:S01]  /*1280*/  ULEA.HI.SX32 UR6, UR7, UR6, 0x1b ;  /* 0x0000000607067291 */ /* 0x000fe2000f8fda3f */
[----:B------:R-:W-:Y:S01]  /*1290*/  CS2R R118, SRZ ;  /* 0x0000000000767805 */ /* 0x000fe2000001ff00 */
[----:B------:R-:W-:Y:S01]  /*12a0*/  @UP1 ULDC UR8, c[0x0][0xdbc] ;  /* 0x00036f0000081ab9 */ /* 0x000fe20000000800 */
[----:B------:R-:W-:Y:S01]  /*12b0*/  @UP1 ULDC UR7, c[0x0][0xdc0] ;  /* 0x0003700000071ab9 */ /* 0x000fe20000000800 */
[----:B------:R-:W-:Y:S01]  /*12c0*/  UISETP.LT.AND UP0, UPT, UR45, UR6, UPT ;  /* 0x000000062d00728c */ /* 0x000fe2000bf01270 */
[----:B------:R-:W-:Y:S01]  /*12d0*/  CS2R R116, SRZ ;  /* 0x0000000000747805 */ /* 0x000fe2000001ff00 */
[----:B------:R-:W-:Y:S01]  /*12e0*/  UIMAD.WIDE.U32 UR4, UR9, UR8, URZ ;  /* 0x00000008090472a5 */ /* 0x000fe2000f8e003f */
[----:B------:R-:W-:Y:S01]  /*12f0*/  CS2R R114, SRZ ;  /* 0x0000000000727805 */ /* 0x000fe2000001ff00 */
[----:B------:R-:W-:Y:S01]  /*1300*/  USEL UR45, UR45, UR6, UP0 ;  /* 0x000000062d2d7287 */ /* 0x000fe20008000000 */
[----:B------:R-:W-:Y:S01]  /*1310*/  CS2R R112, SRZ ;  /* 0x0000000000707805 */ /* 0x000fe2000001ff00 */
[----:B------:R-:W-:Y:S01]  /*1320*/  UMOV UR44, UR9 ;  /* 0x00000009002c7c82 */ /* 0x000fe20008000000 */
[----:B------:R-:W-:Y:S01]  /*1330*/  @UP1 USHF.R.U32.HI UR44, URZ, UR7, UR5 ;  /* 0x000000073f2c1299 */ /* 0x000fe20008011605 */
[----:B------:R-:W-:Y:S01]  /*1340*/  CS2R R110, SRZ ;  /* 0x00000000006e7805 */ /* 0x000fe2000001ff00 */
[----:B------:R-:W-:Y:S01]  /*1350*/  UISETP.GE.AND UP0, UPT, UR45, 0x1, UPT ;  /* 0x000000012d00788c */ /* 0x000fe2000bf06270 */
[----:B------:R-:W-:Y:S01]  /*1360*/  CS2R R108, SRZ ;  /* 0x00000000006c7805 */ /* 0x000fe2000001ff00 */
[----:B------:R-:W-:Y:S01]  /*1370*/  UIADD3 UR4, -UR44, URZ, URZ ;  /* 0x0000003f2c047290 */ /* 0x000fe2000fffe13f */
[----:B------:R-:W-:-:S02]  /*1380*/  CS2R R106, SRZ ;  /* 0x00000000006a7805 */ /* 0x000fc4000001ff00 */
[----:B------:R-:W-:Y:S01]  /*1390*/  CS2R R104, SRZ ;  /* 0x0000000000687805 */ /* 0x000fe2000001ff00 */
[----:B------:R-:W-:Y:S01]  /*13a0*/  IMAD.MOV.U32 R102, RZ, RZ, RZ ;  /* 0x000000ffff667224 */ /* 0x000fe200078e00ff */
[----:B------:R-:W-:Y:S01]  /*13b0*/  PLOP3.LUT P1, PT, PT, PT, UP0, 0x80, 0x0 ;  /* 0x000000000000781c */ /* 0x000fe20003f2f008 */
[----:B------:R-:W-:Y:S01]  /*13c0*/  UIMAD UR43, UR43, UR4, UR9 ;  /* 0x000000042b2b72a4 */ /* 0x000fe2000f8e0209 */
        /* <DEDUP_REMOVED lines=69> */
.L_x_1947:
        /* <DEDUP_REMOVED lines=11> */
.L_x_2049:
[----:B------:R-:W-:Y:S05]  /*18d0*/  @!P0 BRA `(.L_x_1949) ;  /* 0x0000000000048947 */ /* 0x000fea0003800000 */
[----:B------:R-:W-:Y:S01]  /*18e0*/  BPT.TRAP 0x1 ;  /* 0x000000040000795c */ /* 0x000fe20000300000 */
.L_x_1949:
[----:B------:R-:W-:Y:S01]  /*18f0*/  R2UR UR4, R16 ;  /* 0x00000000100472ca */ /* 0x000fe200000e0000 */
[----:B-1----:R-:W-:-:S05]  /*1900*/  IMAD.U32 R0, RZ, RZ, UR46 ;  /* 0x0000002eff007e24 */ /* 0x002fca000f8e00ff */
[----:B------:R-:W-:-:S07]  /*1910*/  LEA R0, R0, UR60, 0x3 ;  /* 0x0000003c00007c11 */ /* 0x000fce000f8e18ff */
[----:B------:R-:W-:-:S04]  /*1920*/  MOV R3, UR4 ;  /* 0x0000000400037c02 */ /* 0x000fc80008000f00 */
[----:B------:R-:W-:-:S04]  /*1930*/  SHF.L.U32 R3, R3, 0x1f, RZ ;  /* 0x0000001f03037819 */ /* 0x000fc800000006ff */
[----:B------:R1:W2:Y:S01]  /*1940*/  SYNCS.PHASECHK.TRANS64.TRYWAIT P2, [R0+URZ+0x38830], R3 ;  /* 0x03883003000075a7 */ /* 0x0002a2000804017f */
[----:B------:R-:W-:Y:S05]  /*1950*/  @!P0 BRA `(.L_x_1950) ;  /* 0x0000000000048947 */ /* 0x000fea0003800000 */
[----:B------:R-:W-:Y:S01]  /*1960*/  BPT.TRAP 0x1 ;  /* 0x000000040000795c */ /* 0x000fe20000300000 */
.L_x_1950:
[----:B------:R-:W3:Y:S01]  /*1970*/  S2R R2, SR_TID.X ;  /* 0x0000000000027919 */ /* 0x000ee20000002100 */
[----:B------:R-:W-:Y:S01]  /*1980*/  IMAD.MOV.U32 R151, RZ, RZ, RZ ;  /* 0x000000ffff977224 */ /* 0x000fe200078e00ff */
[----:B---3--:R-:W-:Y:S01]  /*1990*/  LOP3.LUT P1, RZ, R2, 0x7f, RZ, 0xc0, !PT ;  /* 0x0000007f02ff7812 */ /* 0x008fe2000782c0ff */
[----:B--2---:R-:W-:-:S12]  /*19a0*/  @P2 BRA `(.L_x_1951) ;  /* 0x0000000000082947 */ /* 0x004fd80003800000 */
[----:B------:R-:W2:Y:S02]  /*19b0*/  SYNCS.PHASECHK.TRANS64.TRYWAIT P2, [R0+URZ+0x38830], R3 ;  /* 0x03883003000075a7 */ /* 0x000ea4000804017f */
[----:B--2---:R-:W-:Y:S05]  /*19c0*/  @!P2 BRA `(.L_x_1952) ;  /* 0x0000011c0060a947 */ /* 0x004fea0003800000 */
.L_x_1951:
[----:B------:R-:W-:Y:S05]  /*19d0*/  WARPSYNC.ALL ;  /* 0x0000000000007948 */ /* 0x000fea0003800000 */
[----:B------:R-:W-:Y:S01]  /*19e0*/  UIADD3 UR4, UR60, 0x24400, URZ ;  /* 0x000244003c047890 */ /* 0x000fe2000fffe03f */
[----:B------:R-:W-:Y:S01]  /*19f0*/  WARPGROUP.ARRIVE ;  /* 0x00000000000079c5 */ /* 0x000fe20000000000 */
[----:B------:R-:W-:Y:S01]  /*1a00*/  ULOP3.LUT UR5, UR36, 0x10000, URZ, 0xfc, !UPT ;  /* 0x0001000024057892 */ /* 0x000fe2000f8efc3f */
[----:B------:R-:W-:Y:S01]  /*1a10*/  VIADD R4, R215, UR42 ;  /* 0x0000002ad7047c36 */ /* 0x000fe20008000000 */
[----:B------:R-:W-:Y:S01]  /*1a20*/  USHF.R.U32.HI UR4, URZ, 0x4, UR4 ;  /* 0x000000043f047899 */ /* 0x000fe20008011604 */
[----:B-12---:R-:W-:Y:S01]  /*1a30*/  @!P1 VIADD R0, R0, 0x38840 ;  /* 0x0003884000009836 */ /* 0x006fe20000000000 */
        /* <DEDUP_REMOVED lines=10> */
[----:B------:R-:W-:Y:S01]  /*1ae0*/  @!P1 PRMT R0, RZ, 0x654, R0 ;  /* 0x00000654ff009816 */ /* 0x000fe20000000000 */
[----:B------:R-:W-:Y:S01]  /*1af0*/  UIMAD UR4, UR46, 0xa00, UR40 ;  /* 0x00000a002e0478a4 */ /* 0x000fe2000f8e0228 */
[--C-:B------:R-:W-:Y:S01]  /*1b00*/  IMAD.MOV.U32 R150, RZ, RZ, R151.reuse ;  /* 0x000000ffff967224 */ /* 0x100fe200078e0097 */
[----:B------:R-:W-:Y:S01]  /*1b10*/  UMOV UR17, 0x40000040 ;  /* 0x4000004000117882 */ /* 0x000fe20000000000 */
[----:B------:R-:W-:Y:S01]  /*1b20*/  UMOV UR19, 0x40000040 ;  /* 0x4000004000137882 */ /* 0x000fe20000000000 */
[----:B------:R-:W-:Y:S01]  /*1b30*/  UIADD3 UR6, UR4, 0x200, URZ ;  /* 0x0000020004067890 */ /* 0x000fe2000fffe03f */
[----:B------:R-:W-:Y:S01]  /*1b40*/  IMAD.U32 R15, RZ, RZ, UR17 ;  /* 0x00000011ff0f7e24 */ /* 0x000fe2000f8e00ff */
[----:B------:R-:W-:Y:S01]  /*1b50*/  UIADD3 UR12, UR4, 0x2, URZ ;  /* 0x00000002040c7890 */ /* 0x000fe2000fffe03f */
[-C--:B------:R-:W-:Y:S01]  /*1b60*/  MOV R149, R151.reuse ;  /* 0x0000009700957202 */ /* 0x080fe20000000f00 */
[----:B------:R-:W-:Y:S01]  /*1b70*/  UMOV UR10, UR4 ;  /* 0x00000004000a7c82 */ /* 0x000fe20008000000 */
[----:B------:R-:W-:Y:S01]  /*1b80*/  UMOV UR16, UR7 ;  /* 0x0000000700107c82 */ /* 0x000fe20008000000 */
[----:B------:R-:W-:Y:S01]  /*1b90*/  HGMMA.64x16x16.F32.BF16 R56, gdesc[UR8], RZ, !UPT, gsb0 ;  /* 0x00200000083879f0 */ /* 0x000fe2000c0018ff */
[----:B------:R-:W-:Y:S01]  /*1ba0*/  UIADD3 UR10, UR4, 0x80, URZ ;  /* 0x00000080040a7890 */ /* 0x000fe2000fffe03f */
[----:B------:R-:W-:Y:S01]  /*1bb0*/  MOV R14, UR16 ;  /* 0x00000010000e7c02 */ /* 0x000fe20008000f00 */
[----:B------:R-:W-:Y:S01]  /*1bc0*/  UMOV UR8, UR14 ;  /* 0x0000000e00087c82 */ /* 0x000fe20008000000 */
[----:B------:R-:W-:Y:S01]  /*1bd0*/  UMOV UR9, UR15 ;  /* 0x0000000f00097c82 */ /* 0x000fe20008000000 */
[----:B------:R-:W-:Y:S01]  /*1be0*/  UMOV UR11, 0x40000040 ;  /* 0x40000040000b7882 */ /* 0x000fe20000000000 */
[----:B------:R-:W-:Y:S01]  /*1bf0*/  UMOV UR18, UR12 ;  /* 0x0000000c00127c82 */ /* 0x000fe20008000000 */
[----:B------:R-:W-:Y:S01]  /*1c00*/  UIADD3 UR7, UR5, 0x4, URZ ;  /* 0x0000000405077890 */ /* 0x000fe2000fffe03f */
[--C-:B------:R-:W-:Y:S01]  /*1c10*/  IMAD.MOV.U32 R148, RZ, RZ, R151.reuse ;  /* 0x000000ffff947224 */ /* 0x100fe200078e0097 */
[----:B------:R-:W-:Y:S01]  /*1c20*/  UIADD3 UR12, UR4, 0x4, URZ ;  /* 0x00000004040c7890 */ /* 0x000fe2000fffe03f */
[--C-:B------:R-:W-:Y:S01]  /*1c30*/  IMAD.MOV.U32 R147, RZ, RZ, R151.reuse ;  /* 0x000000ffff937224 */ /* 0x100fe200078e0097 */
        /* <DEDUP_REMOVED lines=10> */
[-C--:B------:R-:W-:Y:S01]  /*1ce0*/  MOV R143, R151.reuse ;  /* 0x00000097008f7202 */ /* 0x080fe20000000f00 */
        /* <DEDUP_REMOVED lines=34> */
[----:B------:R-:W-:Y:S01]  /*1f10*/  UMOV UR57, 0x40000040 ;  /* 0x4000004000397882 */ /* 0x000fe20000000000 */
[----:B------:R-:W-:Y:S01]  /*1f20*/  UMOV UR59, 0x40000040 ;  /* 0x40000040003b7882 */ /* 0x000fe20000000000 */
[----:B------:R-:W-:Y:S01]  /*1f30*/  IMAD.U32 R7, RZ, RZ, UR57 ;  /* 0x00000039ff077e24 */ /* 0x000fe2000f8e00ff */
[----:B------:R-:W-:Y:S01]  /*1f40*/  HGMMA.64x16x16.F32.BF16 R48, gdesc[UR8], RZ, !UPT, gsb0 ;  /* 0x00200000083079f0 */ /* 0x000fe2000c0018ff */
[----:B------:R-:W-:Y:S01]  /*1f50*/  UIADD3 UR10, UR4, 0x100, URZ ;  /* 0x00000100040a7890 */ /* 0x000fe2000fffe03f */
[--C-:B------:R-:W-:Y:S01]  /*1f60*/  IMAD.MOV.U32 R132, RZ, RZ, R151.reuse ;  /* 0x000000ffff847224 */ /* 0x100fe200078e0097 */
[----:B------:R-:W-:Y:S01]  /*1f70*/  UMOV UR8, UR14 ;  /* 0x0000000e00087c82 */ /* 0x000fe20008000000 */
[----:B------:R-:W-:Y:S01]  /*1f80*/  UMOV UR9, UR15 ;  /* 0x0000000f00097c82 */ /* 0x000fe20008000000 */
[----:B------:R-:W-:Y:S01]  /*1f90*/  UMOV UR11, 0x40000040 ;  /* 0x40000040000b7882 */ /* 0x000fe20000000000 */
        /* <DEDUP_REMOVED lines=45> */
[----:B------:R-:W-:Y:S01]  /*2270*/  IMAD.MOV.U32 R97, RZ, RZ, R151 ;  /* 0x000000ffff617224 */ /* 0x000fe200078e0097 */
[----:B------:R-:W-:-:S02]  /*2280*/  WARPGROUP.DEPBAR.LE gsb0, 0x0 ;  /* 0x00008000000079c5 */ /* 0x000fc40000010000 */
        /* <DEDUP_REMOVED lines=209> */
[----:B------:R-:W-:Y:S02]  /*2fa0*/  UIADD3 UR5, UR5, 0xc06, URZ ;  /* 0x00000c0605057890 */ /* 0x000fe4000fffe03f */
[----:B------:R-:W-:-:S05]  /*2fb0*/  UIADD3 UR7, UR4, 0x786, URZ ;  /* 0x0000078604077890 */ /* 0x000fca000fffe03f */
[----:B------:R-:W-:Y:S01]  /*2fc0*/  UMOV UR56, UR5 ;  /* 0x0000000500387c82 */ /* 0x000fe20008000000 */
[----:B------:R-:W-:Y:S01]  /*2fd0*/  ULDC UR5, c[0x0][0x288] ;  /* 0x0000a20000057ab9 */ /* 0x000fe20000000800 */
[----:B------:R-:W-:Y:S01]  /*2fe0*/  UMOV UR58, UR7 ;  /* 0x00000007003a7c82 */ /* 0x000fe20008000000 */
[----:B------:R-:W-:Y:S01]  /*2ff0*/  MOV R6, UR56 ;  /* 0x0000003800067c02 */ /* 0x000fe20008000f00 */
        /* <DEDUP_REMOVED lines=238> */
[----:B------:R-:W-:Y:S02]  /*3ee0*/  UIMAD UR6, UR45, -0x50, UR41 ;  /* 0xffffffb02d0678a4 */ /* 0x000fe4000f8e0229 */
[----:B------:R-:W-:Y:S02]  /*3ef0*/  UIADD3 UR45, UR45, -0x2, URZ ;  /* 0xfffffffe2d2d7890 */ /* 0x000fe4000fffe03f */
[----:B------:R-:W-:Y:S02]  /*3f00*/  UIADD3 UR7, -UR5, 0x51, UR6 ;  /* 0x0000005105077890 */ /* 0x000fe4000fffe106 */
[----:B------:R-:W-:-:S04]  /*3f10*/  UIADD3 UR6, UR6, 0x50, URZ ;  /* 0x0000005006067890 */ /* 0x000fc8000fffe03f */
[----:B------:R-:W-:Y:S02]  /*3f20*/  IMAD.U32 R3, RZ, RZ, UR7 ;  /* 0x00000007ff037e24 */ /* 0x000fe4000f8e00ff */
[----:B------:R-:W-:Y:S01]  /*3f30*/  MOV R5, UR6 ;  /* 0x0000000600057c02 */ /* 0x000fe20008000f00 */
[----:B------:R-:W-:Y:S01]  /*3f40*/  UIADD3 UR6, UR42, -UR5, UR41 ;  /* 0x800000052a067290 */ /* 0x000fe2000fffe029 */
[----:B------:R-:W-:-:S03]  /*3f50*/  IMAD R3, R214, -0x2, R3 ;  /* 0xfffffffed6037824 */ /* 0x000fc600078e0203 */
[----:B------:R-:W-:Y:S01]  /*3f60*/  IMAD R2, R214, -0x2, R5 ;  /* 0xfffffffed6027824 */ /* 0x000fe200078e0205 */
[----:B------:R-:W-:Y:S01]  /*3f70*/  UIMAD.WIDE UR6, UR6, 0x66666667, URZ ;  /* 0x66666667060678a5 */ /* 0x000fe2000f8e023f */
[----:B------:R-:W-:-:S03]  /*3f80*/  IADD3 R5, R3, 0x8, R4 ;  /* 0x0000000803057810 */ /* 0x000fc60007ffe004 */
[----:B------:R-:W-:Y:S01]  /*3f90*/  USHF.R.U32.HI UR5, URZ, 0x1f, UR7 ;  /* 0x0000001f3f057899 */ /* 0x000fe20008011607 */
[----:B------:R-:W-:Y:S02]  /*3fa0*/  VIMNMX R5, R2, R5, PT ;  /* 0x0000000502057248 */ /* 0x000fe40003fe0100 */
[----:B------:R-:W-:Y:S01]  /*3fb0*/  VIADDMNMX R2, R4, R3, R2, PT ;  /* 0x0000000304027246 */ /* 0x000fe20003800102 */
[----:B------:R-:W-:Y:S01]  /*3fc0*/  ULEA.HI.SX32 UR5, UR7, UR5, 0x1b ;  /* 0x0000000507057291 */ /* 0x000fe2000f8fda3f */
[C---:B------:R-:W-:Y:S02]  /*3fd0*/  ISETP.GT.AND P2, PT, R5.reuse, RZ, PT ;  /* 0x000000ff0500720c */ /* 0x040fe40003f44270 */
[C---:B------:R-:W-:Y:S01]  /*3fe0*/  ISETP.GT.AND P3, PT, R5.reuse, 0x1, PT ;  /* 0x000000010500780c */ /* 0x040fe20003f64270 */
[----:B------:R-:W-:Y:S01]  /*3ff0*/  UISETP.LT.AND UP0, UPT, URZ, UR5, UPT ;  /* 0x000000053f00728c */ /* 0x000fe2000bf01270 */
[----:B------:R-:W-:Y:S01]  /*4000*/  ISETP.GT.AND P4, PT, R5, 0x8, PT ;  /* 0x000000080500780c */ /* 0x000fe20003f84270 */
[----:B------:R-:W-:-:S02]  /*4010*/  WARPGROUP.DEPBAR.LE gsb0, 0x0 ;  /* 0x00008000000079c5 */ /* 0x000fc40000010000 */
        /* <DEDUP_REMOVED lines=13> */
[C---:B------:R-:W-:Y:S01]  /*40f0*/  ISETP.GT.AND P2, PT, R5.reuse, 0x9, PT ;  /* 0x000000090500780c */ /* 0x040fe20003f44270 */
[----:B------:R-:W-:Y:S01]  /*4100*/  HGMMA.64x16x16.F32.BF16 R48, gdesc[UR56], R48, gsb0 ;  /* 0x00200000383079f0 */ /* 0x000fe20008001830 */
[----:B------:R-:W-:Y:S01]  /*4110*/  UIADD3 UR58, UR4, 0x886, URZ ;  /* 0x00000886043a7890 */ /* 0x000fe2000fffe03f */
[----:B------:R-:W-:Y:S01]  /*4120*/  FSEL R62, R62, -INF , P4 ;  /* 0xff8000003e3e7808 */ /* 0x000fe20002000000 */
[----:B------:R-:W-:Y:S01]  /*4130*/  UMOV UR56, UR10 ;  /* 0x0000000a00387c82 */ /* 0x000fe20008000000 */
[----:B------:R-:W-:Y:S01]  /*4140*/  UMOV UR57, UR11 ;  /* 0x0000000b00397c82 */ /* 0x000fe20008000000 */
[----:B------:R-:W-:Y:S01]  /*4150*/  UMOV UR59, 0x40000040 ;  /* 0x40000040003b7882 */ /* 0x000fe20000000000 */
[----:B------:R-:W-:Y:S02]  /*4160*/  FMNMX.FTZ R17, R58, R59, !PT ;  /* 0x0000003b3a117209 */ /* 0x000fe40007810000 */
[----:B------:R-:W-:Y:S02]  /*4170*/  ISETP.GT.AND P3, PT, R5, 0x10, PT ;  /* 0x000000100500780c */ /* 0x000fe40003f64270 */
[----:B------:R-:W-:-:S02]  /*4180*/  FSEL R63, R63, -INF , P2 ;  /* 0xff8000003f3f7808 */ /* 0x000fc40001000000 */
[----:B------:R-:W-:Y:S02]  /*4190*/  FMNMX.FTZ R20, R62, R17, !PT ;  /* 0x000000113e147209 */ /* 0x000fe40007810000 */
[----:B------:R-:W-:Y:S02]  /*41a0*/  ISETP.GT.AND P2, PT, R5, 0x11, PT ;  /* 0x000000110500780c */ /* 0x000fe40003f44270 */
[----:B------:R-:W-:Y:S02]  /*41b0*/  FMNMX.FTZ R17, R63, R20, !PT ;  /* 0x000000143f117209 */ /* 0x000fe40007810000 */
[----:B------:R-:W-:-:S04]  /*41c0*/  ISETP.GT.AND P4, PT, R2, 0x8, PT ;  /* 0x000000080200780c */ /* 0x000fc80003f84270 */
[----:B------:R-:W-:Y:S02]  /*41d0*/  FSEL R60, R60, -INF , P4 ;  /* 0xff8000003c3c7808 */ /* 0x000fe40002000000 */
[----:B------:R-:W-:Y:S01]  /*41e0*/  ISETP.GT.AND P4, PT, R2, 0x19, PT ;  /* 0x000000190200780c */ /* 0x000fe20003f84270 */
[----:B------:R-:W-:Y:S02]  /*41f0*/  WARPGROUP.DEPBAR.LE gsb0, 0x0 ;  /* 0x00008000000079c5 */ /* 0x000fe40000010000 */
[----:B------:R-:W-:Y:S01]  /*4200*/  WARPGROUP.ARRIVE ;  /* 0x00000000000079c5 */ /* 0x000fe20000000000 */
[----:B------:R-:W-:Y:S02]  /*4210*/  FSEL R50, R50, -INF , P3 ;  /* 0xff80000032327808 */ /* 0x000fe40001800000 */
[----:B------:R-:W-:Y:S02]  /*4220*/  ISETP.GT.AND P3, PT, R5, 0x18, PT ;  /* 0x000000180500780c */ /* 0x000fe40003f64270 */
[----:B------:R-:W-:Y:S01]  /*4230*/  FSEL R51, R51, -INF , P2 ;  /* 0xff80000033337808 */ /* 0x000fe20001000000 */
[----:B------:R-:W-:Y:S01]  /*4240*/  HGMMA.64x16x16.F32.BF16 R40, gdesc[UR56], R40, gsb0 ;  /* 0x00200000382879f0 */ /* 0x000fe20008001828 */
[----:B------:R-:W-:Y:S01]  /*4250*/  UIADD3 UR58, UR4, 0x906, URZ ;  /* 0x00000906043a7890 */ /* 0x000fe2000fffe03f */
[----:B------:R-:W-:Y:S01]  /*4260*/  FMNMX.FTZ R20, R50, R17, !PT ;  /* 0x0000001132147209 */ /* 0x000fe20007810000 */
[----:B------:R-:W-:Y:S01]  /*4270*/  UMOV UR56, UR10 ;  /* 0x0000000a00387c82 */ /* 0x000fe20008000000 */
[----:B------:R-:W-:Y:S01]  /*4280*/  UMOV UR57, UR11 ;  /* 0x0000000b00397c82 */ /* 0x000fe20008000000 */
[----:B------:R-:W-:Y:S01]  /*4290*/  UMOV UR59, 0x40000040 ;  /* 0x40000040003b7882 */ /* 0x000fe20000000000 */
[----:B------:R-:W-:-:S02]  /*42a0*/  ISETP.GT.AND P2, PT, R5, 0x19, PT ;  /* 0x000000190500780c */ /* 0x000fc40003f44270 */
[----:B------:R-:W-:Y:S02]  /*42b0*/  FSEL R54, R54, -INF , P3 ;  /* 0xff80000036367808 */ /* 0x000fe40001800000 */
[----:B------:R-:W-:Y:S02]  /*42c0*/  FMNMX.FTZ R17, R51, R20, !PT ;  /* 0x0000001433117209 */ /* 0x000fe40007810000 */
[----:B------:R-:W-:Y:S02]  /*42d0*/  ISETP.GT.AND P3, PT, R5, 0x20, PT ;  /* 0x000000200500780c */ /* 0x000fe40003f64270 */
[----:B------:R-:W-:Y:S02]  /*42e0*/  FSEL R55, R55, -INF , P2 ;  /* 0xff80000037377808 */ /* 0x000fe40001000000 */
[----:B------:R-:W-:Y:S02]  /*42f0*/  FMNMX.FTZ R20, R54, R17, !PT ;  /* 0x0000001136147209 */ /* 0x000fe40007810000 */
[----:B------:R-:W-:-:S02]  /*4300*/  ISETP.GT.AND P2, PT, R5, 0x21, PT ;  /* 0x000000210500780c */ /* 0x000fc40003f44270 */
[----:B------:R-:W-:Y:S02]  /*4310*/  FMNMX.FTZ R17, R55, R20, !PT ;  /* 0x0000001437117209 */ /* 0x000fe40007810000 */
[----:B------:R-:W-:Y:S01]  /*4320*/  FSEL R53, R53, -INF , P4 ;  /* 0xff80000035357808 */ /* 0x000fe20002000000 */
        /* <DEDUP_REMOVED lines=11> */
[----:B------:R-:W-:Y:S01]  /*43e0*/  ISETP.GT.AND P2, PT, R5, 0x29, PT ;  /* 0x000000290500780c */ /* 0x000fe20003f44270 */
[----:B------:R-:W-:Y:S01]  /*43f0*/  ULDC UR4, c[0x0][0x988] ;  /* 0x0002620000047ab9 */ /* 0x000fe20000000800 */
[----:B------:R-:W-:Y:S01]  /*4400*/  FSEL R46, R46, -INF , P3 ;  /* 0xff8000002e2e7808 */ /* 0x000fe20001800000 */
[----:B------:R-:W-:Y:S01]  /*4410*/  USEL UR10, URZ, UR5, !UP0 ;  /* 0x000000053f0a7287 */ /* 0x000fe2000c000000 */
[----:B------:R-:W-:-:S02]  /*4420*/  FMNMX.FTZ R17, R43, R20, !PT ;  /* 0x000000142b117209 */ /* 0x000fc40007810000 */
[----:B------:R-:W-:Y:S01]  /*4430*/  ISETP.GT.AND P3, PT, R5, 0x30, PT ;  /* 0x000000300500780c */ /* 0x000fe20003f64270 */
[----:B------:R-:W-:Y:S01]  /*4440*/  UISETP.GE.AND UP0, UPT, UR45, UR10, UPT ;  /* 0x0000000a2d00728c */ /* 0x000fe2000bf06270 */
[----:B------:R-:W-:Y:S01]  /*4450*/  FSEL R47, R47, -INF , P2 ;  /* 0xff8000002f2f7808 */ /* 0x000fe20001000000 */
[----:B------:R-:W-:Y:S01]  /*4460*/  IMAD.U32 R226, RZ, RZ, UR10 ;  /* 0x0000000affe27e24 */ /* 0x000fe2000f8e00ff */
[----:B------:R-:W-:Y:S02]  /*4470*/  FMNMX.FTZ R20, R46, R17, !PT ;  /* 0x000000112e147209 */ /* 0x000fe40007810000 */
[----:B------:R-:W-:Y:S02]  /*4480*/  ISETP.GT.AND P2, PT, R5, 0x31, PT ;  /* 0x000000310500780c */ /* 0x000fe40003f44270 */
[----:B------:R-:W-:Y:S01]  /*4490*/  FMNMX.FTZ R17, R47, R20, !PT ;  /* 0x000000142f117209 */ /* 0x000fe20007810000 */
[----:B------:R-:W-:Y:S02]  /*44a0*/  WARPGROUP.DEPBAR.LE gsb0, 0x0 ;  /* 0x00008000000079c5 */ /* 0x000fe40000010000 */
[----:B------:R-:W-:Y:S01]  /*44b0*/  WARPGROUP.ARRIVE ;  /* 0x00000000000079c5 */ /* 0x000fe20000000000 */
[----:B------:R-:W-:-:S02]  /*44c0*/  FSEL R34, R34, -INF , P3 ;  /* 0xff80000022227808 */ /* 0x000fc40001800000 */
[----:B------:R-:W-:Y:S02]  /*44d0*/  ISETP.GT.AND P3, PT, R5, 0x38, PT ;  /* 0x000000380500780c */ /* 0x000fe40003f64270 */
[----:B------:R-:W-:Y:S01]  /*44e0*/  FSEL R35, R35, -INF , P2 ;  /* 0xff80000023237808 */ /* 0x000fe20001000000 */
[----:B------:R-:W-:Y:S01]  /*44f0*/  HGMMA.64x16x16.F32.BF16 R24, gdesc[UR56], R24, gsb0 ;  /* 0x00200000381879f0 */ /* 0x000fe20008001818 */
[----:B------:R-:W-:Y:S02]  /*4500*/  FMNMX.FTZ R20, R34, R17, !PT ;  /* 0x0000001122147209 */ /* 0x000fe40007810000 */
[----:B------:R-:W-:Y:S02]  /*4510*/  ISETP.GT.AND P2, PT, R5, 0x39, PT ;  /* 0x000000390500780c */ /* 0x000fe40003f44270 */
[----:B------:R-:W-:Y:S02]  /*4520*/  FSEL R38, R38, -INF , P3 ;  /* 0xff80000026267808 */ /* 0x000fe40001800000 */
[----:B------:R-:W-:-:S02]  /*4530*/  FMNMX.FTZ R17, R35, R20, !PT ;  /* 0x0000001423117209 */ /* 0x000fc40007810000 */
[----:B------:R-:W-:Y:S02]  /*4540*/  ISETP.GT.AND P3, PT, R5, 0x40, PT ;  /* 0x000000400500780c */ /* 0x000fe40003f64270 */
[----:B------:R-:W-:Y:S02]  /*4550*/  FSEL R39, R39, -INF , P2 ;  /* 0xff80000027277808 */ /* 0x000fe40001000000 */
[----:B------:R-:W-:Y:S02]  /*4560*/  FMNMX.FTZ R20, R38, R17, !PT ;  /* 0x0000001126147209 */ /* 0x000fe40007810000 */
[----:B------:R-:W-:Y:S02]  /*4570*/  ISETP.GT.AND P2, PT, R5, 0x41, PT ;  /* 0x000000410500780c */ /* 0x000fe40003f44270 */
[----:B------:R-:W-:Y:S01]  /*4580*/  FMNMX.FTZ R17, R39, R20, !PT ;  /* 0x0000001427117209 */ /* 0x000fe20007810000 */
[----:B------:R-:W-:Y:S02]  /*4590*/  WARPGROUP.DEPBAR.LE gsb0, 0x0 ;  /* 0x00008000000079c5 */ /* 0x000fe40000010000 */
[----:B------:R-:W-:Y:S01]  /*45a0*/  FSEL R26, R26, -INF , P3 ;  /* 0xff8000001a1a7808 */ /* 0x000fe20001800000 */
[----:B------:R1:W-:Y:S01]  /*45b0*/  @!P1 SYNCS.ARRIVE.TRANS64.RED.A1T0 RZ, [R0+URZ], RZ ;  /* 0x000000ff00ff99a7 */ /* 0x0003e2000810043f */
[----:B------:R-:W-:-:S02]  /*45c0*/  ISETP.GT.AND P3, PT, R5, 0x48, PT ;  /* 0x000000480500780c */ /* 0x000fc40003f64270 */
[----:B------:R-:W-:Y:S02]  /*45d0*/  FSEL R27, R27, -INF , P2 ;  /* 0xff8000001b1b7808 */ /* 0x000fe40001000000 */
[----:B------:R-:W-:Y:S02]  /*45e0*/  FMNMX.FTZ R20, R26, R17, !PT ;  /* 0x000000111a147209 */ /* 0x000fe40007810000 */
[----:B------:R-:W-:Y:S02]  /*45f0*/  ISETP.GT.AND P2, PT, R5, 0x49, PT ;  /* 0x000000490500780c */ /* 0x000fe40003f44270 */
[----:B------:R-:W-:Y:S02]  /*4600*/  FSEL R30, R30, -INF , P3 ;  /* 0xff8000001e1e7808 */ /* 0x000fe40001800000 */
[----:B------:R-:W-:Y:S02]  /*4610*/  FMNMX.FTZ R5, R27, R20, !PT ;  /* 0x000000141b057209 */ /* 0x000fe40007810000 */
[----:B------:R-:W-:-:S02]  /*4620*/  FSEL R31, R31, -INF , P2 ;  /* 0xff8000001f1f7808 */ /* 0x000fc40001000000 */
[----:B------:R-:W-:Y:S02]  /*4630*/  FMNMX.FTZ R20, R30, R5, !PT ;  /* 0x000000051e147209 */ /* 0x000fe40007810000 */
[C---:B------:R-:W-:Y:S02]  /*4640*/  ISETP.GT.AND P2, PT, R2.reuse, RZ, PT ;  /* 0x000000ff0200720c */ /* 0x040fe40003f44270 */
[----:B------:R-:W-:Y:S02]  /*4650*/  FMNMX.FTZ R20, R31, R20, !PT ;  /* 0x000000141f147209 */ /* 0x000fe40007810000 */
[----:B------:R-:W-:Y:S02]  /*4660*/  ISETP.GT.AND P3, PT, R2, 0x1, PT ;  /* 0x000000010200780c */ /* 0x000fe40003f64270 */
[----:B------:R-:W-:Y:S01]  /*4670*/  FSEL R56, R56, -INF , P2 ;  /* 0xff80000038387808 */ /* 0x000fe20001000000 */
[----:B------:R-:W2:Y:S01]  /*4680*/  SHFL.BFLY PT, R5, R20, 0x2, 0x1f ;  /* 0x0c401f0014057f89 */ /* 0x000ea200000e0000 */
[----:B------:R-:W-:-:S02]  /*4690*/  FSEL R57, R57, -INF , P3 ;  /* 0xff80000039397808 */ /* 0x000fc40001800000 */
[C---:B------:R-:W-:Y:S02]  /*46a0*/  ISETP.GT.AND P2, PT, R2.reuse, 0x9, PT ;  /* 0x000000090200780c */ /* 0x040fe40003f44270 */
[C---:B------:R-:W-:Y:S02]  /*46b0*/  ISETP.GT.AND P3, PT, R2.reuse, 0x11, PT ;  /* 0x000000110200780c */ /* 0x040fe40003f64270 */
[----:B------:R-:W-:Y:S02]  /*46c0*/  FSEL R61, R61, -INF , P2 ;  /* 0xff8000003d3d7808 */ /* 0x000fe40001000000 */
[----:B------:R-:W-:Y:S02]  /*46d0*/  ISETP.GT.AND P2, PT, R2, 0x10, PT ;  /* 0x000000100200780c */ /* 0x000fe40003f44270 */
[----:B------:R-:W-:Y:S02]  /*46e0*/  FSEL R49, R49, -INF , P3 ;  /* 0xff80000031317808 */ /* 0x000fe40001800000 */
[----:B------:R-:W-:-:S02]  /*46f0*/  FSEL R48, R48, -INF , P2 ;  /* 0xff80000030307808 */ /* 0x000fc40001000000 */
[----:B------:R-:W-:-:S04]  /*4700*/  ISETP.GT.AND P2, PT, R2, 0x18, PT ;  /* 0x000000180200780c */ /* 0x000fc80003f44270 */
[----:B------:R-:W-:Y:S02]  /*4710*/  FSEL R52, R52, -INF , P2 ;  /* 0xff80000034347808 */ /* 0x000fe40001000000 */
[----:B------:R-:W-:Y:S02]  /*4720*/  ISETP.GT.AND P2, PT, R2, 0x20, PT ;  /* 0x000000200200780c */ /* 0x000fe40003f44270 */
[----:B--2---:R-:W-:Y:S02]  /*4730*/  FMNMX.FTZ R17, R20, R5, !PT ;  /* 0x0000000514117209 */ /* 0x004fe40007810000 */
[----:B------:R-:W-:Y:S02]  /*4740*/  FMNMX.FTZ R5, R56, R57, !PT ;  /* 0x0000003938057209 */ /* 0x000fe40007810000 */
[----:B------:R-:W-:Y:S01]  /*4750*/  FSEL R40, R40, -INF , P2 ;  /* 0xff80000028287808 */ /* 0x000fe20001000000 */
[----:B------:R-:W2:Y:S01]  /*4760*/  SHFL.BFLY PT, R64, R17, 0x1, 0x1f ;  /* 0x0c201f0011407f89 */ /* 0x000ea200000e0000 */
[----:B------:R-:W-:-:S02]  /*4770*/  FMNMX.FTZ R4, R60, R5, !PT ;  /* 0x000000053c047209 */ /* 0x000fc40007810000 */
[----:B------:R-:W-:Y:S02]  /*4780*/  ISETP.GT.AND P2, PT, R2, 0x28, PT ;  /* 0x000000280200780c */ /* 0x000fe40003f44270 */
[----:B------:R-:W-:Y:S02]  /*4790*/  FMNMX.FTZ R5, R61, R4, !PT ;  /* 0x000000043d057209 */ /* 0x000fe40007810000 */
[----:B------:R-:W-:Y:S02]  /*47a0*/  FSEL R44, R44, -INF , P2 ;  /* 0xff8000002c2c7808 */ /* 0x000fe40001000000 */
[----:B------:R-:W-:Y:S02]  /*47b0*/  FMNMX.FTZ R4, R48, R5, !PT ;  /* 0x0000000530047209 */ /* 0x000fe40007810000 */
[----:B------:R-:W-:Y:S02]  /*47c0*/  ISETP.GT.AND P2, PT, R2, 0x30, PT ;  /* 0x000000300200780c */ /* 0x000fe40003f44270 */
[----:B------:R-:W-:-:S02]  /*47d0*/  FMNMX.FTZ R5, R49, R4, !PT ;  /* 0x0000000431057209 */ /* 0x000fc40007810000 */
[----:B------:R-:W-:Y:S02]  /*47e0*/  FSEL R32, R32, -INF , P2 ;  /* 0xff80000020207808 */ /* 0x000fe40001000000 */
[----:B------:R-:W-:Y:S02]  /*47f0*/  FMNMX.FTZ R4, R52, R5, !PT ;  /* 0x0000000534047209 */ /* 0x000fe40007810000 */
[----:B------:R-:W-:Y:S02]  /*4800*/  ISETP.GT.AND P2, PT, R2, 0x38, PT ;  /* 0x000000380200780c */ /* 0x000fe40003f44270 */
[----:B------:R-:W-:Y:S02]  /*4810*/  FMNMX.FTZ R5, R53, R4, !PT ;  /* 0x0000000435057209 */ /* 0x000fe40007810000 */
[----:B------:R-:W-:Y:S02]  /*4820*/  FSEL R36, R36, -INF , P2 ;  /* 0xff80000024247808 */ /* 0x000fe40001000000 */
[----:B--2---:R-:W-:-:S02]  /*4830*/  FMNMX.FTZ R3, R17, R64, !PT ;  /* 0x0000004011037209 */ /* 0x004fc40007810000 */
[----:B------:R-:W-:Y:S02]  /*4840*/  FMNMX.FTZ R4, R40, R5, !PT ;  /* 0x0000000528047209 */ /* 0x000fe40007810000 */
[C---:B------:R-:W-:Y:S01]  /*4850*/  FSETP.NEU.FTZ.AND P3, PT, R3.reuse, -INF , PT ;  /* 0xff8000000300780b */ /* 0x040fe20003f7d000 */
[----:B------:R-:W-:Y:S01]  /*4860*/  FMUL.FTZ R17, R3, UR4 ;  /* 0x0000000403117c20 */ /* 0x000fe20008410000 */
[----:B------:R-:W-:-:S04]  /*4870*/  ISETP.GT.AND P2, PT, R2, 0x40, PT ;  /* 0x000000400200780c */ /* 0x000fc80003f44270 */
[----:B------:R-:W-:Y:S02]  /*4880*/  FSEL R17, R17, RZ, P3 ;  /* 0x000000ff11117208 */ /* 0x000fe40001800000 */
[----:B------:R-:W-:Y:S02]  /*4890*/  ISETP.GT.AND P3, PT, R2, 0x21, PT ;  /* 0x000000210200780c */ /* 0x000fe40003f64270 */
[----:B------:R-:W-:Y:S01]  /*48a0*/  FSEL R24, R24, -INF , P2 ;  /* 0xff80000018187808 */ /* 0x000fe20001000000 */
[--C-:B------:R-:W-:Y:S01]  /*48b0*/  FFMA.FTZ R58, R58, UR4, -R17.reuse ;  /* 0x000000043a3a7c23 */ /* 0x100fe20008010811 */
[----:B------:R-:W-:Y:S01]  /*48c0*/  FSEL R41, R41, -INF , P3 ;  /* 0xff80000029297808 */ /* 0x000fe20001800000 */
[--C-:B------:R-:W-:Y:S01]  /*48d0*/  FFMA.FTZ R59, R59, UR4, -R17.reuse ;  /* 0x000000043b3b7c23 */ /* 0x100fe20008010811 */
[----:B------:R-:W-:Y:S01]  /*48e0*/  ISETP.GT.AND P3, PT, R2, 0x29, PT ;  /* 0x000000290200780c */ /* 0x000fe20003f64270 */
[--C-:B------:R-:W-:Y:S01]  /*48f0*/  FFMA.FTZ R62, R62, UR4, -R17.reuse ;  /* 0x000000043e3e7c23 */ /* 0x100fe20008010811 */
[----:B------:R-:W-:Y:S01]  /*4900*/  FMNMX.FTZ R5, R41, R4, !PT ;  /* 0x0000000429057209 */ /* 0x000fe20007810000 */
[----:B------:R-:W-:Y:S01]  /*4910*/  MUFU.EX2 R58, R58 ;  /* 0x0000003a003a7308 */ /* 0x000fe20000000800 */
[----:B------:R-:W-:Y:S01]  /*4920*/  FSEL R45, R45, -INF , P3 ;  /* 0xff8000002d2d7808 */ /* 0x000fe20001800000 */
[--C-:B------:R-:W-:Y:S01]  /*4930*/  FFMA.FTZ R63, R63, UR4, -R17.reuse ;  /* 0x000000043f3f7c23 */ /* 0x100fe20008010811 */
[----:B------:R-:W-:Y:S01]  /*4940*/  FMNMX.FTZ R4, R44, R5, !PT ;  /* 0x000000052c047209 */ /* 0x000fe20007810000 */
[--C-:B------:R-:W-:Y:S01]  /*4950*/  FFMA.FTZ R50, R50, UR4, -R17.reuse ;  /* 0x0000000432327c23 */ /* 0x100fe20008010811 */
[----:B------:R-:W-:Y:S01]  /*4960*/  ISETP.GT.AND P3, PT, R2, 0x31, PT ;  /* 0x000000310200780c */ /* 0x000fe20003f64270 */
[--C-:B------:R-:W-:Y:S01]  /*4970*/  FFMA.FTZ R51, R51, UR4, -R17.reuse ;  /* 0x0000000433337c23 */ /* 0x100fe20008010811 */
[----:B------:R-:W-:Y:S01]  /*4980*/  FMNMX.FTZ R5, R45, R4, !PT ;  /* 0x000000042d057209 */ /* 0x000fe20007810000 */
[----:B------:R-:W2:Y:S01]  /*4990*/  MUFU.EX2 R59, R59 ;  /* 0x0000003b003b7308 */ /* 0x000ea20000000800 */
[----:B------:R-:W-:Y:S01]  /*49a0*/  FSEL R33, R33, -INF , P3 ;  /* 0xff80000021217808 */ /* 0x000fe20001800000 */
[--C-:B------:R-:W-:Y:S01]  /*49b0*/  FFMA.FTZ R54, R54, UR4, -R17.reuse ;  /* 0x0000000436367c23 */ /* 0x100fe20008010811 */
[----:B------:R-:W-:Y:S01]  /*49c0*/  FMNMX.FTZ R4, R32, R5, !PT ;  /* 0x0000000520047209 */ /* 0x000fe20007810000 */
        /* <DEDUP_REMOVED lines=9> */
[C---:B------:R-:W-:Y:S01]  /*4a60*/  ISETP.GT.AND P3, PT, R2.reuse, 0x41, PT ;  /* 0x000000410200780c */ /* 0x040fe20003f64270 */
[--C-:B------:R-:W-:Y:S01]  /*4a70*/  FFMA.FTZ R47, R47, UR4, -R17.reuse ;  /* 0x000000042f2f7c23 */ /* 0x100fe20008010811 */
[----:B------:R-:W-:Y:S01]  /*4a80*/  FMNMX.FTZ R5, R37, R4, !PT ;  /* 0x0000000425057209 */ /* 0x000fe20007810000 */
[----:B------:R-:W3:Y:S01]  /*4a90*/  MUFU.EX2 R63, R63 ;  /* 0x0000003f003f7308 */ /* 0x000ee20000000800 */
[----:B------:R-:W-:Y:S01]  /*4aa0*/  ISETP.GT.AND P2, PT, R2, 0x48, PT ;  /* 0x000000480200780c */ /* 0x000fe20003f44270 */
[--C-:B------:R-:W-:Y:S01]  /*4ab0*/  FFMA.FTZ R34, R34, UR4, -R17.reuse ;  /* 0x0000000422227c23 */ /* 0x100fe20008010811 */
[----:B------:R-:W-:Y:S01]  /*4ac0*/  FSEL R25, R25, -INF , P3 ;  /* 0xff80000019197808 */ /* 0x000fe20001800000 */
[--C-:B------:R-:W-:Y:S01]  /*4ad0*/  FFMA.FTZ R35, R35, UR4, -R17.reuse ;  /* 0x0000000423237c23 */ /* 0x100fe20008010811 */
[----:B------:R-:W-:Y:S01]  /*4ae0*/  FMNMX.FTZ R4, R24, R5, !PT ;  /* 0x0000000518047209 */ /* 0x000fe20007810000 */
[--C-:B------:R-:W-:Y:S01]  /*4af0*/  FFMA.FTZ R38, R38, UR4, -R17.reuse ;  /* 0x0000000426267c23 */ /* 0x100fe20008010811 */
[----:B------:R-:W-:Y:S01]  /*4b00*/  ISETP.GT.AND P3, PT, R2, 0x49, PT ;  /* 0x000000490200780c */ /* 0x000fe20003f64270 */
[----:B------:R-:W-:Y:S01]  /*4b10*/  MUFU.EX2 R50, R50 ;  /* 0x0000003200327308 */ /* 0x000fe20000000800 */
[----:B------:R-:W-:Y:S01]  /*4b20*/  FSEL R28, R28, -INF , P2 ;  /* 0xff8000001c1c7808 */ /* 0x000fe20001000000 */
[--C-:B------:R-:W-:Y:S01]  /*4b30*/  FFMA.FTZ R39, R39, UR4, -R17.reuse ;  /* 0x0000000427277c23 */ /* 0x100fe20008010811 */
[----:B------:R-:W-:Y:S01]  /*4b40*/  FMNMX.FTZ R5, R25, R4, !PT ;  /* 0x0000000419057209 */ /* 0x000fe20007810000 */
[--C-:B------:R-:W-:Y:S01]  /*4b50*/  FFMA.FTZ R26, R26, UR4, -R17.reuse ;  /* 0x000000041a1a7c23 */ /* 0x100fe20008010811 */
[----:B------:R-:W-:Y:S01]  /*4b60*/  FSEL R29, R29, -INF , P3 ;  /* 0xff8000001d1d7808 */ /* 0x000fe20001800000 */
[--C-:B------:R-:W-:Y:S01]  /*4b70*/  FFMA.FTZ R27, R27, UR4, -R17.reuse ;  /* 0x000000041b1b7c23 */ /* 0x100fe20008010811 */
[----:B------:R-:W-:Y:S01]  /*4b80*/  FMNMX.FTZ R2, R28, R5, !PT ;  /* 0x000000051c027209 */ /* 0x000fe20007810000 */
[----:B------:R-:W4:Y:S01]  /*4b90*/  MUFU.EX2 R51, R51 ;  /* 0x0000003300337308 */ /* 0x000f220000000800 */
[--C-:B------:R-:W-:Y:S01]  /*4ba0*/  FFMA.FTZ R30, R30, UR4, -R17.reuse ;  /* 0x000000041e1e7c23 */ /* 0x100fe20008010811 */
[----:B------:R-:W-:Y:S01]  /*4bb0*/  FFMA.FTZ R17, R31, UR4, -R17 ;  /* 0x000000041f117c23 */ /* 0x000fe20008010811 */
[----:B------:R-:W-:Y:S01]  /*4bc0*/  FMNMX.FTZ R2, R29, R2, !PT ;  /* 0x000000021d027209 */ /* 0x000fe20007810000 */
[----:B------:R-:W-:Y:S01]  /*4bd0*/  IMAD.MOV.U32 R31, RZ, RZ, R151 ;  /* 0x000000ffff1f7224 */ /* 0x000fe200078e0097 */
[----:B--2---:R-:W-:-:S02]  /*4be0*/  F2FP.BF16.F32.PACK_AB R209, R59, R58 ;  /* 0x0000003a3bd1723e */ /* 0x004fc400000010ff */
[----:B---3--:R-:W-:Y:S01]  /*4bf0*/  F2FP.BF16.F32.PACK_AB R211, R63, R62 ;  /* 0x0000003e3fd3723e */ /* 0x008fe200000010ff */
[----:B------:R-:W2:Y:S01]  /*4c00*/  SHFL.BFLY PT, R5, R2, 0x2, 0x1f ;  /* 0x0c401f0002057f89 */ /* 0x000ea200000e0000 */
[----:B------:R-:W-:Y:S08]  /*4c10*/  MUFU.EX2 R54, R54 ;  /* 0x0000003600367308 */ /* 0x000ff00000000800 */
[----:B------:R-:W3:Y:S01]  /*4c20*/  MUFU.EX2 R55, R55 ;  /* 0x0000003700377308 */ /* 0x000ee20000000800 */
[----:B----4-:R-:W-:-:S07]  /*4c30*/  F2FP.BF16.F32.PACK_AB R205, R51, R50 ;  /* 0x0000003233cd723e */ /* 0x010fce00000010ff */
[----:B------:R-:W-:Y:S01]  /*4c40*/  MUFU.EX2 R42, R42 ;  /* 0x0000002a002a7308 */ /* 0x000fe20000000800 */
[----:B--2---:R-:W-:-:S07]  /*4c50*/  FMNMX.FTZ R5, R2, R5, !PT ;  /* 0x0000000502057209 */ /* 0x004fce0007810000 */
[----:B------:R-:W2:Y:S01]  /*4c60*/  MUFU.EX2 R43, R43 ;  /* 0x0000002b002b7308 */ /* 0x000ea20000000800 */
[----:B---3--:R-:W-:Y:S01]  /*4c70*/  F2FP.BF16.F32.PACK_AB R207, R55, R54 ;  /* 0x0000003637cf723e */ /* 0x008fe200000010ff */
[----:B------:R-:W3:Y:S06]  /*4c80*/  SHFL.BFLY PT, R4, R5, 0x1, 0x1f ;  /* 0x0c201f0005047f89 */ /* 0x000eec00000e0000 */
[----:B------:R-:W-:Y:S08]  /*4c90*/  MUFU.EX2 R46, R46 ;  /* 0x0000002e002e7308 */ /* 0x000ff00000000800 */
[----:B------:R-:W4:Y:S01]  /*4ca0*/  MUFU.EX2 R47, R47 ;  /* 0x0000002f002f7308 */ /* 0x000f220000000800 */
[----:B--2---:R-:W-:-:S07]  /*4cb0*/  F2FP.BF16.F32.PACK_AB R201, R43, R42 ;  /* 0x0000002a2bc9723e */ /* 0x004fce00000010ff */
[----:B------:R-:W-:Y:S01]  /*4cc0*/  MUFU.EX2 R34, R34 ;  /* 0x0000002200227308 */ /* 0x000fe20000000800 */
[----:B---3--:R-:W-:Y:S01]  /*4cd0*/  FMNMX.FTZ R4, R5, R4, !PT ;  /* 0x0000000405047209 */ /* 0x008fe20007810000 */
[----:B------:R-:W-:Y:S01]  /*4ce0*/  FADD.FTZ R5, R58, R59 ;  /* 0x0000003b3a057221 */ /* 0x000fe20000010000 */
[-C--:B------:R-:W-:Y:S01]  /*4cf0*/  MOV R59, R151.reuse ;  /* 0x00000097003b7202 */ /* 0x080fe20000000f00 */
[----:B------:R-:W-:Y:S01]  /*4d00*/  IMAD.MOV.U32 R58, RZ, RZ, R151 ;  /* 0x000000ffff3a7224 */ /* 0x000fe200078e0097 */
[C---:B------:R-:W-:Y:S01]  /*4d10*/  FSETP.NEU.FTZ.AND P2, PT, R4.reuse, -INF , PT ;  /* 0xff8000000400780b */ /* 0x040fe20003f5d000 */
[----:B------:R-:W-:Y:S01]  /*4d20*/  FMUL.FTZ R2, R4, UR4 ;  /* 0x0000000404027c20 */ /* 0x000fe20008410000 */
[----:B------:R-:W-:Y:S01]  /*4d30*/  FADD.FTZ R20, R62, R5 ;  /* 0x000000053e147221 */ /* 0x000fe20000010000 */
[----:B------:R-:W2:Y:S01]  /*4d40*/  MUFU.EX2 R35, R35 ;  /* 0x0000002300237308 */ /* 0x000ea20000000800 */
[----:B----4-:R-:W-:Y:S02]  /*4d50*/  F2FP.BF16.F32.PACK_AB R203, R47, R46 ;  /* 0x0000002e2fcb723e */ /* 0x010fe400000010ff */
[----:B------:R-:W-:Y:S01]  /*4d60*/  FSEL R2, R2, RZ, P2 ;  /* 0x000000ff02027208 */ /* 0x000fe20001000000 */
[----:B------:R-:W-:Y:S01]  /*4d70*/  FADD.FTZ R5, R63, R20 ;  /* 0x000000143f057221 */ /* 0x000fe20000010000 */
[----:B------:R-:W-:Y:S01]  /*4d80*/  PLOP3.LUT P2, PT, PT, PT, UP0, 0x80, 0x0 ;  /* 0x000000000000781c */ /* 0x000fe20003f4f008 */
[----:B------:R-:W-:Y:S01]  /*4d90*/  IMAD.MOV.U32 R63, RZ, RZ, R151 ;  /* 0x000000ffff3f7224 */ /* 0x000fe200078e0097 */
[-C--:B------:R-:W-:Y:S01]  /*4da0*/  MOV R62, R151.reuse ;  /* 0x00000097003e7202 */ /* 0x080fe20000000f00 */
        /* <DEDUP_REMOVED lines=14> */
[----:B------:R-:W3:Y:S01]  /*4e90*/  MUFU.EX2 R57, R57 ;  /* 0x0000003900397308 */ /* 0x000ee20000000800 */
[--C-:B------:R-:W-:Y:S01]  /*4ea0*/  FFMA.FTZ R45, R45, UR4, -R2.reuse ;  /* 0x000000042d2d7c23 */ /* 0x100fe20008010802 */
[----:B------:R-:W-:Y:S01]  /*4eb0*/  FADD.FTZ R64, R54, R21 ;  /* 0x0000001536407221 */ /* 0x000fe20000010000 */
[--C-:B------:R-:W-:Y:S01]  /*4ec0*/  FFMA.FTZ R32, R32, UR4, -R2.reuse ;  /* 0x0000000420207c23 */ /* 0x100fe20008010802 */
[--C-:B------:R-:W-:Y:S01]  /*4ed0*/  FFMA.FTZ R33, R33, UR4, -R2.reuse ;  /* 0x0000000421217c23 */ /* 0x100fe20008010802 */
[----:B------:R-:W-:Y:S01]  /*4ee0*/  FFMA.FTZ R36, R36, UR4, -R2 ;  /* 0x0000000424247c23 */ /* 0x000fe20008010802 */
[----:B------:R-:W-:Y:S01]  /*4ef0*/  FADD.FTZ R21, R55, R64 ;  /* 0x0000004037157221 */ /* 0x000fe20000010000 */
[--C-:B------:R-:W-:Y:S01]  /*4f00*/  FFMA.FTZ R37, R37, UR4, -R2.reuse ;  /* 0x0000000425257c23 */ /* 0x100fe20008010802 */
[----:B------:R-:W4:Y:S01]  /*4f10*/  MUFU.EX2 R60, R60 ;  /* 0x0000003c003c7308 */ /* 0x000f220000000800 */
[--C-:B------:R-:W-:Y:S01]  /*4f20*/  FFMA.FTZ R24, R24, UR4, -R2.reuse ;  /* 0x0000000418187c23 */ /* 0x100fe20008010802 */
[----:B------:R-:W-:Y:S01]  /*4f30*/  FADD.FTZ R64, R42, R21 ;  /* 0x000000152a407221 */ /* 0x000fe20000010000 */
[--C-:B------:R-:W-:Y:S01]  /*4f40*/  FFMA.FTZ R25, R25, UR4, -R2.reuse ;  /* 0x0000000419197c23 */ /* 0x100fe20008010802 */
[--C-:B------:R-:W-:Y:S01]  /*4f50*/  FFMA.FTZ R28, R28, UR4, -R2.reuse ;  /* 0x000000041c1c7c23 */ /* 0x100fe20008010802 */
[----:B------:R-:W-:Y:S01]  /*4f60*/  FFMA.FTZ R2, R29, UR4, -R2 ;  /* 0x000000041d027c23 */ /* 0x000fe20008010802 */
[----:B------:R-:W-:Y:S01]  /*4f70*/  FADD.FTZ R21, R43, R64 ;  /* 0x000000402b157221 */ /* 0x000fe20000010000 */
[----:B--2---:R-:W-:Y:S01]  /*4f80*/  F2FP.BF16.F32.PACK_AB R197, R35, R34 ;  /* 0x0000002223c5723e */ /* 0x004fe200000010ff */
[----:B------:R-:W2:Y:S01]  /*4f90*/  MUFU.EX2 R61, R61 ;  /* 0x0000003d003d7308 */ /* 0x000ea20000000800 */
[----:B---3--:R-:W-:Y:S01]  /*4fa0*/  FADD.FTZ R5, R56, R57 ;  /* 0x0000003938057221 */ /* 0x008fe20000010000 */
[----:B-1----:R-:W-:Y:S01]  /*4fb0*/  FADD.FTZ R0, R46, R21 ;  /* 0x000000152e007221 */ /* 0x002fe20000010000 */
[----:B------:R-:W-:Y:S01]  /*4fc0*/  F2FP.BF16.F32.PACK_AB R208, R57, R56 ;  /* 0x0000003839d0723e */ /* 0x000fe200000010ff */
[--C-:B------:R-:W-:Y:S01]  /*4fd0*/  IMAD.MOV.U32 R64, RZ, RZ, R151.reuse ;  /* 0x000000ffff407224 */ /* 0x100fe200078e0097 */
[-C--:B------:R-:W-:Y:S01]  /*4fe0*/  MOV R56, R151.reuse ;  /* 0x0000009700387202 */ /* 0x080fe20000000f00 */
[----:B------:R-:W-:Y:S01]  /*4ff0*/  FADD.FTZ R21, R47, R0 ;  /* 0x000000002f157221 */ /* 0x000fe20000010000 */
[----:B------:R-:W-:Y:S01]  /*5000*/  IMAD.MOV.U32 R57, RZ, RZ, R151 ;  /* 0x000000ffff397224 */ /* 0x000fe200078e0097 */
[----:B------:R-:W1:Y:S01]  /*5010*/  MUFU.EX2 R48, R48 ;  /* 0x0000003000307308 */ /* 0x000e620000000800 */
[----:B----4-:R-:W-:Y:S01]  /*5020*/  FADD.FTZ R20, R60, R5 ;  /* 0x000000053c147221 */ /* 0x010fe20000010000 */
[--C-:B------:R-:W-:Y:S01]  /*5030*/  IMAD.MOV.U32 R55, RZ, RZ, R151.reuse ;  /* 0x000000ffff377224 */ /* 0x100fe200078e0097 */
[-C--:B------:R-:W-:Y:S01]  /*5040*/  MOV R50, R151.reuse ;  /* 0x0000009700327202 */ /* 0x080fe20000000f00 */
[--C-:B------:R-:W-:Y:S01]  /*5050*/  IMAD.MOV.U32 R54, RZ, RZ, R151.reuse ;  /* 0x000000ffff367224 */ /* 0x100fe200078e0097 */
[----:B------:R-:W-:Y:S01]  /*5060*/  MOV R47, R151 ;  /* 0x00000097002f7202 */ /* 0x000fe20000000f00 */
[----:B------:R-:W-:-:S02]  /*5070*/  IMAD.MOV.U32 R51, RZ, RZ, R151 ;  /* 0x000000ffff337224 */ /* 0x000fc400078e0097 */
[----:B------:R-:W3:Y:S01]  /*5080*/  MUFU.EX2 R49, R49 ;  /* 0x0000003100317308 */ /* 0x000ee20000000800 */
[C---:B--2---:R-:W-:Y:S01]  /*5090*/  FADD.FTZ R5, R61.reuse, R20 ;  /* 0x000000143d057221 */ /* 0x044fe20000010000 */
[----:B------:R-:W-:Y:S01]  /*50a0*/  F2FP.BF16.F32.PACK_AB R210, R61, R60 ;  /* 0x0000003c3dd2723e */ /* 0x000fe200000010ff */
[--C-:B------:R-:W-:Y:S02]  /*50b0*/  IMAD.MOV.U32 R61, RZ, RZ, R151.reuse ;  /* 0x000000ffff3d7224 */ /* 0x100fe400078e0097 */
[--C-:B------:R-:W-:Y:S02]  /*50c0*/  IMAD.MOV.U32 R60, RZ, RZ, R151.reuse ;  /* 0x000000ffff3c7224 */ /* 0x100fe400078e0097 */
[----:B------:R-:W-:Y:S01]  /*50d0*/  IMAD.MOV.U32 R46, RZ, RZ, R151 ;  /* 0x000000ffff2e7224 */ /* 0x000fe200078e0097 */
[----:B------:R-:W2:Y:S01]  /*50e0*/  MUFU.EX2 R52, R52 ;  /* 0x0000003400347308 */ /* 0x000ea20000000800 */
[----:B-1----:R-:W-:Y:S01]  /*50f0*/  FADD.FTZ R20, R48, R5 ;  /* 0x0000000530147221 */ /* 0x002fe20000010000 */
[----:B------:R-:W-:-:S02]  /*5100*/  IMAD.MOV.U32 R43, RZ, RZ, R151 ;  /* 0x000000ffff2b7224 */ /* 0x000fc400078e0097 */
[----:B------:R-:W-:-:S04]  /*5110*/  IMAD.MOV.U32 R42, RZ, RZ, R151 ;  /* 0x000000ffff2a7224 */ /* 0x000fc800078e0097 */
[----:B------:R-:W1:Y:S01]  /*5120*/  MUFU.EX2 R53, R53 ;  /* 0x0000003500357308 */ /* 0x000e620000000800 */
[C---:B---3--:R-:W-:Y:S01]  /*5130*/  FADD.FTZ R5, R49.reuse, R20 ;  /* 0x0000001431057221 */ /* 0x048fe20000010000 */
[----:B------:R-:W-:Y:S01]  /*5140*/  F2FP.BF16.F32.PACK_AB R204, R49, R48 ;  /* 0x0000003031cc723e */ /* 0x000fe200000010ff */
[--C-:B------:R-:W-:Y:S02]  /*5150*/  IMAD.MOV.U32 R49, RZ, RZ, R151.reuse ;  /* 0x000000ffff317224 */ /* 0x100fe400078e0097 */
[----:B------:R-:W-:-:S03]  /*5160*/  IMAD.MOV.U32 R48, RZ, RZ, R151 ;  /* 0x000000ffff307224 */ /* 0x000fc600078e0097 */
[----:B------:R-:W3:Y:S01]  /*5170*/  MUFU.EX2 R40, R40 ;  /* 0x0000002800287308 */ /* 0x000ee20000000800 */
[----:B--2---:R-:W-:-:S07]  /*5180*/  FADD.FTZ R20, R52, R5 ;  /* 0x0000000534147221 */ /* 0x004fce0000010000 */
[----:B------:R-:W2:Y:S01]  /*5190*/  MUFU.EX2 R41, R41 ;  /* 0x0000002900297308 */ /* 0x000ea20000000800 */
[C---:B-1----:R-:W-:Y:S01]  /*51a0*/  FADD.FTZ R5, R53.reuse, R20 ;  /* 0x0000001435057221 */ /* 0x042fe20000010000 */
[----:B------:R-:W-:Y:S01]  /*51b0*/  FADD.FTZ R20, R34, R21 ;  /* 0x0000001522147221 */ /* 0x000fe20000010000 */
[----:B------:R-:W-:Y:S01]  /*51c0*/  F2FP.BF16.F32.PACK_AB R206, R53, R52 ;  /* 0x0000003435ce723e */ /* 0x000fe200000010ff */
[----:B------:R-:W-:Y:S01]  /*51d0*/  IMAD.MOV.U32 R52, RZ, RZ, R151 ;  /* 0x000000ffff347224 */ /* 0x000fe200078e0097 */
[-C--:B------:R-:W-:Y:S01]  /*51e0*/  MOV R53, R151.reuse ;  /* 0x0000009700357202 */ /* 0x080fe20000000f00 */
[----:B------:R-:W-:Y:S01]  /*51f0*/  FADD.FTZ R21, R35, R20 ;  /* 0x0000001423157221 */ /* 0x000fe20000010000 */
[----:B------:R-:W-:Y:S01]  /*5200*/  MOV R35, R151 ;  /* 0x0000009700237202 */ /* 0x000fe20000000f00 */
[----:B------:R-:W1:Y:S01]  /*5210*/  MUFU.EX2 R44, R44 ;  /* 0x0000002c002c7308 */ /* 0x000e620000000800 */
[----:B---3--:R-:W-:Y:S01]  /*5220*/  FADD.FTZ R0, R40, R5 ;  /* 0x0000000528007221 */ /* 0x008fe20000010000 */
[----:B------:R-:W-:-:S06]  /*5230*/  IMAD.MOV.U32 R34, RZ, RZ, R151 ;  /* 0x000000ffff227224 */ /* 0x000fcc00078e0097 */
[----:B------:R-:W3:Y:S01]  /*5240*/  MUFU.EX2 R38, R38 ;  /* 0x0000002600267308 */ /* 0x000ee20000000800 */
[C---:B--2---:R-:W-:Y:S01]  /*5250*/  FADD.FTZ R5, R41.reuse, R0 ;  /* 0x0000000029057221 */ /* 0x044fe20000010000 */
[----:B------:R-:W-:Y:S01]  /*5260*/  F2FP.BF16.F32.PACK_AB R200, R41, R40 ;  /* 0x0000002829c8723e */ /* 0x000fe200000010ff */
[----:B------:R-:W-:Y:S01]  /*5270*/  IMAD.MOV.U32 R40, RZ, RZ, R151 ;  /* 0x000000ffff287224 */ /* 0x000fe200078e0097 */
[----:B------:R-:W-:-:S04]  /*5280*/  MOV R41, R151 ;  /* 0x0000009700297202 */ /* 0x000fc80000000f00 */
[----:B------:R-:W2:Y:S01]  /*5290*/  MUFU.EX2 R45, R45 ;  /* 0x0000002d002d7308 */ /* 0x000ea20000000800 */
[----:B-1----:R-:W-:-:S07]  /*52a0*/  FADD.FTZ R0, R44, R5 ;  /* 0x000000052c007221 */ /* 0x002fce0000010000 */
[----:B------:R-:W1:Y:S01]  /*52b0*/  MUFU.EX2 R39, R39 ;  /* 0x0000002700277308 */ /* 0x000e620000000800 */
[----:B---3--:R-:W-:-:S07]  /*52c0*/  FADD.FTZ R20, R38, R21 ;  /* 0x0000001526147221 */ /* 0x008fce0000010000 */
[----:B------:R-:W3:Y:S01]  /*52d0*/  MUFU.EX2 R32, R32 ;  /* 0x0000002000207308 */ /* 0x000ee20000000800 */
[C---:B--2---:R-:W-:Y:S01]  /*52e0*/  FADD.FTZ R5, R45.reuse, R0 ;  /* 0x000000002d057221 */ /* 0x044fe20000010000 */
[----:B------:R-:W-:Y:S01]  /*52f0*/  F2FP.BF16.F32.PACK_AB R202, R45, R44 ;  /* 0x0000002c2dca723e */ /* 0x000fe200000010ff */
[----:B------:R-:W-:Y:S01]  /*5300*/  IMAD.MOV.U32 R45, RZ, RZ, R151 ;  /* 0x000000ffff2d7224 */ /* 0x000fe200078e0097 */
[----:B------:R-:W-:-:S04]  /*5310*/  MOV R44, R151 ;  /* 0x00000097002c7202 */ /* 0x000fc80000000f00 */
[----:B------:R-:W2:Y:S01]  /*5320*/  MUFU.EX2 R26, R26 ;  /* 0x0000001a001a7308 */ /* 0x000ea20000000800 */
[C---:B-1----:R-:W-:Y:S01]  /*5330*/  FADD.FTZ R21, R39.reuse, R20 ;  /* 0x0000001427157221 */ /* 0x042fe20000010000 */
[----:B------:R-:W-:Y:S01]  /*5340*/  F2FP.BF16.F32.PACK_AB R199, R39, R38 ;  /* 0x0000002627c7723e */ /* 0x000fe200000010ff */
[----:B------:R-:W-:Y:S01]  /*5350*/  IMAD.MOV.U32 R39, RZ, RZ, R151 ;  /* 0x000000ffff277224 */ /* 0x000fe200078e0097 */
[----:B------:R-:W-:-:S04]  /*5360*/  MOV R38, R151 ;  /* 0x0000009700267202 */ /* 0x000fc80000000f00 */
[----:B------:R-:W1:Y:S01]  /*5370*/  MUFU.EX2 R33, R33 ;  /* 0x0000002100217308 */ /* 0x000e620000000800 */
[----:B---3--:R-:W-:-:S07]  /*5380*/  FADD.FTZ R0, R32, R5 ;  /* 0x0000000520007221 */ /* 0x008fce0000010000 */
[----:B------:R-:W3:Y:S01]  /*5390*/  MUFU.EX2 R27, R27 ;  /* 0x0000001b001b7308 */ /* 0x000ee20000000800 */
[----:B--2---:R-:W-:-:S07]  /*53a0*/  FADD.FTZ R20, R26, R21 ;  /* 0x000000151a147221 */ /* 0x004fce0000010000 */
[----:B------:R-:W2:Y:S01]  /*53b0*/  MUFU.EX2 R36, R36 ;  /* 0x0000002400247308 */ /* 0x000ea20000000800 */
[C---:B-1----:R-:W-:Y:S01]  /*53c0*/  FADD.FTZ R5, R33.reuse, R0 ;  /* 0x0000000021057221 */ /* 0x042fe20000010000 */
[----:B------:R-:W-:Y:S01]  /*53d0*/  F2FP.BF16.F32.PACK_AB R196, R33, R32 ;  /* 0x0000002021c4723e */ /* 0x000fe200000010ff */
[----:B------:R-:W-:Y:S01]  /*53e0*/  IMAD.MOV.U32 R32, RZ, RZ, R151 ;  /* 0x000000ffff207224 */ /* 0x000fe200078e0097 */
[----:B------:R-:W-:-:S04]  /*53f0*/  MOV R33, R151 ;  /* 0x0000009700217202 */ /* 0x000fc80000000f00 */
[----:B------:R-:W1:Y:S01]  /*5400*/  MUFU.EX2 R30, R30 ;  /* 0x0000001e001e7308 */ /* 0x000e620000000800 */
[C---:B---3--:R-:W-:Y:S01]  /*5410*/  FADD.FTZ R21, R27.reuse, R20 ;  /* 0x000000141b157221 */ /* 0x048fe20000010000 */
[----:B------:R-:W-:Y:S01]  /*5420*/  F2FP.BF16.F32.PACK_AB R193, R27, R26 ;  /* 0x0000001a1bc1723e */ /* 0x000fe200000010ff */
[----:B------:R-:W-:Y:S01]  /*5430*/  IMAD.MOV.U32 R26, RZ, RZ, R151 ;  /* 0x000000ffff1a7224 */ /* 0x000fe200078e0097 */
[----:B------:R-:W-:-:S04]  /*5440*/  MOV R27, R151 ;  /* 0x00000097001b7202 */ /* 0x000fc80000000f00 */
[----:B------:R-:W3:Y:S01]  /*5450*/  MUFU.EX2 R37, R37 ;  /* 0x0000002500257308 */ /* 0x000ee20000000800 */
[----:B--2---:R-:W-:-:S07]  /*5460*/  FADD.FTZ R0, R36, R5 ;  /* 0x0000000524007221 */ /* 0x004fce0000010000 */
[----:B------:R-:W2:Y:S01]  /*5470*/  MUFU.EX2 R24, R24 ;  /* 0x0000001800187308 */ /* 0x000ea20000000800 */
[----:B-1----:R-:W-:-:S07]  /*5480*/  FADD.FTZ R20, R30, R21 ;  /* 0x000000151e147221 */ /* 0x002fce0000010000 */
[----:B------:R-:W1:Y:S01]  /*5490*/  MUFU.EX2 R17, R17 ;  /* 0x0000001100117308 */ /* 0x000e620000000800 */
[C---:B---3--:R-:W-:Y:S01]  /*54a0*/  FADD.FTZ R29, R37.reuse, R0 ;  /* 0x00000000251d7221 */ /* 0x048fe20000010000 */
[----:B------:R-:W-:Y:S01]  /*54b0*/  F2FP.BF16.F32.PACK_AB R198, R37, R36 ;  /* 0x0000002425c6723e */ /* 0x000fe200000010ff */
[--C-:B------:R-:W-:Y:S02]  /*54c0*/  IMAD.MOV.U32 R37, RZ, RZ, R151.reuse ;  /* 0x000000ffff257224 */ /* 0x100fe400078e0097 */
[----:B------:R-:W-:-:S03]  /*54d0*/  IMAD.MOV.U32 R36, RZ, RZ, R151 ;  /* 0x000000ffff247224 */ /* 0x000fc600078e0097 */
[----:B------:R-:W3:Y:S01]  /*54e0*/  MUFU.EX2 R25, R25 ;  /* 0x0000001900197308 */ /* 0x000ee20000000800 */
[----:B--2---:R-:W-:Y:S01]  /*54f0*/  FADD.FTZ R0, R24, R29 ;  /* 0x0000001d18007221 */ /* 0x004fe20000010000 */
[----:B------:R-:W-:-:S06]  /*5500*/  IMAD.MOV.U32 R29, RZ, RZ, R151 ;  /* 0x000000ffff1d7224 */ /* 0x000fcc00078e0097 */
[----:B------:R-:W2:Y:S01]  /*5510*/  MUFU.EX2 R28, R28 ;  /* 0x0000001c001c7308 */ /* 0x000ea20000000800 */
[C---:B-1----:R-:W-:Y:S01]  /*5520*/  FADD.FTZ R5, R17.reuse, R20 ;  /* 0x0000001411057221 */ /* 0x042fe20000010000 */
[----:B------:R-:W-:Y:S02]  /*5530*/  F2FP.BF16.F32.PACK_AB R195, R17, R30 ;  /* 0x0000001e11c3723e */ /* 0x000fe400000010ff */
[----:B------:R-:W-:-:S04]  /*5540*/  MOV R30, R151 ;  /* 0x00000097001e7202 */ /* 0x000fc80000000f00 */
[----:B------:R1:W4:Y:S01]  /*5550*/  MUFU.EX2 R21, R2 ;  /* 0x0000000200157308 */ /* 0x0003220000000800 */
[C---:B---3--:R-:W-:Y:S01]  /*5560*/  FADD.FTZ R17, R25.reuse, R0 ;  /* 0x0000000019117221 */ /* 0x048fe20000010000 */
[----:B------:R-:W-:Y:S01]  /*5570*/  F2FP.BF16.F32.PACK_AB R192, R25, R24 ;  /* 0x0000001819c0723e */ /* 0x000fe200000010ff */
[----:B------:R-:W-:Y:S01]  /*5580*/  IMAD.MOV.U32 R25, RZ, RZ, R151 ;  /* 0x000000ffff197224 */ /* 0x000fe200078e0097 */
[----:B------:R-:W-:Y:S01]  /*5590*/  MOV R24, R151 ;  /* 0x0000009700187202 */ /* 0x000fe20000000f00 */
[----:B--2---:R-:W-:Y:S01]  /*55a0*/  FADD.FTZ R0, R28, R17 ;  /* 0x000000111c007221 */ /* 0x004fe20000010000 */
[----:B-1----:R-:W-:-:S03]  /*55b0*/  MOV R2, 0x3f800000 ;  /* 0x3f80000000027802 */ /* 0x002fc60000000f00 */
[C---:B----4-:R-:W-:Y:S01]  /*55c0*/  FADD.FTZ R17, R21.reuse, R0 ;  /* 0x0000000015117221 */ /* 0x050fe20000010000 */
[----:B------:R-:W-:Y:S01]  /*55d0*/  F2FP.BF16.F32.PACK_AB R194, R21, R28 ;  /* 0x0000001c15c2723e */ /* 0x000fe200000010ff */
[----:B------:R-:W-:Y:S02]  /*55e0*/  IMAD.MOV.U32 R0, RZ, RZ, 0x3f800000 ;  /* 0x3f800000ff007424 */ /* 0x000fe400078e00ff */
[----:B------:R-:W-:Y:S01]  /*55f0*/  IMAD.MOV.U32 R28, RZ, RZ, R151 ;  /* 0x000000ffff1c7224 */ /* 0x000fe200078e0097 */
[----:B------:R-:W-:Y:S06]  /*5600*/  @!P2 BRA `(.L_x_1953) ;  /* 0x00000040005ca947 */ /* 0x000fec0003800000 */
[----:B------:R-:W-:Y:S01]  /*5610*/  R2UR UR61, R16 ;  /* 0x00000000103d72ca */ /* 0x000fe200000e0000 */
[----:B------:R-:W-:Y:S01]  /*5620*/  ULDC.64 UR4, c[0x0][0x3f8] ;  /* 0x0000fe0000047ab9 */ /* 0x000fe20000000a00 */
[----:B------:R-:W-:Y:S01]  /*5630*/  IMAD.MOV.U32 R20, RZ, RZ, R3 ;  /* 0x000000ffff147224 */ /* 0x000fe200078e0003 */
[----:B------:R-:W-:Y:S01]  /*5640*/  MOV R2, 0x3f800000 ;  /* 0x3f80000000027802 */ /* 0x000fe20000000f00 */
[----:B------:R-:W-:Y:S01]  /*5650*/  IMAD.MOV.U32 R21, RZ, RZ, R4 ;  /* 0x000000ffff157224 */ /* 0x000fe200078e0004 */
        /* <DEDUP_REMOVED lines=64> */
[----:B------:R-:W-:Y:S01]  /*5a60*/  IMAD.U32 R225, RZ, RZ, UR4 ;  /* 0x00000004ffe17e24 */ /* 0x000fe2000f8e00ff */
[----:B------:R-:W-:Y:S01]  /*5a70*/  UMOV UR41, UR46 ;  /* 0x0000002e00297c82 */ /* 0x000fe20008000000 */
[----:B------:R-:W-:-:S07]  /*5a80*/  IMAD.U32 R227, RZ, RZ, UR5 ;  /* 0x00000005ffe37e24 */ /* 0x000fce000f8e00ff */
.L_x_1962:
[----:B------:R-:W-:-:S04]  /*5a90*/  UIADD3 UR4, UR41, 0x1, URZ ;  /* 0x0000000129047890 */ /* 0x000fc8000fffe03f */
[----:B------:R-:W-:-:S04]  /*5aa0*/  UISETP.NE.AND UP0, UPT, UR4, 0x2, UPT ;  /* 0x000000020400788c */ /* 0x000fc8000bf05270 */
[----:B------:R-:W-:Y:S02]  /*5ab0*/  USEL UR5, URZ, 0x1, UP0 ;  /* 0x000000013f057887 */ /* 0x000fe40008000000 */
[----:B------:R-:W-:Y:S02]  /*5ac0*/  USEL UR46, UR4, URZ, UP0 ;  /* 0x0000003f042e7287 */ /* 0x000fe40008000000 */
[----:B------:R-:W-:-:S06]  /*5ad0*/  ULOP3.LUT UR4, UR61, UR5, URZ, 0x3c, !UPT ;  /* 0x000000053d047292 */ /* 0x000fcc000f8e3c3f */
[----:B------:R-:W-:Y:S01]  /*5ae0*/  MOV R16, UR4 ;  /* 0x0000000400107c02 */ /* 0x000fe20008000f00 */
[----:B------:R-:W-:Y:S06]  /*5af0*/  @!P0 BRA `(.L_x_1954) ;  /* 0x0000000000048947 */ /* 0x000fec0003800000 */
[----:B------:R-:W-:Y:S01]  /*5b00*/  BPT.TRAP 0x1 ;  /* 0x000000040000795c */ /* 0x000fe20000300000 */
.L_x_1954:
[----:B------:R-:W-:Y:S01]  /*5b10*/  R2UR UR4, R16 ;  /* 0x00000000100472ca */ /* 0x000fe200000e0000 */
[----:B------:R-:W-:-:S12]  /*5b20*/  ULEA UR47, UR46, UR60, 0x3 ;  /* 0x0000003c2e2f7291 */ /* 0x000fd8000f8e183f */
[----:B------:R-:W-:-:S05]  /*5b30*/  IMAD.U32 R3, RZ, RZ, UR4 ;  /* 0x00000004ff037e24 */ /* 0x000fca000f8e00ff */
[----:B------:R-:W-:-:S04]  /*5b40*/  SHF.L.U32 R3, R3, 0x1f, RZ ;  /* 0x0000001f03037819 */ /* 0x000fc800000006ff */
[----:B------:R1:W2:Y:S01]  /*5b50*/  SYNCS.PHASECHK.TRANS64.TRYWAIT P2, [UR47+0x38830], R3 ;  /* 0x03883003ff0075a7 */ /* 0x0002a2000804016f */
[----:B------:R-:W-:Y:S05]  /*5b60*/  @!P0 BRA `(.L_x_1955) ;  /* 0x0000000000048947 */ /* 0x000fea0003800000 */
[----:B------:R-:W-:Y:S01]  /*5b70*/  BPT.TRAP 0x1 ;  /* 0x000000040000795c */ /* 0x000fe20000300000 */
.L_x_1955:
[----:B--2---:R-:W-:Y:S05]  /*5b80*/  @P2 BRA `(.L_x_1956) ;  /* 0x0000000000082947 */ /* 0x004fea0003800000 */
[----:B------:R-:W2:Y:S02]  /*5b90*/  SYNCS.PHASECHK.TRANS64.TRYWAIT P2, [UR47+0x38830], R3 ;  /* 0x03883003ff0075a7 */ /* 0x000ea4000804016f */
[----:B--2---:R-:W-:Y:S05]  /*5ba0*/  @!P2 BRA `(.L_x_1957) ;  /* 0x000000d800fca947 */ /* 0x004fea0003800000 */
.L_x_1956:
[----:B------:R-:W-:Y:S01]  /*5bb0*/  R2UR UR10, R18 ;  /* 0x00000000120a72ca */ /* 0x000fe200000e0000 */
[----:B------:R-:W-:Y:S01]  /*5bc0*/  UIMAD UR4, UR46, 0xa00, UR40 ;  /* 0x00000a002e0478a4 */ /* 0x000fe2000f8e0228 */
[----:B------:R-:W-:Y:S01]  /*5bd0*/  R2UR UR11, R19 ;  /* 0x00000000130b72ca */ /* 0x000fe200000e0000 */
[----:B------:R-:W-:Y:S01]  /*5be0*/  WARPGROUP.ARRIVE ;  /* 0x00000000000079c5 */ /* 0x000fe20000000000 */
[----:B------:R-:W-:Y:S01]  /*5bf0*/  UMOV UR59, 0x40000040 ;  /* 0x40000040003b7882 */ /* 0x000fe20000000000 */
[----:B------:R-:W-:Y:S01]  /*5c00*/  R2UR UR6, R14 ;  /* 0x000000000e0672ca */ /* 0x000fe200000e0000 */
[----:B------:R-:W-:Y:S01]  /*5c10*/  UIADD3 UR18, UR4, 0x286, URZ ;  /* 0x0000028604127890 */ /* 0x000fe2000fffe03f */
[----:B------:R-:W-:Y:S01]  /*5c20*/  R2UR UR7, R15 ;  /* 0x000000000f0772ca */ /* 0x000fe200000e0000 */
[----:B------:R-:W-:Y:S01]  /*5c30*/  UMOV UR58, UR4 ;  /* 0x00000004003a7c82 */ /* 0x000fe20008000000 */
[----:B------:R-:W-:Y:S01]  /*5c40*/  R2UR UR14, R12 ;  /* 0x000000000c0e72ca */ /* 0x000fe200000e0000 */
[----:B------:R-:W-:Y:S01]  /*5c50*/  UMOV UR19, 0x40000040 ;  /* 0x4000004000137882 */ /* 0x000fe20000000000 */
[----:B------:R-:W-:Y:S01]  /*5c60*/  R2UR UR15, R13 ;  /* 0x000000000d0f72ca */ /* 0x000fe200000e0000 */
[----:B------:R-:W-:Y:S01]  /*5c70*/  UIADD3 UR22, UR4, 0x500, URZ ;  /* 0x0000050004167890 */ /* 0x000fe2000fffe03f */
[-C--:B------:R-:W-:Y:S01]  /*5c80*/  FMUL.FTZ R24, R24, R0.reuse ;  /* 0x0000000018187220 */ /* 0x080fe20000410000 */
[----:B------:R-:W-:Y:S01]  /*5c90*/  UMOV UR56, UR10 ;  /* 0x0000000a00387c82 */ /* 0x000fe20008000000 */
[----:B------:R-:W-:Y:S01]  /*5ca0*/  UMOV UR57, UR11 ;  /* 0x0000000b00397c82 */ /* 0x000fe20008000000 */
[----:B------:R-:W-:Y:S01]  /*5cb0*/  UMOV UR23, 0x40000040 ;  /* 0x4000004000177882 */ /* 0x000fe20000000000 */
[----:B------:R-:W-:Y:S01]  /*5cc0*/  HGMMA.64x16x16.F32.BF16 R184, gdesc[UR56], RZ, !UPT, gsb0 ;  /* 0x0020000038b879f0 */ /* 0x000fe2000c0018ff */
[----:B------:R-:W-:Y:S01]  /*5cd0*/  UIADD3 UR58, UR4, 0x80, URZ ;  /* 0x00000080043a7890 */ /* 0x000fe2000fffe03f */
[-C--:B------:R-:W-:Y:S01]  /*5ce0*/  FMUL.FTZ R25, R25, R0.reuse ;  /* 0x0000000019197220 */ /* 0x080fe20000410000 */
[----:B------:R-:W-:Y:S01]  /*5cf0*/  UMOV UR59, 0x40000040 ;  /* 0x40000040003b7882 */ /* 0x000fe20000000000 */
[----:B------:R-:W-:Y:S01]  /*5d00*/  UMOV UR56, UR10 ;  /* 0x0000000a00387c82 */ /* 0x000fe20008000000 */
[----:B------:R-:W-:Y:S01]  /*5d10*/  UMOV UR57, UR11 ;  /* 0x0000000b00397c82 */ /* 0x000fe20008000000 */
        /* <DEDUP_REMOVED lines=56> */
[----:B------:R-:W-:Y:S01]  /*60a0*/  UMOV UR59, 0x40000040 ;  /* 0x40000040003b7882 */ /* 0x000fe20000000000 */
[----:B------:R-:W-:Y:S01]  /*60b0*/  UMOV UR56, UR10 ;  /* 0x0000000a00387c82 */ /* 0x000fe20008000000 */
[----:B------:R-:W-:Y:S01]  /*60c0*/  UMOV UR57, UR11 ;  /* 0x0000000b00397c82 */ /* 0x000fe20008000000 */
        /* <DEDUP_REMOVED lines=97> */
[----:B------:R-:W-:Y:S01]  /*66e0*/  UMOV UR59, 0x40000040 ;  /* 0x40000040003b7882 */ /* 0x000fe20000000000 */
[----:B------:R-:W-:Y:S01]  /*66f0*/  UMOV UR56, UR10 ;  /* 0x0000000a00387c82 */ /* 0x000fe20008000000 */
[----:B------:R-:W-:Y:S01]  /*6700*/  UMOV UR57, UR11 ;  /* 0x0000000b00397c82 */ /* 0x000fe20008000000 */
[----:B------:R-:W-:Y:S02]  /*6710*/  R2UR UR10, R10 ;  /* 0x000000000a0a72ca */ /* 0x000fe400000e0000 */
[----:B------:R-:W-:Y:S01]  /*6720*/  R2UR UR11, R11 ;  /* 0x000000000b0b72ca */ /* 0x000fe200000e0000 */
[----:B------:R-:W-:Y:S02]  /*6730*/  WARPGROUP.DEPBAR.LE gsb0, 0x0 ;  /* 0x00008000000079c5 */ /* 0x000fe40000010000 */
[----:B------:R-:W-:-:S06]  /*6740*/  WARPGROUP.ARRIVE ;  /* 0x00000000000079c5 */ /* 0x000fcc0000000000 */
[----:B------:R-:W-:Y:S01]  /*6750*/  HGMMA.64x16x16.F32.BF16 R152, gdesc[UR56], RZ, !UPT, gsb0 ;  /* 0x00200000389879f0 */ /* 0x000fe2000c0018ff */
[----:B------:R-:W-:Y:S01]  /*6760*/  UIADD3 UR58, UR4, 0x2, URZ ;  /* 0x00000002043a7890 */ /* 0x000fe2000fffe03f */
[----:B------:R-:W-:Y:S01]  /*6770*/  UMOV UR59, 0x40000040 ;  /* 0x40000040003b7882 */ /* 0x000fe20000000000 */
[----:B------:R-:W-:Y:S01]  /*6780*/  UMOV UR56, UR6 ;  /* 0x0000000600387c82 */ /* 0x000fe20008000000 */
[----:B------:R-:W-:Y:S01]  /*6790*/  UMOV UR57, UR7 ;  /* 0x0000000700397c82 */ /* 0x000fe20008000000 */
[----:B------:R-:W-:Y:S02]  /*67a0*/  WARPGROUP.DEPBAR.LE gsb0, 0x0 ;  /* 0x00008000000079c5 */ /* 0x000fe40000010000 */
[----:B------:R-:W-:-:S06]  /*67b0*/  WARPGROUP.ARRIVE ;  /* 0x00000000000079c5 */ /* 0x000fcc0000000000 */
[----:B------:R-:W-:Y:S01]  /*67c0*/  HGMMA.64x16x16.F32.BF16 R184, gdesc[UR56], R184, gsb0 ;  /* 0x0020000038b879f0 */ /* 0x000fe200080018b8 */
        /* <DEDUP_REMOVED lines=62> */
[----:B------:R-:W-:Y:S01]  /*6bb0*/  UIADD3 UR14, UR4, 0x284, URZ ;  /* 0x00000284040e7890 */ /* 0x000fe2000fffe03f */
[----:B------:R-:W-:Y:S01]  /*6bc0*/  UMOV UR15, 0x40000040 ;  /* 0x40000040000f7882 */ /* 0x000fe20000000000 */
        /* <DEDUP_REMOVED lines=335> */
[----:B------:R-:W-:Y:S01]  /*80c0*/  UMOV UR4, UR10 ;  /* 0x0000000a00047c82 */ /* 0x000fe20008000000 */
[----:B------:R-:W-:Y:S02]  /*80d0*/  WARPGROUP.DEPBAR.LE gsb0, 0x0 ;  /* 0x00008000000079c5 */ /* 0x000fe40000010000 */
[----:B------:R-:W-:-:S06]  /*80e0*/  WARPGROUP.ARRIVE ;  /* 0x00000000000079c5 */ /* 0x000fcc0000000000 */
[----:B------:R-:W-:Y:S03]  /*80f0*/  HGMMA.64x16x16.F32.BF16 R160, gdesc[UR56], R160, gsb0 ;  /* 0x0020000038a079f0 */ /* 0x000fe600080018a0 */
[----:B------:R-:W-:Y:S02]  /*8100*/  WARPGROUP.DEPBAR.LE gsb0, 0x0 ;  /* 0x00008000000079c5 */ /* 0x000fe40000010000 */
[----:B------:R-:W-:-:S06]  /*8110*/  WARPGROUP.ARRIVE ;  /* 0x00000000000079c5 */ /* 0x000fcc0000000000 */
[----:B------:R-:W-:Y:S03]  /*8120*/  HGMMA.64x16x16.F32.BF16 R152, gdesc[UR4], R152, gsb0 ;  /* 0x00200000049879f0 */ /* 0x000fe60008001898 */
[----:B------:R-:W-:Y:S02]  /*8130*/  WARPGROUP.DEPBAR.LE gsb0, 0x0 ;  /* 0x00008000000079c5 */ /* 0x000fe40000010000 */
[----:B------:R-:W-:Y:S05]  /*8140*/  @!P0 BRA `(.L_x_1958) ;  /* 0x0000000000048947 */ /* 0x000fea0003800000 */
[----:B------:R-:W-:Y:S01]  /*8150*/  BPT.TRAP 0x1 ;  /* 0x000000040000795c */ /* 0x000fe20000300000 */
.L_x_1958:
[----:B------:R-:W-:Y:S01]  /*8160*/  ULEA UR5, UR41, UR60, 0x3 ;  /* 0x0000003c29057291 */ /* 0x000fe2000f8e183f */
[----:B------:R-:W-:-:S05]  /*8170*/  IMAD.U32 R0, RZ, RZ, UR61 ;  /* 0x0000003dff007e24 */ /* 0x000fca000f8e00ff */
[----:B------:R-:W-:-:S04]  /*8180*/  SHF.L.U32 R0, R0, 0x1f, RZ ;  /* 0x0000001f00007819 */ /* 0x000fc800000006ff */
[----:B------:R3:W4:Y:S01]  /*8190*/  SYNCS.PHASECHK.TRANS64.TRYWAIT P2, [UR5+0x38850], R0 ;  /* 0x03885000ff0075a7 */ /* 0x0007220008040145 */
[----:B------:R-:W-:Y:S05]  /*81a0*/  @!P0 BRA `(.L_x_1959) ;  /* 0x0000000000048947 */ /* 0x000fea0003800000 */
[----:B------:R-:W-:Y:S01]  /*81b0*/  BPT.TRAP 0x1 ;  /* 0x000000040000795c */ /* 0x000fe20000300000 */
.L_x_1959:
[----:B----4-:R-:W-:Y:S05]  /*81c0*/  @P2 BRA `(.L_x_1960) ;  /* 0x0000000000082947 */ /* 0x010fea0003800000 */
[----:B------:R-:W4:Y:S02]  /*81d0*/  SYNCS.PHASECHK.TRANS64.TRYWAIT P2, [UR5+0x38850], R0 ;  /* 0x03885000ff0075a7 */ /* 0x000f240008040145 */
[----:B----4-:R-:W-:Y:S05]  /*81e0*/  @!P2 BRA `(.L_x_1961) ;  /* 0x000000b40084a947 */ /* 0x010fea0003800000 */
.L_x_1960:
[----:B------:R-:W-:Y:S01]  /*81f0*/  UIADD3 UR4, UR60, 0x400, URZ ;  /* 0x000004003c047890 */ /* 0x000fe2000fffe03f */
[----:B------:R-:W-:Y:S01]  /*8200*/  WARPGROUP.ARRIVE ;  /* 0x00000000000079c5 */ /* 0x000fe20000000000 */
[----:B------:R-:W-:Y:S01]  /*8210*/  UMOV UR7, 0x40000040 ;  /* 0x4000004000077882 */ /* 0x000fe20000000000 */
[----:B------:R-:W-:Y:S01]  /*8220*/  UMOV UR11, 0x40000040 ;  /* 0x40000040000b7882 */ /* 0x000fe20000000000 */
[----:B------:R-:W-:Y:S01]  /*8230*/  USHF.R.U32.HI UR4, URZ, 0x4, UR4 ;  /* 0x000000043f047899 */ /* 0x000fe20008011604 */
[----:B------:R-:W-:Y:S01]  /*8240*/  R2UR UR15, R225 ;  /* 0x00000000e10f72ca */ /* 0x000fe200000e0000 */
[----:B-12---:R-:W1:Y:S01]  /*8250*/  LDC R3, c[0x0][0x288] ;  /* 0x0000a200ff037b82 */ /* 0x006e620000000800 */
[----:B------:R-:W-:Y:S01]  /*8260*/  R2UR UR14, R227 ;  /* 0x00000000e30e72ca */ /* 0x000fe200000e0000 */
[----:B------:R-:W-:Y:S01]  /*8270*/  ULOP3.LUT UR4, UR4, 0x3fff, URZ, 0xc0, !UPT ;  /* 0x00003fff04047892 */ /* 0x000fe2000f8ec03f */
[----:B------:R-:W-:-:S03]  /*8280*/  R2UR UR61, R16 ;  /* 0x00000000103d72ca */ /* 0x000fc600000e0000 */
[----:B------:R-:W-:-:S04]  /*8290*/  ULOP3.LUT UR4, UR4, 0x2800000, URZ, 0xfc, !UPT ;  /* 0x0280000004047892 */ /* 0x000fc8000f8efc3f */
[----:B------:R-:W-:Y:S02]  /*82a0*/  UIMAD UR6, UR41, 0xa00, UR4 ;  /* 0x00000a00290678a4 */ /* 0x000fe4000f8e0204 */
[----:B------:R-:W-:Y:S02]  /*82b0*/  UISETP.NE.U32.AND UP0, UPT, UR15, URZ, UPT ;  /* 0x0000003f0f00728c */ /* 0x000fe4000bf05070 */
[----:B------:R-:W-:Y:S02]  /*82c0*/  UIADD3 UR10, UR6, 0x80, URZ ;  /* 0x00000080060a7890 */ /* 0x000fe4000fffe03f */
[----:B------:R-:W-:Y:S02]  /*82d0*/  UIMAD UR4, UR45, -0x50, UR42 ;  /* 0xffffffb02d0478a4 */ /* 0x000fe4000f8e022a */
[----:B------:R-:W-:-:S07]  /*82e0*/  UISETP.NE.AND.EX UP0, UPT, UR14, URZ, UPT, UP0 ;  /* 0x0000003f0e00728c */ /* 0x000fce000bf05300 */
[----:B------:R-:W-:Y:S01]  /*82f0*/  HGMMA.64x256x16.F32.BF16 R24, R208, gdesc[UR4].tnspB, R24, gsb0 ;  /* 0x43e00004d0187df0 */ /* 0x000fe20008001818 */
[----:B------:R-:W-:Y:S01]  /*8300*/  UIADD3 UR4, UR4, 0x1, URZ ;  /* 0x0000000104047890 */ /* 0x000fe2000fffe03f */
[----:B------:R-:W-:Y:S01]  /*8310*/  ULDC UR14, c[0x0][0x404] ;  /* 0x00010100000e7ab9 */ /* 0x000fe20000000800 */
[----:B------:R-:W-:Y:S01]  /*8320*/  UMOV UR41, UR46 ;  /* 0x0000002e00297c82 */ /* 0x000fe20008000000 */
[----:B------:R-:W-:Y:S01]  /*8330*/  USEL UR7, UR14, 0x1, UP0 ;  /* 0x000000010e077887 */ /* 0x000fe20008000000 */
[----:B------:R-:W-:-:S13]  /*8340*/  R2UR UR14, R226 ;  /* 0x00000000e20e72ca */ /* 0x000fda00000e0000 */
[----:B------:R-:W-:Y:S02]  /*8350*/  UISETP.GT.AND UP0, UPT, UR45, UR14, UPT ;  /* 0x0000000e2d00728c */ /* 0x000fe4000bf04270 */
[----:B------:R-:W-:Y:S01]  /*8360*/  UIADD3 UR45, UR45, -0x1, URZ ;  /* 0xffffffff2d2d7890 */ /* 0x000fe2000fffe03f */
        /* <DEDUP_REMOVED lines=9> */
[----:B------:R-:W-:Y:S01]  /*8400*/  ULDC UR10, c[0x0][0x2e0] ;  /* 0x0000b800000a7ab9 */ /* 0x000fe20000000800 */
[----:B------:R-:W-:Y:S01]  /*8410*/  UMOV UR11, 0x40000040 ;  /* 0x40000040000b7882 */ /* 0x000fe20000000000 */
[----:B------:R-:W-:Y:S02]  /*8420*/  UIMAD UR4, UR7, UR10, UR4 ;  /* 0x0000000a070472a4 */ /* 0x000fe4000f8e0204 */
[----:B------:R-:W-:Y:S02]  /*8430*/  UIADD3 UR10, UR6, 0x180, URZ ;  /* 0x00000180060a7890 */ /* 0x000fe4000fffe03f */
[----:B------:R-:W-:Y:S02]  /*8440*/  UIADD3 UR6, UR6, 0x200, URZ ;  /* 0x0000020006067890 */ /* 0x000fe4000fffe03f */
[----:B-1----:R-:W-:Y:S01]  /*8450*/  IADD3 R3, -R3, UR4, RZ ;  /* 0x0000000403037c10 */ /* 0x002fe2000fffe1ff */
[----:B------:R-:W-:Y:S01]  /*8460*/  ULDC UR4, c[0x0][0x988] ;  /* 0x0002620000047ab9 */ /* 0x000fe20000000800 */
[----:B------:R-:W-:-:S03]  /*8470*/  UMOV UR7, 0x40000040 ;  /* 0x4000004000077882 */ /* 0x000fc60000000000 */
[----:B---3--:R-:W-:-:S05]  /*8480*/  IMAD R0, R214, -0x2, R3 ;  /* 0xfffffffed6007824 */ /* 0x008fca00078e0203 */
[----:B------:R-:W-:-:S04]  /*8490*/  IADD3 R0, R215, R0, RZ ;  /* 0x00000000d7007210 */ /* 0x000fc80007ffe0ff */
[C---:B------:R-:W-:Y:S02]  /*84a0*/  ISETP.GT.AND P2, PT, R0.reuse, RZ, PT ;  /* 0x000000ff0000720c */ /* 0x040fe40003f44270 */
[----:B------:R-:W-:Y:S02]  /*84b0*/  ISETP.GT.AND P3, PT, R0, 0x1, PT ;  /* 0x000000010000780c */ /* 0x000fe40003f64270 */
[----:B------:R-:W-:Y:S02]  /*84c0*/  FSEL R184, R184, -INF , P2 ;  /* 0xff800000b8b87808 */ /* 0x000fe40001000000 */
[----:B------:R-:W-:Y:S02]  /*84d0*/  ISETP.GT.AND P2, PT, R0, 0x8, PT ;  /* 0x000000080000780c */ /* 0x000fe40003f44270 */
[----:B------:R-:W-:Y:S02]  /*84e0*/  FSEL R185, R185, -INF , P3 ;  /* 0xff800000b9b97808 */ /* 0x000fe40001800000 */
[----:B------:R-:W-:-:S02]  /*84f0*/  FMNMX.FTZ R2, R184, R21, !PT ;  /* 0x00000015b8027209 */ /* 0x000fc40007810000 */
[----:B------:R-:W-:Y:S02]  /*8500*/  ISETP.GT.AND P3, PT, R0, 0x9, PT ;  /* 0x000000090000780c */ /* 0x000fe40003f64270 */
[----:B------:R-:W-:Y:S02]  /*8510*/  FSEL R188, R188, -INF , P2 ;  /* 0xff800000bcbc7808 */ /* 0x000fe40001000000 */
        /* <DEDUP_REMOVED lines=46> */
[C---:B------:R-:W-:Y:S01]  /*8800*/  ISETP.GT.AND P3, PT, R0.reuse, 0x49, PT ;  /* 0x000000490000780c */ /* 0x040fe20003f64270 */
[----:B------:R-:W-:Y:S01]  /*8810*/  VIADD R0, R0, 0x8 ;  /* 0x0000000800007836 */ /* 0x000fe20000000000 */
[----:B------:R-:W-:Y:S02]  /*8820*/  FSEL R156, R156, -INF , P2 ;  /* 0xff8000009c9c7808 */ /* 0x000fe40001000000 */
[----:B------:R-:W-:Y:S02]  /*8830*/  FMNMX.FTZ R3, R153, R2, !PT ;  /* 0x0000000299037209 */ /* 0x000fe40007810000 */
[----:B------:R-:W-:Y:S02]  /*8840*/  FSEL R157, R157, -INF , P3 ;  /* 0xff8000009d9d7808 */ /* 0x000fe40001800000 */
[----:B------:R-:W-:Y:S02]  /*8850*/  FMNMX.FTZ R2, R156, R3, !PT ;  /* 0x000000039c027209 */ /* 0x000fe40007810000 */
[----:B------:R-:W-:-:S02]  /*8860*/  ISETP.GT.AND P2, PT, R0, RZ, PT ;  /* 0x000000ff0000720c */ /* 0x000fc40003f44270 */
[----:B------:R-:W-:Y:S02]  /*8870*/  FMNMX.FTZ R2, R157, R2, !PT ;  /* 0x000000029d027209 */ /* 0x000fe40007810000 */
[C---:B------:R-:W-:Y:S02]  /*8880*/  ISETP.GT.AND P3, PT, R0.reuse, 0x1, PT ;  /* 0x000000010000780c */ /* 0x040fe40003f64270 */
[C---:B------:R-:W-:Y:S01]  /*8890*/  ISETP.GT.AND P4, PT, R0.reuse, 0x8, PT ;  /* 0x000000080000780c */ /* 0x040fe20003f84270 */
[----:B------:R-:W1:Y:S01]  /*88a0*/  SHFL.BFLY PT, R3, R2, 0x2, 0x1f ;  /* 0x0c401f0002037f89 */ /* 0x000e6200000e0000 */
[----:B------:R-:W-:Y:S02]  /*88b0*/  FSEL R187, R187, -INF , P3 ;  /* 0xff800000bbbb7808 */ /* 0x000fe40001800000 */
[----:B------:R-:W-:Y:S02]  /*88c0*/  ISETP.GT.AND P5, PT, R0, 0x9, PT ;  /* 0x000000090000780c */ /* 0x000fe40003fa4270 */
[----:B------:R-:W-:-:S02]  /*88d0*/  FSEL R190, R190, -INF , P4 ;  /* 0xff800000bebe7808 */ /* 0x000fc40002000000 */
[C---:B------:R-:W-:Y:S02]  /*88e0*/  ISETP.GT.AND P3, PT, R0.reuse, 0x10, PT ;  /* 0x000000100000780c */ /* 0x040fe40003f64270 */
[----:B------:R-:W-:Y:S02]  /*88f0*/  FSEL R191, R191, -INF , P5 ;  /* 0xff800000bfbf7808 */ /* 0x000fe40002800000 */
[----:B------:R-:W-:Y:S02]  /*8900*/  ISETP.GT.AND P4, PT, R0, 0x11, PT ;  /* 0x000000110000780c */ /* 0x000fe40003f84270 */
[----:B------:R-:W-:Y:S02]  /*8910*/  FSEL R178, R178, -INF , P3 ;  /* 0xff800000b2b27808 */ /* 0x000fe40001800000 */
[----:B------:R-:W-:-:S04]  /*8920*/  ISETP.GT.AND P3, PT, R0, 0x18, PT ;  /* 0x000000180000780c */ /* 0x000fc80003f64270 */
[----:B------:R-:W-:Y:S02]  /*8930*/  FSEL R182, R182, -INF , P3 ;  /* 0xff800000b6b67808 */ /* 0x000fe40001800000 */
[----:B------:R-:W-:Y:S02]  /*8940*/  ISETP.GT.AND P3, PT, R0, 0x20, PT ;  /* 0x000000200000780c */ /* 0x000fe40003f64270 */
[----:B-1----:R-:W-:Y:S02]  /*8950*/  FMNMX.FTZ R3, R2, R3, !PT ;  /* 0x0000000302037209 */ /* 0x002fe40007810000 */
[----:B------:R-:W-:Y:S02]  /*8960*/  FSEL R170, R170, -INF , P3 ;  /* 0xff800000aaaa7808 */ /* 0x000fe40001800000 */
[----:B------:R-:W-:Y:S01]  /*8970*/  ISETP.GT.AND P3, PT, R0, 0x28, PT ;  /* 0x000000280000780c */ /* 0x000fe20003f64270 */
[----:B------:R-:W1:Y:S03]  /*8980*/  SHFL.BFLY PT, R4, R3, 0x1, 0x1f ;  /* 0x0c201f0003047f89 */ /* 0x000e6600000e0000 */
[----:B------:R-:W-:-:S02]  /*8990*/  FSEL R174, R174, -INF , P3 ;  /* 0xff800000aeae7808 */ /* 0x000fc40001800000 */
[----:B------:R-:W-:-:S04]  /*89a0*/  ISETP.GT.AND P3, PT, R0, 0x30, PT ;  /* 0x000000300000780c */ /* 0x000fc80003f64270 */
[----:B------:R-:W-:Y:S02]  /*89b0*/  FSEL R162, R162, -INF , P3 ;  /* 0xff800000a2a27808 */ /* 0x000fe40001800000 */
[----:B------:R-:W-:-:S04]  /*89c0*/  ISETP.GT.AND P3, PT, R0, 0x38, PT ;  /* 0x000000380000780c */ /* 0x000fc80003f64270 */
[----:B------:R-:W-:Y:S02]  /*89d0*/  FSEL R166, R166, -INF , P3 ;  /* 0xff800000a6a67808 */ /* 0x000fe40001800000 */
[----:B------:R-:W-:-:S04]  /*89e0*/  ISETP.GT.AND P3, PT, R0, 0x40, PT ;  /* 0x000000400000780c */ /* 0x000fc80003f64270 */
[----:B------:R-:W-:Y:S02]  /*89f0*/  FSEL R154, R154, -INF , P3 ;  /* 0xff8000009a9a7808 */ /* 0x000fe40001800000 */
[----:B------:R-:W-:Y:S02]  /*8a00*/  ISETP.GT.AND P3, PT, R0, 0x48, PT ;  /* 0x000000480000780c */ /* 0x000fe40003f64270 */
[----:B-1----:R-:W-:Y:S02]  /*8a10*/  FMNMX.FTZ R4, R3, R4, !PT ;  /* 0x0000000403047209 */ /* 0x002fe40007810000 */
[----:B------:R-:W-:Y:S01]  /*8a20*/  FSEL R158, R158, -INF , P3 ;  /* 0xff8000009e9e7808 */ /* 0x000fe20001800000 */
[----:B------:R-:W-:Y:S02]  /*8a30*/  WARPGROUP.DEPBAR.LE gsb0, 0x0 ;  /* 0x00008000000079c5 */ /* 0x000fe40000010000 */
[----:B------:R-:W-:-:S06]  /*8a40*/  WARPGROUP.ARRIVE ;  /* 0x00000000000079c5 */ /* 0x000fcc0000000000 */
[----:B------:R-:W-:Y:S03]  /*8a50*/  HGMMA.64x256x16.F32.BF16 R24, R196, gdesc[UR8].tnspB, R24, gsb0 ;  /* 0x43e00008c4187df0 */ /* 0x000fe60008001818 */
[----:B------:R-:W-:Y:S02]  /*8a60*/  WARPGROUP.DEPBAR.LE gsb0, 0x0 ;  /* 0x00008000000079c5 */ /* 0x000fe40000010000 */
[----:B------:R-:W-:Y:S01]  /*8a70*/  FSEL R197, R186, -INF , P2 ;  /* 0xff800000bac57808 */ /* 0x000fe20001000000 */
[C---:B------:R-:W-:Y:S01]  /*8a80*/  FMUL.FTZ R186, R4.reuse, UR4 ;  /* 0x0000000404ba7c20 */ /* 0x040fe20008410000 */
[----:B------:R-:W-:Y:S01]  /*8a90*/  FSETP.NEU.FTZ.AND P2, PT, R4, -INF , PT ;  /* 0xff8000000400780b */ /* 0x000fe20003f5d000 */
[----:B------:R-:W-:Y:S01]  /*8aa0*/  WARPGROUP.ARRIVE ;  /* 0x00000000000079c5 */ /* 0x000fe20000000000 */
[----:B------:R-:W-:-:S04]  /*8ab0*/  FMNMX.FTZ R2, R197, R20, !PT ;  /* 0x00000014c5027209 */ /* 0x000fc80007810000 */
[----:B------:R-:W-:-:S15]  /*8ac0*/  FMNMX.FTZ R3, R187, R2, !PT ;  /* 0x00000002bb037209 */ /* 0x000fde0007810000 */
[----:B------:R-:W-:Y:S01]  /*8ad0*/  HGMMA.64x256x16.F32.BF16 R24, R192, gdesc[UR4].tnspB, R24, gsb0 ;  /* 0x43e00004c0187df0 */ /* 0x000fe20008001818 */
[----:B------:R-:W-:Y:S02]  /*8ae0*/  FSEL R2, R186, RZ, P2 ;  /* 0x000000ffba027208 */ /* 0x000fe40001000000 */
[----:B------:R-:W-:-:S03]  /*8af0*/  FMNMX.FTZ R186, R190, R3, !PT ;  /* 0x00000003beba7209 */ /* 0x000fc60007810000 */
[--C-:B------:R-:W-:Y:S01]  /*8b00*/  FFMA.FTZ R196, R184, UR4, -R2.reuse ;  /* 0x00000004b8c47c23 */ /* 0x100fe20008010802 */
[----:B------:R-:W-:Y:S01]  /*8b10*/  FMNMX.FTZ R3, R191, R186, !PT ;  /* 0x000000babf037209 */ /* 0x000fe20007810000 */
[--C-:B------:R-:W-:Y:S01]  /*8b20*/  FFMA.FTZ R208, R185, UR4, -R2.reuse ;  /* 0x00000004b9d07c23 */ /* 0x100fe20008010802 */
[----:B------:R-:W-:Y:S01]  /*8b30*/  FSEL R184, R179, -INF , P4 ;  /* 0xff800000b3b87808 */ /* 0x000fe20002000000 */
[--C-:B------:R-:W-:Y:S01]  /*8b40*/  FFMA.FTZ R204, R176, UR4, -R2.reuse ;  /* 0x00000004b0cc7c23 */ /* 0x100fe20008010802 */
[----:B------:R-:W-:Y:S01]  /*8b50*/  FMNMX.FTZ R3, R178, R3, !PT ;  /* 0x00000003b2037209 */ /* 0x000fe20007810000 */
[--C-:B------:R-:W-:Y:S01]  /*8b60*/  FFMA.FTZ R206, R180, UR4, -R2.reuse ;  /* 0x00000004b4ce7c23 */ /* 0x100fe20008010802 */
[----:B------:R-:W-:Y:S01]  /*8b70*/  ISETP.GT.AND P4, PT, R0, 0x19, PT ;  /* 0x000000190000780c */ /* 0x000fe20003f84270 */
[--C-:B------:R-:W-:Y:S01]  /*8b80*/  FFMA.FTZ R177, R177, UR4, -R2.reuse ;  /* 0x00000004b1b17c23 */ /* 0x100fe20008010802 */
[----:B------:R-:W-:Y:S01]  /*8b90*/  FMNMX.FTZ R3, R184, R3, !PT ;  /* 0x00000003b8037209 */ /* 0x000fe20007810000 */
[----:B------:R1:W-:Y:S01]  /*8ba0*/  MUFU.EX2 R179, R196 ;  /* 0x000000c400b37308 */ /* 0x0003e20000000800 */
[----:B------:R-:W-:Y:S01]  /*8bb0*/  FSEL R183, R183, -INF , P4 ;  /* 0xff800000b7b77808 */ /* 0x000fe20002000000 */
[--C-:B------:R-:W-:Y:S01]  /*8bc0*/  FFMA.FTZ R210, R188, UR4, -R2.reuse ;  /* 0x00000004bcd27c23 */ /* 0x100fe20008010802 */
[----:B------:R-:W-:Y:S01]  /*8bd0*/  FMNMX.FTZ R186, R182, R3, !PT ;  /* 0x00000003b6ba7209 */ /* 0x000fe20007810000 */
[--C-:B------:R-:W-:Y:S01]  /*8be0*/  FFMA.FTZ R189, R189, UR4, -R2.reuse ;  /* 0x00000004bdbd7c23 */ /* 0x100fe20008010802 */
[----:B------:R-:W-:Y:S01]  /*8bf0*/  ISETP.GT.AND P4, PT, R0, 0x21, PT ;  /* 0x000000210000780c */ /* 0x000fe20003f84270 */
[--C-:B------:R-:W-:Y:S01]  /*8c00*/  FFMA.FTZ R181, R181, UR4, -R2.reuse ;  /* 0x00000004b5b57c23 */ /* 0x100fe20008010802 */
[----:B------:R-:W-:Y:S01]  /*8c10*/  FMNMX.FTZ R3, R183, R186, !PT ;  /* 0x000000bab7037209 */ /* 0x000fe20007810000 */
[--C-:B------:R-:W-:Y:S01]  /*8c20*/  FFMA.FTZ R200, R168, UR4, -R2.reuse ;  /* 0x00000004a8c87c23 */ /* 0x100fe20008010802 */
[----:B------:R-:W-:Y:S01]  /*8c30*/  FSEL R171, R171, -INF , P4 ;  /* 0xff800000abab7808 */ /* 0x000fe20002000000 */
[--C-:B-1----:R-:W-:Y:S01]  /*8c40*/  FFMA.FTZ R196, R160, UR4, -R2.reuse ;  /* 0x00000004a0c47c23 */ /* 0x102fe20008010802 */
[----:B------:R-:W-:Y:S01]  /*8c50*/  FMNMX.FTZ R186, R170, R3, !PT ;  /* 0x00000003aaba7209 */ /* 0x000fe20007810000 */
[--C-:B------:R-:W-:Y:S01]  /*8c60*/  FFMA.FTZ R169, R169, UR4, -R2.reuse ;  /* 0x00000004a9a97c23 */ /* 0x100fe20008010802 */
[----:B------:R-:W-:Y:S01]  /*8c70*/  ISETP.GT.AND P4, PT, R0, 0x29, PT ;  /* 0x000000290000780c */ /* 0x000fe20003f84270 */
        /* <DEDUP_REMOVED lines=16> */
[----:B------:R-:W-:Y:S01]  /*8d80*/  FFMA.FTZ R2, R157, UR4, -R2 ;  /* 0x000000049d027c23 */ /* 0x000fe20008010802 */
[----:B------:R-:W-:Y:S01]  /*8d90*/  FMNMX.FTZ R3, R163, R176, !PT ;  /* 0x000000b0a3037209 */ /* 0x000fe20007810000 */
[----:B------:R-:W-:Y:S01]  /*8da0*/  MUFU.EX2 R208, R208 ;  /* 0x000000d000d07308 */ /* 0x000fe20000000800 */
[----:B------:R-:W-:-:S02]  /*8db0*/  FSEL R176, R167, -INF , P4 ;  /* 0xff800000a7b07808 */ /* 0x000fc40002000000 */
[----:B------:R-:W-:Y:S02]  /*8dc0*/  FMNMX.FTZ R3, R166, R3, !PT ;  /* 0x00000003a6037209 */ /* 0x000fe40007810000 */
[----:B------:R-:W-:Y:S02]  /*8dd0*/  ISETP.GT.AND P4, PT, R0, 0x41, PT ;  /* 0x000000410000780c */ /* 0x000fe40003f84270 */
[----:B------:R-:W-:Y:S01]  /*8de0*/  FMNMX.FTZ R3, R176, R3, !PT ;  /* 0x00000003b0037209 */ /* 0x000fe20007810000 */
[----:B------:R1:W-:Y:S01]  /*8df0*/  MUFU.EX2 R167, R177 ;  /* 0x000000b100a77308 */ /* 0x0003e20000000800 */
[----:B------:R-:W-:Y:S02]  /*8e00*/  FSEL R155, R155, -INF , P4 ;  /* 0xff8000009b9b7808 */ /* 0x000fe40002000000 */
[----:B------:R-:W-:Y:S02]  /*8e10*/  FMNMX.FTZ R180, R154, R3, !PT ;  /* 0x000000039ab47209 */ /* 0x000fe40007810000 */
[----:B------:R-:W-:-:S02]  /*8e20*/  ISETP.GT.AND P4, PT, R0, 0x49, PT ;  /* 0x000000490000780c */ /* 0x000fc40003f84270 */
[----:B------:R-:W-:Y:S01]  /*8e30*/  FMNMX.FTZ R3, R155, R180, !PT ;  /* 0x000000b49b037209 */ /* 0x000fe20007810000 */
[----:B------:R-:W-:Y:S01]  /*8e40*/  MUFU.EX2 R210, R210 ;  /* 0x000000d200d27308 */ /* 0x000fe20000000800 */
[----:B-1----:R-:W-:Y:S02]  /*8e50*/  FSEL R177, R159, -INF , P4 ;  /* 0xff8000009fb17808 */ /* 0x002fe40002000000 */
[----:B------:R-:W-:-:S04]  /*8e60*/  FMNMX.FTZ R0, R158, R3, !PT ;  /* 0x000000039e007209 */ /* 0x000fc80007810000 */
[----:B------:R-:W-:Y:S01]  /*8e70*/  FMNMX.FTZ R0, R177, R0, !PT ;  /* 0x00000000b1007209 */ /* 0x000fe20007810000 */
[----:B------:R1:W-:Y:S04]  /*8e80*/  MUFU.EX2 R159, R181 ;  /* 0x000000b5009f7308 */ /* 0x0003e80000000800 */
[----:B------:R-:W2:Y:S04]  /*8e90*/  SHFL.BFLY PT, R3, R0, 0x2, 0x1f ;  /* 0x0c401f0000037f89 */ /* 0x000ea800000e0000 */
[----:B------:R-:W-:Y:S08]  /*8ea0*/  MUFU.EX2 R175, R189 ;  /* 0x000000bd00af7308 */ /* 0x000ff00000000800 */
[----:B------:R-:W-:Y:S08]  /*8eb0*/  MUFU.EX2 R204, R204 ;  /* 0x000000cc00cc7308 */ /* 0x000ff00000000800 */
[----:B------:R-:W-:Y:S01]  /*8ec0*/  MUFU.EX2 R206, R206 ;  /* 0x000000ce00ce7308 */ /* 0x000fe20000000800 */
[----:B--2---:R-:W-:-:S02]  /*8ed0*/  FMNMX.FTZ R160, R0, R3, !PT ;  /* 0x0000000300a07209 */ /* 0x004fc40007810000 */
[----:B------:R-:W-:-:S05]  /*8ee0*/  FSEL R0, R4, RZ, P2 ;  /* 0x000000ff04007208 */ /* 0x000fca0001000000 */
[----:B------:R-:W-:Y:S01]  /*8ef0*/  MUFU.EX2 R200, R200 ;  /* 0x000000c800c87308 */ /* 0x000fe20000000800 */
[----:B------:R-:W2:Y:S01]  /*8f00*/  SHFL.BFLY PT, R3, R160, 0x1, 0x1f ;  /* 0x0c201f00a0037f89 */ /* 0x000ea200000e0000 */
[----:B------:R-:W-:-:S04]  /*8f10*/  FADD.FTZ R0, -R0, R21 ;  /* 0x0000001500007221 */ /* 0x000fc80000010100 */
[----:B------:R-:W-:Y:S02]  /*8f20*/  FMUL.FTZ R0, R0, UR4 ;  /* 0x0000000400007c20 */ /* 0x000fe40008410000 */
[----:B------:R-:W-:Y:S08]  /*8f30*/  MUFU.EX2 R21, R2 ;  /* 0x0000000200157308 */ /* 0x000ff00000000800 */
[----:B------:R-:W3:Y:S08]  /*8f40*/  MUFU.EX2 R0, R0 ;  /* 0x0000000000007308 */ /* 0x000ef00000000800 */
[----:B------:R-:W-:Y:S01]  /*8f50*/  MUFU.EX2 R169, R169 ;  /* 0x000000a900a97308 */ /* 0x000fe20000000800 */
[----:B--2---:R-:W-:-:S04]  /*8f60*/  FMNMX.FTZ R3, R160, R3, !PT ;  /* 0x00000003a0037209 */ /* 0x004fc80007810000 */
[C---:B------:R-:W-:Y:S01]  /*8f70*/  FSETP.NEU.FTZ.AND P2, PT, R3.reuse, -INF , PT ;  /* 0xff8000000300780b */ /* 0x040fe20003f5d000 */
[C---:B------:R-:W-:Y:S02]  /*8f80*/  FMUL.FTZ R157, R3.reuse, UR4 ;  /* 0x00000004039d7c20 */ /* 0x040fe40008410000 */
[----:B------:R-:W-:Y:S01]  /*8f90*/  MUFU.EX2 R202, R202 ;  /* 0x000000ca00ca7308 */ /* 0x000fe20000000800 */
[----:B-1----:R-:W-:Y:S01]  /*8fa0*/  FSEL R181, R3, RZ, P2 ;  /* 0x000000ff03b57208 */ /* 0x002fe20001000000 */
[----:B---3--:R-:W-:Y:S01]  /*8fb0*/  FFMA.FTZ R17, R0, R17, R179 ;  /* 0x0000001100117223 */ /* 0x008fe200000100b3 */
[----:B------:R-:W-:Y:S02]  /*8fc0*/  FSEL R157, R157, RZ, P2 ;  /* 0x000000ff9d9d7208 */ /* 0x000fe40001000000 */
[----:B------:R-:W-:Y:S01]  /*8fd0*/  PLOP3.LUT P2, PT, PT, PT, UP0, 0x80, 0x0 ;  /* 0x000000000000781c */ /* 0x000fe20003f4f008 */
[----:B------:R-:W-:Y:S01]  /*8fe0*/  FADD.FTZ R181, -R181, R20 ;  /* 0x00000014b5b57221 */ /* 0x000fe20000010100 */
[----:B------:R-:W-:Y:S01]  /*8ff0*/  FADD.FTZ R17, R208, R17 ;  /* 0x00000011d0117221 */ /* 0x000fe20000010000 */
[--C-:B------:R-:W-:Y:S01]  /*9000*/  FFMA.FTZ R209, R197, UR4, -R157.reuse ;  /* 0x00000004c5d17c23 */ /* 0x100fe2000801089d */
[--C-:B------:R-:W-:Y:S01]  /*9010*/  FFMA.FTZ R160, R187, UR4, -R157.reuse ;  /* 0x00000004bba07c23 */ /* 0x100fe2000801089d */
[----:B------:R-:W-:Y:S01]  /*9020*/  FMUL.FTZ R181, R181, UR4 ;  /* 0x00000004b5b57c20 */ /* 0x000fe20008410000 */
[--C-:B------:R-:W-:Y:S01]  /*9030*/  FFMA.FTZ R211, R190, UR4, -R157.reuse ;  /* 0x00000004bed37c23 */ /* 0x100fe2000801089d */
[--C-:B------:R-:W-:Y:S01]  /*9040*/  FFMA.FTZ R164, R191, UR4, -R157.reuse ;  /* 0x00000004bfa47c23 */ /* 0x100fe2000801089d */
[----:B------:R-:W-:Y:S01]  /*9050*/  FFMA.FTZ R203, R174, UR4, -R157 ;  /* 0x00000004aecb7c23 */ /* 0x000fe2000801089d */
        /* <DEDUP_REMOVED lines=8> */
[----:B------:R-:W1:Y:S01]  /*90e0*/  MUFU.EX2 R2, R181 ;  /* 0x000000b500027308 */ /* 0x000e620000000800 */
[----:B------:R-:W-:Y:S01]  /*90f0*/  FADD.FTZ R174, R204, R183 ;  /* 0x000000b7ccae7221 */ /* 0x000fe20000010000 */
[----:B------:R-:W-:Y:S01]  /*9100*/  FFMA.FTZ R201, R170, UR4, -R157 ;  /* 0x00000004aac97c23 */ /* 0x000fe2000801089d */
[----:B------:R-:W-:-:S02]  /*9110*/  IMAD.U32 R17, RZ, RZ, UR47 ;  /* 0x0000002fff117e24 */ /* 0x000fc4000f8e00ff */
[--C-:B------:R-:W-:Y:S01]  /*9120*/  FFMA.FTZ R199, R166, UR4, -R157.reuse ;  /* 0x00000004a6c77c23 */ /* 0x100fe2000801089d */
[--C-:B------:R-:W-:Y:S01]  /*9130*/  FFMA.FTZ R170, R185, UR4, -R157.reuse ;  /* 0x00000004b9aa7c23 */ /* 0x100fe2000801089d */
[--C-:B------:R-:W-:Y:S01]  /*9140*/  FFMA.FTZ R197, R162, UR4, -R157.reuse ;  /* 0x00000004a2c57c23 */ /* 0x100fe2000801089d */
[--C-:B------:R-:W-:Y:S01]  /*9150*/  FFMA.FTZ R162, R163, UR4, -R157.reuse ;  /* 0x00000004a3a27c23 */ /* 0x100fe2000801089d */
[----:B------:R-:W2:Y:S01]  /*9160*/  MUFU.EX2 R160, R160 ;  /* 0x000000a000a07308 */ /* 0x000ea20000000800 */
[----:B------:R-:W-:Y:S01]  /*9170*/  @!P1 IADD3 R17, R17, 0x38840, RZ ;  /* 0x0003884011119810 */ /* 0x000fe20007ffe0ff */
[--C-:B------:R-:W-:Y:S01]  /*9180*/  FFMA.FTZ R176, R176, UR4, -R157.reuse ;  /* 0x00000004b0b07c23 */ /* 0x100fe2000801089d */
[--C-:B------:R-:W-:Y:S01]  /*9190*/  FFMA.FTZ R155, R155, UR4, -R157.reuse ;  /* 0x000000049b9b7c23 */ /* 0x100fe2000801089d */
[----:B------:R-:W-:Y:S01]  /*91a0*/  FFMA.FTZ R158, R158, UR4, -R157 ;  /* 0x000000049e9e7c23 */ /* 0x000fe2000801089d */
[----:B------:R-:W-:Y:S02]  /*91b0*/  @!P1 PRMT R17, RZ, 0x654, R17 ;  /* 0x00000654ff119816 */ /* 0x000fe40000000011 */
[----:B------:R-:W-:Y:S01]  /*91c0*/  F2FP.BF16.F32.PACK_AB R208, R208, R179 ;  /* 0x000000b3d0d0723e */ /* 0x000fe200000010ff */
[----:B------:R-:W3:Y:S01]  /*91d0*/  MUFU.EX2 R211, R211 ;  /* 0x000000d300d37308 */ /* 0x000ee20000000800 */
[----:B-1----:R-:W-:Y:S01]  /*91e0*/  FFMA.FTZ R5, R2, R5, R209 ;  /* 0x0000000502057223 */ /* 0x002fe200000100d1 */
[----:B------:R-:W-:-:S02]  /*91f0*/  F2FP.BF16.F32.PACK_AB R210, R175, R210 ;  /* 0x000000d2afd2723e */ /* 0x000fc400000010ff */
[----:B------:R-:W-:-:S04]  /*9200*/  F2FP.BF16.F32.PACK_AB R204, R167, R204 ;  /* 0x000000cca7cc723e */ /* 0x000fc800000010ff */
[----:B------:R-:W1:Y:S01]  /*9210*/  MUFU.EX2 R164, R164 ;  /* 0x000000a400a47308 */ /* 0x000e620000000800 */
[----:B--2---:R-:W-:-:S07]  /*9220*/  F2FP.BF16.F32.PACK_AB R209, R160, R209 ;  /* 0x000000d1a0d1723e */ /* 0x004fce00000010ff */
[----:B------:R-:W2:Y:S08]  /*9230*/  MUFU.EX2 R205, R205 ;  /* 0x000000cd00cd7308 */ /* 0x000eb00000000800 */
[----:B------:R4:W-:Y:S08]  /*9240*/  MUFU.EX2 R20, R171 ;  /* 0x000000ab00147308 */ /* 0x0009f00000000800 */
[----:B------:R-:W5:Y:S01]  /*9250*/  MUFU.EX2 R168, R168 ;  /* 0x000000a800a87308 */ /* 0x000f620000000800 */
[----:B----4-:R-:W-:Y:S01]  /*9260*/  FADD.FTZ R171, R167, R174 ;  /* 0x000000aea7ab7221 */ /* 0x010fe20000010000 */
[----:B------:R-:W-:-:S03]  /*9270*/  FADD.FTZ R174, R160, R5 ;  /* 0x00000005a0ae7221 */ /* 0x000fc60000010000 */
[----:B------:R-:W-:Y:S01]  /*9280*/  FADD.FTZ R178, R206, R171 ;  /* 0x000000abceb27221 */ /* 0x000fe20000010000 */
[----:B---3--:R-:W-:Y:S01]  /*9290*/  FADD.FTZ R5, R211, R174 ;  /* 0x000000aed3057221 */ /* 0x008fe20000010000 */
[----:B------:R-:W-:Y:S01]  /*92a0*/  IMAD.U32 R171, RZ, RZ, UR5 ;  /* 0x00000005ffab7e24 */ /* 0x000fe2000f8e00ff */
[----:B------:R-:W3:Y:S01]  /*92b0*/  MUFU.EX2 R207, R207 ;  /* 0x000000cf00cf7308 */ /* 0x000ee20000000800 */
[----:B------:R-:W-:Y:S01]  /*92c0*/  F2FP.BF16.F32.PACK_AB R206, R159, R206 ;  /* 0x000000ce9fce723e */ /* 0x000fe200000010ff */
[C---:B-1----:R-:W-:Y:S01]  /*92d0*/  FADD.FTZ R174, R164.reuse, R5 ;  /* 0x00000005a4ae7221 */ /* 0x042fe20000010000 */
[----:B------:R-:W-:Y:S01]  /*92e0*/  @!P1 VIADD R163, R171, 0x38860 ;  /* 0x00038860aba39836 */ /* 0x000fe20000000000 */
[----:B------:R-:W-:Y:S02]  /*92f0*/  F2FP.BF16.F32.PACK_AB R211, R164, R211 ;  /* 0x000000d3a4d3723e */ /* 0x000fe400000010ff */
[----:B--2---:R-:W-:Y:S02]  /*9300*/  FADD.FTZ R5, R205, R174 ;  /* 0x000000aecd057221 */ /* 0x004fe40000010000 */
[----:B------:R-:W1:Y:S01]  /*9310*/  MUFU.EX2 R172, R172 ;  /* 0x000000ac00ac7308 */ /* 0x000e620000000800 */
[----:B------:R-:W-:Y:S01]  /*9320*/  @!P1 PRMT R163, RZ, 0x654, R163 ;  /* 0x00000654ffa39816 */ /* 0x000fe200000000a3 */
[C---:B-----5:R-:W-:Y:S01]  /*9330*/  FADD.FTZ R166, R168.reuse, R5 ;  /* 0x00000005a8a67221 */ /* 0x060fe20000010000 */
[----:B------:R-:W-:-:S05]  /*9340*/  F2FP.BF16.F32.PACK_AB R205, R168, R205 ;  /* 0x000000cda8cd723e */ /* 0x000fca00000010ff */
[----:B------:R-:W2:Y:S01]  /*9350*/  MUFU.EX2 R201, R201 ;  /* 0x000000c900c97308 */ /* 0x000ea20000000800 */
[----:B---3--:R-:W-:-:S07]  /*9360*/  FADD.FTZ R5, R207, R166 ;  /* 0x000000a6cf057221 */ /* 0x008fce0000010000 */
[----:B------:R-:W-:Y:S01]  /*9370*/  MUFU.EX2 R173, R173 ;  /* 0x000000ad00ad7308 */ /* 0x000fe20000000800 */
[C---:B-1----:R-:W-:Y:S01]  /*9380*/  FADD.FTZ R166, R172.reuse, R5 ;  /* 0x00000005aca67221 */ /* 0x042fe20000010000 */
[----:B------:R-:W-:-:S06]  /*9390*/  F2FP.BF16.F32.PACK_AB R207, R172, R207 ;  /* 0x000000cfaccf723e */ /* 0x000fcc00000010ff */
[----:B------:R-:W1:Y:S01]  /*93a0*/  MUFU.EX2 R203, R203 ;  /* 0x000000cb00cb7308 */ /* 0x000e620000000800 */
[----:B--2---:R-:W-:Y:S01]  /*93b0*/  FADD.FTZ R5, R201, R166 ;  /* 0x000000a6c9057221 */ /* 0x004fe20000010000 */
[----:B------:R-:W-:-:S03]  /*93c0*/  F2FP.BF16.F32.PACK_AB R201, R20, R201 ;  /* 0x000000c914c9723e */ /* 0x000fc600000010ff */
[----:B------:R-:W-:Y:S01]  /*93d0*/  FADD.FTZ R166, R20, R5 ;  /* 0x0000000514a67221 */ /* 0x000fe20000010000 */
[----:B------:R-:W-:Y:S02]  /*93e0*/  IMAD.MOV.U32 R20, RZ, RZ, R3 ;  /* 0x000000ffff147224 */ /* 0x000fe400078e0003 */
[----:B------:R-:W-:Y:S08]  /*93f0*/  MUFU.EX2 R196, R196 ;  /* 0x000000c400c47308 */ /* 0x000ff00000000800 */
[----:B------:R-:W2:Y:S01]  /*9400*/  MUFU.EX2 R170, R170 ;  /* 0x000000aa00aa7308 */ /* 0x000ea20000000800 */
[----:B-1----:R-:W-:Y:S01]  /*9410*/  FADD.FTZ R5, R203, R166 ;  /* 0x000000a6cb057221 */ /* 0x002fe20000010000 */
[----:B------:R-:W-:-:S02]  /*9420*/  WARPGROUP.DEPBAR.LE gsb0, 0x0 ;  /* 0x00008000000079c5 */ /* 0x000fc40000010000 */
[----:B------:R1:W-:Y:S04]  /*9430*/  @!P1 SYNCS.ARRIVE.TRANS64.RED.A1T0 RZ, [R17+URZ], RZ ;  /* 0x000000ff11ff99a7 */ /* 0x0003e8000810043f */
[----:B------:R-:W-:Y:S01]  /*9440*/  MUFU.EX2 R161, R161 ;  /* 0x000000a100a17308 */ /* 0x000fe20000000800 */
[--C-:B------:R-:W-:Y:S01]  /*9450*/  FFMA.FTZ R193, R154, UR4, -R157.reuse ;  /* 0x000000049ac17c23 */ /* 0x100fe2000801089d */
[----:B------:R-:W-:Y:S01]  /*9460*/  FFMA.FTZ R157, R177, UR4, -R157 ;  /* 0x00000004b19d7c23 */ /* 0x000fe2000801089d */
[----:B--2---:R-:W-:Y:S01]  /*9470*/  FADD.FTZ R166, R170, R5 ;  /* 0x00000005aaa67221 */ /* 0x004fe20000010000 */
[----:B-1----:R-:W-:-:S04]  /*9480*/  FADD.FTZ R17, R159, R178 ;  /* 0x000000b29f117221 */ /* 0x002fc80000010000 */
[----:B------:R-:W1:Y:S01]  /*9490*/  MUFU.EX2 R197, R197 ;  /* 0x000000c500c57308 */ /* 0x000e620000000800 */
[----:B------:R2:W-:Y:S01]  /*94a0*/  @!P1 SYNCS.ARRIVE.TRANS64.RED.A1T0 RZ, [R163+URZ], RZ ;  /* 0x000000ffa3ff99a7 */ /* 0x0005e2000810043f */
[----:B------:R-:W-:Y:S01]  /*94b0*/  F2FP.BF16.F32.PACK_AB R203, R170, R203 ;  /* 0x000000cbaacb723e */ /* 0x000fe200000010ff */
[----:B------:R-:W-:Y:S01]  /*94c0*/  FADD.FTZ R178, R200, R17 ;  /* 0x00000011c8b27221 */ /* 0x000fe20000010000 */
[----:B------:R-:W-:-:S03]  /*94d0*/  F2FP.BF16.F32.PACK_AB R200, R169, R200 ;  /* 0x000000c8a9c8723e */ /* 0x000fc600000010ff */
[----:B------:R-:W-:Y:S01]  /*94e0*/  FADD.FTZ R17, R169, R178 ;  /* 0x000000b2a9117221 */ /* 0x000fe20000010000 */
[----:B------:R-:W3:Y:S03]  /*94f0*/  MUFU.EX2 R198, R198 ;  /* 0x000000c600c67308 */ /* 0x000ee60000000800 */
[----:B------:R-:W-:Y:S01]  /*9500*/  FADD.FTZ R174, R202, R17 ;  /* 0x00000011caae7221 */ /* 0x000fe20000010000 */
[----:B------:R-:W-:-:S03]  /*9510*/  F2FP.BF16.F32.PACK_AB R202, R173, R202 ;  /* 0x000000caadca723e */ /* 0x000fc600000010ff */
[----:B------:R-:W-:Y:S01]  /*9520*/  FADD.FTZ R17, R173, R174 ;  /* 0x000000aead117221 */ /* 0x000fe20000010000 */
[----:B------:R-:W4:Y:S01]  /*9530*/  MUFU.EX2 R162, R162 ;  /* 0x000000a200a27308 */ /* 0x000f220000000800 */
[----:B-1----:R-:W-:Y:S02]  /*9540*/  FADD.FTZ R5, R197, R166 ;  /* 0x000000a6c5057221 */ /* 0x002fe40000010000 */
[----:B------:R-:W-:Y:S01]  /*9550*/  FADD.FTZ R174, R196, R17 ;  /* 0x00000011c4ae7221 */ /* 0x000fe20000010000 */
[----:B------:R-:W-:-:S03]  /*9560*/  F2FP.BF16.F32.PACK_AB R196, R161, R196 ;  /* 0x000000c4a1c4723e */ /* 0x000fc600000010ff */
[----:B------:R-:W-:Y:S01]  /*9570*/  FADD.FTZ R17, R161, R174 ;  /* 0x000000aea1117221 */ /* 0x000fe20000010000 */
[----:B------:R-:W1:Y:S03]  /*9580*/  MUFU.EX2 R165, R165 ;  /* 0x000000a500a57308 */ /* 0x000e660000000800 */
[----:B---3--:R-:W-:-:S05]  /*9590*/  FADD.FTZ R174, R198, R17 ;  /* 0x00000011c6ae7221 */ /* 0x008fca0000010000 */
[----:B------:R-:W3:Y:S01]  /*95a0*/  MUFU.EX2 R199, R199 ;  /* 0x000000c700c77308 */ /* 0x000ee20000000800 */
[C---:B----4-:R-:W-:Y:S01]  /*95b0*/  FADD.FTZ R166, R162.reuse, R5 ;  /* 0x00000005a2a67221 */ /* 0x050fe20000010000 */
[----:B------:R-:W-:-:S06]  /*95c0*/  F2FP.BF16.F32.PACK_AB R197, R162, R197 ;  /* 0x000000c5a2c5723e */ /* 0x000fcc00000010ff */
[----:B------:R-:W4:Y:S01]  /*95d0*/  MUFU.EX2 R152, R152 ;  /* 0x0000009800987308 */ /* 0x000f220000000800 */
[C---:B-1----:R-:W-:Y:S01]  /*95e0*/  FADD.FTZ R17, R165.reuse, R174 ;  /* 0x000000aea5117221 */ /* 0x042fe20000010000 */
[----:B------:R-:W-:-:S06]  /*95f0*/  F2FP.BF16.F32.PACK_AB R198, R165, R198 ;  /* 0x000000c6a5c6723e */ /* 0x000fcc00000010ff */
[----:B------:R-:W1:Y:S01]  /*9600*/  MUFU.EX2 R153, R153 ;  /* 0x0000009900997308 */ /* 0x000e620000000800 */
[----:B---3--:R-:W-:-:S07]  /*9610*/  FADD.FTZ R5, R199, R166 ;  /* 0x000000a6c7057221 */ /* 0x008fce0000010000 */
[----:B------:R-:W3:Y:S01]  /*9620*/  MUFU.EX2 R154, R176 ;  /* 0x000000b0009a7308 */ /* 0x000ee20000000800 */
[----:B----4-:R-:W-:-:S07]  /*9630*/  FADD.FTZ R174, R152, R17 ;  /* 0x0000001198ae7221 */ /* 0x010fce0000010000 */
[----:B------:R-:W4:Y:S01]  /*9640*/  MUFU.EX2 R193, R193 ;  /* 0x000000c100c17308 */ /* 0x000f220000000800 */
[C---:B-1----:R-:W-:Y:S01]  /*9650*/  F2FP.BF16.F32.PACK_AB R192, R153.reuse, R152 ;  /* 0x0000009899c0723e */ /* 0x042fe200000010ff */
[----:B------:R-:W-:-:S06]  /*9660*/  FADD.FTZ R17, R153, R174 ;  /* 0x000000ae99117221 */ /* 0x000fcc0000010000 */
[----:B------:R-:W1:Y:S01]  /*9670*/  MUFU.EX2 R155, R155 ;  /* 0x0000009b009b7308 */ /* 0x000e620000000800 */
[C---:B---3--:R-:W-:Y:S01]  /*9680*/  FADD.FTZ R152, R154.reuse, R5 ;  /* 0x000000059a987221 */ /* 0x048fe20000010000 */
[----:B------:R-:W-:-:S06]  /*9690*/  F2FP.BF16.F32.PACK_AB R199, R154, R199 ;  /* 0x000000c79ac7723e */ /* 0x000fcc00000010ff */
[----:B------:R-:W3:Y:S01]  /*96a0*/  MUFU.EX2 R156, R156 ;  /* 0x0000009c009c7308 */ /* 0x000ee20000000800 */
[----:B----4-:R-:W-:-:S07]  /*96b0*/  FADD.FTZ R152, R193, R152 ;  /* 0x00000098c1987221 */ /* 0x010fce0000010000 */
[----:B------:R-:W4:Y:S01]  /*96c0*/  MUFU.EX2 R195, R158 ;  /* 0x0000009e00c37308 */ /* 0x000f220000000800 */
[C---:B-1----:R-:W-:Y:S01]  /*96d0*/  FADD.FTZ R152, R155.reuse, R152 ;  /* 0x000000989b987221 */ /* 0x042fe20000010000 */
[----:B------:R-:W-:-:S06]  /*96e0*/  F2FP.BF16.F32.PACK_AB R193, R155, R193 ;  /* 0x000000c19bc1723e */ /* 0x000fcc00000010ff */
[----:B------:R-:W1:Y:S01]  /*96f0*/  MUFU.EX2 R157, R157 ;  /* 0x0000009d009d7308 */ /* 0x000e620000000800 */
[----:B---3--:R-:W-:Y:S01]  /*9700*/  FADD.FTZ R174, R156, R17 ;  /* 0x000000119cae7221 */ /* 0x008fe20000010000 */
[----:B------:R-:W-:-:S03]  /*9710*/  F2FP.BF16.F32.PACK_AB R194, R21, R156 ;  /* 0x0000009c15c2723e */ /* 0x000fc600000010ff */
[----:B------:R-:W-:Y:S01]  /*9720*/  FADD.FTZ R17, R21, R174 ;  /* 0x000000ae15117221 */ /* 0x000fe20000010000 */
[----:B------:R-:W-:Y:S01]  /*9730*/  MOV R21, R4 ;  /* 0x0000000400157202 */ /* 0x000fe20000000f00 */
[----:B----4-:R-:W-:-:S04]  /*9740*/  FADD.FTZ R152, R195, R152 ;  /* 0x00000098c3987221 */ /* 0x010fc80000010000 */
[C---:B-1----:R-:W-:Y:S01]  /*9750*/  FADD.FTZ R5, R157.reuse, R152 ;  /* 0x000000989d057221 */ /* 0x042fe20000010000 */
[----:B------:R-:W-:Y:S01]  /*9760*/  F2FP.BF16.F32.PACK_AB R195, R157, R195 ;  /* 0x000000c39dc3723e */ /* 0x000fe200000010ff */
[----:B--2---:R-:W-:Y:S06]  /*9770*/  @P2 BRA `(.L_x_1962) ;  /* 0xffffffc000c42947 */ /* 0x004fec000383ffff */
.L_x_1953:
[----:B------:R-:W-:-:S13]  /*9780*/  ISETP.LE.AND P2, PT, RZ, UR45, PT ;  /* 0x0000002dff007c0c */ /* 0x000fda000bf43270 */
[----:B------:R-:W-:Y:S05]  /*9790*/  @!P2 BRA `(.L_x_1963) ;  /* 0x0000003800c0a947 */ /* 0x000fea0003800000 */
[----:B------:R-:W-:Y:S01]  /*97a0*/  R2UR UR47, R16 ;  /* 0x00000000102f72ca */ /* 0x000fe200000e0000 */
[----:B------:R-:W-:Y:S01]  /*97b0*/  IMAD.MOV.U32 R20, RZ, RZ, R3 ;  /* 0x000000ffff147224 */ /* 0x000fe200078e0003 */
[----:B------:R-:W-:Y:S01]  /*97c0*/  MOV R21, R4 ;  /* 0x0000000400157202 */ /* 0x000fe20000000f00 */
[----:B------:R-:W-:Y:S01]  /*97d0*/  UMOV UR41, UR46 ;  /* 0x0000002e00297c82 */ /* 0x000fe20008000000 */
[----:B------:R-:W-:-:S11]  /*97e0*/  ULDC UR61, c[0x0][0x988] ;  /* 0x00026200003d7ab9 */ /* 0x000fd60000000800 */
.L_x_1972:
        /* <DEDUP_REMOVED lines=8> */
.L_x_1964:
[----:B------:R-:W-:Y:S01]  /*9870*/  R2UR UR5, R16 ;  /* 0x00000000100572ca */ /* 0x000fe200000e0000 */
[----:B------:R-:W-:-:S12]  /*9880*/  ULEA UR4, UR46, UR60, 0x3 ;  /* 0x0000003c2e047291 */ /* 0x000fd8000f8e183f */
[----:B------:R-:W-:-:S05]  /*9890*/  IMAD.U32 R3, RZ, RZ, UR5 ;  /* 0x00000005ff037e24 */ /* 0x000fca000f8e00ff */
[----:B------:R-:W-:-:S04]  /*98a0*/  SHF.L.U32 R3, R3, 0x1f, RZ ;  /* 0x0000001f03037819 */ /* 0x000fc800000006ff */
[----:B------:R1:W2:Y:S01]  /*98b0*/  SYNCS.PHASECHK.TRANS64.TRYWAIT P2, [UR4+0x38830], R3 ;  /* 0x03883003ff0075a7 */ /* 0x0002a20008040144 */
[----:B------:R-:W-:Y:S05]  /*98c0*/  @!P0 BRA `(.L_x_1965) ;  /* 0x0000000000048947 */ /* 0x000fea0003800000 */
[----:B------:R-:W-:Y:S01]  /*98d0*/  BPT.TRAP 0x1 ;  /* 0x000000040000795c */ /* 0x000fe20000300000 */
.L_x_1965:
[----:B--2---:R-:W-:Y:S05]  /*98e0*/  @P2 BRA `(.L_x_1966) ;  /* 0x0000000000082947 */ /* 0x004fea0003800000 */
[----:B------:R-:W2:Y:S02]  /*98f0*/  SYNCS.PHASECHK.TRANS64.TRYWAIT P2, [UR4+0x38830], R3 ;  /* 0x03883003ff0075a7 */ /* 0x000ea40008040144 */
[----:B--2---:R-:W-:Y:S05]  /*9900*/  @!P2 BRA `(.L_x_1967) ;  /* 0x0000009c00d4a947 */ /* 0x004fea0003800000 */
.L_x_1966:
[----:B------:R-:W-:Y:S01]  /*9910*/  R2UR UR14, R18 ;  /* 0x00000000120e72ca */ /* 0x000fe200000e0000 */
[----:B------:R-:W-:Y:S01]  /*9920*/  UIMAD UR4, UR46, 0xa00, UR40 ;  /* 0x00000a002e0478a4 */ /* 0x000fe2000f8e0228 */
[----:B------:R-:W-:Y:S01]  /*9930*/  R2UR UR15, R19 ;  /* 0x00000000130f72ca */ /* 0x000fe200000e0000 */
[----:B------:R-:W-:Y:S01]  /*9940*/  WARPGROUP.ARRIVE ;  /* 0x00000000000079c5 */ /* 0x000fe20000000000 */
[----:B------:R-:W-:Y:S01]  /*9950*/  UMOV UR59, 0x40000040 ;  /* 0x40000040003b7882 */ /* 0x000fe20000000000 */
[----:B------:R-:W-:Y:S01]  /*9960*/  UIADD3 UR6, UR4, 0x80, URZ ;  /* 0x0000008004067890 */ /* 0x000fe2000fffe03f */
[----:B------:R-:W-:Y:S01]  /*9970*/  R2UR UR10, R14 ;  /* 0x000000000e0a72ca */ /* 0x000fe200000e0000 */
[----:B------:R-:W-:Y:S01]  /*9980*/  UIADD3 UR5, UR4, 0x100, URZ ;  /* 0x0000010004057890 */ /* 0x000fe2000fffe03f */
[----:B------:R-:W-:Y:S01]  /*9990*/  R2UR UR11, R15 ;  /* 0x000000000f0b72ca */ /* 0x000fe200000e0000 */
[----:B------:R-:W-:Y:S01]  /*99a0*/  UMOV UR58, UR4 ;  /* 0x00000004003a7c82 */ /* 0x000fe20008000000 */
[----:B------:R-:W-:Y:S01]  /*99b0*/  R2UR UR18, R12 ;  /* 0x000000000c1272ca */ /* 0x000fe200000e0000 */
[----:B------:R-:W-:Y:S01]  /*99c0*/  UIADD3 UR22, UR4, 0x500, URZ ;  /* 0x0000050004167890 */ /* 0x000fe2000fffe03f */
[----:B------:R-:W-:Y:S01]  /*99d0*/  R2UR UR19, R13 ;  /* 0x000000000d1372ca */ /* 0x000fe200000e0000 */
[----:B------:R-:W-:Y:S01]  /*99e0*/  UMOV UR56, UR14 ;  /* 0x0000000e00387c82 */ /* 0x000fe20008000000 */
[----:B------:R-:W-:Y:S01]  /*99f0*/  UMOV UR23, 0x40000040 ;  /* 0x4000004000177882 */ /* 0x000fe20000000000 */
        /* <DEDUP_REMOVED lines=625> */
[----:B------:R-:W-:-:S03]  /*c110*/  UIADD3 UR6, UR4, 0x906, URZ ;  /* 0x0000090604067890 */ /* 0x000fc6000fffe03f */
        /* <DEDUP_REMOVED lines=25> */
.L_x_1968:
[----:B------:R-:W-:Y:S01]  /*c2b0*/  ULEA UR5, UR41, UR60, 0x3 ;  /* 0x0000003c29057291 */ /* 0x000fe2000f8e183f */
[----:B------:R-:W-:-:S04]  /*c2c0*/  MOV R0, UR47 ;  /* 0x0000002f00007c02 */ /* 0x000fc80008000f00 */
[----:B------:R-:W-:-:S04]  /*c2d0*/  SHF.L.U32 R0, R0, 0x1f, RZ ;  /* 0x0000001f00007819 */ /* 0x000fc800000006ff */
[----:B------:R3:W4:Y:S01]  /*c2e0*/  SYNCS.PHASECHK.TRANS64.TRYWAIT P2, [UR5+0x38850], R0 ;  /* 0x03885000ff0075a7 */ /* 0x0007220008040145 */
[----:B------:R-:W-:Y:S05]  /*c2f0*/  @!P0 BRA `(.L_x_1969) ;  /* 0x0000000000048947 */ /* 0x000fea0003800000 */
[----:B------:R-:W-:Y:S01]  /*c300*/  BPT.TRAP 0x1 ;  /* 0x000000040000795c */ /* 0x000fe20000300000 */
.L_x_1969:
[----:B----4-:R-:W-:Y:S05]  /*c310*/  @P2 BRA `(.L_x_1970) ;  /* 0x0000000000082947 */ /* 0x010fea0003800000 */
[----:B------:R-:W4:Y:S02]  /*c320*/  SYNCS.PHASECHK.TRANS64.TRYWAIT P2, [UR5+0x38850], R0 ;  /* 0x03885000ff0075a7 */ /* 0x000f240008040145 */
[----:B----4-:R-:W-:Y:S05]  /*c330*/  @!P2 BRA `(.L_x_1971) ;  /* 0x000000740060a947 */ /* 0x010fea0003800000 */
.L_x_1970:
[----:B------:R-:W-:Y:S01]  /*c340*/  UIADD3 UR4, UR60, 0x400, URZ ;  /* 0x000004003c047890 */ /* 0x000fe2000fffe03f */
[----:B------:R-:W-:Y:S01]  /*c350*/  WARPGROUP.ARRIVE ;  /* 0x00000000000079c5 */ /* 0x000fe20000000000 */
[----:B------:R-:W-:Y:S01]  /*c360*/  UMOV UR7, 0x40000040 ;  /* 0x4000004000077882 */ /* 0x000fe20000000000 */
[----:B-1-3--:R-:W-:Y:S01]  /*c370*/  FMNMX.FTZ R0, R184, R21, !PT ;  /* 0x00000015b8007209 */ /* 0x00afe20007810000 */
[----:B------:R-:W-:Y:S01]  /*c380*/  USHF.R.U32.HI UR4, URZ, 0x4, UR4 ;  /* 0x000000043f047899 */ /* 0x000fe20008011604 */
[----:B------:R-:W-:Y:S02]  /*c390*/  ISETP.LT.AND P2, PT, RZ, UR45, PT ;  /* 0x0000002dff007c0c */ /* 0x000fe4000bf41270 */
[----:B--2---:R-:W-:Y:S01]  /*c3a0*/  FMNMX.FTZ R3, R185, R0, !PT ;  /* 0x00000000b9037209 */ /* 0x004fe20007810000 */
[----:B------:R-:W-:Y:S01]  /*c3b0*/  ULOP3.LUT UR4, UR4, 0x3fff, URZ, 0xc0, !UPT ;  /* 0x00003fff04047892 */ /* 0x000fe2000f8ec03f */
[----:B------:R-:W-:Y:S02]  /*c3c0*/  R2UR UR47, R16 ;  /* 0x00000000102f72ca */ /* 0x000fe400000e0000 */
[----:B------:R-:W-:Y:S01]  /*c3d0*/  FMNMX.FTZ R0, R188, R3, !PT ;  /* 0x00000003bc007209 */ /* 0x000fe20007810000 */
[----:B------:R-:W-:-:S03]  /*c3e0*/  ULOP3.LUT UR4, UR4, 0x2800000, URZ, 0xfc, !UPT ;  /* 0x0280000004047892 */ /* 0x000fc6000f8efc3f */
[----:B------:R-:W-:Y:S01]  /*c3f0*/  FMNMX.FTZ R3, R189, R0, !PT ;  /* 0x00000000bd037209 */ /* 0x000fe20007810000 */
[----:B------:R-:W-:-:S03]  /*c400*/  UIMAD UR10, UR41, 0xa00, UR4 ;  /* 0x00000a00290a78a4 */ /* 0x000fc6000f8e0204 */
[----:B------:R-:W-:Y:S01]  /*c410*/  FMNMX.FTZ R0, R176, R3, !PT ;  /* 0x00000003b0007209 */ /* 0x000fe20007810000 */
[----:B------:R-:W-:Y:S01]  /*c420*/  UMOV UR4, UR61 ;  /* 0x0000003d00047c82 */ /* 0x000fe20008000000 */
[----:B------:R-:W-:Y:S02]  /*c430*/  UMOV UR41, UR46 ;  /* 0x0000002e00297c82 */ /* 0x000fe40008000000 */
        /* <DEDUP_REMOVED lines=33> */
[----:B------:R-:W-:Y:S01]  /*c650*/  WARPGROUP.ARRIVE ;  /* 0x00000000000079c5 */ /* 0x000fe20000000000 */
[----:B-1----:R-:W-:-:S15]  /*c660*/  FMNMX.FTZ R200, R2, R3, !PT ;  /* 0x0000000302c87209 */ /* 0x002fde0007810000 */
[----:B------:R-:W-:-:S07]  /*c670*/  NOP ;  /* 0x0000000000007918 */ /* 0x000fce0000000000 */
[----:B------:R-:W-:Y:S01]  /*c680*/  HGMMA.64x256x16.F32.BF16 R24, R196, gdesc[UR4].tnspB, R24, gsb0 ;  /* 0x43e00004c4187df0 */ /* 0x000fe20008001818 */
[----:B------:R-:W1:Y:S01]  /*c690*/  SHFL.BFLY PT, R3, R200, 0x1, 0x1f ;  /* 0x0c201f00c8037f89 */ /* 0x000e6200000e0000 */
[----:B------:R-:W-:Y:S01]  /*c6a0*/  UIADD3 UR6, UR10, 0x200, URZ ;  /* 0x000002000a067890 */ /* 0x000fe2000fffe03f */
[----:B------:R-:W-:Y:S01]  /*c6b0*/  UMOV UR7, 0x40000040 ;  /* 0x4000004000077882 */ /* 0x000fe20000000000 */
[----:B-1----:R-:W-:Y:S02]  /*c6c0*/  FMNMX.FTZ R4, R200, R3, !PT ;  /* 0x00000003c8047209 */ /* 0x002fe40007810000 */
        /* <DEDUP_REMOVED lines=17> */
[--C-:B-1----:R-:W-:Y:S01]  /*c7e0*/  FFMA.FTZ R21, R152, UR4, -R2.reuse ;  /* 0x0000000498157c23 */ /* 0x102fe20008010802 */
        /* <DEDUP_REMOVED lines=22> */
[----:B------:R-:W-:Y:S01]  /*c950*/  FMNMX.FTZ R196, R190, R3, !PT ;  /* 0x00000003bec47209 */ /* 0x000fe20007810000 */
[--C-:B------:R-:W-:Y:S01]  /*c960*/  FFMA.FTZ R197, R184, UR4, -R2.reuse ;  /* 0x00000004b8c57c23 */ /* 0x100fe20008010802 */
[--C-:B------:R-:W-:Y:S02]  /*c970*/  FFMA.FTZ R198, R164, UR4, -R2.reuse ;  /* 0x00000004a4c67c23 */ /* 0x100fe40008010802 */
[----:B------:R-:W-:Y:S01]  /*c980*/  FMNMX.FTZ R3, R191, R196, !PT ;  /* 0x000000c4bf037209 */ /* 0x000fe20007810000 */
[----:B------:R-:W-:Y:S01]  /*c990*/  HGMMA.64x256x16.F32.BF16 R24, R192, gdesc[UR4].tnspB, R24, gsb0 ;  /* 0x43e00004c0187df0 */ /* 0x000fe20008001818 */
[----:B------:R-:W-:Y:S01]  /*c9a0*/  FFMA.FTZ R196, R160, UR4, -R2 ;  /* 0x00000004a0c47c23 */ /* 0x000fe20008010802 */
[----:B------:R-:W-:Y:S01]  /*c9b0*/  MUFU.EX2 R197, R197 ;  /* 0x000000c500c57308 */ /* 0x000fe20000000800 */
[----:B------:R-:W-:-:S04]  /*c9c0*/  FMNMX.FTZ R184, R178, R3, !PT ;  /* 0x00000003b2b87209 */ /* 0x000fc80007810000 */
[----:B------:R-:W-:-:S03]  /*c9d0*/  FMNMX.FTZ R3, R179, R184, !PT ;  /* 0x000000b8b3037209 */ /* 0x000fc60007810000 */
[----:B------:R-:W-:Y:S01]  /*c9e0*/  MUFU.EX2 R196, R196 ;  /* 0x000000c400c47308 */ /* 0x000fe20000000800 */
[----:B------:R-:W-:-:S04]  /*c9f0*/  FMNMX.FTZ R184, R182, R3, !PT ;  /* 0x00000003b6b87209 */ /* 0x000fc80007810000 */
[----:B------:R-:W-:-:S03]  /*ca00*/  FMNMX.FTZ R3, R183, R184, !PT ;  /* 0x000000b8b7037209 */ /* 0x000fc60007810000 */
[----:B------:R-:W-:Y:S01]  /*ca10*/  MUFU.EX2 R198, R198 ;  /* 0x000000c600c67308 */ /* 0x000fe20000000800 */
        /* <DEDUP_REMOVED lines=12> */
[----:B------:R-:W1:Y:S02]  /*cae0*/  SHFL.BFLY PT, R3, R176, 0x2, 0x1f ;  /* 0x0c401f00b0037f89 */ /* 0x000e6400000e0000 */
[----:B-1----:R-:W-:-:S05]  /*caf0*/  FMNMX.FTZ R160, R176, R3, !PT ;  /* 0x00000003b0a07209 */ /* 0x002fca0007810000 */
[----:B------:R-:W1:Y:S02]  /*cb00*/  SHFL.BFLY PT, R3, R160, 0x1, 0x1f ;  /* 0x0c201f00a0037f89 */ /* 0x000e6400000e0000 */
[----:B-1----:R-:W-:-:S05]  /*cb10*/  FMNMX.FTZ R3, R160, R3, !PT ;  /* 0x00000003a0037209 */ /* 0x002fca0007810000 */
        /* <DEDUP_REMOVED lines=8> */
[----:B------:R-:W-:Y:S01]  /*cba0*/  FFMA.FTZ R205, R178, UR4, -R156 ;  /* 0x00000004b2cd7c23 */ /* 0x000fe2000801089c */
[----:B------:R-:W-:Y:S01]  /*cbb0*/  MUFU.EX2 R2, R2 ;  /* 0x0000000200027308 */ /* 0x000fe20000000800 */
[----:B-1----:R-:W-:-:S02]  /*cbc0*/  IMAD.U32 R157, RZ, RZ, UR46 ;  /* 0x0000002eff9d7e24 */ /* 0x002fc4000f8e00ff */
[--C-:B------:R-:W-:Y:S01]  /*cbd0*/  FFMA.FTZ R168, R179, UR4, -R156.reuse ;  /* 0x00000004b3a87c23 */ /* 0x100fe2000801089c */
[--C-:B------:R-:W-:Y:S01]  /*cbe0*/  FFMA.FTZ R207, R182, UR4, -R156.reuse ;  /* 0x00000004b6cf7c23 */ /* 0x100fe2000801089c */
[--C-:B------:R-:W-:Y:S01]  /*cbf0*/  FFMA.FTZ R172, R183, UR4, -R156.reuse ;  /* 0x00000004b7ac7c23 */ /* 0x100fe2000801089c */
[--C-:B------:R-:W-:Y:S01]  /*cc00*/  FFMA.FTZ R201, R170, UR4, -R156.reuse ;  /* 0x00000004aac97c23 */ /* 0x100fe2000801089c */
[----:B------:R-:W-:Y:S01]  /*cc10*/  @!P1 LEA R157, R157, UR60, 0x3 ;  /* 0x0000003c9d9d9c11 */ /* 0x000fe2000f8e18ff */
[--C-:B------:R-:W-:Y:S01]  /*cc20*/  FFMA.FTZ R199, R166, UR4, -R156.reuse ;  /* 0x00000004a6c77c23 */ /* 0x100fe2000801089c */
[----:B------:R-:W1:Y:S01]  /*cc30*/  MUFU.EX2 R209, R209 ;  /* 0x000000d100d17308 */ /* 0x000e620000000800 */
[--C-:B------:R-:W-:Y:S01]  /*cc40*/  FFMA.FTZ R170, R171, UR4, -R156.reuse ;  /* 0x00000004abaa7c23 */ /* 0x100fe2000801089c */
[--C-:B------:R-:W-:Y:S01]  /*cc50*/  FFMA.FTZ R203, R174, UR4, -R156.reuse ;  /* 0x00000004aecb7c23 */ /* 0x100fe2000801089c */
[----:B------:R-:W-:Y:S02]  /*cc60*/  @!P1 VIADD R157, R157, 0x38840 ;  /* 0x000388409d9d9836 */ /* 0x000fe40000000000 */
[--C-:B------:R-:W-:Y:S01]  /*cc70*/  FFMA.FTZ R174, R175, UR4, -R156.reuse ;  /* 0x00000004afae7c23 */ /* 0x100fe2000801089c */
[--C-:B------:R-:W-:Y:S01]  /*cc80*/  FFMA.FTZ R167, R167, UR4, -R156.reuse ;  /* 0x00000004a7a77c23 */ /* 0x100fe2000801089c */
[--C-:B------:R-:W-:Y:S01]  /*cc90*/  FFMA.FTZ R155, R155, UR4, -R156.reuse ;  /* 0x000000049b9b7c23 */ /* 0x100fe2000801089c */
[----:B------:R-:W-:Y:S01]  /*cca0*/  FFMA.FTZ R158, R158, UR4, -R156 ;  /* 0x000000049e9e7c23 */ /* 0x000fe2000801089c */
[----:B------:R-:W2:Y:S01]  /*ccb0*/  MUFU.EX2 R160, R160 ;  /* 0x000000a000a07308 */ /* 0x000ea20000000800 */
[----:B------:R-:W-:-:S02]  /*ccc0*/  @!P1 PRMT R157, RZ, 0x654, R157 ;  /* 0x00000654ff9d9816 */ /* 0x000fc4000000009d */
[----:B------:R-:W-:Y:S01]  /*ccd0*/  MOV R171, UR5 ;  /* 0x0000000500ab7c02 */ /* 0x000fe20008000f00 */
[----:B------:R-:W-:-:S04]  /*cce0*/  UIADD3 UR5, UR45, -0x1, URZ ;  /* 0xffffffff2d057890 */ /* 0x000fc8000fffe03f */
[----:B------:R-:W3:Y:S01]  /*ccf0*/  MUFU.EX2 R211, R211 ;  /* 0x000000d300d37308 */ /* 0x000ee20000000800 */
[----:B-1----:R-:W-:Y:S01]  /*cd00*/  FFMA.FTZ R165, R2, R5, R209 ;  /* 0x0000000502a57223 */ /* 0x002fe200000100d1 */
[----:B------:R-:W-:Y:S01]  /*cd10*/  @!P1 VIADD R171, R171, 0x38860 ;  /* 0x00038860abab9836 */ /* 0x000fe20000000000 */
[----:B------:R-:W-:-:S04]  /*cd20*/  UMOV UR45, UR5 ;  /* 0x00000005002d7c82 */ /* 0x000fc80008000000 */
[----:B------:R-:W-:Y:S01]  /*cd30*/  @!P1 PRMT R171, RZ, 0x654, R171 ;  /* 0x00000654ffab9816 */ /* 0x000fe200000000ab */
[----:B------:R-:W1:Y:S01]  /*cd40*/  MUFU.EX2 R164, R164 ;  /* 0x000000a400a47308 */ /* 0x000e620000000800 */
[C---:B--2---:R-:W-:Y:S01]  /*cd50*/  FADD.FTZ R176, R160.reuse, R165 ;  /* 0x000000a5a0b07221 */ /* 0x044fe20000010000 */
[----:B------:R-:W-:-:S06]  /*cd60*/  F2FP.BF16.F32.PACK_AB R209, R160, R209 ;  /* 0x000000d1a0d1723e */ /* 0x000fcc00000010ff */
[----:B------:R-:W2:Y:S08]  /*cd70*/  MUFU.EX2 R205, R205 ;  /* 0x000000cd00cd7308 */ /* 0x000eb00000000800 */
[----:B------:R-:W4:Y:S08]  /*cd80*/  MUFU.EX2 R168, R168 ;  /* 0x000000a800a87308 */ /* 0x000f300000000800 */
[----:B------:R-:W5:Y:S08]  /*cd90*/  MUFU.EX2 R207, R207 ;  /* 0x000000cf00cf7308 */ /* 0x000f700000000800 */
[----:B------:R-:W5:Y:S08]  /*cda0*/  MUFU.EX2 R172, R172 ;  /* 0x000000ac00ac7308 */ /* 0x000f700000000800 */
[----:B------:R-:W5:Y:S08]  /*cdb0*/  MUFU.EX2 R201, R201 ;  /* 0x000000c900c97308 */ /* 0x000f700000000800 */
[----:B------:R-:W-:Y:S08]  /*cdc0*/  MUFU.EX2 R170, R170 ;  /* 0x000000aa00aa7308 */ /* 0x000ff00000000800 */
[----:B------:R-:W-:Y:S08]  /*cdd0*/  MUFU.EX2 R203, R203 ;  /* 0x000000cb00cb7308 */ /* 0x000ff00000000800 */
[----:B------:R-:W-:Y:S08]  /*cde0*/  MUFU.EX2 R174, R174 ;  /* 0x000000ae00ae7308 */ /* 0x000ff00000000800 */
[----:B------:R-:W-:Y:S08]  /*cdf0*/  MUFU.EX2 R199, R199 ;  /* 0x000000c700c77308 */ /* 0x000ff00000000800 */
[----:B------:R-:W-:Y:S08]  /*ce00*/  MUFU.EX2 R155, R155 ;  /* 0x0000009b009b7308 */ /* 0x000ff00000000800 */
[----:B------:R-:W-:Y:S01]  /*ce10*/  MUFU.EX2 R158, R158 ;  /* 0x0000009e009e7308 */ /* 0x000fe20000000800 */
[----:B------:R-:W-:-:S02]  /*ce20*/  WARPGROUP.DEPBAR.LE gsb0, 0x0 ;  /* 0x00008000000079c5 */ /* 0x000fc40000010000 */
[----:B------:R3:W-:Y:S01]  /*ce30*/  @!P1 SYNCS.ARRIVE.TRANS64.RED.A1T0 RZ, [R157+URZ], RZ ;  /* 0x000000ff9dff99a7 */ /* 0x0007e2000810043f */
[----:B------:R-:W-:Y:S02]  /*ce40*/  F2FP.BF16.F32.PACK_AB R192, R152, R21 ;  /* 0x0000001598c0723e */ /* 0x000fe400000010ff */
[----:B------:R-:W-:Y:S01]  /*ce50*/  F2FP.BF16.F32.PACK_AB R194, R20, R153 ;  /* 0x0000009914c2723e */ /* 0x000fe200000010ff */
[----:B---3--:R-:W-:Y:S01]  /*ce60*/  FFMA.FTZ R157, R0, R17, R197 ;  /* 0x00000011009d7223 */ /* 0x008fe200000100c5 */
[--C-:B------:R-:W-:Y:S01]  /*ce70*/  FFMA.FTZ R17, R162, UR4, -R156.reuse ;  /* 0x00000004a2117c23 */ /* 0x100fe2000801089c */
[----:B------:R-:W-:Y:S01]  /*ce80*/  FFMA.FTZ R162, R163, UR4, -R156 ;  /* 0x00000004a3a27c23 */ /* 0x000fe2000801089c */
[----:B------:R3:W-:Y:S01]  /*ce90*/  @!P1 SYNCS.ARRIVE.TRANS64.RED.A1T0 RZ, [R171+URZ], RZ ;  /* 0x000000ffabff99a7 */ /* 0x0007e2000810043f */
[C---:B------:R-:W-:Y:S01]  /*cea0*/  FADD.FTZ R157, R208.reuse, R157 ;  /* 0x0000009dd09d7221 */ /* 0x040fe20000010000 */
[----:B------:R2:W-:Y:S01]  /*ceb0*/  MUFU.EX2 R5, R17 ;  /* 0x0000001100057308 */ /* 0x0005e20000000800 */
[----:B------:R-:W-:-:S02]  /*cec0*/  F2FP.BF16.F32.PACK_AB R208, R208, R197 ;  /* 0x000000c5d0d0723e */ /* 0x000fc400000010ff */
[----:B------:R-:W-:Y:S01]  /*ced0*/  FADD.FTZ R178, R210, R157 ;  /* 0x0000009dd2b27221 */ /* 0x000fe20000010000 */
[----:B------:R-:W-:Y:S01]  /*cee0*/  FADD.FTZ R157, R211, R176 ;  /* 0x000000b0d39d7221 */ /* 0x000fe20000010000 */
[C---:B-1----:R-:W-:Y:S02]  /*cef0*/  F2FP.BF16.F32.PACK_AB R211, R164.reuse, R211 ;  /* 0x000000d3a4d3723e */ /* 0x042fe400000010ff */
[----:B------:R-:W-:Y:S01]  /*cf00*/  FADD.FTZ R163, R189, R178 ;  /* 0x000000b2bda37221 */ /* 0x000fe20000010000 */
[----:B------:R-:W-:Y:S01]  /*cf10*/  FADD.FTZ R166, R164, R157 ;  /* 0x0000009da4a67221 */ /* 0x000fe20000010000 */
[--C-:B--2---:R-:W-:Y:S01]  /*cf20*/  FFMA.FTZ R17, R154, UR4, -R156.reuse ;  /* 0x000000049a117c23 */ /* 0x104fe2000801089c */
[----:B------:R-:W-:Y:S01]  /*cf30*/  FFMA.FTZ R156, R159, UR4, -R156 ;  /* 0x000000049f9c7c23 */ /* 0x000fe2000801089c */
[----:B------:R-:W-:Y:S01]  /*cf40*/  FADD.FTZ R176, R204, R163 ;  /* 0x000000a3ccb07221 */ /* 0x000fe20000010000 */
[----:B------:R-:W-:Y:S01]  /*cf50*/  FADD.FTZ R157, R205, R166 ;  /* 0x000000a6cd9d7221 */ /* 0x000fe20000010000 */
[----:B------:R-:W1:Y:S01]  /*cf60*/  MUFU.EX2 R162, R162 ;  /* 0x000000a200a27308 */ /* 0x000e620000000800 */
[----:B------:R-:W-:Y:S01]  /*cf70*/  F2FP.BF16.F32.PACK_AB R210, R189, R210 ;  /* 0x000000d2bdd2723e */ /* 0x000fe200000010ff */
[C---:B------:R-:W-:Y:S01]  /*cf80*/  FADD.FTZ R163, R177.reuse, R176 ;  /* 0x000000b0b1a37221 */ /* 0x040fe20000010000 */
[----:B----4-:R-:W-:Y:S01]  /*cf90*/  FADD.FTZ R154, R168, R157 ;  /* 0x0000009da89a7221 */ /* 0x010fe20000010000 */
[----:B------:R-:W-:-:S02]  /*cfa0*/  F2FP.BF16.F32.PACK_AB R204, R177, R204 ;  /* 0x000000ccb1cc723e */ /* 0x000fc400000010ff */
[----:B------:R-:W-:Y:S01]  /*cfb0*/  FADD.FTZ R166, R206, R163 ;  /* 0x000000a3cea67221 */ /* 0x000fe20000010000 */
[----:B-----5:R-:W-:Y:S01]  /*cfc0*/  FADD.FTZ R157, R207, R154 ;  /* 0x0000009acf9d7221 */ /* 0x020fe20000010000 */
[----:B------:R-:W-:Y:S01]  /*cfd0*/  MUFU.EX2 R156, R156 ;  /* 0x0000009c009c7308 */ /* 0x000fe20000000800 */
[----:B------:R-:W-:Y:S01]  /*cfe0*/  F2FP.BF16.F32.PACK_AB R205, R168, R205 ;  /* 0x000000cda8cd723e */ /* 0x000fe200000010ff */
[C---:B------:R-:W-:Y:S01]  /*cff0*/  FADD.FTZ R159, R185.reuse, R166 ;  /* 0x000000a6b99f7221 */ /* 0x040fe20000010000 */
[----:B------:R-:W-:Y:S01]  /*d000*/  FADD.FTZ R166, R172, R157 ;  /* 0x0000009daca67221 */ /* 0x000fe20000010000 */
[----:B------:R-:W-:Y:S02]  /*d010*/  F2FP.BF16.F32.PACK_AB R206, R185, R206 ;  /* 0x000000ceb9ce723e */ /* 0x000fe400000010ff */
[----:B------:R-:W-:Y:S01]  /*d020*/  FADD.FTZ R176, R200, R159 ;  /* 0x0000009fc8b07221 */ /* 0x000fe20000010000 */
[----:B------:R-:W-:Y:S01]  /*d030*/  FADD.FTZ R157, R201, R166 ;  /* 0x000000a6c99d7221 */ /* 0x000fe20000010000 */
[----:B------:R-:W2:Y:S01]  /*d040*/  MUFU.EX2 R154, R167 ;  /* 0x000000a7009a7308 */ /* 0x000ea20000000800 */
[----:B-1----:R-:W-:Y:S01]  /*d050*/  F2FP.BF16.F32.PACK_AB R197, R162, R5 ;  /* 0x00000005a2c5723e */ /* 0x002fe200000010ff */
[----:B------:R-:W-:Y:S01]  /*d060*/  FADD.FTZ R159, R169, R176 ;  /* 0x000000b0a99f7221 */ /* 0x000fe20000010000 */
        /* <DEDUP_REMOVED lines=10> */
[----:B------:R-:W-:Y:S01]  /*d110*/  F2FP.BF16.F32.PACK_AB R202, R173, R202 ;  /* 0x000000caadca723e */ /* 0x000fe200000010ff */
[----:B-1----:R-:W-:-:S02]  /*d120*/  FADD.FTZ R17, R5, R160 ;  /* 0x000000a005117221 */ /* 0x002fc40000010000 */
[C---:B------:R-:W-:Y:S01]  /*d130*/  FADD.FTZ R157, R181.reuse, R164 ;  /* 0x000000a4b59d7221 */ /* 0x040fe20000010000 */
[----:B------:R-:W-:Y:S01]  /*d140*/  F2FP.BF16.F32.PACK_AB R203, R174, R203 ;  /* 0x000000cbaecb723e */ /* 0x000fe200000010ff */
[----:B------:R-:W-:Y:S02]  /*d150*/  FADD.FTZ R160, R162, R17 ;  /* 0x00000011a2a07221 */ /* 0x000fe40000010000 */
[----:B------:R-:W-:Y:S01]  /*d160*/  FADD.FTZ R164, R198, R157 ;  /* 0x0000009dc6a47221 */ /* 0x000fe20000010000 */
[----:B------:R-:W-:Y:S01]  /*d170*/  F2FP.BF16.F32.PACK_AB R196, R181, R196 ;  /* 0x000000c4b5c4723e */ /* 0x000fe200000010ff */
[----:B------:R-:W-:Y:S02]  /*d180*/  FADD.FTZ R17, R199, R160 ;  /* 0x000000a0c7117221 */ /* 0x000fe40000010000 */
[----:B------:R-:W-:Y:S01]  /*d190*/  FADD.FTZ R164, R161, R164 ;  /* 0x000000a4a1a47221 */ /* 0x000fe20000010000 */
[C---:B--2---:R-:W-:Y:S01]  /*d1a0*/  F2FP.BF16.F32.PACK_AB R199, R154.reuse, R199 ;  /* 0x000000c79ac7723e */ /* 0x044fe200000010ff */
[----:B------:R-:W-:-:S02]  /*d1b0*/  FADD.FTZ R17, R154, R17 ;  /* 0x000000119a117221 */ /* 0x000fc40000010000 */
[----:B------:R-:W-:Y:S01]  /*d1c0*/  FADD.FTZ R5, R21, R164 ;  /* 0x000000a415057221 */ /* 0x000fe20000010000 */
[----:B------:R-:W-:Y:S01]  /*d1d0*/  F2FP.BF16.F32.PACK_AB R198, R161, R198 ;  /* 0x000000c6a1c6723e */ /* 0x000fe200000010ff */
[----:B----4-:R-:W-:Y:S02]  /*d1e0*/  FADD.FTZ R17, R166, R17 ;  /* 0x00000011a6117221 */ /* 0x010fe40000010000 */
[----:B------:R-:W-:Y:S01]  /*d1f0*/  FADD.FTZ R154, R152, R5 ;  /* 0x00000005989a7221 */ /* 0x000fe20000010000 */
[C---:B------:R-:W-:Y:S01]  /*d200*/  F2FP.BF16.F32.PACK_AB R193, R155.reuse, R166 ;  /* 0x000000a69bc1723e */ /* 0x040fe200000010ff */
[----:B------:R-:W-:Y:S02]  /*d210*/  FADD.FTZ R17, R155, R17 ;  /* 0x000000119b117221 */ /* 0x000fe40000010000 */
[----:B------:R-:W-:Y:S01]  /*d220*/  FADD.FTZ R5, R153, R154 ;  /* 0x0000009a99057221 */ /* 0x000fe20000010000 */
[----:B------:R-:W-:Y:S01]  /*d230*/  F2FP.BF16.F32.PACK_AB R195, R156, R158 ;  /* 0x0000009e9cc3723e */ /* 0x000fe200000010ff */
[----:B------:R-:W-:-:S02]  /*d240*/  FADD.FTZ R21, R158, R17 ;  /* 0x000000119e157221 */ /* 0x000fc40000010000 */
[----:B------:R-:W-:Y:S01]  /*d250*/  FADD.FTZ R17, R20, R5 ;  /* 0x0000000514117221 */ /* 0x000fe20000010000 */
[----:B------:R-:W-:Y:S02]  /*d260*/  IMAD.MOV.U32 R20, RZ, RZ, R3 ;  /* 0x000000ffff147224 */ /* 0x000fe400078e0003 */
[----:B------:R-:W-:Y:S01]  /*d270*/  FADD.FTZ R5, R156, R21 ;  /* 0x000000159c057221 */ /* 0x000fe20000010000 */
[----:B------:R-:W-:Y:S01]  /*d280*/  MOV R21, R4 ;  /* 0x0000000400157202 */ /* 0x000fe20000000f00 */
[----:B---3--:R-:W-:Y:S06]  /*d290*/  @P2 BRA `(.L_x_1972) ;  /* 0xffffffc400542947 */ /* 0x008fec000383ffff */
.L_x_1963:
        /* <DEDUP_REMOVED lines=131> */
.L_x_1973:
[----:B------:R-:W-:Y:S01]  /*dad0*/  R2UR UR6, R16 ;  /* 0x00000000100672ca */ /* 0x000fe200000e0000 */
[----:B------:R-:W-:-:S12]  /*dae0*/  ULEA UR5, UR46, UR60, 0x3 ;  /* 0x0000003c2e057291 */ /* 0x000fd8000f8e183f */
[----:B------:R-:W-:-:S05]  /*daf0*/  IMAD.U32 R0, RZ, RZ, UR6 ;  /* 0x00000006ff007e24 */ /* 0x000fca000f8e00ff */
[----:B------:R-:W-:-:S04]  /*db00*/  SHF.L.U32 R0, R0, 0x1f, RZ ;  /* 0x0000001f00007819 */ /* 0x000fc800000006ff */
[----:B------:R1:W2:Y:S01]  /*db10*/  SYNCS.PHASECHK.TRANS64.TRYWAIT P2, [UR5+0x38850], R0 ;  /* 0x03885000ff0075a7 */ /* 0x0002a20008040145 */
[----:B------:R-:W-:Y:S05]  /*db20*/  @!P0 BRA `(.L_x_1974) ;  /* 0x0000000000048947 */ /* 0x000fea0003800000 */
[----:B------:R-:W-:Y:S01]  /*db30*/  BPT.TRAP 0x1 ;  /* 0x000000040000795c */ /* 0x000fe20000300000 */
.L_x_1974:
[----:B--2---:R-:W-:Y:S05]  /*db40*/  @P2 BRA `(.L_x_1975) ;  /* 0x0000000000082947 */ /* 0x004fea0003800000 */
[----:B------:R-:W2:Y:S02]  /*db50*/  SYNCS.PHASECHK.TRANS64.TRYWAIT P0, [UR5+0x38850], R0 ;  /* 0x03885000ff0075a7 */ /* 0x000ea40008000145 */
[----:B--2---:R-:W-:Y:S05]  /*db60*/  @!P0 BRA `(.L_x_1976) ;  /* 0x0000005c006c8947 */ /* 0x004fea0003800000 */
.L_x_1975:
[----:B------:R-:W-:Y:S01]  /*db70*/  UIADD3 UR60, UR60, 0x400, URZ ;  /* 0x000004003c3c7890 */ /* 0x000fe2000fffe03f */
[----:B------:R-:W-:Y:S01]  /*db80*/  WARPGROUP.ARRIVE ;  /* 0x00000000000079c5 */ /* 0x000fe20000000000 */
[----:B------:R-:W-:Y:S01]  /*db90*/  UMOV UR7, 0x40000040 ;  /* 0x4000004000077882 */ /* 0x000fe20000000000 */
[----:B------:R-:W-:Y:S01]  /*dba0*/  UMOV UR11, 0x40000040 ;  /* 0x40000040000b7882 */ /* 0x000fe20000000000 */
[----:B------:R-:W-:Y:S01]  /*dbb0*/  USHF.R.U32.HI UR60, URZ, 0x4, UR60 ;  /* 0x000000043f3c7899 */ /* 0x000fe2000801163c */
[----:B------:R-:W3:Y:S01]  /*dbc0*/  SHFL.BFLY PT, R2, R5, 0x2, 0x1f ;  /* 0x0c401f0005027f89 */ /* 0x000ee200000e0000 */
[----:B------:R-:W-:Y:S01]  /*dbd0*/  R2UR UR12, R219 ;  /* 0x00000000db0c72ca */ /* 0x000fe200000e0000 */
[----:B------:R-:W-:Y:S01]  /*dbe0*/  IMAD.U32 R12, RZ, RZ, UR5 ;  /* 0x00000005ff0c7e24 */ /* 0x000fe2000f8e00ff */
[----:B------:R-:W-:Y:S01]  /*dbf0*/  ULOP3.LUT UR60, UR60, 0x3fff, URZ, 0xc0, !UPT ;  /* 0x00003fff3c3c7892 */ /* 0x000fe2000f8ec03f */
[----:B-12---:R-:W1:Y:S01]  /*dc00*/  SHFL.BFLY PT, R0, R17, 0x2, 0x1f ;  /* 0x0c401f0011007f89 */ /* 0x006e6200000e0000 */
[----:B------:R-:W-:-:S02]  /*dc10*/  R2UR UR9, R16 ;  /* 0x00000000100972ca */ /* 0x000fc400000e0000 */
[----:B------:R-:W-:Y:S01]  /*dc20*/  ULOP3.LUT UR6, UR60, 0x2800000, URZ, 0xfc, !UPT ;  /* 0x028000003c067892 */ /* 0x000fe2000f8efc3f */
[----:B------:R-:W-:-:S03]  /*dc30*/  MOV R13, UR4 ;  /* 0x00000004000d7c02 */ /* 0x000fc60008000f00 */
[----:B------:R-:W-:Y:S02]  /*dc40*/  UIMAD UR6, UR46, 0xa00, UR6 ;  /* 0x00000a002e0678a4 */ /* 0x000fe4000f8e0206 */
[----:B------:R-:W-:Y:S02]  /*dc50*/  UIADD3 UR46, UR46, 0x1, URZ ;  /* 0x000000012e2e7890 */ /* 0x000fe4000fffe03f */
[----:B------:R-:W-:Y:S02]  /*dc60*/  UIADD3 UR8, UR6, 0x80, URZ ;  /* 0x0000008006087890 */ /* 0x000fe4000fffe03f */
[----:B------:R-:W-:Y:S02]  /*dc70*/  UISETP.NE.AND UP0, UPT, UR46, 0x2, UPT ;  /* 0x000000022e00788c */ /* 0x000fe4000bf05270 */
[----:B------:R-:W-:Y:S01]  /*dc80*/  UIADD3 UR12, UR12, 0x1, URZ ;  /* 0x000000010c0c7890 */ /* 0x000fe2000fffe03f */
[----:B------:R-:W-:Y:S01]  /*dc90*/  HGMMA.64x256x16.F32.BF16 R24, R208, gdesc[UR4].tnspB, R24, gsb0 ;  /* 0x43e00004d0187df0 */ /* 0x000fe20008001818 */
[----:B------:R-:W-:Y:S01]  /*dca0*/  UMOV UR7, 0x40000040 ;  /* 0x4000004000077882 */ /* 0x000fe20000000000 */
[----:B------:R-:W-:Y:S01]  /*dcb0*/  UMOV UR10, UR8 ;  /* 0x00000008000a7c82 */ /* 0x000fe20008000000 */
[----:B------:R-:W-:Y:S01]  /*dcc0*/  UIADD3 UR8, UR6, 0x100, URZ ;  /* 0x0000010006087890 */ /* 0x000fe2000fffe03f */
[----:B---3--:R-:W-:Y:S01]  /*dcd0*/  FADD.FTZ R2, R2, R5 ;  /* 0x0000000502027221 */ /* 0x008fe20000010000 */
[----:B------:R-:W-:Y:S01]  /*dce0*/  MOV R5, RZ ;  /* 0x000000ff00057202 */ /* 0x000fe20000000f00 */
[----:B------:R-:W-:Y:S01]  /*dcf0*/  IMAD.U32 R219, RZ, RZ, UR12 ;  /* 0x0000000cffdb7e24 */ /* 0x000fe2000f8e00ff */
[----:B------:R-:W-:Y:S01]  /*dd00*/  USEL UR46, UR46, URZ, UP0 ;  /* 0x0000003f2e2e7287 */ /* 0x000fe20008000000 */
[----:B-1----:R-:W-:Y:S01]  /*dd10*/  FADD.FTZ R0, R0, R17 ;  /* 0x0000001100007221 */ /* 0x002fe20000010000 */
[----:B------:R-:W1:Y:S04]  /*dd20*/  SHFL.BFLY PT, R9, R2, 0x1, 0x1f ;  /* 0x0c201f0002097f89 */ /* 0x000e6800000e0000 */
[----:B------:R-:W2:Y:S01]  /*dd30*/  SHFL.BFLY PT, R7, R0, 0x1, 0x1f ;  /* 0x0c201f0000077f89 */ /* 0x000ea200000e0000 */
[----:B-1----:R-:W-:Y:S01]  /*dd40*/  FADD.FTZ R11, R2, R9 ;  /* 0x00000009020b7221 */ /* 0x002fe20000010000 */
[----:B------:R-:W-:Y:S01]  /*dd50*/  IMAD.U32 R9, RZ, RZ, UR4 ;  /* 0x00000004ff097e24 */ /* 0x000fe2000f8e00ff */
[----:B------:R-:W-:Y:S01]  /*dd60*/  USEL UR4, URZ, 0x1, UP0 ;  /* 0x000000013f047887 */ /* 0x000fe20008000000 */
[----:B------:R-:W-:-:S02]  /*dd70*/  IMAD.MOV.U32 R2, RZ, RZ, -0x800000 ;  /* 0xff800000ff027424 */ /* 0x000fc400078e00ff */
[----:B--2---:R-:W-:Y:S01]  /*dd80*/  FADD.FTZ R10, R0, R7 ;  /* 0x00000007000a7221 */ /* 0x004fe20000010000 */
[----:B------:R-:W-:Y:S01]  /*dd90*/  FSETP.NE.FTZ.AND P2, PT, R11, RZ, PT ;  /* 0x000000ff0b00720b */ /* 0x000fe20003f55000 */
[----:B------:R-:W-:Y:S01]  /*dda0*/  IMAD.MOV.U32 R7, RZ, RZ, RZ ;  /* 0x000000ffff077224 */ /* 0x000fe200078e00ff */
[----:B------:R-:W-:Y:S01]  /*ddb0*/  ULOP3.LUT UR9, UR9, UR4, URZ, 0x3c, !UPT ;  /* 0x0000000409097292 */ /* 0x000fe2000f8e3c3f */
[----:B------:R-:W-:Y:S01]  /*ddc0*/  IMAD.MOV.U32 R0, RZ, RZ, -0x800000 ;  /* 0xff800000ff007424 */ /* 0x000fe200078e00ff */
[----:B------:R-:W-:-:S04]  /*ddd0*/  FSETP.NE.FTZ.AND P0, PT, R10, RZ, PT ;  /* 0x000000ff0a00720b */ /* 0x000fc80003f15000 */
[----:B------:R-:W-:-:S05]  /*dde0*/  IMAD.U32 R16, RZ, RZ, UR9 ;  /* 0x00000009ff107e24 */ /* 0x000fca000f8e00ff */
[----:B------:R-:W1:Y:S01]  /*ddf0*/  @P2 MUFU.LG2 R8, R11 ;  /* 0x0000000b00082308 */ /* 0x000e620000000c00 */
[----:B------:R-:W-:-:S03]  /*de00*/  @P2 FMUL.FTZ R13, R13, 0.69314718246459960938 ;  /* 0x3f3172180d0d2820 */ /* 0x000fc60000410000 */
[----:B------:R-:W-:-:S04]  /*de10*/  @P0 FMUL.FTZ R9, R9, 0.69314718246459960938 ;  /* 0x3f31721809090820 */ /* 0x000fc80000410000 */
[----:B------:R-:W-:Y:S08]  /*de20*/  @P2 MUFU.RCP R5, R11 ;  /* 0x0000000b00052308 */ /* 0x000ff00000001000 */
[----:B------:R-:W2:Y:S01]  /*de30*/  @P0 MUFU.LG2 R6, R10 ;  /* 0x0000000a00060308 */ /* 0x000ea20000000c00 */
[----:B-1----:R-:W-:-:S04]  /*de40*/  @P2 FMUL.FTZ R8, R8, 0.69314718246459960938 ;  /* 0x3f31721808082820 */ /* 0x002fc80000410000 */
[----:B------:R-:W-:-:S03]  /*de50*/  @P2 FFMA.FTZ R2, R13, R3, R8 ;  /* 0x000000030d022223 */ /* 0x000fc60000010008 */
[----:B------:R1:W3:Y:S02]  /*de60*/  @P0 MUFU.RCP R7, R10 ;  /* 0x0000000a00070308 */ /* 0x0002e40000001000 */
[----:B-1----:R-:W-:Y:S01]  /*de70*/  @!P1 IADD3 R10, R12, 0x38860, RZ ;  /* 0x000388600c0a9810 */ /* 0x002fe20007ffe0ff */
[----:B--2---:R-:W-:-:S03]  /*de80*/  @P0 FMUL.FTZ R6, R6, 0.69314718246459960938 ;  /* 0x3f31721806060820 */ /* 0x004fc60000410000 */
[----:B------:R-:W-:Y:S01]  /*de90*/  @!P1 PRMT R3, RZ, 0x654, R10 ;  /* 0x00000654ff039816 */ /* 0x000fe2000000000a */
[----:B------:R-:W-:Y:S01]  /*dea0*/  @P0 FFMA.FTZ R0, R9, R4, R6 ;  /* 0x0000000409000223 */ /* 0x000fe20000010006 */
[----:B------:R-:W-:Y:S01]  /*deb0*/  PLOP3.LUT P0, PT, PT, PT, PT, 0x8, 0x0 ;  /* 0x000000000000781c */ /* 0x000fe20003f0e170 */
        /* <DEDUP_REMOVED lines=18> */
[----:B------:R-:W-:-:S15]  /*dfe0*/  WARPGROUP.ARRIVE ;  /* 0x00000000000079c5 */ /* 0x000fde0000000000 */
[----:B------:R-:W-:-:S08]  /*dff0*/  NOP ;  /* 0x0000000000007918 */ /* 0x000fd00000000000 */
[----:B------:R-:W-:Y:S03]  /*e000*/  HGMMA.64x256x16.F32.BF16 R24, R192, gdesc[UR4].tnspB, R24, gsb0 ;  /* 0x43e00004c0187df0 */ /* 0x000fe60008001818 */
[----:B------:R-:W-:Y:S02]  /*e010*/  WARPGROUP.DEPBAR.LE gsb0, 0x0 ;  /* 0x00008000000079c5 */ /* 0x000fe40000010000 */
[-C--:B------:R-:W-:Y:S01]  /*e020*/  FMUL.FTZ R163, R83, R5.reuse ;  /* 0x0000000553a37220 */ /* 0x080fe20000410000 */
[-C--:B------:R-:W-:Y:S01]  /*e030*/  FMUL.FTZ R83, R86, R5.reuse ;  /* 0x0000000556537220 */ /* 0x080fe20000410000 */
[-C--:B------:R-:W-:Y:S01]  /*e040*/  FMUL.FTZ R86, R87, R5.reuse ;  /* 0x0000000557567220 */ /* 0x080fe20000410000 */
[-C--:B------:R-:W-:Y:S01]  /*e050*/  FMUL.FTZ R87, R91, R5.reuse ;  /* 0x000000055b577220 */ /* 0x080fe20000410000 */
[-C--:B------:R-:W-:Y:S01]  /*e060*/  FMUL.FTZ R91, R94, R5.reuse ;  /* 0x000000055e5b7220 */ /* 0x080fe20000410000 */
[----:B------:R-:W-:Y:S01]  /*e070*/  FMUL.FTZ R94, R95, R5 ;  /* 0x000000055f5e7220 */ /* 0x000fe20000410000 */
[-C--:B---3--:R-:W-:Y:S01]  /*e080*/  FMUL.FTZ R4, R24, R7.reuse ;  /* 0x0000000718047220 */ /* 0x088fe20000410000 */
        /* <DEDUP_REMOVED lines=122> */
.L_x_1946:
        /* <DEDUP_REMOVED lines=9> */
[----:B------:R-:W-:Y:S01]  /*e8c0*/  BAR.SYNC.DEFER_BLOCKING 0x1, 0x100 ;  /* 0x0044000000007b1d */ /* 0x000fe20000010000 */
[C---:B------:R-:W-:Y:S01]  /*e8d0*/  IADD3 R31, P3, R22.reuse, 0x4000, RZ ;  /* 0x00004000161f7810 */ /* 0x040fe20007f7e0ff */
[----:B------:R-:W-:Y:S01]  /*e8e0*/  USHF.R.S32.HI UR5, URZ, 0x1f, UR43 ;  /* 0x0000001f3f057899 */ /* 0x000fe2000801142b */
[----:B------:R-:W-:Y:S02]  /*e8f0*/  LOP3.LUT R26, R27, 0x380, RZ, 0xc0, !PT ;  /* 0x000003801b1a7812 */ /* 0x000fe400078ec0ff */
[C---:B------:R-:W-:Y:S01]  /*e900*/  IADD3 R19, P6, R22.reuse, 0x20, RZ ;  /* 0x0000002016137810 */ /* 0x040fe20007fde0ff */
[----:B------:R-:W-:Y:S01]  /*e910*/  ULDC UR10, c[0x0][0xa88] ;  /* 0x0002a200000a7ab9 */ /* 0x000fe20000000800 */
[----:B------:R-:W-:Y:S01]  /*e920*/  IADD3 R21, P5, R22, 0x40, RZ ;  /* 0x0000004016157810 */ /* 0x000fe20007fbe0ff */
[----:B------:R-:W-:Y:S01]  /*e930*/  ULDC.64 UR6, c[0x0][0xb70] ;  /* 0x0002dc0000067ab9 */ /* 0x000fe20000000a00 */
[----:B------:R-:W-:Y:S01]  /*e940*/  LOP3.LUT R30, R31, 0x380, RZ, 0xc0, !PT ;  /* 0x000003801f1e7812 */ /* 0x000fe200078ec0ff */
[----:B------:R-:W-:Y:S01]  /*e950*/  UIMAD UR5, UR5, UR6, URZ ;  /* 0x00000006050572a4 */ /* 0x000fe2000f8e023f */
[----:B------:R-:W-:Y:S01]  /*e960*/  SHF.R.U64 R26, R26, 0x3, RZ ;  /* 0x000000031a1a7819 */ /* 0x000fe200000012ff */
[----:B------:R-:W-:Y:S01]  /*e970*/  UIMAD.WIDE.U32 UR8, UR43, UR6, URZ ;  /* 0x000000062b0872a5 */ /* 0x000fe2000f8e003f */
[----:B------:R-:W-:Y:S01]  /*e980*/  LOP3.LUT R18, R19, 0x380, RZ, 0xc0, !PT ;  /* 0x0000038013127812 */ /* 0x000fe200078ec0ff */
[----:B------:R-:W-:Y:S01]  /*e990*/  UIMAD UR5, UR43, UR7, UR5 ;  /* 0x000000072b0572a4 */ /* 0x000fe2000f8e0205 */
[----:B------:R-:W-:Y:S01]  /*e9a0*/  IADD3 R35, P2, R22, 0x4020, RZ ;  /* 0x0000402016237810 */ /* 0x000fe20007f5e0ff */
[----:B------:R-:W-:Y:S01]  /*e9b0*/  ULDC.64 UR12, c[0x0][0x208] ;  /* 0x00008200000c7ab9 */ /* 0x000fe20000000a00 */
[----:B------:R-:W-:Y:S01]  /*e9c0*/  LOP3.LUT R20, R21, 0x380, RZ, 0xc0, !PT ;  /* 0x0000038015147812 */ /* 0x000fe200078ec0ff */
[----:B------:R-:W-:Y:S01]  /*e9d0*/  UIADD3 UR5, UR9, UR5, URZ ;  /* 0x0000000509057290 */ /* 0x000fe2000fffe03f */
[----:B------:R-:W-:Y:S01]  /*e9e0*/  SHF.R.U64 R30, R30, 0x3, RZ ;  /* 0x000000031e1e7819 */ /* 0x000fe200000012ff */
[----:B------:R-:W-:Y:S01]  /*e9f0*/  ULDC.64 UR6, c[0x0][0xb40] ;  /* 0x0002d00000067ab9 */ /* 0x000fe20000000a00 */
[----:B------:R-:W-:Y:S01]  /*ea00*/  LOP3.LUT R26, R26, R27, RZ, 0x3c, !PT ;  /* 0x0000001b1a1a7212 */ /* 0x000fe200078e3cff */
[----:B------:R-:W-:Y:S01]  /*ea10*/  IMAD.X R27, RZ, RZ, R23, P4 ;  /* 0x000000ffff1b7224 */ /* 0x000fe200020e0617 */
[----:B------:R-:W-:-:S02]  /*ea20*/  SHF.R.U64 R18, R18, 0x3, RZ ;  /* 0x0000000312127819 */ /* 0x000fc400000012ff */
[----:B------:R-:W-:Y:S02]  /*ea30*/  LOP3.LUT R34, R35, 0x380, RZ, 0xc0, !PT ;  /* 0x0000038023227812 */ /* 0x000fe400078ec0ff */
[----:B------:R-:W-:Y:S02]  /*ea40*/  SHF.R.U64 R20, R20, 0x3, RZ ;  /* 0x0000000314147819 */ /* 0x000fe400000012ff */
[----:B------:R-:W-:Y:S02]  /*ea50*/  IADD3 R47, P4, R22, 0x8000, RZ ;  /* 0x00008000162f7810 */ /* 0x000fe40007f9e0ff */
[----:B------:R-:W-:Y:S01]  /*ea60*/  LOP3.LUT R30, R30, R31, RZ, 0x3c, !PT ;  /* 0x0000001f1e1e7212 */ /* 0x000fe200078e3cff */
[--C-:B------:R-:W-:Y:S01]  /*ea70*/  IMAD.X R31, RZ, RZ, R23.reuse, P3 ;  /* 0x000000ffff1f7224 */ /* 0x100fe200018e0617 */
[----:B------:R-:W-:Y:S02]  /*ea80*/  IADD3 R103, R215, UR42, RZ ;  /* 0x0000002ad7677c10 */ /* 0x000fe4000fffe0ff */
[----:B------:R-:W-:Y:S01]  /*ea90*/  LOP3.LUT R18, R18, R19, RZ, 0x3c, !PT ;  /* 0x0000001312127212 */ /* 0x000fe200078e3cff */
[----:B------:R-:W-:Y:S01]  /*eaa0*/  IMAD.X R19, RZ, RZ, R23, P6 ;  /* 0x000000ffff137224 */ /* 0x000fe200030e0617 */
[----:B------:R-:W-:Y:S01]  /*eab0*/  SHF.R.U64 R34, R34, 0x3, RZ ;  /* 0x0000000322227819 */ /* 0x000fe200000012ff */
[----:B------:R-:W-:Y:S01]  /*eac0*/  VIADD R5, R103, 0x8 ;  /* 0x0000000867057836 */ /* 0x000fe20000000000 */
[----:B------:R-:W-:-:S02]  /*ead0*/  IADD3 R51, P3, R22, 0x8020, RZ ;  /* 0x0000802016337810 */ /* 0x000fc40007f7e0ff */
[----:B------:R-:W-:Y:S02]  /*eae0*/  LOP3.LUT R20, R20, R21, RZ, 0x3c, !PT ;  /* 0x0000001514147212 */ /* 0x000fe400078e3cff */
[----:B------:R-:W-:Y:S02]  /*eaf0*/  LOP3.LUT R46, R47, 0x380, RZ, 0xc0, !PT ;  /* 0x000003802f2e7812 */ /* 0x000fe400078ec0ff */
[C---:B------:R-:W-:Y:S02]  /*eb00*/  IADD3 R39, P6, R22.reuse, 0x4040, RZ ;  /* 0x0000404016277810 */ /* 0x040fe40007fde0ff */
[----:B------:R-:W-:Y:S02]  /*eb10*/  IADD3.X R21, RZ, R23, RZ, P5, !PT ;  /* 0x00000017ff157210 */ /* 0x000fe40002ffe4ff */
[----:B------:R-:W-:Y:S02]  /*eb20*/  IADD3 R43, P5, R22, 0x4060, RZ ;  /* 0x00004060162b7810 */ /* 0x000fe40007fbe0ff */
[----:B------:R-:W-:-:S02]  /*eb30*/  LOP3.LUT R34, R34, R35, RZ, 0x3c, !PT ;  /* 0x0000002322227212 */ /* 0x000fc400078e3cff */
[----:B------:R-:W-:Y:S02]  /*eb40*/  LOP3.LUT R67, R22, 0x380, RZ, 0xc0, !PT ;  /* 0x0000038016437812 */ /* 0x000fe400078ec0ff */
[----:B------:R-:W-:Y:S02]  /*eb50*/  LOP3.LUT R50, R51, 0x380, RZ, 0xc0, !PT ;  /* 0x0000038033327812 */ /* 0x000fe400078ec0ff */
[----:B------:R-:W-:Y:S02]  /*eb60*/  LOP3.LUT P0, RZ, R220, 0x3, RZ, 0xc0, !PT ;  /* 0x00000003dcff7812 */ /* 0x000fe4000780c0ff */
[----:B------:R-:W-:Y:S02]  /*eb70*/  SHF.R.U64 R46, R46, 0x3, RZ ;  /* 0x000000032e2e7819 */ /* 0x000fe400000012ff */
[----:B------:R-:W-:Y:S02]  /*eb80*/  IADD3.X R35, RZ, R23, RZ, P2, !PT ;  /* 0x00000017ff237210 */ /* 0x000fe400017fe4ff */
[----:B------:R-:W-:-:S02]  /*eb90*/  LOP3.LUT R38, R39, 0x380, RZ, 0xc0, !PT ;  /* 0x0000038027267812 */ /* 0x000fc400078ec0ff */
[----:B------:R-:W-:Y:S02]  /*eba0*/  IADD3 R55, P2, R22, 0x8040, RZ ;  /* 0x0000804016377810 */ /* 0x000fe40007f5e0ff */
[----:B------:R-:W-:Y:S02]  /*ebb0*/  LOP3.LUT R42, R43, 0x380, RZ, 0xc0, !PT ;  /* 0x000003802b2a7812 */ /* 0x000fe400078ec0ff */
[----:B------:R-:W-:Y:S02]  /*ebc0*/  SHF.R.U64 R67, R67, 0x3, RZ ;  /* 0x0000000343437819 */ /* 0x000fe400000012ff */
[----:B------:R-:W-:Y:S02]  /*ebd0*/  SHF.R.U64 R50, R50, 0x3, RZ ;  /* 0x0000000332327819 */ /* 0x000fe400000012ff */
[----:B------:R-:W-:Y:S02]  /*ebe0*/  ISETP.GE.OR P1, PT, R5, UR10, P0 ;  /* 0x0000000a05007c0c */ /* 0x000fe40008726670 */
[----:B------:R-:W-:Y:S01]  /*ebf0*/  LOP3.LUT R46, R46, R47, RZ, 0x3c, !PT ;  /* 0x0000002f2e2e7212 */ /* 0x000fe200078e3cff */
[----:B------:R-:W-:Y:S01]  /*ec00*/  IMAD.X R47, RZ, RZ, R23, P4 ;  /* 0x000000ffff2f7224 */ /* 0x000fe200020e0617 */
[----:B------:R-:W-:-:S02]  /*ec10*/  SHF.R.U64 R38, R38, 0x3, RZ ;  /* 0x0000000326267819 */ /* 0x000fc400000012ff */
[----:B------:R-:W-:Y:S02]  /*ec20*/  LOP3.LUT R54, R55, 0x380, RZ, 0xc0, !PT ;  /* 0x0000038037367812 */ /* 0x000fe400078ec0ff */
[----:B------:R-:W-:Y:S02]  /*ec30*/  F2FP.BF16.F32.PACK_AB R5, R165, R162 ;  /* 0x000000a2a505723e */ /* 0x000fe400000010ff */
[----:B------:R-:W-:Y:S02]  /*ec40*/  SHF.R.U64 R42, R42, 0x3, RZ ;  /* 0x000000032a2a7819 */ /* 0x000fe400000012ff */
[----:B------:R-:W-:Y:S02]  /*ec50*/  IADD3 R75, P4, R22, 0xc020, RZ ;  /* 0x0000c020164b7810 */ /* 0x000fe40007f9e0ff */
[----:B------:R-:W-:Y:S02]  /*ec60*/  MOV R165, R20 ;  /* 0x0000001400a57202 */ /* 0x000fe40000000f00 */
[----:B------:R-:W-:Y:S01]  /*ec70*/  LOP3.LUT R66, R67, R22, RZ, 0x3c, !PT ;  /* 0x0000001643427212 */ /* 0x000fe200078e3cff */
[----:B------:R-:W1:Y:S01]  /*ec80*/  LDC.64 R20, c[0x0][0xb78] ;  /* 0x0002de00ff147b82 */ /* 0x000e620000000a00 */
[----:B------:R-:W-:Y:S01]  /*ec90*/  LOP3.LUT R50, R50, R51, RZ, 0x3c, !PT ;  /* 0x0000003332327212 */ /* 0x000fe200078e3cff */
[----:B------:R-:W-:Y:S01]  /*eca0*/  IMAD.X R51, RZ, RZ, R23, P3 ;  /* 0x000000ffff337224 */ /* 0x000fe200018e0617 */
[----:B------:R-:W-:-:S02]  /*ecb0*/  MOV R67, R23 ;  /* 0x0000001700437202 */ /* 0x000fc40000000f00 */
[----:B------:R-:W-:Y:S02]  /*ecc0*/  F2FP.BF16.F32.PACK_AB R4, R25, R4 ;  /* 0x000000041904723e */ /* 0x000fe400000010ff */
[----:B------:R-:W-:Y:S01]  /*ecd0*/  LOP3.LUT R38, R38, R39, RZ, 0x3c, !PT ;  /* 0x0000002726267212 */ /* 0x000fe200078e3cff */
[--C-:B------:R-:W-:Y:S01]  /*ece0*/  IMAD.X R39, RZ, RZ, R23.reuse, P6 ;  /* 0x000000ffff277224 */ /* 0x100fe200030e0617 */
[----:B------:R-:W-:Y:S02]  /*ecf0*/  SHF.R.U64 R54, R54, 0x3, RZ ;  /* 0x0000000336367819 */ /* 0x000fe400000012ff */
[----:B------:R-:W-:Y:S02]  /*ed00*/  IADD3 R25, P3, R22, 0xc040, RZ ;  /* 0x0000c04016197810 */ /* 0x000fe40007f7e0ff */
[----:B------:R-:W-:Y:S01]  /*ed10*/  LOP3.LUT R42, R42, R43, RZ, 0x3c, !PT ;  /* 0x0000002b2a2a7212 */ /* 0x000fe200078e3cff */
[----:B------:R-:W-:Y:S01]  /*ed20*/  IMAD.X R43, RZ, RZ, R23, P5 ;  /* 0x000000ffff2b7224 */ /* 0x000fe200028e0617 */
[----:B------:R-:W-:-:S02]  /*ed30*/  LOP3.LUT R74, R75, 0x380, RZ, 0xc0, !PT ;  /* 0x000003804b4a7812 */ /* 0x000fc400078ec0ff */
[C---:B------:R-:W-:Y:S02]  /*ed40*/  IADD3 R59, P6, R22.reuse, 0x8060, RZ ;  /* 0x00008060163b7810 */ /* 0x040fe40007fde0ff */
[----:B------:R-:W-:Y:S02]  /*ed50*/  IADD3 R63, P5, R22, 0xc000, RZ ;  /* 0x0000c000163f7810 */ /* 0x000fe40007fbe0ff */
[----:B------:R-:W-:Y:S02]  /*ed60*/  MOV R67, R66 ;  /* 0x0000004200437202 */ /* 0x000fe40000000f00 */
[----:B------:R-:W-:Y:S02]  /*ed70*/  LOP3.LUT R54, R54, R55, RZ, 0x3c, !PT ;  /* 0x0000003736367212 */ /* 0x000fe400078e3cff */
[----:B------:R-:W-:Y:S02]  /*ed80*/  LOP3.LUT R66, R25, 0x380, RZ, 0xc0, !PT ;  /* 0x0000038019427812 */ /* 0x000fe400078ec0ff */
[----:B------:R-:W-:-:S02]  /*ed90*/  F2FP.BF16.F32.PACK_AB R6, R29, R6 ;  /* 0x000000061d06723e */ /* 0x000fc400000010ff */
[----:B------:R-:W-:Y:S02]  /*eda0*/  F2FP.BF16.F32.PACK_AB R7, R164, R7 ;  /* 0x00000007a407723e */ /* 0x000fe400000010ff */
[----:B------:R-:W-:Y:S02]  /*edb0*/  IADD3.X R55, RZ, R23, RZ, P2, !PT ;  /* 0x00000017ff377210 */ /* 0x000fe400017fe4ff */
[----:B------:R-:W-:Y:S01]  /*edc0*/  SHF.R.U64 R74, R74, 0x3, RZ ;  /* 0x000000034a4a7819 */ /* 0x000fe200000012ff */
[----:B------:R2:W-:Y:S01]  /*edd0*/  STSM.16.M88.4 [R67], R4 ;  /* 0x0000000443007844 */ /* 0x0005e20000000200 */
[----:B------:R-:W-:Y:S02]  /*ede0*/  LOP3.LUT R58, R59, 0x380, RZ, 0xc0, !PT ;  /* 0x000003803b3a7812 */ /* 0x000fe400078ec0ff */
[----:B------:R-:W-:Y:S02]  /*edf0*/  IADD3 R71, P2, R22, 0xc060, RZ ;  /* 0x0000c06016477810 */ /* 0x000fe40007f5e0ff */
[----:B------:R-:W-:-:S02]  /*ee00*/  LOP3.LUT R62, R63, 0x380, RZ, 0xc0, !PT ;  /* 0x000003803f3e7812 */ /* 0x000fc400078ec0ff */
[----:B------:R-:W-:Y:S02]  /*ee10*/  SHF.R.U64 R66, R66, 0x3, RZ ;  /* 0x0000000342427819 */ /* 0x000fe400000012ff */
[----:B------:R-:W-:Y:S02]  /*ee20*/  LOP3.LUT R74, R74, R75, RZ, 0x3c, !PT ;  /* 0x0000004b4a4a7212 */ /* 0x000fe400078e3cff */
[----:B------:R-:W-:Y:S02]  /*ee30*/  SHF.R.U64 R58, R58, 0x3, RZ ;  /* 0x000000033a3a7819 */ /* 0x000fe400000012ff */
[----:B------:R-:W-:Y:S02]  /*ee40*/  LOP3.LUT R70, R71, 0x380, RZ, 0xc0, !PT ;  /* 0x0000038047467812 */ /* 0x000fe400078ec0ff */
[----:B------:R-:W-:Y:S01]  /*ee50*/  MOV R166, R18 ;  /* 0x0000001200a67202 */ /* 0x000fe20000000f00 */
[----:B------:R-:W-:Y:S01]  /*ee60*/  IMAD.U32 R19, RZ, RZ, UR9 ;  /* 0x00000009ff137e24 */ /* 0x000fe2000f8e00ff */
[----:B------:R-:W-:Y:S01]  /*ee70*/  IADD3.X R75, RZ, R23, RZ, P4, !PT ;  /* 0x00000017ff4b7210 */ /* 0x000fe200027fe4ff */
[----:B------:R-:W-:Y:S01]  /*ee80*/  IMAD.U32 R19, RZ, RZ, UR5 ;  /* 0x00000005ff137e24 */ /* 0x000fe2000f8e00ff */
[----:B--2---:R-:W-:Y:S01]  /*ee90*/  F2FP.BF16.F32.PACK_AB R4, R33, R32 ;  /* 0x000000202104723e */ /* 0x004fe200000010ff */
[----:B------:R-:W-:Y:S01]  /*eea0*/  USHF.R.S32.HI UR5, URZ, 0x1f, UR44 ;  /* 0x0000001f3f057899 */ /* 0x000fe2000801142c */
[----:B------:R-:W-:Y:S01]  /*eeb0*/  F2FP.BF16.F32.PACK_AB R5, R153, R56 ;  /* 0x000000389905723e */ /* 0x000fe200000010ff */
[----:B------:R-:W-:Y:S01]  /*eec0*/  IMAD.X R67, RZ, RZ, R23, P3 ;  /* 0x000000ffff437224 */ /* 0x000fe200018e0617 */
[----:B------:R-:W-:-:S02]  /*eed0*/  F2FP.BF16.F32.PACK_AB R6, R37, R36 ;  /* 0x000000242506723e */ /* 0x000fc400000010ff */
[----:B------:R-:W-:Y:S02]  /*eee0*/  F2FP.BF16.F32.PACK_AB R7, R155, R52 ;  /* 0x000000349b07723e */ /* 0x000fe400000010ff */
[----:B------:R-:W-:Y:S02]  /*eef0*/  SHF.R.U64 R62, R62, 0x3, RZ ;  /* 0x000000033e3e7819 */ /* 0x000fe400000012ff */
[----:B------:R-:W-:Y:S01]  /*ef00*/  F2FP.BF16.F32.PACK_AB R8, R41, R8 ;  /* 0x000000082908723e */ /* 0x000fe200000010ff */
[----:B------:R1:W-:Y:S01]  /*ef10*/  STSM.16.M88.4 [R166], R4 ;  /* 0x00000004a6007844 */ /* 0x0003e20000000200 */
[----:B------:R-:W-:Y:S02]  /*ef20*/  F2FP.BF16.F32.PACK_AB R9, R64, R9 ;  /* 0x000000094009723e */ /* 0x000fe400000010ff */
[----:B------:R-:W-:Y:S02]  /*ef30*/  F2FP.BF16.F32.PACK_AB R10, R45, R10 ;  /* 0x0000000a2d0a723e */ /* 0x000fe400000010ff */
[----:B------:R-:W-:-:S02]  /*ef40*/  F2FP.BF16.F32.PACK_AB R11, R152, R11 ;  /* 0x0000000b980b723e */ /* 0x000fc400000010ff */
[----:B------:R-:W-:Y:S02]  /*ef50*/  LOP3.LUT R66, R66, R25, RZ, 0x3c, !PT ;  /* 0x0000001942427212 */ /* 0x000fe400078e3cff */
[----:B------:R-:W-:Y:S01]  /*ef60*/  MOV R164, R26 ;  /* 0x0000001a00a47202 */ /* 0x000fe20000000f00 */
[----:B------:R-:W-:Y:S01]  /*ef70*/  STSM.16.M88.4 [R165], R8 ;  /* 0x00000008a5007844 */ /* 0x000fe20000000200 */
[----:B------:R-:W-:Y:S02]  /*ef80*/  F2FP.BF16.F32.PACK_AB R12, R49, R12 ;  /* 0x0000000c310c723e */ /* 0x000fe400000010ff */
[----:B------:R-:W-:Y:S02]  /*ef90*/  F2FP.BF16.F32.PACK_AB R13, R154, R13 ;  /* 0x0000000d9a0d723e */ /* 0x000fe400000010ff */
[----:B------:R-:W-:Y:S01]  /*efa0*/  F2FP.BF16.F32.PACK_AB R14, R53, R14 ;  /* 0x0000000e350e723e */ /* 0x000fe200000010ff */
[----:B-1----:R-:W-:Y:S01]  /*efb0*/  IMAD R4, R20, UR5, RZ ;  /* 0x0000000514047c24 */ /* 0x002fe2000f8e02ff */
[----:B------:R-:W-:-:S02]  /*efc0*/  F2FP.BF16.F32.PACK_AB R15, R156, R15 ;  /* 0x0000000f9c0f723e */ /* 0x000fc400000010ff */
[----:B------:R-:W-:Y:S01]  /*efd0*/  MOV R162, R30 ;  /* 0x0000001e00a27202 */ /* 0x000fe20000000f00 */
[----:B------:R-:W-:Y:S01]  /*efe0*/  IMAD R4, R21, UR44, R4 ;  /* 0x0000002c15047c24 */ /* 0x000fe2000f8e0204 */
[----:B------:R-:W-:Y:S01]  /*eff0*/  MOV R35, R34 ;  /* 0x0000002200237202 */ /* 0x000fe20000000f00 */
[----:B------:R-:W-:Y:S01]  /*f000*/  STSM.16.M88.4 [R164], R12 ;  /* 0x0000000ca4007844 */ /* 0x000fe20000000200 */
[----:B------:R-:W-:Y:S02]  /*f010*/  F2FP.BF16.F32.PACK_AB R24, R57, R24 ;  /* 0x000000183918723e */ /* 0x000fe400000010ff */
[----:B------:R-:W-:Y:S02]  /*f020*/  F2FP.BF16.F32.PACK_AB R25, R157, R48 ;  /* 0x000000309d19723e */ /* 0x000fe400000010ff */
[----:B------:R-:W-:Y:S02]  /*f030*/  F2FP.BF16.F32.PACK_AB R26, R61, R60 ;  /* 0x0000003c3d1a723e */ /* 0x000fe400000010ff */
[----:B------:R-:W-:-:S02]  /*f040*/  F2FP.BF16.F32.PACK_AB R27, R159, R44 ;  /* 0x0000002c9f1b723e */ /* 0x000fc400000010ff */
[----:B------:R-:W-:Y:S01]  /*f050*/  LOP3.LUT R58, R58, R59, RZ, 0x3c, !PT ;  /* 0x0000003b3a3a7212 */ /* 0x000fe200078e3cff */
[----:B------:R-:W-:Y:S01]  /*f060*/  IMAD.X R59, RZ, RZ, R23, P6 ;  /* 0x000000ffff3b7224 */ /* 0x000fe200030e0617 */
[----:B------:R-:W-:Y:S01]  /*f070*/  SHF.R.U64 R70, R70, 0x3, RZ ;  /* 0x0000000346467819 */ /* 0x000fe200000012ff */
[----:B------:R-:W-:Y:S01]  /*f080*/  STSM.16.M88.4 [R162], R24 ;  /* 0x00000018a2007844 */ /* 0x000fe20000000200 */
[----:B------:R-:W-:Y:S02]  /*f090*/  MOV R34, R74 ;  /* 0x0000004a00227202 */ /* 0x000fe40000000f00 */
[----:B------:R-:W-:Y:S02]  /*f0a0*/  F2FP.BF16.F32.PACK_AB R28, R65, R28 ;  /* 0x0000001c411c723e */ /* 0x000fe400000010ff */
[----:B------:R-:W-:Y:S02]  /*f0b0*/  F2FP.BF16.F32.PACK_AB R29, R161, R40 ;  /* 0x00000028a11d723e */ /* 0x000fe400000010ff */
[----:B------:R-:W-:-:S02]  /*f0c0*/  F2FP.BF16.F32.PACK_AB R30, R69, R68 ;  /* 0x00000044451e723e */ /* 0x000fc400000010ff */
[----:B------:R-:W-:Y:S02]  /*f0d0*/  F2FP.BF16.F32.PACK_AB R31, R158, R17 ;  /* 0x000000119e1f723e */ /* 0x000fe400000010ff */
[----:B------:R-:W-:Y:S02]  /*f0e0*/  F2FP.BF16.F32.PACK_AB R72, R73, R72 ;  /* 0x000000484948723e */ /* 0x000fe400000010ff */
[----:B------:R-:W-:Y:S01]  /*f0f0*/  F2FP.BF16.F32.PACK_AB R80, R81, R80 ;  /* 0x000000505150723e */ /* 0x000fe200000010ff */
[----:B------:R-:W-:Y:S01]  /*f100*/  STSM.16.M88.4 [R35], R28 ;  /* 0x0000001c23007844 */ /* 0x000fe20000000200 */
[----:B------:R-:W-:Y:S01]  /*f110*/  LOP3.LUT R62, R62, R63, RZ, 0x3c, !PT ;  /* 0x0000003f3e3e7212 */ /* 0x000fe200078e3cff */
[----:B------:R-:W-:Y:S01]  /*f120*/  IMAD.X R63, RZ, RZ, R23, P5 ;  /* 0x000000ffff3f7224 */ /* 0x000fe200028e0617 */
[----:B------:R-:W-:Y:S02]  /*f130*/  MOV R38, R38 ;  /* 0x0000002600267202 */ /* 0x000fe40000000f00 */
[----:B------:R-:W-:-:S02]  /*f140*/  F2FP.BF16.F32.PACK_AB R73, R160, R3 ;  /* 0x00000003a049723e */ /* 0x000fc400000010ff */
        /* <DEDUP_REMOVED lines=12> */
[----:B------:R-:W-:Y:S02]  /*f210*/  MOV R18, UR8 ;  /* 0x0000000800127c02 */ /* 0x000fe40008000f00 */
[----:B------:R-:W-:-:S02]  /*f220*/  F2FP.BF16.F32.PACK_AB R90, R93, R92 ;  /* 0x0000005c5d5a723e */ /* 0x000fc400000010ff */
[----:B------:R-:W-:Y:S01]  /*f230*/  F2FP.BF16.F32.PACK_AB R91, R94, R91 ;  /* 0x0000005b5e5b723e */ /* 0x000fe200000010ff */
[----:B------:R-:W-:Y:S01]  /*f240*/  IMAD.WIDE.U32 R18, R20, UR44, R18 ;  /* 0x0000002c14127c25 */ /* 0x000fe2000f8e0012 */
        /* <DEDUP_REMOVED lines=23> */
[----:B------:R-:W-:Y:S02]  /*f3c0*/  MOV R62, R62 ;  /* 0x0000003e003e7202 */ /* 0x000fe40000000f00 */
        /* <DEDUP_REMOVED lines=68> */
.L_x_1980:
[----:B------:R-:W-:Y:S05]  /*f810*/  BSYNC B0 ;  /* 0x0000000000007941 */ /* 0x000fea0003800000 */
.L_x_1979:
[----:B------:R-:W-:Y:S05]  /*f820*/  BRA `(.L_x_1978) ;  /* 0x0000000800947947 */ /* 0x000fea0003800000 */
.L_x_1977:
        /* <DEDUP_REMOVED lines=12> */
[----:B------:R-:W-:Y:S01]  /*f8f0*/  MOV R2, UR42 ;  /* 0x0000002a00027c02 */ /* 0x000fe20008000f00 */
[----:B------:R-:W-:-:S03]  /*f900*/  ULDC UR7, c[0x0][0xa88] ;  /* 0x0002a20000077ab9 */ /* 0x000fc60000000800 */
        /* <DEDUP_REMOVED lines=17> */
[----:B------:R-:W-:Y:S02]  /*fa20*/  LEA.HI.X R5, R2, UR9, R3, 0x2, P0 ;  /* 0x0000000902057c11 */ /* 0x000fe400080f1403 */
[----:B------:R-:W-:-:S05]  /*fa30*/  MOV R3, 0xff800000 ;  /* 0xff80000000037802 */ /* 0x000fca0000000f00 */
[----:B------:R1:W-:Y:S02]  /*fa40*/  STG.E desc[UR10][R4.64], R3 ;  /* 0x0000000304007986 */ /* 0x0003e4000c10190a */
.L_x_1982:
[----:B------:R-:W-:Y:S05]  /*fa50*/  BSYNC B0 ;  /* 0x0000000000007941 */ /* 0x000fea0003800000 */
.L_x_1981:
[----:B------:R-:W-:Y:S01]  /*fa60*/  R2UR UR7, R218 ;  /* 0x00000000da0772ca */ /* 0x000fe200000e0000 */
[----:B------:R-:W-:Y:S01]  /*fa70*/  ULDC UR5, c[0x0][0xa88] ;  /* 0x0002a20000057ab9 */ /* 0x000fe20000000800 */
[----:B-1----:R-:W-:Y:S01]  /*fa80*/  IMAD R3, R9, UR43, R8 ;  /* 0x0000002b09037c24 */ /* 0x002fe2000f8e0208 */
[----:B------:R-:W-:Y:S01]  /*fa90*/  UIADD3 UR42, -UR42, UR5, URZ ;  /* 0x000000052a2a7290 */ /* 0x000fe2000fffe13f */
[C---:B------:R-:W-:Y:S01]  /*faa0*/  VIADD R0, R216.reuse, 0x20 ;  /* 0x00000020d8007836 */ /* 0x040fe20000000000 */
[----:B------:R-:W-:Y:S01]  /*fab0*/  SHF.R.S32.HI R217, RZ, 0x1f, R216 ;  /* 0x0000001fffd97819 */ /* 0x000fe200000114d8 */
[C---:B------:R-:W-:Y:S01]  /*fac0*/  VIADD R2, R216.reuse, 0x40 ;  /* 0x00000040d8027836 */ /* 0x040fe20000000000 */
[----:B------:R-:W-:Y:S01]  /*fad0*/  IADD3 R7, R7, R3, RZ ;  /* 0x0000000307077210 */ /* 0x000fe20007ffe0ff */
[----:B------:R-:W-:Y:S01]  /*fae0*/  BSSY B0, `(.L_x_1983) ;  /* 0x0000024000007945 */ /* 0x000fe20003800000 */
        /* <DEDUP_REMOVED lines=8> */
[----:B--2---:R-:W-:-:S03]  /*fb70*/  VIADD R5, R14, UR5 ;  /* 0x000000050e057c36 */ /* 0x004fc60008000000 */
[----:B------:R-:W-:Y:S01]  /*fb80*/  IADD3 R11, R7, R3, RZ ;  /* 0x00000003070b7210 */ /* 0x000fe20007ffe0ff */
[----:B------:R-:W-:Y:S01]  /*fb90*/  IMAD.WIDE R4, R5, 0x80, R216 ;  /* 0x0000008005047825 */ /* 0x000fe200078e02d8 */
[----:B------:R-:W-:Y:S06]  /*fba0*/  @P2 BRA `(.L_x_1984) ;  /* 0x00000000005c2947 */ /* 0x000fec0003800000 */
[C---:B------:R-:W-:Y:S01]  /*fbb0*/  VIADD R2, R212.reuse, 0x80 ;  /* 0x00000080d4027836 */ /* 0x040fe20000000000 */
[----:B------:R-:W-:Y:S01]  /*fbc0*/  ULDC UR5, c[0x0][0xa8c] ;  /* 0x0002a30000057ab9 */ /* 0x000fe20000000800 */
[----:B------:R-:W-:Y:S01]  /*fbd0*/  VIADD R0, R212, 0x40 ;  /* 0x00000040d4007836 */ /* 0x000fe20000000000 */
[----:B------:R-:W-:Y:S01]  /*fbe0*/  ULDC.64 UR6, c[0x0][0xad8] ;  /* 0x0002b60000067ab9 */ /* 0x000fe20000000a00 */
[----:B------:R-:W-:Y:S01]  /*fbf0*/  IMAD.MOV.U32 R3, RZ, RZ, R11 ;  /* 0x000000ffff037224 */ /* 0x000fe200078e000b */
[----:B------:R-:W-:Y:S01]  /*fc00*/  ISETP.GE.AND P4, PT, R2, UR5, PT ;  /* 0x0000000502007c0c */ /* 0x000fe2000bf86270 */
[----:B------:R-:W-:Y:S01]  /*fc10*/  IMAD R9, R5, UR6, RZ ;  /* 0x0000000605097c24 */ /* 0x000fe2000f8e02ff */
[----:B------:R-:W-:Y:S01]  /*fc20*/  ISETP.GE.AND P3, PT, R0, UR5, PT ;  /* 0x0000000500007c0c */ /* 0x000fe2000bf66270 */
[----:B------:R-:W-:Y:S01]  /*fc30*/  IMAD.MOV.U32 R2, RZ, RZ, R6 ;  /* 0x000000ffff027224 */ /* 0x000fe200078e0006 */
[----:B------:R-:W-:Y:S01]  /*fc40*/  IADD3 R0, R212, 0xc0, RZ ;  /* 0x000000c0d4007810 */ /* 0x000fe20007ffe0ff */
[----:B------:R-:W-:Y:S01]  /*fc50*/  IMAD R9, R4, UR7, R9 ;  /* 0x0000000704097c24 */ /* 0x000fe2000f8e0209 */
[----:B------:R-:W-:Y:S01]  /*fc60*/  ISETP.GE.AND P2, PT, R212, UR5, PT ;  /* 0x00000005d4007c0c */ /* 0x000fe2000bf46270 */
[----:B------:R-:W-:Y:S01]  /*fc70*/  IMAD.WIDE.U32 R2, R4, UR6, R2 ;  /* 0x0000000604027c25 */ /* 0x000fe2000f8e0002 */
[----:B------:R-:W-:Y:S01]  /*fc80*/  ISETP.GE.AND P5, PT, R0, UR5, PT ;  /* 0x0000000500007c0c */ /* 0x000fe2000bfa6270 */
[----:B------:R-:W-:Y:S01]  /*fc90*/  ULDC.64 UR6, c[0x0][0xa80] ;  /* 0x0002a00000067ab9 */ /* 0x000fe20000000a00 */
[----:B------:R-:W-:Y:S01]  /*fca0*/  ULDC.64 UR8, c[0x0][0x208] ;  /* 0x0000820000087ab9 */ /* 0x000fe20000000a00 */
[----:B------:R-:W-:-:S02]  /*fcb0*/  LEA R12, P6, R2, UR6, 0x1 ;  /* 0x00000006020c7c11 */ /* 0x000fc4000f8c08ff */
[----:B------:R-:W-:-:S04]  /*fcc0*/  IADD3 R3, R3, R9, RZ ;  /* 0x0000000903037210 */ /* 0x000fc80007ffe0ff */
[----:B------:R-:W-:-:S05]  /*fcd0*/  LEA.HI.X R13, R2, UR7, R3, 0x1, P6 ;  /* 0x00000007020d7c11 */ /* 0x000fca000b0f0c03 */
[----:B------:R1:W-:Y:S04]  /*fce0*/  @!P2 STG.E.128 desc[UR8][R12.64], RZ ;  /* 0x000000ff0c00a986 */ /* 0x0003e8000c101d08 */
[----:B------:R1:W-:Y:S04]  /*fcf0*/  @!P3 STG.E.128 desc[UR8][R12.64+0x80], RZ ;  /* 0x000080ff0c00b986 */ /* 0x0003e8000c101d08 */
[----:B------:R1:W-:Y:S04]  /*fd00*/  @!P4 STG.E.128 desc[UR8][R12.64+0x100], RZ ;  /* 0x000100ff0c00c986 */ /* 0x0003e8000c101d08 */
[----:B------:R1:W-:Y:S02]  /*fd10*/  @!P5 STG.E.128 desc[UR8][R12.64+0x180], RZ ;  /* 0x000180ff0c00d986 */ /* 0x0003e4000c101d08 */
.L_x_1984:
[----:B------:R-:W-:Y:S05]  /*fd20*/  BSYNC B0 ;  /* 0x0000000000007941 */ /* 0x000fea0003800000 */
.L_x_1983:
[----:B------:R-:W-:Y:S01]  /*fd30*/  BSSY B0, `(.L_x_1985) ;  /* 0x000001c000007945 */ /* 0x000fe20003800000 */
[----:B------:R-:W-:-:S03]  /*fd40*/  ISETP.GE.AND P2, PT, R8, UR42, PT ;  /* 0x0000002a08007c0c */ /* 0x000fc6000bf46270 */
[----:B------:R-:W-:Y:S10]  /*fd50*/  @P0 BRA `(.L_x_1986) ;  /* 0x0000000000640947 */ /* 0x000ff40003800000 */
[----:B------:R-:W-:Y:S01]  /*fd60*/  IADD3 R9, P0, R4, 0x20, RZ ;  /* 0x0000002004097810 */ /* 0x000fe20007f1e0ff */
[C---:B------:R-:W-:Y:S01]  /*fd70*/  VIADD R3, R212.reuse, 0x80 ;  /* 0x00000080d4037836 */ /* 0x040fe20000000000 */
[----:B------:R-:W-:Y:S01]  /*fd80*/  ULDC UR5, c[0x0][0xa8c] ;  /* 0x0002a30000057ab9 */ /* 0x000fe20000000800 */
[C---:B------:R-:W-:Y:S01]  /*fd90*/  VIADD R2, R212.reuse, 0x40 ;  /* 0x00000040d4027836 */ /* 0x040fe20000000000 */
[----:B------:R-:W-:Y:S01]  /*fda0*/  IADD3.X R0, RZ, R5, RZ, P0, !PT ;  /* 0x00000005ff007210 */ /* 0x000fe200007fe4ff */
[----:B------:R-:W-:Y:S01]  /*fdb0*/  ULDC.64 UR6, c[0x0][0xad8] ;  /* 0x0002b60000067ab9 */ /* 0x000fe20000000a00 */
        /* <DEDUP_REMOVED lines=19> */
.L_x_1986:
[----:B------:R-:W-:Y:S05]  /*fef0*/  BSYNC B0 ;  /* 0x0000000000007941 */ /* 0x000fea0003800000 */
.L_x_1985:
        /* <DEDUP_REMOVED lines=27> */
.L_x_1988:
[----:B------:R-:W-:Y:S05]  /*100b0*/  BSYNC B0 ;  /* 0x0000000000007941 */ /* 0x000fea0003800000 */
.L_x_1987:
[----:B------:R-:W-:Y:S04]  /*100c0*/  BSSY B0, `(.L_x_1978) ;  /* 0x000001b000007945 */ /* 0x000fe80003800000 */
[----:B------:R-:W-:Y:S05]  /*100d0*/  @P2 BRA `(.L_x_1989) ;  /* 0x0000000000642947 */ /* 0x000fea0003800000 */
[----:B------:R-:W-:Y:S01]  /*100e0*/  IADD3 R7, P0, R4, 0x60, RZ ;  /* 0x0000006004077810 */ /* 0x000fe20007f1e0ff */
[----:B------:R-:W-:Y:S01]  /*100f0*/  VIADD R0, R212, 0x40 ;  /* 0x00000040d4007836 */ /* 0x000fe20000000000 */
[----:B------:R-:W-:Y:S01]  /*10100*/  ULDC UR5, c[0x0][0xa8c] ;  /* 0x0002a30000057ab9 */ /* 0x000fe20000000800 */
[----:B------:R-:W-:Y:S01]  /*10110*/  MOV R2, R6 ;  /* 0x0000000600027202 */ /* 0x000fe20000000f00 */
[----:B------:R-:W-:Y:S01]  /*10120*/  ULDC.64 UR6, c[0x0][0xad8] ;  /* 0x0002b60000067ab9 */ /* 0x000fe20000000a00 */
[----:B------:R-:W-:Y:S01]  /*10130*/  IADD3.X R4, RZ, R5, RZ, P0, !PT ;  /* 0x00000005ff047210 */ /* 0x000fe200007fe4ff */
[----:B------:R-:W-:Y:S01]  /*10140*/  IMAD.MOV.U32 R3, RZ, RZ, R11 ;  /* 0x000000ffff037224 */ /* 0x000fe200078e000b */
[----:B------:R-:W-:Y:S01]  /*10150*/  ISETP.GE.AND P2, PT, R0, UR5, PT ;  /* 0x0000000500007c0c */ /* 0x000fe2000bf46270 */
[C---:B------:R-:W-:Y:S01]  /*10160*/  VIADD R5, R212.reuse, 0x80 ;  /* 0x00000080d4057836 */ /* 0x040fe20000000000 */
[----:B------:R-:W-:Y:S01]  /*10170*/  ISETP.GE.AND P1, PT, R212, UR5, PT ;  /* 0x00000005d4007c0c */ /* 0x000fe2000bf26270 */
[----:B------:R-:W-:Y:S01]  /*10180*/  IMAD R4, R4, UR6, RZ ;  /* 0x0000000604047c24 */ /* 0x000fe2000f8e02ff */
[----:B------:R-:W-:Y:S01]  /*10190*/  ULDC.64 UR8, c[0x0][0x208] ;  /* 0x0000820000087ab9 */ /* 0x000fe20000000a00 */
[----:B------:R-:W-:Y:S01]  /*101a0*/  VIADD R0, R212, 0xc0 ;  /* 0x000000c0d4007836 */ /* 0x000fe20000000000 */
[----:B------:R-:W-:Y:S01]  /*101b0*/  ISETP.GE.AND P3, PT, R5, UR5, PT ;  /* 0x0000000505007c0c */ /* 0x000fe2000bf66270 */
[----:B------:R-:W-:-:S03]  /*101c0*/  IMAD.WIDE.U32 R2, R7, UR6, R2 ;  /* 0x0000000607027c25 */ /* 0x000fc6000f8e0002 */
[----:B------:R-:W-:Y:S01]  /*101d0*/  ISETP.GE.AND P4, PT, R0, UR5, PT ;  /* 0x0000000500007c0c */ /* 0x000fe2000bf86270 */
        /* <DEDUP_REMOVED lines=9> */
.L_x_1989:
[----:B------:R-:W-:Y:S05]  /*10270*/  BSYNC B0 ;  /* 0x0000000000007941 */ /* 0x000fea0003800000 */
.L_x_1978:
[----:B------:R-:W5:Y:S02]  /*10280*/  LDC R0, c[0x0][0xda8] ;  /* 0x00036a00ff007b82 */ /* 0x000f640000000800 */
[----:B-----5:R-:W-:-:S13]  /*10290*/  ISETP.LE.AND P0, PT, R0, UR4, PT ;  /* 0x0000000400007c0c */ /* 0x020fda000bf03270 */
[----:B------:R-:W-:Y:S05]  /*102a0*/  @!P0 BRA `(.L_x_1990) ;  /* 0xffffff0800cc8947 */ /* 0x000fea000383ffff */
[----:B------:R-:W-:Y:S05]  /*102b0*/  EXIT ;  /* 0x000000000000794d */ /* 0x000fea0003800000 */
.L_x_1942:
        /* <DEDUP_REMOVED lines=8> */
[----:B------:R-:W-:Y:S02]  /*10340*/  IMAD.MOV.U32 R17, RZ, RZ, 0x1 ;  /* 0x00000001ff117424 */ /* 0x000fe400078e00ff */
[----:B------:R-:W-:-:S04]  /*10350*/  IMAD.MOV.U32 R16, RZ, RZ, RZ ;  /* 0x000000ffff107224 */ /* 0x000fc800078e00ff */
[----:B------:R-:W1:Y:S02]  /*10360*/  LDC R0, c[0x0][0xda8] ;  /* 0x00036a00ff007b82 */ /* 0x000e640000000800 */
[----:B-1----:R-:W-:-:S13]  /*10370*/  ISETP.LE.AND P0, PT, R0, UR4, PT ;  /* 0x0000000400007c0c */ /* 0x002fda000bf03270 */
[----:B------:R-:W-:Y:S05]  /*10380*/  @P0 BRA `(.L_x_1991) ;  /* 0x0000003000000947 */ /* 0x000fea0003800000 */
[----:B------:R-:W1:Y:S01]  /*10390*/  S2R R2, SR_TID.X ;  /* 0x0000000000027919 */ /* 0x000e620000002100 */
[----:B------:R-:W-:Y:S01]  /*103a0*/  MOV R18, UR4 ;  /* 0x0000000400127c02 */ /* 0x000fe20008000f00 */
[----:B------:R-:W-:Y:S01]  /*103b0*/  IMAD.MOV.U32 R16, RZ, RZ, RZ ;  /* 0x000000ffff107224 */ /* 0x000fe200078e00ff */
[----:B------:R-:W-:Y:S01]  /*103c0*/  ULDC UR50, c[0x0][0xc] ;  /* 0x0000030000327ab9 */ /* 0x000fe20000000800 */
[----:B------:R-:W-:Y:S01]  /*103d0*/  IMAD.MOV.U32 R17, RZ, RZ, 0x1 ;  /* 0x00000001ff117424 */ /* 0x000fe200078e00ff */
[----:B------:R-:W-:Y:S01]  /*103e0*/  ULDC.64 UR42, c[0x0][0x198] ;  /* 0x00006600002a7ab9 */ /* 0x000fe20000000a00 */
[----:B------:R-:W-:Y:S01]  /*103f0*/  UMOV UR49, URZ ;  /* 0x0000003f00317c82 */ /* 0x000fe20008000000 */
[----:B-1----:R-:W-:-:S07]  /*10400*/  LOP3.LUT R19, R2, 0x1f, RZ, 0xc0, !PT ;  /* 0x0000001f02137812 */ /* 0x002fce00078ec0ff */
.L_x_2039:
        /* <DEDUP_REMOVED lines=21> */
.L_x_1992:
[----:B------:R-:W-:Y:S01]  /*10560*/  ULDC UR9, c[0x0][0xdc4] ;  /* 0x0003710000097ab9 */ /* 0x000fe20000000800 */
[----:B------:R-:W-:Y:S01]  /*10570*/  UMOV UR6, UR7 ;  /* 0x0000000700067c82 */ /* 0x000fe20008000000 */
[----:B------:R-:W-:-:S11]  /*10580*/  UISETP.NE.AND UP0, UPT, UR9, 0x1, UPT ;  /* 0x000000010900788c */ /* 0x000fd6000bf05270 */
[----:B------:R-:W-:Y:S02]  /*10590*/  @UP0 ULDC.64 UR10, c[0x0][0xdc8] ;  /* 0x00037200000a0ab9 */ /* 0x000fe40000000a00 */
[----:B------:R-:W-:-:S04]  /*105a0*/  UIMAD.WIDE.U32 UR4, UR7, UR10, URZ ;  /* 0x0000000a070472a5 */ /* 0x000fc8000f8e003f */
[----:B------:R-:W-:-:S04]  /*105b0*/  @UP0 USHF.R.U32.HI UR6, URZ, UR11, UR5 ;  /* 0x0000000b3f060299 */ /* 0x000fc80008011605 */
[----:B------:R-:W-:-:S12]  /*105c0*/  UIMAD UR4, UR6, UR9, URZ ;  /* 0x00000009060472a4 */ /* 0x000fd8000f8e023f */
.L_x_1993:
[----:B------:R-:W-:Y:S01]  /*105d0*/  ULDC.64 UR10, c[0x0][0x3f8] ;  /* 0x0000fe00000a7ab9 */ /* 0x000fe20000000a00 */
[----:B------:R-:W-:Y:S01]  /*105e0*/  ULOP3.LUT UR6, URZ, UR6, URZ, 0x33, !UPT ;  /* 0x000000063f067292 */ /* 0x000fe2000f8e333f */
[----:B------:R-:W-:Y:S01]  /*105f0*/  BSSY B6, `(.L_x_1994) ;  /* 0x00002ca000067945 */ /* 0x000fe20003800000 */
[----:B------:R-:W-:Y:S02]  /*10600*/  UISETP.NE.U32.AND UP0, UPT, UR10, URZ, UPT ;  /* 0x0000003f0a00728c */ /* 0x000fe4000bf05070 */
[----:B------:R-:W-:Y:S02]  /*10610*/  UIADD3 UR9, UR7, -UR4, URZ ;  /* 0x8000000407097290 */ /* 0x000fe4000fffe03f */
[----:B------:R-:W-:Y:S01]  /*10620*/  UISETP.NE.AND.EX UP0, UPT, UR11, URZ, UPT, UP0 ;  /* 0x0000003f0b00728c */ /* 0x000fe2000bf05300 */
[----:B------:R-:W-:Y:S01]  /*10630*/  ULDC UR4, c[0x0][0xdac] ;  /* 0x00036b0000047ab9 */ /* 0x000fe20000000800 */
[----:B------:R-:W-:Y:S01]  /*10640*/  ULDC UR5, c[0x0][0x404] ;  /* 0x0001010000057ab9 */ /* 0x000fe20000000800 */
[----:B------:R-:W-:Y:S01]  /*10650*/  UIADD3 UR6, UR6, UR4, URZ ;  /* 0x0000000406067290 */ /* 0x000fe2000fffe03f */
[----:B------:R-:W-:-:S02]  /*10660*/  ULDC UR7, c[0x0][0x2e0] ;  /* 0x0000b80000077ab9 */ /* 0x000fc40000000800 */
[----:B------:R-:W-:Y:S01]  /*10670*/  ULDC UR4, c[0x0][0x288] ;  /* 0x0000a20000047ab9 */ /* 0x000fe20000000800 */
[----:B------:R-:W-:Y:S02]  /*10680*/  USHF.L.U32 UR45, UR6, 0x7, URZ ;  /* 0x00000007062d7899 */ /* 0x000fe4000800063f */
[----:B------:R-:W-:Y:S02]  /*10690*/  USEL UR6, UR5, 0x1, UP0 ;  /* 0x0000000105067887 */ /* 0x000fe40008000000 */
[----:B------:R-:W-:Y:S02]  /*106a0*/  UIADD3 UR5, UR45, 0xcf, -UR4 ;  /* 0x000000cf2d057890 */ /* 0x000fe4000fffe804 */
[----:B------:R-:W-:Y:S02]  /*106b0*/  UIMAD UR4, UR6, UR7, 0x4f ;  /* 0x0000004f060474a4 */ /* 0x000fe4000f8e0207 */
[----:B------:R-:W-:Y:S02]  /*106c0*/  UIMAD UR6, UR6, UR7, UR5 ;  /* 0x00000007060672a4 */ /* 0x000fe4000f8e0205 */
[----:B------:R-:W-:Y:S01]  /*106d0*/  UIMAD.WIDE UR4, UR4, 0x66666667, URZ ;  /* 0x66666667040478a5 */ /* 0x000fe2000f8e023f */
[----:B------:R-:W-:Y:S01]  /*106e0*/  ULDC UR10, c[0x0][0xdc4] ;  /* 0x00037100000a7ab9 */ /* 0x000fe20000000800 */
[----:B------:R-:W-:-:S02]  /*106f0*/  UIMAD.WIDE UR6, UR6, 0x66666667, URZ ;  /* 0x66666667060678a5 */ /* 0x000fc4000f8e023f */
[----:B------:R-:W-:Y:S02]  /*10700*/  UIMAD UR10, UR8, UR10, UR9 ;  /* 0x0000000a080a72a4 */ /* 0x000fe4000f8e0209 */
[----:B------:R-:W-:Y:S01]  /*10710*/  USHF.R.U32.HI UR6, URZ, 0x1f, UR7 ;  /* 0x0000001f3f067899 */ /* 0x000fe20008011607 */
[----:B------:R-:W-:Y:S01]  /*10720*/  UMOV UR8, UR5 ;  /* 0x0000000500087c82 */ /* 0x000fe20008000000 */
[----:B------:R-:W-:Y:S01]  /*10730*/  ULDC UR11, c[0x0][0xdb8] ;  /* 0x00036e00000b7ab9 */ /* 0x000fe20000000800 */
[----:B------:R-:W-:Y:S02]  /*10740*/  USHF.R.U32.HI UR9, URZ, 0x1f, UR8 ;  /* 0x0000001f3f097899 */ /* 0x000fe40008011608 */
[----:B------:R-:W-:Y:S02]  /*10750*/  ULEA.HI.SX32 UR6, UR7, UR6, 0x1b ;  /* 0x0000000607067291 */ /* 0x000fe4000f8fda3f */
[----:B------:R-:W-:Y:S02]  /*10760*/  ULEA.HI.SX32 UR9, UR8, UR9, 0x1b ;  /* 0x0000000908097291 */ /* 0x000fe4000f8fda3f */
[----:B------:R-:W-:-:S02]  /*10770*/  UISETP.NE.AND UP1, UPT, UR11, 0x1, UPT ;  /* 0x000000010b00788c */ /* 0x000fc4000bf25270 */
[----:B------:R-:W-:Y:S01]  /*10780*/  UISETP.LT.AND UP0, UPT, UR9, UR6, UPT ;  /* 0x000000060900728c */ /* 0x000fe2000bf01270 */
[----:B------:R-:W-:-:S03]  /*10790*/  UMOV UR47, UR10 ;  /* 0x0000000a002f7c82 */ /* 0x000fc60008000000 */
[----:B------:R-:W-:-:S05]  /*107a0*/  USEL UR41, UR9, UR6, UP0 ;  /* 0x0000000609297287 */ /* 0x000fca0008000000 */
[----:B------:R-:W-:Y:S01]  /*107b0*/  @UP1 ULDC UR12, c[0x0][0xdbc] ;  /* 0x00036f00000c1ab9 */ /* 0x000fe20000000800 */
[----:B------:R-:W-:Y:S01]  /*107c0*/  ISETP.LT.AND P0, PT, RZ, UR41, PT ;  /* 0x00000029ff007c0c */ /* 0x000fe2000bf01270 */
[----:B------:R-:W-:Y:S01]  /*107d0*/  UIMAD.WIDE.U32 UR4, UR10, UR12, URZ ;  /* 0x0000000c0a0472a5 */ /* 0x000fe2000f8e003f */
[----:B------:R-:W-:-:S03]  /*107e0*/  @UP1 ULDC UR7, c[0x0][0xdc0] ;  /* 0x0003700000071ab9 */ /* 0x000fc60000000800 */
[----:B------:R-:W-:-:S04]  /*107f0*/  @UP1 USHF.R.U32.HI UR47, URZ, UR7, UR5 ;  /* 0x000000073f2f1299 */ /* 0x000fc80008011605 */
[----:B------:R-:W-:-:S04]  /*10800*/  UIADD3 UR46, -UR47, URZ, URZ ;  /* 0x0000003f2f2e7290 */ /* 0x000fc8000fffe13f */
[----:B------:R-:W-:Y:S01]  /*10810*/  UIMAD UR46, UR11, UR46, UR10 ;  /* 0x0000002e0b2e72a4 */ /* 0x000fe2000f8e020a */
[----:B------:R-:W-:Y:S11]  /*10820*/  @P0 BRA `(.L_x_1995) ;  /* 0x0000000000440947 */ /* 0x000ff60003800000 */
[----:B------:R-:W-:Y:S02]  /*10830*/  ISETP.NE.AND P0, PT, R19, RZ, PT ;  /* 0x000000ff1300720c */ /* 0x000fe40003f05270 */
[----:B------:R-:W-:-:S11]  /*10840*/  MOV R13, R18 ;  /* 0x00000012000d7202 */ /* 0x000fd60000000f00 */
        /* <DEDUP_REMOVED lines=15> */
.L_x_1995:
        /* <DEDUP_REMOVED lines=23> */
.L_x_1997:
        /* <DEDUP_REMOVED lines=20> */
.L_x_1999:
        /* <DEDUP_REMOVED lines=16> */
.L_x_1998:
[----:B------:R-:W-:Y:S01]  /*10cf0*/  ULDC.64 UR4, c[0x0][0x9f8] ;  /* 0x00027e0000047ab9 */ /* 0x000fe20000000a00 */
[----:B------:R-:W-:Y:S01]  /*10d00*/  IMAD.U32 R5, RZ, RZ, UR47 ;  /* 0x0000002fff057e24 */ /* 0x000fe2000f8e00ff */
[----:B------:R-:W-:Y:S01]  /*10d10*/  ISETP.NE.U32.AND P0, PT, RZ, UR4, PT ;  /* 0x00000004ff007c0c */ /* 0x000fe2000bf05070 */
[----:B------:R-:W-:Y:S01]  /*10d20*/  IMAD.U32 R0, RZ, RZ, UR47 ;  /* 0x0000002fff007e24 */ /* 0x000fe2000f8e00ff */
[----:B------:R-:W-:Y:S01]  /*10d30*/  ULDC.64 UR6, c[0x0][0x208] ;  /* 0x0000820000067ab9 */ /* 0x000fe20000000a00 */
[----:B------:R-:W1:Y:S01]  /*10d40*/  LDC R4, c[0x0][0x428] ;  /* 0x00010a00ff047b82 */ /* 0x000e620000000800 */
[----:B------:R-:W-:-:S13]  /*10d50*/  ISETP.NE.AND.EX P0, PT, RZ, UR5, PT, P0 ;  /* 0x00000005ff007c0c */ /* 0x000fda000bf05300 */
[----:B------:R-:W2:Y:S02]  /*10d60*/  @P0 LDC.64 R2, c[0x0][0x9f8] ;  /* 0x00027e00ff020b82 */ /* 0x000ea40000000a00 */
[----:B--2---:R-:W-:-:S05]  /*10d70*/  @P0 IMAD.WIDE R2, R5, 0x4, R2 ;  /* 0x0000000405020825 */ /* 0x004fca00078e0202 */
[----:B------:R2:W3:Y:S01]  /*10d80*/  @P0 LDG.E R0, desc[UR6][R2.64] ;  /* 0x0000000602000981 */ /* 0x0004e2000c1e1900 */
[----:B-1----:R-:W-:Y:S01]  /*10d90*/  ISETP.NE.AND P0, PT, R4, 0x1, PT ;  /* 0x000000010400780c */ /* 0x002fe20003f05270 */
[----:B------:R-:W-:Y:S01]  /*10da0*/  UMOV UR44, URZ ;  /* 0x0000003f002c7c82 */ /* 0x000fe20008000000 */
[----:B------:R-:W-:Y:S01]  /*10db0*/  ISETP.NE.AND P1, PT, R19, RZ, PT ;  /* 0x000000ff1300720c */ /* 0x000fe20003f25270 */
[----:B------:R-:W-:Y:S01]  /*10dc0*/  UMOV UR8, 0x40 ;  /* 0x0000004000087882 */ /* 0x000fe20000000000 */
[----:B------:R-:W-:Y:S01]  /*10dd0*/  MOV R4, UR46 ;  /* 0x0000002e00047c02 */ /* 0x000fe20008000f00 */
[----:B------:R-:W-:Y:S01]  /*10de0*/  UMOV UR9, UR45 ;  /* 0x0000002d00097c82 */ /* 0x000fe20008000000 */
[----:B------:R-:W-:Y:S01]  /*10df0*/  UMOV UR10, UR46 ;  /* 0x0000002e000a7c82 */ /* 0x000fe20008000000 */
[----:B------:R-:W-:Y:S01]  /*10e00*/  UMOV UR11, UR47 ;  /* 0x0000002f000b7c82 */ /* 0x000fe20008000000 */
[----:B------:R-:W-:Y:S01]  /*10e10*/  UMOV UR12, 0x80 ;  /* 0x00000080000c7882 */ /* 0x000fe20000000000 */
[----:B--2---:R-:W1:Y:S01]  /*10e20*/  LDC.64 R2, c[0x0][0x3f8] ;  /* 0x0000fe00ff027b82 */ /* 0x004e620000000a00 */
[----:B------:R-:W-:Y:S01]  /*10e30*/  UMOV UR13, UR45 ;  /* 0x0000002d000d7c82 */ /* 0x000fe20008000000 */
[----:B------:R-:W-:Y:S01]  /*10e40*/  UMOV UR14, UR46 ;  /* 0x0000002e000e7c82 */ /* 0x000fe20008000000 */
[----:B------:R-:W-:Y:S01]  /*10e50*/  UMOV UR15, UR47 ;  /* 0x0000002f000f7c82 */ /* 0x000fe20008000000 */
[----:B------:R-:W-:Y:S01]  /*10e60*/  UMOV UR16, 0xc0 ;  /* 0x000000c000107882 */ /* 0x000fe20000000000 */
[----:B------:R-:W-:Y:S01]  /*10e70*/  UMOV UR17, UR45 ;  /* 0x0000002d00117c82 */ /* 0x000fe20008000000 */
[----:B------:R-:W-:Y:S01]  /*10e80*/  VOTEU.ALL UP1, P1 ;  /* 0x00000000003f7886 */ /* 0x000fe20000820000 */
[----:B------:R-:W-:Y:S01]  /*10e90*/  UMOV UR18, UR46 ;  /* 0x0000002e00127c82 */ /* 0x000fe20008000000 */
[----:B------:R-:W2:Y:S01]  /*10ea0*/  @P0 LDC R5, c[0x0][0x42c] ;  /* 0x00010b00ff050b82 */ /* 0x000ea20000000800 */
[----:B------:R-:W-:Y:S01]  /*10eb0*/  UMOV UR19, UR47 ;  /* 0x0000002f00137c82 */ /* 0x000fe20008000000 */
[----:B------:R-:W-:Y:S01]  /*10ec0*/  UMOV UR6, 0xffffffff ;  /* 0xffffffff00067882 */ /* 0x000fe20000000000 */
[----:B------:R-:W-:-:S04]  /*10ed0*/  @!UP1 UIADD3 UR4, UP0, UR42, 0x270, URZ ;  /* 0x000002702a049890 */ /* 0x000fc8000ff1e03f */
[----:B------:R-:W-:Y:S01]  /*10ee0*/  @!UP1 UIADD3.X UR5, URZ, UR43, URZ, UP0, !UPT ;  /* 0x0000002b3f059290 */ /* 0x000fe200087fe43f */
[----:B------:R-:W4:Y:S08]  /*10ef0*/  @P0 LDC R6, c[0x0][0x430] ;  /* 0x00010c00ff060b82 */ /* 0x000f300000000800 */
[----:B------:R1:W-:Y:S01]  /*10f00*/  @!UP1 UTMAPF.L2.4D [UR44], [UR4] ;  /* 0x0000002c040095b8 */ /* 0x0003e20008018000 */
[----:B--2---:R-:W-:Y:S01]  /*10f10*/  @P0 IMAD.HI.U32 R5, R5, UR46, RZ ;  /* 0x0000002e05050c27 */ /* 0x004fe2000f8e00ff */
[----:B------:R2:W-:Y:S04]  /*10f20*/  @!UP1 UTMAPF.L2.4D [UR8], [UR4] ;  /* 0x00000008040095b8 */ /* 0x0005e80008018000 */
[----:B----4-:R-:W-:Y:S01]  /*10f30*/  @P0 SHF.R.U32.HI R4, RZ, R6, R5 ;  /* 0x00000006ff040219 */ /* 0x010fe20000011605 */
[----:B------:R2:W-:Y:S01]  /*10f40*/  @!UP1 UTMAPF.L2.4D [UR12], [UR4] ;  /* 0x0000000c040095b8 */ /* 0x0005e20008018000 */
[----:B-1----:R-:W-:Y:S01]  /*10f50*/  ISETP.NE.U32.AND P0, PT, R2, RZ, PT ;  /* 0x000000ff0200720c */ /* 0x002fe20003f05070 */
[----:B------:R-:W-:-:S03]  /*10f60*/  IMAD.U32 R5, RZ, RZ, UR41 ;  /* 0x00000029ff057e24 */ /* 0x000fc6000f8e00ff */
[----:B------:R-:W-:Y:S01]  /*10f70*/  ISETP.NE.AND.EX P0, PT, R3, RZ, PT, P0 ;  /* 0x000000ff0300720c */ /* 0x000fe20003f05300 */
[----:B------:R-:W-:Y:S01]  /*10f80*/  VIADD R5, R5, 0xffffffff ;  /* 0xffffffff05057836 */ /* 0x000fe20000000000 */
[----:B------:R2:W-:Y:S02]  /*10f90*/  @!UP1 UTMAPF.L2.4D [UR16], [UR4] ;  /* 0x00000010040095b8 */ /* 0x0005e40008018000 */
[----:B---3--:R-:W-:Y:S01]  /*10fa0*/  SEL R6, R0, RZ, !P0 ;  /* 0x000000ff00067207 */ /* 0x008fe20004000000 */
[----:B--2---:R-:W-:Y:S08]  /*10fb0*/  BRA.DIV UR6, `(.L_x_2000) ;  /* 0x0000002a06707947 */ /* 0x004ff0000b800000 */
.L_x_2051:
[----:B------:R-:W-:Y:S01]  /*10fc0*/  UMOV UR4, 0xffffffff ;  /* 0xffffffff00047882 */ /* 0x000fe20000000000 */
[----:B------:R-:W-:Y:S02]  /*10fd0*/  SHF.R.S32.HI R12, RZ, 0x1f, R0 ;  /* 0x0000001fff0c7819 */ /* 0x000fe40000011400 */
[----:B------:R-:W-:Y:S05]  /*10fe0*/  BRA.DIV UR4, `(.L_x_2001) ;  /* 0x0000002a04907947 */ /* 0x000fea000b800000 */
[----:B------:R-:W-:-:S13]  /*10ff0*/  ELECT P6, URZ, PT ;  /* 0x00000000003f782f */ /* 0x000fda00038c0000 */
.L_x_2054:
[----:B------:R-:W-:Y:S05]  /*11000*/  @!P6 BRA `(.L_x_2002) ;  /* 0x000000040004e947 */ /* 0x000fea0003800000 */
[----:B------:R-:W-:Y:S01]  /*11010*/  MOV R6, R0 ;  /* 0x0000000000067202 */ /* 0x000fe20000000f00 */
        /* <DEDUP_REMOVED lines=11> */
[--C-:B------:R-:W-:Y:S01]  /*110d0*/  SHF.R.S32.HI R7, RZ, 0x1f, R10.reuse ;  /* 0x0000001fff077819 */ /* 0x100fe2000001140a */
[----:B------:R-:W-:-:S04]  /*110e0*/  IMAD.MOV.U32 R6, RZ, RZ, R10 ;  /* 0x000000ffff067224 */ /* 0x000fc800078e000a */
[----:B------:R-:W-:-:S05]  /*110f0*/  IMAD.WIDE.U32 R6, R0, UR4, R6 ;  /* 0x0000000400067c25 */ /* 0x000fca000f8e0006 */
[----:B------:R-:W-:Y:S02]  /*11100*/  IADD3 R7, R7, R9, RZ ;  /* 0x0000000907077210 */ /* 0x000fe40007ffe0ff */
[----:B------:R-:W-:-:S04]  /*11110*/  LEA R8, P2, R6, R2, 0x2 ;  /* 0x0000000206087211 */ /* 0x000fc800078410ff */
[----:B------:R-:W-:-:S05]  /*11120*/  LEA.HI.X R9, R6, R3, R7, 0x2, P2 ;  /* 0x0000000306097211 */ /* 0x000fca00010f1407 */
[----:B------:R1:W5:Y:S01]  /*11130*/  LDG.E R6, desc[UR6][R8.64] ;  /* 0x0000000608067981 */ /* 0x000362000c1e1900 */
[----:B------:R-:W-:-:S04]  /*11140*/  IMAD.MOV R10, RZ, RZ, -R10 ;  /* 0x000000ffff0a7224 */ /* 0x000fc800078e0a0a */
[----:B------:R-:W-:-:S07]  /*11150*/  IMAD R5, R11, R10, R5 ;  /* 0x0000000a0b057224 */ /* 0x000fce00078e0205 */
.L_x_2003:
[----:B------:R-:W2:Y:S01]  /*11160*/  S2R R7, SR_TID.X ;  /* 0x0000000000077919 */ /* 0x000ea20000002100 */
[----:B-1----:R-:W-:Y:S02]  /*11170*/  LEA R8, R16, UR40, 0x3 ;  /* 0x0000002810087c11 */ /* 0x002fe4000f8e18ff */
[----:B--2---:R-:W-:Y:S02]  /*11180*/  LOP3.LUT R9, R7, 0x7f, RZ, 0xc0, !PT ;  /* 0x0000007f07097812 */ /* 0x004fe400078ec0ff */
[----:B------:R-:W-:Y:S02]  /*11190*/  SHF.L.U32 R7, R17, 0x1f, RZ ;  /* 0x0000001f11077819 */ /* 0x000fe400000006ff */
[----:B------:R-:W-:Y:S02]  /*111a0*/  ISETP.NE.AND P3, PT, R9, RZ, PT ;  /* 0x000000ff0900720c */ /* 0x000fe40003f65270 */
[----:B------:R-:W1:Y:S02]  /*111b0*/  SYNCS.PHASECHK.TRANS64.TRYWAIT P2, [R8+URZ+0x38840], R7 ;  /* 0x03884007080075a7 */ /* 0x000e64000804017f */
[----:B-1----:R-:W-:Y:S09]  /*111c0*/  @!P2 BRA `(.L_x_2004) ;  /* 0x000000280038a947 */ /* 0x002ff20003800000 */
.L_x_2055:
[----:B------:R-:W-:Y:S05]  /*111d0*/  @P3 BRA `(.L_x_2005) ;  /* 0x0000000000143947 */ /* 0x000fea0003800000 */
[----:B------:R-:W-:Y:S01]  /*111e0*/  ISETP.NE.AND P2, PT, R19, RZ, PT ;  /* 0x000000ff1300720c */ /* 0x000fe20003f45270 */
[----:B-1----:R-:W-:-:S04]  /*111f0*/  IMAD.MOV.U32 R7, RZ, RZ, 0xa000 ;  /* 0x0000a000ff077424 */ /* 0x002fc800078e00ff */
[----:B------:R2:W-:Y:S08]  /*11200*/  SYNCS.ARRIVE.TRANS64 RZ, [R8+URZ+0x38830], R7 ;  /* 0x0388300708ff79a7 */ /* 0x0005f0000800003f */
[----:B------:R-:W-:Y:S05]  /*11210*/  @!P2 BRA `(.L_x_2005) ;  /* 0x000000000004a947 */ /* 0x000fea0003800000 */
[----:B------:R-:W-:Y:S01]  /*11220*/  BPT.TRAP 0x1 ;  /* 0x000000040000795c */ /* 0x000fe20000300000 */
.L_x_2005:
        /* <DEDUP_REMOVED lines=11> */
[----:B------:R-:W-:Y:S02]  /*112e0*/  UIMAD UR14, UR14, 0xa000, UR40 ;  /* 0x0000a0000e0e78a4 */ /* 0x000fe4000f8e0228 */
[----:B------:R-:W-:Y:S02]  /*112f0*/  UIADD3 UR9, UR9, 0x38830, URZ ;  /* 0x0003883009097890 */ /* 0x000fe4000fffe03f */
[----:B------:R-:W-:Y:S02]  /*11300*/  UIMAD UR11, UR11, 0x50, URZ ;  /* 0x000000500b0b78a4 */ /* 0x000fe4000f8e023f */
[----:B------:R-:W-:Y:S02]  /*11310*/  UIADD3 UR8, UR14, 0x24400, URZ ;  /* 0x000244000e087890 */ /* 0x000fe4000fffe03f */
[----:B------:R-:W-:Y:S02]  /*11320*/  UIADD3 UR15, UR14, 0x26c00, URZ ;  /* 0x00026c000e0f7890 */ /* 0x000fe4000fffe03f */
[----:B------:R-:W-:-:S02]  /*11330*/  UIADD3 UR17, UR14, 0x29400, URZ ;  /* 0x000294000e117890 */ /* 0x000fc4000fffe03f */
[----:B------:R-:W-:-:S03]  /*11340*/  UIADD3 UR18, UR14, 0x2bc00, URZ ;  /* 0x0002bc000e127890 */ /* 0x000fc6000fffe03f */
[----:B------:R3:W-:Y:S01]  /*11350*/  UTMALDG.4D [UR8], [UR4], desc[UR6] ;  /* 0x00000608040075b4 */ /* 0x0007e20008019000 */
[----:B------:R-:W-:Y:S01]  /*11360*/  UMOV UR14, 0x80 ;  /* 0x00000080000e7882 */ /* 0x000fe20000000000 */
[----:B---3--:R-:W-:Y:S01]  /*11370*/  UMOV UR8, UR15 ;  /* 0x0000000f00087c82 */ /* 0x008fe20008000000 */
[----:B------:R-:W-:Y:S02]  /*11380*/  UMOV UR10, UR16 ;  /* 0x00000010000a7c82 */ /* 0x000fe40008000000 */
        /* <DEDUP_REMOVED lines=9> */
.L_x_2002:
        /* <DEDUP_REMOVED lines=9> */
[----:B-12---:R-:W-:Y:S01]  /*114b0*/  @P2 MOV R7, 0x10000 ;  /* 0x0001000000072802 */ /* 0x006fe20000000f00 */
        /* <DEDUP_REMOVED lines=35> */
.L_x_2056:
[----:B------:R-:W-:-:S06]  /*116f0*/  UISETP.GE.AND UP0, UPT, UR41, 0x2, UPT ;  /* 0x000000022900788c */ /* 0x000fcc000bf06270 */
[----:B------:R-:W-:-:S13]  /*11700*/  PLOP3.LUT P2, PT, PT, PT, UP0, 0x80, 0x0 ;  /* 0x000000000000781c */ /* 0x000fda0003f4f008 */
[----:B------:R-:W-:Y:S05]  /*11710*/  @!P2 BRA `(.L_x_2007) ;  /* 0x0000001400c8a947 */ /* 0x000fea0003800000 */
[----:B------:R-:W-:Y:S02]  /*11720*/  ULOP3.LUT UR4, UR41, 0x1, URZ, 0xc0, !UPT ;  /* 0x0000000129047892 */ /* 0x000fe4000f8ec03f */
[----:B------:R-:W-:Y:S02]  /*11730*/  UIADD3 UR48, UR41, -0x2, URZ ;  /* 0xfffffffe29307890 */ /* 0x000fe4000fffe03f */
[----:B------:R-:W-:Y:S01]  /*11740*/  UISETP.NE.U32.AND UP0, UPT, UR4, 0x1, UPT ;  /* 0x000000010400788c */ /* 0x000fe2000bf05070 */
[----:B------:R-:W-:-:S03]  /*11750*/  ULDC.64 UR38, c[0x0][0x408] ;  /* 0x0001020000267ab9 */ /* 0x000fc60000000a00 */
[----:B-1----:R-:W-:Y:S02]  /*11760*/  IMAD.U32 R7, RZ, RZ, UR48 ;  /* 0x00000030ff077e24 */ /* 0x002fe4000f8e00ff */
[----:B------:R-:W-:-:S13]  /*11770*/  PLOP3.LUT P2, PT, PT, PT, UP0, 0x80, 0x0 ;  /* 0x000000000000781c */ /* 0x000fda0003f4f008 */
[----:B------:R-:W-:Y:S05]  /*11780*/  @!P2 BRA `(.L_x_2008) ;  /* 0x0000000400f0a947 */ /* 0x000fea0003800000 */
[----:B------:R-:W-:Y:S01]  /*11790*/  IADD3 R7, R16, 0x1, RZ ;  /* 0x0000000110077810 */ /* 0x000fe20007ffe0ff */
[----:B------:R-:W-:Y:S03]  /*117a0*/  BSSY B0, `(.L_x_2009) ;  /* 0x0000076000007945 */ /* 0x000fe60003800000 */
[----:B------:R-:W-:-:S04]  /*117b0*/  ISETP.NE.AND P2, PT, R7, 0x2, PT ;  /* 0x000000020700780c */ /* 0x000fc80003f45270 */
[----:B------:R-:W-:Y:S02]  /*117c0*/  SEL R10, RZ, 0x1, P2 ;  /* 0x00000001ff0a7807 */ /* 0x000fe40001000000 */
[----:B------:R-:W-:Y:S02]  /*117d0*/  SEL R7, R7, RZ, P2 ;  /* 0x000000ff07077207 */ /* 0x000fe40001000000 */
[----:B------:R-:W-:Y:S01]  /*117e0*/  LOP3.LUT R10, R17, R10, RZ, 0x3c, !PT ;  /* 0x0000000a110a7212 */ /* 0x000fe200078e3cff */
[----:B------:R-:W-:Y:S06]  /*117f0*/  @!P6 BRA `(.L_x_2010) ;  /* 0x0000000400c0e947 */ /* 0x000fec0003800000 */
[----:B------:R-:W-:Y:S02]  /*11800*/  IMAD.MOV.U32 R9, RZ, RZ, R6 ;  /* 0x000000ffff097224 */ /* 0x000fe400078e0006 */
[----:B------:R-:W-:Y:S01]  /*11810*/  IMAD.U32 R8, RZ, RZ, UR48 ;  /* 0x00000030ff087e24 */ /* 0x000fe2000f8e00ff */
[----:B------:R-:W-:Y:S06]  /*11820*/  @!P0 BRA `(.L_x_2011) ;  /* 0x0000000000548947 */ /* 0x000fec0003800000 */
[----:B------:R-:W-:Y:S01]  /*11830*/  ULDC UR7, c[0x0][0x41c] ;  /* 0x0001070000077ab9 */ /* 0x000fe20000000800 */
[----:B------:R-:W-:Y:S01]  /*11840*/  UMOV UR6, UR48 ;  /* 0x0000003000067c82 */ /* 0x000fe20008000000 */
[----:B------:R-:W-:Y:S01]  /*11850*/  UISETP.NE.AND UP0, UPT, UR7, 0x1, UPT ;  /* 0x000000010700788c */ /* 0x000fe2000bf05270 */
[----:B------:R-:W-:-:S10]  /*11860*/  ULDC.64 UR10, c[0x0][0x208] ;  /* 0x00008200000a7ab9 */ /* 0x000fd40000000a00 */
[----:B------:R-:W-:Y:S02]  /*11870*/  @UP0 ULDC.64 UR8, c[0x0][0x420] ;  /* 0x0001080000080ab9 */ /* 0x000fe40000000a00 */
[----:B------:R-:W-:-:S04]  /*11880*/  UIMAD.WIDE.U32 UR4, UR48, UR8, URZ ;  /* 0x00000008300472a5 */ /* 0x000fc8000f8e003f */
[----:B------:R-:W-:-:S03]  /*11890*/  @UP0 USHF.R.U32.HI UR6, URZ, UR9, UR5 ;  /* 0x000000093f060299 */ /* 0x000fc60008011605 */
[----:B------:R-:W-:Y:S01]  /*118a0*/  ULDC.64 UR8, c[0x0][0x408] ;  /* 0x0001020000087ab9 */ /* 0x000fe20000000a00 */
[----:B------:R-:W-:Y:S01]  /*118b0*/  USHF.R.S32.HI UR4, URZ, 0x1f, UR6 ;  /* 0x0000001f3f047899 */ /* 0x000fe20008011406 */
[----:B------:R-:W-:Y:S01]  /*118c0*/  IMAD R11, R12, UR8, RZ ;  /* 0x000000080c0b7c24 */ /* 0x000fe2000f8e02ff */
[----:B------:R-:W-:-:S03]  /*118d0*/  MOV R8, UR6 ;  /* 0x0000000600087c02 */ /* 0x000fc60008000f00 */
[C---:B------:R-:W-:Y:S02]  /*118e0*/  IMAD R11, R0.reuse, UR9, R11 ;  /* 0x00000009000b7c24 */ /* 0x040fe4000f8e020b */
[----:B------:R-:W-:Y:S02]  /*118f0*/  IMAD.U32 R9, RZ, RZ, UR4 ;  /* 0x00000004ff097e24 */ /* 0x000fe4000f8e00ff */
[----:B------:R-:W-:-:S04]  /*11900*/  IMAD.WIDE.U32 R8, R0, UR8, R8 ;  /* 0x0000000800087c25 */ /* 0x000fc8000f8e0008 */
[----:B------:R-:W-:Y:S01]  /*11910*/  IMAD.IADD R9, R11, 0x1, R9 ;  /* 0x000000010b097824 */ /* 0x000fe200078e0209 */
[----:B------:R-:W-:-:S04]  /*11920*/  LEA R2, P2, R8, R2, 0x2 ;  /* 0x0000000208027211 */ /* 0x000fc800078410ff */
[----:B------:R-:W-:-:S05]  /*11930*/  LEA.HI.X R3, R8, R3, R9, 0x2, P2 ;  /* 0x0000000308037211 */ /* 0x000fca00010f1409 */
[----:B------:R1:W5:Y:S01]  /*11940*/  LDG.E R9, desc[UR10][R2.64] ;  /* 0x0000000a02097981 */ /* 0x000362000c1e1900 */
[----:B------:R-:W-:-:S04]  /*11950*/  UIADD3 UR4, -UR6, URZ, URZ ;  /* 0x0000003f06047290 */ /* 0x000fc8000fffe13f */
[----:B------:R-:W-:-:S06]  /*11960*/  UIMAD UR4, UR7, UR4, UR48 ;  /* 0x00000004070472a4 */ /* 0x000fcc000f8e0230 */
[----:B-1----:R-:W-:-:S07]  /*11970*/  MOV R8, UR4 ;  /* 0x0000000400087c02 */ /* 0x002fce0008000f00 */
.L_x_2011:
[----:B------:R-:W1:Y:S01]  /*11980*/  S2R R2, SR_TID.X ;  /* 0x0000000000027919 */ /* 0x000e620000002100 */
[----:B------:R-:W-:Y:S02]  /*11990*/  LEA R3, R7, UR40, 0x3 ;  /* 0x0000002807037c11 */ /* 0x000fe4000f8e18ff */
[----:B-1----:R-:W-:Y:S02]  /*119a0*/  LOP3.LUT R11, R2, 0x7f, RZ, 0xc0, !PT ;  /* 0x0000007f020b7812 */ /* 0x002fe400078ec0ff */
[----:B------:R-:W-:Y:S02]  /*119b0*/  SHF.L.U32 R2, R10, 0x1f, RZ ;  /* 0x0000001f0a027819 */ /* 0x000fe400000006ff */
[----:B------:R-:W-:Y:S02]  /*119c0*/  ISETP.NE.AND P2, PT, R11, RZ, PT ;  /* 0x000000ff0b00720c */ /* 0x000fe40003f45270 */
[----:B------:R-:W1:Y:S02]  /*119d0*/  SYNCS.PHASECHK.TRANS64.TRYWAIT P3, [R3+URZ+0x38840], R2 ;  /* 0x03884002030075a7 */ /* 0x000e64000806017f */
[----:B-1----:R-:W-:Y:S09]  /*119e0*/  @!P3 BRA `(.L_x_2012) ;  /* 0x00000020005cb947 */ /* 0x002ff20003800000 */
.L_x_2057:
[----:B------:R-:W-:Y:S05]  /*119f0*/  @P2 BRA `(.L_x_2013) ;  /* 0x0000000000142947 */ /* 0x000fea0003800000 */
[----:B------:R-:W-:Y:S01]  /*11a00*/  ISETP.NE.AND P3, PT, R19, RZ, PT ;  /* 0x000000ff1300720c */ /* 0x000fe20003f65270 */
[----:B-1----:R-:W-:-:S04]  /*11a10*/  IMAD.MOV.U32 R2, RZ, RZ, 0xa000 ;  /* 0x0000a000ff027424 */ /* 0x002fc800078e00ff */
[----:B------:R2:W-:Y:S08]  /*11a20*/  SYNCS.ARRIVE.TRANS64 RZ, [R3+URZ+0x38830], R2 ;  /* 0x0388300203ff79a7 */ /* 0x0005f0000800003f */
[----:B------:R-:W-:Y:S05]  /*11a30*/  @!P3 BRA `(.L_x_2013) ;  /* 0x000000000004b947 */ /* 0x000fea0003800000 */
[----:B------:R-:W-:Y:S01]  /*11a40*/  BPT.TRAP 0x1 ;  /* 0x000000040000795c */ /* 0x000fe20000300000 */
.L_x_2013:
        /* <DEDUP_REMOVED lines=12> */
[----:B-12---:R-:W-:Y:S01]  /*11b10*/  SHF.L.U32 R3, R17, 0x1f, RZ ;  /* 0x0000001f11037819 */ /* 0x006fe200000006ff */
[----:B------:R-:W-:-:S02]  /*11b20*/  UIMAD UR14, UR14, 0xa000, UR40 ;  /* 0x0000a0000e0e78a4 */ /* 0x000fc4000f8e0228 */
[----:B------:R-:W-:Y:S02]  /*11b30*/  UIADD3 UR9, UR9, 0x38830, URZ ;  /* 0x0003883009097890 */ /* 0x000fe4000fffe03f */
[----:B------:R-:W-:Y:S01]  /*11b40*/  UIMAD UR11, UR11, 0x50, URZ ;  /* 0x000000500b0b78a4 */ /* 0x000fe2000f8e023f */
        /* <DEDUP_REMOVED lines=19> */
.L_x_2058:
[----:B------:R-:W-:Y:S05]  /*11c80*/  @P2 BRA `(.L_x_2015) ;  /* 0x0000000000182947 */ /* 0x000fea0003800000 */
[----:B------:R-:W-:Y:S01]  /*11c90*/  ISETP.NE.AND P2, PT, R19, RZ, PT ;  /* 0x000000ff1300720c */ /* 0x000fe20003f45270 */
[----:B-1----:R-:W-:Y:S01]  /*11ca0*/  IMAD.MOV.U32 R3, RZ, RZ, 0xa000 ;  /* 0x0000a000ff037424 */ /* 0x002fe200078e00ff */
[----:B------:R-:W-:-:S04]  /*11cb0*/  LEA R2, R16, UR40, 0x3 ;  /* 0x0000002810027c11 */ /* 0x000fc8000f8e18ff */
[----:B------:R2:W-:Y:S07]  /*11cc0*/  SYNCS.ARRIVE.TRANS64 RZ, [R2+URZ+0x38850], R3 ;  /* 0x0388500302ff79a7 */ /* 0x0005ee000800003f */
[----:B------:R-:W-:Y:S05]  /*11cd0*/  @!P2 BRA `(.L_x_2015) ;  /* 0x000000000004a947 */ /* 0x000fea0003800000 */
[----:B------:R-:W-:Y:S01]  /*11ce0*/  BPT.TRAP 0x1 ;  /* 0x000000040000795c */ /* 0x000fe20000300000 */
.L_x_2015:
        /* <DEDUP_REMOVED lines=10> */
[----:B------:R-:W-:Y:S01]  /*11d90*/  MOV R6, R9 ;  /* 0x0000000900067202 */ /* 0x000fe20000000f00 */
[----:B------:R-:W-:-:S02]  /*11da0*/  IMAD.MOV.U32 R5, RZ, RZ, R8 ;  /* 0x000000ffff057224 */ /* 0x000fc400078e0008 */
[----:B------:R-:W-:Y:S02]  /*11db0*/  UIMAD UR16, UR9, 0xa000, UR40 ;  /* 0x0000a000091078a4 */ /* 0x000fe4000f8e0228 */
[----:B------:R-:W-:Y:S02]  /*11dc0*/  ULEA UR9, UR9, UR40, 0x3 ;  /* 0x0000002809097291 */ /* 0x000fe4000f8e183f */
[----:B------:R-:W-:Y:S02]  /*11dd0*/  UIMAD UR11, UR11, 0x50, URZ ;  /* 0x000000500b0b78a4 */ /* 0x000fe4000f8e023f */
[----:B------:R-:W-:Y:S02]  /*11de0*/  UIADD3 UR8, UR16, 0x400, URZ ;  /* 0x0000040010087890 */ /* 0x000fe4000fffe03f */
[----:B------:R-:W-:Y:S02]  /*11df0*/  UIADD3 UR9, UR9, 0x38850, URZ ;  /* 0x0003885009097890 */ /* 0x000fe4000fffe03f */
[----:B------:R-:W-:-:S02]  /*11e00*/  UIADD3 UR14, UR16, 0x2c00, URZ ;  /* 0x00002c00100e7890 */ /* 0x000fc4000fffe03f */
        /* <DEDUP_REMOVED lines=15> */
.L_x_2010:
[----:B------:R-:W-:Y:S05]  /*11f00*/  BSYNC B0 ;  /* 0x0000000000007941 */ /* 0x000fea0003800000 */
.L_x_2009:
[----:B------:R-:W-:Y:S01]  /*11f10*/  UIADD3 UR4, UR41, -0x3, URZ ;  /* 0xfffffffd29047890 */ /* 0x000fe2000fffe03f */
[----:B------:R-:W-:Y:S01]  /*11f20*/  IMAD.MOV.U32 R16, RZ, RZ, R7 ;  /* 0x000000ffff107224 */ /* 0x000fe200078e0007 */
[----:B------:R-:W-:-:S04]  /*11f30*/  MOV R17, R10 ;  /* 0x0000000a00117202 */ /* 0x000fc80000000f00 */
[----:B------:R-:W-:-:S07]  /*11f40*/  IMAD.U32 R7, RZ, RZ, UR4 ;  /* 0x00000004ff077e24 */ /* 0x000fce000f8e00ff */
.L_x_2008:
[----:B------:R-:W-:Y:S01]  /*11f50*/  ISETP.NE.AND P2, PT, RZ, UR48, PT ;  /* 0x00000030ff007c0c */ /* 0x000fe2000bf45270 */
[----:B------:R-:W-:-:S12]  /*11f60*/  BSSY B0, `(.L_x_2007) ;  /* 0x00000ed000007945 */ /* 0x000fd80003800000 */
[----:B------:R-:W-:Y:S05]  /*11f70*/  @!P2 BRA `(.L_x_2016) ;  /* 0x0000000c00aca947 */ /* 0x000fea0003800000 */
[----:B------:R-:W-:-:S07]  /*11f80*/  IMAD.MOV.U32 R8, RZ, RZ, R6 ;  /* 0x000000ffff087224 */ /* 0x000fce00078e0006 */
.L_x_2031:
[----:B------:R-:W-:Y:S01]  /*11f90*/  IADD3 R10, R16, 0x1, RZ ;  /* 0x00000001100a7810 */ /* 0x000fe20007ffe0ff */
[----:B------:R-:W-:Y:S05]  /*11fa0*/  YIELD ;  /* 0x0000000000007946 */ /* 0x000fea0003800000 */
[----:B------:R-:W-:Y:S01]  /*11fb0*/  ISETP.NE.AND P2, PT, R10, 0x2, PT ;  /* 0x000000020a00780c */ /* 0x000fe20003f45270 */
[----:B------:R-:W-:Y:S03]  /*11fc0*/  BSSY B1, `(.L_x_2017) ;  /* 0x0000070000017945 */ /* 0x000fe60003800000 */
[----:B-12---:R-:W-:-:S02]  /*11fd0*/  SEL R2, RZ, 0x1, P2 ;  /* 0x00000001ff027807 */ /* 0x006fc40001000000 */
        /* <DEDUP_REMOVED lines=23> */
.L_x_2019:
[----:B------:R-:W1:Y:S01]  /*12150*/  S2R R2, SR_TID.X ;  /* 0x0000000000027919 */ /* 0x000e620000002100 */
[----:B------:R-:W-:Y:S02]  /*12160*/  LEA R3, R10, UR40, 0x3 ;  /* 0x000000280a037c11 */ /* 0x000fe4000f8e18ff */
[----:B-1----:R-:W-:Y:S02]  /*12170*/  LOP3.LUT R9, R2, 0x7f, RZ, 0xc0, !PT ;  /* 0x0000007f02097812 */ /* 0x002fe400078ec0ff */
[----:B------:R-:W-:Y:S02]  /*12180*/  SHF.L.U32 R2, R11, 0x1f, RZ ;  /* 0x0000001f0b027819 */ /* 0x000fe400000006ff */
[----:B------:R-:W-:Y:S02]  /*12190*/  ISETP.NE.AND P2, PT, R9, RZ, PT ;  /* 0x000000ff0900720c */ /* 0x000fe40003f45270 */
[----:B------:R-:W1:Y:S02]  /*121a0*/  SYNCS.PHASECHK.TRANS64.TRYWAIT P3, [R3+URZ+0x38840], R2 ;  /* 0x03884002030075a7 */ /* 0x000e64000806017f */
[----:B-1----:R-:W-:Y:S09]  /*121b0*/  @!P3 BRA `(.L_x_2020) ;  /* 0x000000180090b947 */ /* 0x002ff20003800000 */
.L_x_2059:
[----:B------:R-:W-:Y:S05]  /*121c0*/  @P2 BRA `(.L_x_2021) ;  /* 0x0000000000142947 */ /* 0x000fea0003800000 */
[----:B------:R-:W-:Y:S01]  /*121d0*/  ISETP.NE.AND P3, PT, R19, RZ, PT ;  /* 0x000000ff1300720c */ /* 0x000fe20003f65270 */
[----:B-1----:R-:W-:-:S04]  /*121e0*/  IMAD.MOV.U32 R2, RZ, RZ, 0xa000 ;  /* 0x0000a000ff027424 */ /* 0x002fc800078e00ff */
[----:B------:R2:W-:Y:S08]  /*121f0*/  SYNCS.ARRIVE.TRANS64 RZ, [R3+URZ+0x38830], R2 ;  /* 0x0388300203ff79a7 */ /* 0x0005f0000800003f */
[----:B------:R-:W-:Y:S05]  /*12200*/  @!P3 BRA `(.L_x_2021) ;  /* 0x000000000004b947 */ /* 0x000fea0003800000 */
[----:B------:R-:W-:Y:S01]  /*12210*/  BPT.TRAP 0x1 ;  /* 0x000000040000795c */ /* 0x000fe20000300000 */
.L_x_2021:
        /* <DEDUP_REMOVED lines=13> */
[----:B------:R-:W-:-:S02]  /*122f0*/  UIMAD UR14, UR14, 0xa000, UR40 ;  /* 0x0000a0000e0e78a4 */ /* 0x000fc4000f8e0228 */
[----:B------:R-:W-:Y:S02]  /*12300*/  UIADD3 UR9, UR9, 0x38830, URZ ;  /* 0x0003883009097890 */ /* 0x000fe4000fffe03f */
[----:B------:R-:W-:Y:S01]  /*12310*/  UIMAD UR11, UR11, 0x50, URZ ;  /* 0x000000500b0b78a4 */ /* 0x000fe2000f8e023f */
[----:B-12---:R-:W-:Y:S01]  /*12320*/  LEA R2, R16, UR19, 0x3 ;  /* 0x0000001310027c11 */ /* 0x006fe2000f8e18ff */
        /* <DEDUP_REMOVED lines=18> */
.L_x_2060:
[----:B------:R-:W-:Y:S05]  /*12450*/  @P2 BRA `(.L_x_2023) ;  /* 0x0000000000142947 */ /* 0x000fea0003800000 */
[----:B------:R-:W-:Y:S02]  /*12460*/  ISETP.NE.AND P2, PT, R19, RZ, PT ;  /* 0x000000ff1300720c */ /* 0x000fe40003f45270 */
[----:B------:R-:W-:-:S04]  /*12470*/  MOV R3, 0xa000 ;  /* 0x0000a00000037802 */ /* 0x000fc80000000f00 */
[----:B------:R2:W-:Y:S07]  /*12480*/  SYNCS.ARRIVE.TRANS64 RZ, [R2+URZ+0x50], R3 ;  /* 0x0000500302ff79a7 */ /* 0x0005ee000800003f */
[----:B------:R-:W-:Y:S05]  /*12490*/  @!P2 BRA `(.L_x_2023) ;  /* 0x000000000004a947 */ /* 0x000fea0003800000 */
[----:B------:R-:W-:Y:S01]  /*124a0*/  BPT.TRAP 0x1 ;  /* 0x000000040000795c */ /* 0x000fe20000300000 */
.L_x_2023:
        /* <DEDUP_REMOVED lines=12> */
[----:B------:R-:W-:Y:S01]  /*12570*/  UIMAD UR14, UR14, 0xa000, UR40 ;  /* 0x0000a0000e0e78a4 */ /* 0x000fe2000f8e0228 */
[----:B------:R-:W-:Y:S01]  /*12580*/  IMAD.MOV.U32 R6, RZ, RZ, R8 ;  /* 0x000000ffff067224 */ /* 0x000fe200078e0008 */
[----:B------:R-:W-:Y:S02]  /*12590*/  UIMAD UR11, UR11, 0x50, URZ ;  /* 0x000000500b0b78a4 */ /* 0x000fe4000f8e023f */
[----:B------:R-:W-:Y:S02]  /*125a0*/  UIADD3 UR9, UR9, 0x50, URZ ;  /* 0x0000005009097890 */ /* 0x000fe4000fffe03f */
[----:B------:R-:W-:Y:S02]  /*125b0*/  UIADD3 UR8, UR14, 0x400, URZ ;  /* 0x000004000e087890 */ /* 0x000fe4000fffe03f */
[----:B------:R-:W-:Y:S02]  /*125c0*/  UIADD3 UR15, UR14, 0x2c00, URZ ;  /* 0x00002c000e0f7890 */ /* 0x000fe4000fffe03f */
[----:B------:R-:W-:-:S02]  /*125d0*/  UIADD3 UR16, UR14, 0x5400, URZ ;  /* 0x000054000e107890 */ /* 0x000fc4000fffe03f */
        /* <DEDUP_REMOVED lines=14> */
.L_x_2018:
[----:B------:R-:W-:Y:S05]  /*126c0*/  BSYNC B1 ;  /* 0x0000000000017941 */ /* 0x000fea0003800000 */
.L_x_2017:
[----:B------:R-:W-:Y:S01]  /*126d0*/  IADD3 R16, R10, 0x1, RZ ;  /* 0x000000010a107810 */ /* 0x000fe20007ffe0ff */
[----:B------:R-:W-:Y:S03]  /*126e0*/  BSSY B1, `(.L_x_2024) ;  /* 0x0000071000017945 */ /* 0x000fe60003800000 */
[----:B------:R-:W-:-:S04]  /*126f0*/  ISETP.NE.AND P2, PT, R16, 0x2, PT ;  /* 0x000000021000780c */ /* 0x000fc80003f45270 */
[----:B-12---:R-:W-:Y:S02]  /*12700*/  SEL R2, RZ, 0x1, P2 ;  /* 0x00000001ff027807 */ /* 0x006fe40001000000 */
[----:B------:R-:W-:Y:S02]  /*12710*/  SEL R16, R16, RZ, P2 ;  /* 0x000000ff10107207 */ /* 0x000fe40001000000 */
[----:B------:R-:W-:Y:S01]  /*12720*/  LOP3.LUT R17, R11, R2, RZ, 0x3c, !PT ;  /* 0x000000020b117212 */ /* 0x000fe200078e3cff */
[----:B------:R-:W-:Y:S06]  /*12730*/  @!P6 BRA `(.L_x_2025) ;  /* 0x0000000400ace947 */ /* 0x000fec0003800000 */
[----:B------:R-:W-:Y:S01]  /*12740*/  VIADD R13, R7, 0xffffffff ;  /* 0xffffffff070d7836 */ /* 0x000fe20000000000 */
        /* <DEDUP_REMOVED lines=19> */
.L_x_2026:
[----:B------:R-:W1:Y:S01]  /*12880*/  S2R R2, SR_TID.X ;  /* 0x0000000000027919 */ /* 0x000e620000002100 */
[----:B------:R-:W-:Y:S02]  /*12890*/  SHF.L.U32 R3, R17, 0x1f, RZ ;  /* 0x0000001f11037819 */ /* 0x000fe400000006ff */
[----:B-1----:R-:W-:Y:S02]  /*128a0*/  LOP3.LUT R9, R2, 0x7f, RZ, 0xc0, !PT ;  /* 0x0000007f02097812 */ /* 0x002fe400078ec0ff */
[----:B------:R-:W-:Y:S02]  /*128b0*/  LEA R2, R16, UR40, 0x3 ;  /* 0x0000002810027c11 */ /* 0x000fe4000f8e18ff */
[----:B------:R-:W-:Y:S02]  /*128c0*/  ISETP.NE.AND P2, PT, R9, RZ, PT ;  /* 0x000000ff0900720c */ /* 0x000fe40003f45270 */
[----:B------:R-:W1:Y:S02]  /*128d0*/  SYNCS.PHASECHK.TRANS64.TRYWAIT P3, [R2+URZ+0x38840], R3 ;  /* 0x03884003020075a7 */ /* 0x000e64000806017f */
[----:B-1----:R-:W-:Y:S09]  /*128e0*/  @!P3 BRA `(.L_x_2027) ;  /* 0x0000001000ecb947 */ /* 0x002ff20003800000 */
.L_x_2061:
[----:B------:R-:W-:Y:S05]  /*128f0*/  @P2 BRA `(.L_x_2028) ;  /* 0x0000000000142947 */ /* 0x000fea0003800000 */
[----:B------:R-:W-:Y:S01]  /*12900*/  ISETP.NE.AND P3, PT, R19, RZ, PT ;  /* 0x000000ff1300720c */ /* 0x000fe20003f65270 */
[----:B-1----:R-:W-:-:S04]  /*12910*/  IMAD.MOV.U32 R3, RZ, RZ, 0xa000 ;  /* 0x0000a000ff037424 */ /* 0x002fc800078e00ff */
[----:B------:R2:W-:Y:S08]  /*12920*/  SYNCS.ARRIVE.TRANS64 RZ, [R2+URZ+0x38830], R3 ;  /* 0x0388300302ff79a7 */ /* 0x0005f0000800003f */
[----:B------:R-:W-:Y:S05]  /*12930*/  @!P3 BRA `(.L_x_2028) ;  /* 0x000000000004b947 */ /* 0x000fea0003800000 */
[----:B------:R-:W-:Y:S01]  /*12940*/  BPT.TRAP 0x1 ;  /* 0x000000040000795c */ /* 0x000fe20000300000 */
.L_x_2028:
        /* <DEDUP_REMOVED lines=13> */
[----:B------:R-:W-:Y:S01]  /*12a20*/  UIMAD UR14, UR9, 0xa000, UR40 ;  /* 0x0000a000090e78a4 */ /* 0x000fe2000f8e0228 */
[----:B-12---:R-:W-:Y:S01]  /*12a30*/  LEA R2, R10, UR19, 0x3 ;  /* 0x000000130a027c11 */ /* 0x006fe2000f8e18ff */
[----:B------:R-:W-:-:S02]  /*12a40*/  ULEA UR9, UR9, UR19, 0x3 ;  /* 0x0000001309097291 */ /* 0x000fc4000f8e183f */
[----:B------:R-:W-:Y:S02]  /*12a50*/  UIMAD UR11, UR11, 0x50, URZ ;  /* 0x000000500b0b78a4 */ /* 0x000fe4000f8e023f */
        /* <DEDUP_REMOVED lines=18> */
.L_x_2062:
[----:B------:R-:W-:Y:S05]  /*12b80*/  @P2 BRA `(.L_x_2030) ;  /* 0x0000000000142947 */ /* 0x000fea0003800000 */
[----:B------:R-:W-:Y:S02]  /*12b90*/  ISETP.NE.AND P2, PT, R19, RZ, PT ;  /* 0x000000ff1300720c */ /* 0x000fe40003f45270 */
[----:B------:R-:W-:-:S04]  /*12ba0*/  MOV R3, 0xa000 ;  /* 0x0000a00000037802 */ /* 0x000fc80000000f00 */
[----:B------:R2:W-:Y:S07]  /*12bb0*/  SYNCS.ARRIVE.TRANS64 RZ, [R2+URZ+0x50], R3 ;  /* 0x0000500302ff79a7 */ /* 0x0005ee000800003f */
[----:B------:R-:W-:Y:S05]  /*12bc0*/  @!P2 BRA `(.L_x_2030) ;  /* 0x000000000004a947 */ /* 0x000fea0003800000 */
[----:B------:R-:W-:Y:S01]  /*12bd0*/  BPT.TRAP 0x1 ;  /* 0x000000040000795c */ /* 0x000fe20000300000 */
.L_x_2030:
        /* <DEDUP_REMOVED lines=33> */
.L_x_2025:
[----:B------:R-:W-:Y:S05]  /*12df0*/  BSYNC B1 ;  /* 0x0000000000017941 */ /* 0x000fea0003800000 */
.L_x_2024:
[C---:B------:R-:W-:Y:S02]  /*12e00*/  ISETP.GT.AND P2, PT, R7.reuse, 0x1, PT ;  /* 0x000000010700780c */ /* 0x040fe40003f44270 */
[----:B------:R-:W-:-:S11]  /*12e10*/  IADD3 R7, R7, -0x2, RZ ;  /* 0xfffffffe07077810 */ /* 0x000fd60007ffe0ff */
[----:B------:R-:W-:Y:S05]  /*12e20*/  @P2 BRA `(.L_x_2031) ;  /* 0xfffffff000582947 */ /* 0x000fea000383ffff */
.L_x_2016:
[----:B------:R-:W-:Y:S05]  /*12e30*/  BSYNC B0 ;  /* 0x0000000000007941 */ /* 0x000fea0003800000 */
.L_x_2007:
[----:B------:R-:W-:Y:S04]  /*12e40*/  BSSY B0, `(.L_x_2032) ;  /* 0x000000f000007945 */ /* 0x000fe80003800000 */
[----:B------:R-:W-:Y:S05]  /*12e50*/  @P1 BRA `(.L_x_2033) ;  /* 0x0000000000341947 */ /* 0x000fea0003800000 */
[----:B-1----:R-:W1:Y:S01]  /*12e60*/  S2R R7, SR_LANEID ;  /* 0x0000000000077919 */ /* 0x002e620000000000 */
[----:B------:R-:W-:Y:S01]  /*12e70*/  VOTEU.ANY UR4, UPT, PT ;  /* 0x0000000000047886 */ /* 0x000fe200038e0100 */
[----:B--2---:R-:W2:Y:S01]  /*12e80*/  LDC.64 R2, c[0x0][0xdf0] ;  /* 0x00037c00ff027b82 */ /* 0x004ea20000000a00 */
        /* <DEDUP_REMOVED lines=10> */
.L_x_2033:
[----:B------:R-:W-:Y:S05]  /*12f30*/  BSYNC B0 ;  /* 0x0000000000007941 */ /* 0x000fea0003800000 */
.L_x_2032:
[----:B------:R-:W-:Y:S04]  /*12f40*/  BSSY B0, `(.L_x_2034) ;  /* 0x000002e000007945 */ /* 0x000fe80003800000 */
[----:B------:R-:W-:Y:S05]  /*12f50*/  @!P6 BRA `(.L_x_2035) ;  /* 0x0000000000b0e947 */ /* 0x000fea0003800000 */
[----:B------:R-:W3:Y:S01]  /*12f60*/  S2R R0, SR_TID.X ;  /* 0x0000000000007919 */ /* 0x000ee20000002100 */
[----:B-12---:R-:W-:Y:S02]  /*12f70*/  LEA R3, R16, UR40, 0x3 ;  /* 0x0000002810037c11 */ /* 0x006fe4000f8e18ff */
[----:B---3--:R-:W-:Y:S02]  /*12f80*/  LOP3.LUT R2, R0, 0x7f, RZ, 0xc0, !PT ;  /* 0x0000007f00027812 */ /* 0x008fe400078ec0ff */
[----:B------:R-:W-:Y:S02]  /*12f90*/  SHF.L.U32 R0, R17, 0x1f, RZ ;  /* 0x0000001f11007819 */ /* 0x000fe400000006ff */
[----:B------:R-:W-:Y:S02]  /*12fa0*/  ISETP.NE.AND P1, PT, R2, RZ, PT ;  /* 0x000000ff0200720c */ /* 0x000fe40003f25270 */
[----:B------:R-:W1:Y:S02]  /*12fb0*/  SYNCS.PHASECHK.TRANS64.TRYWAIT P0, [R3+URZ+0x38860], R0 ;  /* 0x03886000030075a7 */ /* 0x000e64000800017f */
[----:B-1----:R-:W-:Y:S09]  /*12fc0*/  @!P0 BRA `(.L_x_2036) ;  /* 0x0000000c005c8947 */ /* 0x002ff20003800000 */
.L_x_2063:
[----:B------:R-:W-:Y:S05]  /*12fd0*/  @P1 BRA `(.L_x_2037) ;  /* 0x0000000000141947 */ /* 0x000fea0003800000 */
[----:B------:R-:W-:Y:S01]  /*12fe0*/  ISETP.NE.AND P0, PT, R19, RZ, PT ;  /* 0x000000ff1300720c */ /* 0x000fe20003f05270 */
[----:B-1----:R-:W-:-:S04]  /*12ff0*/  IMAD.MOV.U32 R0, RZ, RZ, 0xa000 ;  /* 0x0000a000ff007424 */ /* 0x002fc800078e00ff */
[----:B------:R2:W-:Y:S08]  /*13000*/  SYNCS.ARRIVE.TRANS64 RZ, [R3+URZ+0x38850], R0 ;  /* 0x0388500003ff79a7 */ /* 0x0005f0000800003f */
[----:B------:R-:W-:Y:S05]  /*13010*/  @!P0 BRA `(.L_x_2037) ;  /* 0x0000000000048947 */ /* 0x000fea0003800000 */
[----:B------:R-:W-:Y:S01]  /*13020*/  BPT.TRAP 0x1 ;  /* 0x000000040000795c */ /* 0x000fe20000300000 */
.L_x_2037:
        /* <DEDUP_REMOVED lines=11> */
[----:B------:R-:W-:Y:S02]  /*130e0*/  UIMAD UR14, UR14, 0xa000, UR40 ;  /* 0x0000a0000e0e78a4 */ /* 0x000fe4000f8e0228 */
        /* <DEDUP_REMOVED lines=19> */
.L_x_2035:
[----:B------:R-:W-:Y:S05]  /*13220*/  BSYNC B0 ;  /* 0x0000000000007941 */ /* 0x000fea0003800000 */
.L_x_2034:
[----:B------:R-:W-:Y:S01]  /*13230*/  VIADD R16, R16, 0x1 ;  /* 0x0000000110107836 */ /* 0x000fe20000000000 */
[----:B------:R-:W-:-:S04]  /*13240*/  MOV R13, R18 ;  /* 0x00000012000d7202 */ /* 0x000fc80000000f00 */
[----:B------:R-:W-:-:S04]  /*13250*/  ISETP.NE.AND P0, PT, R16, 0x2, PT ;  /* 0x000000021000780c */ /* 0x000fc80003f05270 */
[----:B-12---:R-:W-:Y:S02]  /*13260*/  SEL R0, RZ, 0x1, P0 ;  /* 0x00000001ff007807 */ /* 0x006fe40000000000 */
[----:B------:R-:W-:Y:S02]  /*13270*/  SEL R16, R16, RZ, P0 ;  /* 0x000000ff10107207 */ /* 0x000fe40000000000 */
[----:B------:R-:W-:-:S07]  /*13280*/  LOP3.LUT R17, R17, R0, RZ, 0x3c, !PT ;  /* 0x0000000011117212 */ /* 0x000fce00078e3cff */
.L_x_1996:
[----:B------:R-:W-:Y:S05]  /*13290*/  BSYNC B6 ;  /* 0x0000000000067941 */ /* 0x000fea0003800000 */
.L_x_1994:
[----:B------:R-:W-:-:S03]  /*132a0*/  UMOV UR4, 0xffffffff ;  /* 0xffffffff00047882 */ /* 0x000fc60000000000 */
[----:B------:R-:W-:Y:S05]  /*132b0*/  BRA.DIV UR4, `(.L_x_2038) ;  /* 0x0000000a04b47947 */ /* 0x000fea000b800000 */
[----:B------:R1:W2:Y:S02]  /*132c0*/  SHFL.IDX PT, R14, R13, RZ, 0x1f ;  /* 0x00001fff0d0e7589 */ /* 0x0002a400000e0000 */
.L_x_2066:
[----:B------:R-:W-:Y:S01]  /*132d0*/  ISETP.NE.AND P0, PT, R19, RZ, PT ;  /* 0x000000ff1300720c */ /* 0x000fe20003f05270 */
[----:B------:R-:W-:Y:S05]  /*132e0*/  WARPSYNC.ALL ;  /* 0x0000000000007948 */ /* 0x000fea0003800000 */
[----:B------:R-:W-:Y:S01]  /*132f0*/  BAR.SYNC.DEFER_BLOCKING 0x4, 0x120 ;  /* 0x0104800000007b1d */ /* 0x000fe20000010000 */
[----:B--2---:R-:W-:-:S05]  /*13300*/  IMAD.MOV.U32 R18, RZ, RZ, R14 ;  /* 0x000000ffff127224 */ /* 0x004fca00078e000e */
[----:B------:R-:W-:Y:S01]  /*13310*/  ULDC UR4, c[0x0][0xda8] ;  /* 0x00036a0000047ab9 */ /* 0x000fe20000000800 */
[----:B------:R-:W-:Y:S01]  /*13320*/  @!P0 MOV R0, 0x400 ;  /* 0x0000040000008802 */ /* 0x000fe20000000f00 */
[----:B------:R-:W2:Y:S03]  /*13330*/  @!P0 S2R R3, SR_CgaCtaId ;  /* 0x0000000000038919 */ /* 0x000ea60000008800 */
[----:B--2---:R-:W-:-:S05]  /*13340*/  @!P0 LEA R0, R3, R0, 0x18 ;  /* 0x0000000003008211 */ /* 0x004fca00078ec0ff */
[----:B------:R2:W-:Y:S01]  /*13350*/  @!P0 STS [R0+0x388d0], R13 ;  /* 0x0388d00d00008388 */ /* 0x0005e20000000800 */
[----:B------:R-:W-:Y:S06]  /*13360*/  BAR.ARV 0x5, 0x120 ;  /* 0x0144800000007b1d */ /* 0x000fec0000002000 */
[----:B------:R-:W-:-:S13]  /*13370*/  ISETP.GE.AND P0, PT, R18, UR4, PT ;  /* 0x0000000412007c0c */ /* 0x000fda000bf06270 */
[----:B--2---:R-:W-:Y:S05]  /*13380*/  @!P0 BRA `(.L_x_2039) ;  /* 0xffffffd000208947 */ /* 0x004fea000383ffff */
.L_x_1991:
        /* <DEDUP_REMOVED lines=11> */
.L_x_2067:
        /* <DEDUP_REMOVED lines=12> */
[----:B------:R-:W-:-:S04]  /*13500*/  MOV R0, UR4 ;  /* 0x0000000400007c02 */ /* 0x000fc80008000f00 */
[----:B------:R-:W-:-:S13]  /*13510*/  ISETP.NE.AND P2, PT, R0, 0x3, PT ;  /* 0x000000030000780c */ /* 0x000fda0003f45270 */
[----:B------:R-:W-:Y:S05]  /*13520*/  @!P2 BRA `(.L_x_2043) ;  /* 0x000000000004a947 */ /* 0x000fea0003800000 */
[----:B------:R-:W-:Y:S01]  /*13530*/  BPT.TRAP 0x1 ;  /* 0x000000040000795c */ /* 0x000fe20000300000 */
.L_x_2043:
[----:B------:R-:W-:Y:S01]  /*13540*/  VIADD R3, R7, 0x38840 ;  /* 0x0003884007037836 */ /* 0x000fe20000000000 */
[----:B------:R-:W-:Y:S02]  /*13550*/  SHF.L.U32 R4, R17, 0x1f, RZ ;  /* 0x0000001f11047819 */ /* 0x000fe400000006ff */
[C---:B------:R-:W-:Y:S01]  /*13560*/  IADD3 R0, R16.reuse, 0x1, RZ ;  /* 0x0000000110007810 */ /* 0x040fe20007ffe0ff */
[----:B------:R-:W-:-:S03]  /*13570*/  IMAD R5, R16, 0x8, R3 ;  /* 0x0000000810057824 */ /* 0x000fc600078e0203 */
[----:B------:R-:W-:Y:S01]  /*13580*/  ISETP.NE.AND P1, PT, R0, 0x2, PT ;  /* 0x000000020000780c */ /* 0x000fe20003f25270 */
[----:B------:R-:W2:Y:S03]  /*13590*/  SYNCS.PHASECHK.TRANS64.TRYWAIT P0, [R5+URZ], R4 ;  /* 0x00000004050075a7 */ /* 0x000ea6000800017f */
[----:B------:R-:W-:-:S04]  /*135a0*/  SEL R2, RZ, 0x1, P1 ;  /* 0x00000001ff027807 */ /* 0x000fc80000800000 */
[----:B------:R-:W-:Y:S02]  /*135b0*/  LOP3.LUT R17, R17, R2, RZ, 0x3c, !PT ;  /* 0x0000000211117212 */ /* 0x000fe400078e3cff */
[----:B------:R-:W-:Y:S02]  /*135c0*/  SEL R2, R0, RZ, P1 ;  /* 0x000000ff00027207 */ /* 0x000fe40000800000 */
[----:B------:R-:W-:-:S03]  /*135d0*/  SHF.L.U32 R0, R17, 0x1f, RZ ;  /* 0x0000001f11007819 */ /* 0x000fc600000006ff */
[----:B------:R-:W-:Y:S01]  /*135e0*/  IMAD R3, R2, 0x8, R3 ;  /* 0x0000000802037824 */ /* 0x000fe200078e0203 */
[----:B--2---:R-:W-:Y:S06]  /*135f0*/  @!P0 BRA `(.L_x_2044) ;  /* 0x00000008001c8947 */ /* 0x004fec0003800000 */
.L_x_2068:
[----:B------:R-:W3:Y:S02]  /*13600*/  SYNCS.PHASECHK.TRANS64.TRYWAIT P0, [R3+URZ], R0 ;  /* 0x00000000030075a7 */ /* 0x000ee4000800017f */
[----:B---3--:R-:W-:Y:S05]  /*13610*/  @!P0 BRA `(.L_x_2045) ;  /* 0x0000000800288947 */ /* 0x008fea0003800000 */
.L_x_2069:
[----:B------:R-:W-:Y:S05]  /*13620*/  @!P2 BRA `(.L_x_2046) ;  /* 0x000000000004a947 */ /* 0x000fea0003800000 */
[----:B------:R-:W-:Y:S01]  /*13630*/  BPT.TRAP 0x1 ;  /* 0x000000040000795c */ /* 0x000fe20000300000 */
.L_x_2046:
[----:B---3--:R-:W-:-:S05]  /*13640*/  VIADD R3, R7, 0x38860 ;  /* 0x0003886007037836 */ /* 0x008fca0000000000 */
[----:B--2---:R-:W-:-:S04]  /*13650*/  LEA R5, R16, R3, 0x3 ;  /* 0x0000000310057211 */ /* 0x004fc800078e18ff */
[----:B------:R-:W2:Y:S02]  /*13660*/  SYNCS.PHASECHK.TRANS64.TRYWAIT P0, [R5+URZ], R4 ;  /* 0x00000004050075a7 */ /* 0x000ea4000800017f */
[----:B--2---:R-:W-:Y:S05]  /*13670*/  @!P0 BRA `(.L_x_2047) ;  /* 0x0000000800248947 */ /* 0x004fea0003800000 */
.L_x_2070:
[----:B------:R-:W-:-:S07]  /*13680*/  IMAD R3, R2, 0x8, R3 ;  /* 0x0000000802037824 */ /* 0x000fce00078e0203 */
.L_x_2048:
[----:B---3--:R3:W4:Y:S02]  /*13690*/  SYNCS.PHASECHK.TRANS64.TRYWAIT P0, [R3+URZ], R0 ;  /* 0x00000000030075a7 */ /* 0x008724000800017f */
[----:B----4-:R-:W-:Y:S05]  /*136a0*/  @!P0 NANOSLEEP.SYNCS 0x989680 ;  /* 0x009896800000895d */ /* 0x010fea0003900000 */
[----:B------:R-:W4:Y:S02]  /*136b0*/  @!P0 SYNCS.PHASECHK.TRANS64 P0, [R3+URZ], R0 ;  /* 0x00000000030085a7 */ /* 0x000f24000800007f */
[----:B----4-:R-:W-:Y:S05]  /*136c0*/  @!P0 BRA `(.L_x_2048) ;  /* 0xfffffffc00f08947 */ /* 0x010fea000383ffff */
.L_x_2042:
[----:B------:R-:W-:Y:S05]  /*136d0*/  BSYNC B0 ;  /* 0x0000000000007941 */ /* 0x000fea0003800000 */
.L_x_2041:
[----:B------:R-:W-:Y:S05]  /*136e0*/  EXIT ;  /* 0x000000000000794d */ /* 0x000fea0003800000 */
.L_x_1948:
[----:B-1----:R-:W-:-:S04]  /*136f0*/  IMAD.U32 R3, RZ, RZ, UR60 ;  /* 0x0000003cff037e24 */ /* 0x002fc8000f8e00ff */
[----:B------:R1:W2:Y:S03]  /*13700*/  SYNCS.PHASECHK.TRANS64.TRYWAIT P1, [R3+URZ+0x38800], R0 ;  /* 0x03880000030075a7 */ /* 0x0002a6000802017f */
[----:B--2---:R-:W-:Y:S05]  /*13710*/  @!P1 NANOSLEEP.SYNCS 0x989680 ;  /* 0x009896800000995d */ /* 0x004fea0003900000 */
[----:B------:R-:W2:Y:S02]  /*13720*/  @!P1 SYNCS.PHASECHK.TRANS64 P1, [R3+URZ+0x38800], R0 ;  /* 0x03880000030095a7 */ /* 0x000ea4000802007f */
[----:B--2---:R-:W-:Y:S05]  /*13730*/  @!P1 BRA `(.L_x_1948) ;  /* 0xfffffffc00ec9947 */ /* 0x004fea000383ffff */
[----:B------:R-:W-:Y:S05]  /*13740*/  BRA `(.L_x_2049) ;  /* 0xfffffee000607947 */ /* 0x000fea000383ffff */
.L_x_1952:
[----:B--2---:R2:W3:Y:S02]  /*13750*/  SYNCS.PHASECHK.TRANS64.TRYWAIT P2, [R0+URZ+0x38830], R3 ;  /* 0x03883003000075a7 */ /* 0x0044e4000804017f */
[----:B---3--:R-:W-:Y:S05]  /*13760*/  @!P2 NANOSLEEP.SYNCS 0x989680 ;  /* 0x009896800000a95d */ /* 0x008fea0003900000 */
[----:B------:R-:W3:Y:S02]  /*13770*/  @!P2 SYNCS.PHASECHK.TRANS64 P2, [R0+URZ+0x38830], R3 ;  /* 0x038830030000a5a7 */ /* 0x000ee4000804007f */
[----:B---3--:R-:W-:Y:S05]  /*13780*/  @!P2 BRA `(.L_x_1952) ;  /* 0xfffffffc00f0a947 */ /* 0x008fea000383ffff */
[----:B------:R-:W-:Y:S05]  /*13790*/  BRA `(.L_x_1951) ;  /* 0xfffffee0008c7947 */ /* 0x000fea000383ffff */
.L_x_1957:
[----:B--2---:R-:W-:-:S04]  /*137a0*/  MOV R4, UR47 ;  /* 0x0000002f00047c02 */ /* 0x004fc80008000f00 */
[----:B------:R2:W3:Y:S03]  /*137b0*/  SYNCS.PHASECHK.TRANS64.TRYWAIT P2, [R4+URZ+0x38830], R3 ;  /* 0x03883003040075a7 */ /* 0x0004e6000804017f */
[----:B---3--:R-:W-:Y:S05]  /*137c0*/  @!P2 NANOSLEEP.SYNCS 0x989680 ;  /* 0x009896800000a95d */ /* 0x008fea0003900000 */
[----:B------:R-:W3:Y:S02]  /*137d0*/  @!P2 SYNCS.PHASECHK.TRANS64 P2, [R4+URZ+0x38830], R3 ;  /* 0x038830030400a5a7 */ /* 0x000ee4000804007f */
[----:B---3--:R-:W-:Y:S05]  /*137e0*/  @!P2 BRA `(.L_x_1957) ;  /* 0xfffffffc00eca947 */ /* 0x008fea000383ffff */
[----:B------:R-:W-:Y:S05]  /*137f0*/  BRA `(.L_x_1956) ;  /* 0xffffff2000ec7947 */ /* 0x000fea000383ffff */
.L_x_1961:
[----:B-12---:R-:W-:-:S04]  /*13800*/  IMAD.U32 R3, RZ, RZ, UR5 ;  /* 0x00000005ff037e24 */ /* 0x006fc8000f8e00ff */
[----:B------:R1:W2:Y:S03]  /*13810*/  SYNCS.PHASECHK.TRANS64.TRYWAIT P2, [R3+URZ+0x38850], R0 ;  /* 0x03885000030075a7 */ /* 0x0002a6000804017f */
[----:B--2---:R-:W-:Y:S05]  /*13820*/  @!P2 NANOSLEEP.SYNCS 0x989680 ;  /* 0x009896800000a95d */ /* 0x004fea0003900000 */
[----:B------:R-:W2:Y:S02]  /*13830*/  @!P2 SYNCS.PHASECHK.TRANS64 P2, [R3+URZ+0x38850], R0 ;  /* 0x038850000300a5a7 */ /* 0x000ea4000804007f */
[----:B--2---:R-:W-:Y:S05]  /*13840*/  @!P2 BRA `(.L_x_1961) ;  /* 0xfffffffc00eca947 */ /* 0x004fea000383ffff */
[----:B------:R-:W-:Y:S05]  /*13850*/  BRA `(.L_x_1960) ;  /* 0xffffff4800647947 */ /* 0x000fea000383ffff */
.L_x_1967:
[----:B--2---:R-:W-:-:S04]  /*13860*/  IMAD.U32 R4, RZ, RZ, UR4 ;  /* 0x00000004ff047e24 */ /* 0x004fc8000f8e00ff */
[----:B------:R2:W3:Y:S03]  /*13870*/  SYNCS.PHASECHK.TRANS64.TRYWAIT P2, [R4+URZ+0x38830], R3 ;  /* 0x03883003040075a7 */ /* 0x0004e6000804017f */
[----:B---3--:R-:W-:Y:S05]  /*13880*/  @!P2 NANOSLEEP.SYNCS 0x989680 ;  /* 0x009896800000a95d */ /* 0x008fea0003900000 */
[----:B------:R-:W3:Y:S02]  /*13890*/  @!P2 SYNCS.PHASECHK.TRANS64 P2, [R4+URZ+0x38830], R3 ;  /* 0x038830030400a5a7 */ /* 0x000ee4000804007f */
[----:B---3--:R-:W-:Y:S05]  /*138a0*/  @!P2 BRA `(.L_x_1967) ;  /* 0xfffffffc00eca947 */ /* 0x008fea000383ffff */
[----:B------:R-:W-:Y:S05]  /*138b0*/  BRA `(.L_x_1966) ;  /* 0xffffff6000147947 */ /* 0x000fea000383ffff */
.L_x_1971:
[----:B-12---:R-:W-:-:S04]  /*138c0*/  MOV R3, UR5 ;  /* 0x0000000500037c02 */ /* 0x006fc80008000f00 */
[----:B------:R1:W2:Y:S03]  /*138d0*/  SYNCS.PHASECHK.TRANS64.TRYWAIT P2, [R3+URZ+0x38850], R0 ;  /* 0x03885000030075a7 */ /* 0x0002a6000804017f */
[----:B--2---:R-:W-:Y:S05]  /*138e0*/  @!P2 NANOSLEEP.SYNCS 0x989680 ;  /* 0x009896800000a95d */ /* 0x004fea0003900000 */
[----:B------:R-:W2:Y:S02]  /*138f0*/  @!P2 SYNCS.PHASECHK.TRANS64 P2, [R3+URZ+0x38850], R0 ;  /* 0x038850000300a5a7 */ /* 0x000ea4000804007f */
[----:B--2---:R-:W-:Y:S05]  /*13900*/  @!P2 BRA `(.L_x_1971) ;  /* 0xfffffffc00eca947 */ /* 0x004fea000383ffff */
[----:B------:R-:W-:Y:S05]  /*13910*/  BRA `(.L_x_1970) ;  /* 0xffffff8800887947 */ /* 0x000fea000383ffff */
.L_x_1976:
[----:B--2---:R-:W-:-:S04]  /*13920*/  IMAD.U32 R7, RZ, RZ, UR5 ;  /* 0x00000005ff077e24 */ /* 0x004fc8000f8e00ff */
[----:B------:R2:W3:Y:S03]  /*13930*/  SYNCS.PHASECHK.TRANS64.TRYWAIT P0, [R7+URZ+0x38850], R0 ;  /* 0x03885000070075a7 */ /* 0x0004e6000800017f */
[----:B---3--:R-:W-:Y:S05]  /*13940*/  @!P0 NANOSLEEP.SYNCS 0x989680 ;  /* 0x009896800000895d */ /* 0x008fea0003900000 */
[----:B------:R-:W3:Y:S02]  /*13950*/  @!P0 SYNCS.PHASECHK.TRANS64 P0, [R7+URZ+0x38850], R0 ;  /* 0x03885000070085a7 */ /* 0x000ee4000800007f */
[----:B---3--:R-:W-:Y:S05]  /*13960*/  @!P0 BRA `(.L_x_1976) ;  /* 0xfffffffc00ec8947 */ /* 0x008fea000383ffff */
[----:B------:R-:W-:Y:S05]  /*13970*/  BRA `(.L_x_1975) ;  /* 0xffffffa0007c7947 */ /* 0x000fea000383ffff */
.L_x_2000:
[----:B------:R-:W1:Y:S01]  /*13980*/  S2R R7, SR_TID.X ;  /* 0x0000000000077919 */ /* 0x000e620000002100 */
[----:B------:R-:W-:Y:S01]  /*13990*/  MOV R12, RZ ;  /* 0x000000ff000c7202 */ /* 0x000fe20000000f00 */
[----:B------:R-:W-:Y:S02]  /*139a0*/  IMAD.MOV.U32 R11, RZ, RZ, 0x1f ;  /* 0x0000001fff0b7424 */ /* 0x000fe400078e00ff */
[----:B------:R-:W-:Y:S01]  /*139b0*/  IMAD.MOV.U32 R15, RZ, RZ, -0x1 ;  /* 0xffffffffff0f7424 */ /* 0x000fe200078e00ff */
[----:B-1----:R-:W-:-:S04]  /*139c0*/  SHF.R.U32.HI R7, RZ, 0x5, R7 ;  /* 0x00000005ff077819 */ /* 0x002fc80000011607 */
[----:B------:R-:W-:-:S05]  /*139d0*/  LOP3.LUT R7, R7, 0x3, RZ, 0xc0, !PT ;  /* 0x0000000307077812 */ /* 0x000fca00078ec0ff */
[----:B------:R-:W-:-:S07]  /*139e0*/  IMAD.MOV.U32 R13, RZ, RZ, R7 ;  /* 0x000000ffff0d7224 */ /* 0x000fce00078e0007 */
[----:B------:R-:W-:Y:S05]  /*139f0*/  WARPSYNC.COLLECTIVE R15, `(.L_x_2050) ;  /* 0x000000000f087348 */ /* 0x000fea0003c00000 */
[----:B------:R1:W2:Y:S02]  /*13a00*/  SHFL.IDX P6, R14, R13, R12, R11 ;  /* 0x0000000c0d0e7389 */ /* 0x0002a400000c000b */
[----:B-12---:R-:W-:Y:S01]  /*13a10*/  ENDCOLLECTIVE ;  /* 0x000000000000791b */ /* 0x006fe20003800000 */
.L_x_2050:
[----:B------:R-:W-:Y:S05]  /*13a20*/  BRA `(.L_x_2051) ;  /* 0xffffffd400647947 */ /* 0x000fea000383ffff */
.L_x_2001:
[----:B------:R-:W-:Y:S01]  /*13a30*/  BSSY B0, `(.L_x_2052) ;  /* 0x0000006000007945 */ /* 0x000fe20003800000 */
[----:B------:R-:W-:-:S07]  /*13a40*/  MOV R15, 0xffffffff ;  /* 0xffffffff000f7802 */ /* 0x000fce0000000f00 */
[----:B------:R-:W-:Y:S05]  /*13a50*/  WARPSYNC.COLLECTIVE R15, `(.L_x_2053) ;  /* 0x000000000f0c7348 */ /* 0x000fea0003c00000 */
[----:B------:R-:W-:Y:S02]  /*13a60*/  ELECT P6, UR62, PT ;  /* 0x00000000003e782f */ /* 0x000fe400038c0000 */
[----:B------:R-:W-:Y:S01]  /*13a70*/  MOV R14, UR62 ;  /* 0x0000003e000e7c02 */ /* 0x000fe20008000f00 */
[----:B------:R-:W-:Y:S10]  /*13a80*/  ENDCOLLECTIVE ;  /* 0x000000000000791b */ /* 0x000ff40003800000 */
.L_x_2053:
[----:B------:R-:W-:Y:S05]  /*13a90*/  BSYNC B0 ;  /* 0x0000000000007941 */ /* 0x000fea0003800000 */
.L_x_2052:
[----:B------:R-:W-:Y:S05]  /*13aa0*/  BRA `(.L_x_2054) ;  /* 0xffffffd400547947 */ /* 0x000fea000383ffff */
.L_x_2004:
[----:B-1----:R1:W2:Y:S02]  /*13ab0*/  SYNCS.PHASECHK.TRANS64.TRYWAIT P2, [R8+URZ+0x38840], R7 ;  /* 0x03884007080075a7 */ /* 0x0022a4000804017f */
[----:B--2---:R-:W-:Y:S05]  /*13ac0*/  @!P2 NANOSLEEP.SYNCS 0x989680 ;  /* 0x009896800000a95d */ /* 0x004fea0003900000 */
[----:B------:R-:W2:Y:S02]  /*13ad0*/  @!P2 SYNCS.PHASECHK.TRANS64 P2, [R8+URZ+0x38840], R7 ;  /* 0x038840070800a5a7 */ /* 0x000ea4000804007f */
[----:B--2---:R-:W-:Y:S05]  /*13ae0*/  @!P2 BRA `(.L_x_2004) ;  /* 0xfffffffc00f0a947 */ /* 0x004fea000383ffff */
[----:B------:R-:W-:Y:S05]  /*13af0*/  BRA `(.L_x_2055) ;  /* 0xffffffd400b47947 */ /* 0x000fea000383ffff */
.L_x_2006:
[----:B-1----:R-:W-:-:S04]  /*13b00*/  IMAD.U32 R8, RZ, RZ, UR40 ;  /* 0x00000028ff087e24 */ /* 0x002fc8000f8e00ff */
[----:B------:R1:W2:Y:S03]  /*13b10*/  SYNCS.PHASECHK.TRANS64.TRYWAIT P2, [R8+URZ+0x38820], R7 ;  /* 0x03882007080075a7 */ /* 0x0002a6000804017f */
[----:B--2---:R-:W-:Y:S05]  /*13b20*/  @!P2 NANOSLEEP.SYNCS 0x989680 ;  /* 0x009896800000a95d */ /* 0x004fea0003900000 */
[----:B------:R-:W2:Y:S02]  /*13b30*/  @!P2 SYNCS.PHASECHK.TRANS64 P2, [R8+URZ+0x38820], R7 ;  /* 0x038820070800a5a7 */ /* 0x000ea4000804007f */
[----:B--2---:R-:W-:Y:S05]  /*13b40*/  @!P2 BRA `(.L_x_2006) ;  /* 0xfffffffc00eca947 */ /* 0x004fea000383ffff */
[----:B------:R-:W-:Y:S05]  /*13b50*/  BRA `(.L_x_2056) ;  /* 0xffffffd800e47947 */ /* 0x000fea000383ffff */
.L_x_2012:
[----:B-1----:R1:W2:Y:S02]  /*13b60*/  SYNCS.PHASECHK.TRANS64.TRYWAIT P3, [R3+URZ+0x38840], R2 ;  /* 0x03884002030075a7 */ /* 0x0022a4000806017f */
[----:B--2---:R-:W-:Y:S05]  /*13b70*/  @!P3 NANOSLEEP.SYNCS 0x989680 ;  /* 0x009896800000b95d */ /* 0x004fea0003900000 */
[----:B------:R-:W2:Y:S02]  /*13b80*/  @!P3 SYNCS.PHASECHK.TRANS64 P3, [R3+URZ+0x38840], R2 ;  /* 0x038840020300b5a7 */ /* 0x000ea4000806007f */
[----:B--2---:R-:W-:Y:S05]  /*13b90*/  @!P3 BRA `(.L_x_2012) ;  /* 0xfffffffc00f0b947 */ /* 0x004fea000383ffff */
[----:B------:R-:W-:Y:S05]  /*13ba0*/  BRA `(.L_x_2057) ;  /* 0xffffffdc00907947 */ /* 0x000fea000383ffff */
.L_x_2014:
[----:B-1----:R1:W2:Y:S02]  /*13bb0*/  SYNCS.PHASECHK.TRANS64.TRYWAIT P3, [R2+URZ+0x60], R3 ;  /* 0x00006003020075a7 */ /* 0x0022a4000806017f */
[----:B--2---:R-:W-:Y:S05]  /*13bc0*/  @!P3 NANOSLEEP.SYNCS 0x989680 ;  /* 0x009896800000b95d */ /* 0x004fea0003900000 */
[----:B------:R-:W2:Y:S02]  /*13bd0*/  @!P3 SYNCS.PHASECHK.TRANS64 P3, [R2+URZ+0x60], R3 ;  /* 0x000060030200b5a7 */ /* 0x000ea4000806007f */
[----:B--2---:R-:W-:Y:S05]  /*13be0*/  @!P3 BRA `(.L_x_2014) ;  /* 0xfffffffc00f0b947 */ /* 0x004fea000383ffff */
[----:B------:R-:W-:Y:S05]  /*13bf0*/  BRA `(.L_x_2058) ;  /* 0xffffffe000207947 */ /* 0x000fea000383ffff */
.L_x_2020:
[----:B-1----:R1:W2:Y:S02]  /*13c00*/  SYNCS.PHASECHK.TRANS64.TRYWAIT P3, [R3+URZ+0x38840], R2 ;  /* 0x03884002030075a7 */ /* 0x0022a4000806017f */
[----:B--2---:R-:W-:Y:S05]  /*13c10*/  @!P3 NANOSLEEP.SYNCS 0x989680 ;  /* 0x009896800000b95d */ /* 0x004fea0003900000 */
[----:B------:R-:W2:Y:S02]  /*13c20*/  @!P3 SYNCS.PHASECHK.TRANS64 P3, [R3+URZ+0x38840], R2 ;  /* 0x038840020300b5a7 */ /* 0x000ea4000806007f */
[----:B--2---:R-:W-:Y:S05]  /*13c30*/  @!P3 BRA `(.L_x_2020) ;  /* 0xfffffffc00f0b947 */ /* 0x004fea000383ffff */
[----:B------:R-:W-:Y:S05]  /*13c40*/  BRA `(.L_x_2059) ;  /* 0xffffffe4005c7947 */ /* 0x000fea000383ffff */
.L_x_2022:
[----:B-1----:R1:W2:Y:S02]  /*13c50*/  SYNCS.PHASECHK.TRANS64.TRYWAIT P3, [R2+URZ+0x60], R17 ;  /* 0x00006011020075a7 */ /* 0x0022a4000806017f */
[----:B--2---:R-:W-:Y:S05]  /*13c60*/  @!P3 NANOSLEEP.SYNCS 0x989680 ;  /* 0x009896800000b95d */ /* 0x004fea0003900000 */
[----:B------:R-:W2:Y:S02]  /*13c70*/  @!P3 SYNCS.PHASECHK.TRANS64 P3, [R2+URZ+0x60], R17 ;  /* 0x000060110200b5a7 */ /* 0x000ea4000806007f */
[----:B--2---:R-:W-:Y:S05]  /*13c80*/  @!P3 BRA `(.L_x_2022) ;  /* 0xfffffffc00f0b947 */ /* 0x004fea000383ffff */
[----:B------:R-:W-:Y:S05]  /*13c90*/  BRA `(.L_x_2060) ;  /* 0xffffffe400ec7947 */ /* 0x000fea000383ffff */
.L_x_2027:
[----:B-1----:R1:W2:Y:S02]  /*13ca0*/  SYNCS.PHASECHK.TRANS64.TRYWAIT P3, [R2+URZ+0x38840], R3 ;  /* 0x03884003020075a7 */ /* 0x0022a4000806017f */
[----:B--2---:R-:W-:Y:S05]  /*13cb0*/  @!P3 NANOSLEEP.SYNCS 0x989680 ;  /* 0x009896800000b95d */ /* 0x004fea0003900000 */
[----:B------:R-:W2:Y:S02]  /*13cc0*/  @!P3 SYNCS.PHASECHK.TRANS64 P3, [R2+URZ+0x38840], R3 ;  /* 0x038840030200b5a7 */ /* 0x000ea4000806007f */
[----:B--2---:R-:W-:Y:S05]  /*13cd0*/  @!P3 BRA `(.L_x_2027) ;  /* 0xfffffffc00f0b947 */ /* 0x004fea000383ffff */
[----:B------:R-:W-:Y:S05]  /*13ce0*/  BRA `(.L_x_2061) ;  /* 0xffffffec00007947 */ /* 0x000fea000383ffff */
.L_x_2029:
[----:B-1----:R1:W2:Y:S02]  /*13cf0*/  SYNCS.PHASECHK.TRANS64.TRYWAIT P3, [R2+URZ+0x60], R11 ;  /* 0x0000600b020075a7 */ /* 0x0022a4000806017f */
[----:B--2---:R-:W-:Y:S05]  /*13d00*/  @!P3 NANOSLEEP.SYNCS 0x989680 ;  /* 0x009896800000b95d */ /* 0x004fea0003900000 */
[----:B------:R-:W2:Y:S02]  /*13d10*/  @!P3 SYNCS.PHASECHK.TRANS64 P3, [R2+URZ+0x60], R11 ;  /* 0x0000600b0200b5a7 */ /* 0x000ea4000806007f */
[----:B--2---:R-:W-:Y:S05]  /*13d20*/  @!P3 BRA `(.L_x_2029) ;  /* 0xfffffffc00f0b947 */ /* 0x004fea000383ffff */
[----:B------:R-:W-:Y:S05]  /*13d30*/  BRA `(.L_x_2062) ;  /* 0xffffffec00907947 */ /* 0x000fea000383ffff */
.L_x_2036:
[----:B-1----:R1:W2:Y:S02]  /*13d40*/  SYNCS.PHASECHK.TRANS64.TRYWAIT P0, [R3+URZ+0x38860], R0 ;  /* 0x03886000030075a7 */ /* 0x0022a4000800017f */
[----:B--2---:R-:W-:Y:S05]  /*13d50*/  @!P0 NANOSLEEP.SYNCS 0x989680 ;  /* 0x009896800000895d */ /* 0x004fea0003900000 */
[----:B------:R-:W2:Y:S02]  /*13d60*/  @!P0 SYNCS.PHASECHK.TRANS64 P0, [R3+URZ+0x38860], R0 ;  /* 0x03886000030085a7 */ /* 0x000ea4000800007f */
[----:B--2---:R-:W-:Y:S05]  /*13d70*/  @!P0 BRA `(.L_x_2036) ;  /* 0xfffffffc00f08947 */ /* 0x004fea000383ffff */
[----:B------:R-:W-:Y:S05]  /*13d80*/  BRA `(.L_x_2063) ;  /* 0xfffffff000907947 */ /* 0x000fea000383ffff */
.L_x_2038:
[----:B------:R-:W-:Y:S01]  /*13d90*/  BSSY B0, `(.L_x_2064) ;  /* 0x0000007000007945 */ /* 0x000fe20003800000 */
[----:B------:R-:W-:Y:S01]  /*13da0*/  IMAD.MOV.U32 R12, RZ, RZ, RZ ;  /* 0x000000ffff0c7224 */ /* 0x000fe200078e00ff */
[----:B------:R-:W-:Y:S01]  /*13db0*/  MOV R11, 0x1f ;  /* 0x0000001f000b7802 */ /* 0x000fe20000000f00 */
[----:B------:R-:W-:-:S07]  /*13dc0*/  IMAD.MOV.U32 R15, RZ, RZ, -0x1 ;  /* 0xffffffffff0f7424 */ /* 0x000fce00078e00ff */
[----:B------:R-:W-:Y:S05]  /*13dd0*/  WARPSYNC.COLLECTIVE R15, `(.L_x_2065) ;  /* 0x000000000f087348 */ /* 0x000fea0003c00000 */
[----:B------:R1:W2:Y:S02]  /*13de0*/  SHFL.IDX P6, R14, R13, R12, R11 ;  /* 0x0000000c0d0e7389 */ /* 0x0002a400000c000b */
[----:B-12---:R-:W-:Y:S01]  /*13df0*/  ENDCOLLECTIVE ;  /* 0x000000000000791b */ /* 0x006fe20003800000 */
.L_x_2065:
[----:B------:R-:W-:Y:S05]  /*13e00*/  BSYNC B0 ;  /* 0x0000000000007941 */ /* 0x000fea0003800000 */
.L_x_2064:
[----:B------:R-:W-:Y:S05]  /*13e10*/  BRA `(.L_x_2066) ;  /* 0xfffffff4002c7947 */ /* 0x000fea000383ffff */
.L_x_2040:
[----:B--2---:R2:W3:Y:S02]  /*13e20*/  SYNCS.PHASECHK.TRANS64.TRYWAIT P0, [R7+URZ+0x38820], R0 ;  /* 0x03882000070075a7 */ /* 0x0044e4000800017f */
[----:B---3--:R-:W-:Y:S05]  /*13e30*/  @!P0 NANOSLEEP.SYNCS 0x989680 ;  /* 0x009896800000895d */ /* 0x008fea0003900000 */
[----:B------:R-:W3:Y:S02]  /*13e40*/  @!P0 SYNCS.PHASECHK.TRANS64 P0, [R7+URZ+0x38820], R0 ;  /* 0x03882000070085a7 */ /* 0x000ee4000800007f */
[----:B---3--:R-:W-:Y:S05]  /*13e50*/  @!P0 BRA `(.L_x_2040) ;  /* 0xfffffffc00f08947 */ /* 0x008fea000383ffff */
[----:B------:R-:W-:Y:S05]  /*13e60*/  BRA `(.L_x_2067) ;  /* 0xfffffff400747947 */ /* 0x000fea000383ffff */
.L_x_2044:
[----:B--2---:R2:W3:Y:S02]  /*13e70*/  SYNCS.PHASECHK.TRANS64.TRYWAIT P0, [R5+URZ], R4 ;  /* 0x00000004050075a7 */ /* 0x0044e4000800017f */
[----:B---3--:R-:W-:Y:S05]  /*13e80*/  @!P0 NANOSLEEP.SYNCS 0x989680 ;  /* 0x009896800000895d */ /* 0x008fea0003900000 */
[----:B------:R-:W3:Y:S02]  /*13e90*/  @!P0 SYNCS.PHASECHK.TRANS64 P0, [R5+URZ], R4 ;  /* 0x00000004050085a7 */ /* 0x000ee4000800007f */
[----:B---3--:R-:W-:Y:S05]  /*13ea0*/  @!P0 BRA `(.L_x_2044) ;  /* 0xfffffffc00f08947 */ /* 0x008fea000383ffff */
[----:B------:R-:W-:Y:S05]  /*13eb0*/  BRA `(.L_x_2068) ;  /* 0xfffffff400d07947 */ /* 0x000fea000383ffff */
.L_x_2045:
[----:B---3--:R3:W4:Y:S02]  /*13ec0*/  SYNCS.PHASECHK.TRANS64.TRYWAIT P0, [R3+URZ], R0 ;  /* 0x00000000030075a7 */ /* 0x008724000800017f */
[----:B----4-:R-:W-:Y:S05]  /*13ed0*/  @!P0 NANOSLEEP.SYNCS 0x989680 ;  /* 0x009896800000895d */ /* 0x010fea0003900000 */
[----:B------:R-:W4:Y:S02]  /*13ee0*/  @!P0 SYNCS.PHASECHK.TRANS64 P0, [R3+URZ], R0 ;  /* 0x00000000030085a7 */ /* 0x000f24000800007f */
[----:B----4-:R-:W-:Y:S05]  /*13ef0*/  @!P0 BRA `(.L_x_2045) ;  /* 0xfffffffc00f08947 */ /* 0x010fea000383ffff */
[----:B------:R-:W-:Y:S05]  /*13f00*/  BRA `(.L_x_2069) ;  /* 0xfffffff400c47947 */ /* 0x000fea000383ffff */
.L_x_2047:
[----:B--2---:R2:W3:Y:S02]  /*13f10*/  SYNCS.PHASECHK.TRANS64.TRYWAIT P0, [R5+URZ], R4 ;  /* 0x00000004050075a7 */ /* 0x0044e4000800017f */
[----:B---3--:R-:W-:Y:S05]  /*13f20*/  @!P0 NANOSLEEP.SYNCS 0x989680 ;  /* 0x009896800000895d */ /* 0x008fea0003900000 */
[----:B------:R-:W3:Y:S02]  /*13f30*/  @!P0 SYNCS.PHASECHK.TRANS64 P0, [R5+URZ], R4 ;  /* 0x00000004050085a7 */ /* 0x000ee4000800007f */
[----:B---3--:R-:W-:Y:S05]  /*13f40*/  @!P0 BRA `(.L_x_2047) ;  /* 0xfffffffc00f08947 */ /* 0x008fea000383ffff */
[----:B------:R-:W-:Y:S05]  /*13f50*/  BRA `(.L_x_2070) ;  /* 0xfffffff400c87947 */ /* 0x000fea000383ffff */
.L_x_2071:
        /* <DEDUP_REMOVED lines=10> */
.L_x_2844:


//--------------------- .text._ZN7cutlass13device_kernelIN5flash11enable_sm90INS1_16FlashAttnFwdSm90INS1_25CollectiveMainloopFwdSm90ILi2EN4cute5tupleIJNS5_1CILi1EEES8_S8_EEENS6_IJNS7_ILi128EEENS7_ILi80EEENS7_ILi256EEEEEELi256ENS_10bfloat16_tEfNS_4arch4Sm90ELb1ELb0ELb0ELb1ELb0ELb0ELb0ELb1ELb1ELb0ELb0ELb0EEENS1_21CollectiveEpilogueFwdINS6_IJSA_SC_SB_EEES9_SE_SG_Li256ELb1ELb0ELb0ELb0EEENS1_36VarlenDynamicPersistentTileSchedulerILi128ELi80ELi256ELi32ELb0ELb0ELb1ELb1ELb1ELb1EEEEEEEEEvNT_6ParamsE --------------------------
	.section	.text._ZN7cutlass13device_kernelIN5flash11enable_sm90INS1_16FlashAttnFwdSm90INS1_25CollectiveMainloopFwdSm90ILi2EN4cute5tupleIJNS5_1CILi1EEES8_S8_EEENS6_IJNS7_ILi128EEENS7_ILi80EEENS7_ILi256EEEEEELi256ENS_10bfloat16_tEfNS_4arch4Sm90ELb1ELb0ELb0ELb1ELb0ELb0ELb0ELb1ELb1ELb0ELb0ELb0EEENS1_21CollectiveEpilogueFwdINS6_IJSA_SC_SB_EEES9_SE_SG_Li256ELb1ELb0ELb0ELb0EEENS1_36VarlenDynamicPersistentTileSchedulerILi128ELi80ELi256ELi32ELb0ELb0ELb1ELb1ELb1ELb1EEEEEEEEEvNT_6ParamsE,"ax",@progbits
	.align	128
.text._ZN7cutlass13device_kernelIN5flash11enable_sm90INS1_16FlashAttnFwdSm90INS1_25CollectiveMainloopFwdSm90ILi2EN4cute5tupleIJNS5_1CILi1EEES8_S8_EEENS6_IJNS7_ILi128EEENS7_ILi80EEENS7_ILi256EEEEEELi256ENS_10bfloat16_tEfNS_4arch4Sm90ELb1ELb0ELb0ELb1ELb0ELb0ELb0ELb1ELb1ELb0ELb0ELb0EEENS1_21CollectiveEpilogueFwdINS6_IJSA_SC_SB_EEES9_SE_SG_Li256ELb1ELb0ELb0ELb0EEENS1_36VarlenDynamicPersistentTileSchedulerILi128ELi80ELi256ELi32ELb0ELb0ELb1ELb1ELb1ELb1EEEEEEEEEvNT_6ParamsE:
        .type           _ZN7cutlass13device_kernelIN5flash11enable_sm90INS1_16FlashAttnFwdSm90INS1_25CollectiveMainloopFwdSm90ILi2EN4cute5tupleIJNS5_1CILi1EEES8_S8_EEENS6_IJNS7_ILi128EEENS7_ILi80EEENS7_ILi256EEEEEELi256ENS_10bfloat16_tEfNS_4arch4Sm90ELb1ELb0ELb0ELb1ELb0ELb0ELb0ELb1ELb1ELb0ELb0ELb0EEENS1_21CollectiveEpilogueFwdINS6_IJSA_SC_SB_EEES9_SE_SG_Li256ELb1ELb0ELb0ELb0EEENS1_36VarlenDynamicPersistentTileSchedulerILi128ELi80ELi256ELi32ELb0ELb0ELb1ELb1ELb1ELb1EEEEEEEEEvNT_6ParamsE,@function
        .size           _ZN7cutlass13device_kernelIN5flash11enable_sm90INS1_16FlashAttnFwdSm90INS1_25CollectiveMainloopFwdSm90ILi2EN4cute5tupleIJNS5_1CILi1EEES8_S8_EEENS6_IJNS7_ILi128EEENS7_ILi80EEENS7_ILi256EEEEEELi256ENS_10bfloat16_tEfNS_4arch4Sm90ELb1ELb0ELb0ELb1ELb0ELb0ELb0ELb1ELb1ELb0ELb0ELb0EEENS1_21CollectiveEpilogueFwdINS6_IJSA_SC_SB_EEES9_SE_SG_Li256ELb1ELb0ELb0ELb0EEENS1_36VarlenDynamicPersistentTileSchedulerILi128ELi80ELi256ELi32ELb0ELb0ELb1ELb1ELb1ELb1EEEEEEEEEvNT_6ParamsE,(.L_x_2845 - _ZN7cutlass13device_kernelIN5flash11enable_sm90INS1_16FlashAttnFwdSm90INS1_25CollectiveMainloopFwdSm90ILi2EN4cute5tupleIJNS5_1CILi1EEES8_S8_EEENS6_IJNS7_ILi128EEENS7_ILi80EEENS7_ILi256EEEEEELi256ENS_10bfloat16_tEfNS_4arch4Sm90ELb1ELb0ELb0ELb1ELb0ELb0ELb0ELb1ELb1ELb0ELb0ELb0EEENS1_21CollectiveEpilogueFwdINS6_IJSA_SC_SB_EEES9_SE_SG_Li256ELb1ELb0ELb0ELb0EEENS1_36VarlenDynamicPersistentTileSchedulerILi128ELi80ELi256ELi32ELb0ELb0ELb1ELb1ELb1ELb1EEEEEEEEEvNT_6ParamsE)
        .other          _ZN7cutlass13device_kernelIN5flash11enable_sm90INS1_16FlashAttnFwdSm90INS1_25CollectiveMainloopFwdSm90ILi2EN4cute5tupleIJNS5_1CILi1EEES8_S8_EEENS6_IJNS7_ILi128EEENS7_ILi80EEENS7_ILi256EEEEEELi256ENS_10bfloat16_tEfNS_4arch4Sm90ELb1ELb0ELb0ELb1ELb0ELb0ELb0ELb1ELb1ELb0ELb0ELb0EEENS1_21CollectiveEpilogueFwdINS6_IJSA_SC_SB_EEES9_SE_SG_Li256ELb1ELb0ELb0ELb0EEENS1_36VarlenDynamicPersistentTileSchedulerILi128ELi80ELi256ELi32ELb0ELb0ELb1ELb1ELb1ELb1EEEEEEEEEvNT_6ParamsE,@"STO_CUDA_ENTRY STV_DEFAULT"
_ZN7cutlass13device_kernelIN5flash11enable_sm90INS1_16FlashAttnFwdSm90INS1_25CollectiveMainloopFwdSm90ILi2EN4cute5tupleIJNS5_1CILi1EEES8_S8_EEENS6_IJNS7_ILi128EEENS7_ILi80EEENS7_ILi256EEEEEELi256ENS_10bfloat16_tEfNS_4arch4Sm90ELb1ELb0ELb0ELb1ELb0ELb0ELb0ELb1ELb1ELb0ELb0ELb0EEENS1_21CollectiveEpilogueFwdINS6_IJSA_SC_SB_EEES9_SE_SG_Li256ELb1ELb0ELb0ELb0EEENS1_36VarlenDynamicPersistentTileSchedulerILi128ELi80ELi256ELi32ELb0ELb0ELb1ELb1ELb1ELb1EEEEEEEEEvNT_6ParamsE:
        /* <DEDUP_REMOVED lines=21> */
.L_x_2073:
[----:B------:R-:W-:Y:S05]  /*0150*/  BSYNC B0 ;  /* 0x0000000000007941 */ /* 0x000fea0003800000 */
.L_x_2072:
        /* <DEDUP_REMOVED lines=41> */
.L_x_2074:
        /* <DEDUP_REMOVED lines=22> */
.L_x_2075:
        /* <DEDUP_REMOVED lines=18> */
.L_x_2076:
        /* <DEDUP_REMOVED lines=22> */
.L_x_2077:
        /* <DEDUP_REMOVED lines=22> */
.L_x_2078:
        /* <DEDUP_REMOVED lines=8> */
.L_x_2080:
        /* <DEDUP_REMOVED lines=17> */
[----:B------:R-:W0:Y:S11]  /*0ac0*/  S2R R0, SR_TID.X ;  /* 0x0000000000007919 */ /* 0x000e360000002100 */
[----:B------:R-:W-:Y:S01]  /*0ad0*/  IMAD.U32 R19, RZ, RZ, UR5 ;  /* 0x00000005ff137e24 */ /* 0x000fe2000f8e00ff */
[----:B------:R-:W-:Y:S01]  /*0ae0*/  R2UR UR5, R14 ;  /* 0x000000000e0572ca */ /* 0x000fe200000e0000 */
[----:B0-----:R-:W-:-:S05]  /*0af0*/  VIADD R225, R0, 0xffffff80 ;  /* 0xffffff8000e17836 */ /* 0x001fca0000000000 */
[----:B------:R-:W-:-:S04]  /*0b00*/  SHF.R.S32.HI R0, RZ, 0x1f, R225 ;  /* 0x0000001fff007819 */ /* 0x000fc800000114e1 */
[CC--:B------:R-:W-:Y:S02]  /*0b10*/  LEA.HI R3, R0.reuse, R225.reuse, RZ, 0x7 ;  /* 0x000000e100037211 */ /* 0x0c0fe400078f38ff */
[----:B------:R-:W-:Y:S02]  /*0b20*/  LEA.HI R4, R0, R225, RZ, 0x5 ;  /* 0x000000e100047211 */ /* 0x000fe400078f28ff */
[----:B------:R-:W-:Y:S02]  /*0b30*/  SHF.R.S32.HI R222, RZ, 0x7, R3 ;  /* 0x00000007ffde7819 */ /* 0x000fe40000011403 */
[----:B--2---:R-:W-:Y:S02]  /*0b40*/  R2UR UR4, R2 ;  /* 0x00000000020472ca */ /* 0x004fe400000e0000 */
[C---:B------:R-:W-:Y:S02]  /*0b50*/  LOP3.LUT R2, R3.reuse, 0xffffff80, RZ, 0xc0, !PT ;  /* 0xffffff8003027812 */ /* 0x040fe400078ec0ff */
[----:B------:R-:W-:-:S03]  /*0b60*/  LEA.HI R3, R3, R222, RZ, 0x1 ;  /* 0x000000de03037211 */ /* 0x000fc600078f08ff */
[----:B------:R-:W-:Y:S01]  /*0b70*/  IMAD.IADD R221, R225, 0x1, -R2 ;  /* 0x00000001e1dd7824 */ /* 0x000fe200078e0a02 */
[----:B------:R-:W-:-:S04]  /*0b80*/  LOP3.LUT R3, R3, 0x3fffffe, RZ, 0xc0, !PT ;  /* 0x03fffffe03037812 */ /* 0x000fc800078ec0ff */
[----:B------:R-:W-:Y:S01]  /*0b90*/  SHF.R.S32.HI R8, RZ, 0x1f, R221 ;  /* 0x0000001fff087819 */ /* 0x000fe200000114dd */
[----:B------:R-:W-:Y:S01]  /*0ba0*/  ULOP3.LUT UR4, UR4, 0x1, URZ, 0xfc, !UPT ;  /* 0x0000000104047892 */ /* 0x000fe2000f8efc3f */
[----:B------:R-:W-:Y:S02]  /*0bb0*/  IMAD.IADD R3, R222, 0x1, -R3 ;  /* 0x00000001de037824 */ /* 0x000fe400078e0a03 */
[CC--:B------:R-:W-:Y:S02]  /*0bc0*/  LEA.HI R9, R8.reuse, R221.reuse, RZ, 0x2 ;  /* 0x000000dd08097211 */ /* 0x0c0fe400078f10ff */
[----:B------:R-:W-:Y:S01]  /*0bd0*/  LEA.HI R8, R8, R221, RZ, 0x5 ;  /* 0x000000dd08087211 */ /* 0x000fe200078f28ff */
[----:B------:R-:W-:Y:S01]  /*0be0*/  IMAD.U32 R224, RZ, RZ, UR4 ;  /* 0x00000004ffe07e24 */ /* 0x000fe2000f8e00ff */
[--C-:B------:R-:W-:Y:S01]  /*0bf0*/  SHF.R.S32.HI R5, RZ, 0x2, R9.reuse ;  /* 0x00000002ff057819 */ /* 0x100fe20000011409 */
[----:B------:R-:W-:Y:S01]  /*0c00*/  UMOV UR4, URZ ;  /* 0x0000003f00047c82 */ /* 0x000fe20008000000 */
[----:B------:R-:W-:Y:S01]  /*0c10*/  SHF.R.S32.HI R2, RZ, 0x1f, R9 ;  /* 0x0000001fff027819 */ /* 0x000fe20000011409 */
[----:B------:R-:W-:Y:S01]  /*0c20*/  IMAD.U32 R220, RZ, RZ, UR4 ;  /* 0x00000004ffdc7e24 */ /* 0x000fe2000f8e00ff */
[----:B------:R-:W-:Y:S01]  /*0c30*/  SHF.R.S32.HI R8, RZ, 0x5, R8 ;  /* 0x00000005ff087819 */ /* 0x000fe20000011408 */
[----:B------:R-:W-:Y:S01]  /*0c40*/  IMAD.U32 R16, RZ, RZ, UR4 ;  /* 0x00000004ff107e24 */ /* 0x000fe2000f8e00ff */
[----:B------:R-:W-:-:S02]  /*0c50*/  LEA.HI R2, R2, R5, RZ, 0x3 ;  /* 0x0000000502027211 */ /* 0x000fc400078f18ff */
[----:B------:R-:W-:Y:S02]  /*0c60*/  LOP3.LUT R214, R9, 0x7ffffffc, RZ, 0xc0, !PT ;  /* 0x7ffffffc09d67812 */ /* 0x000fe400078ec0ff */
[----:B------:R-:W-:Y:S02]  /*0c70*/  LOP3.LUT R6, R2, 0xfffffff8, RZ, 0xc0, !PT ;  /* 0xfffffff802067812 */ /* 0x000fe400078ec0ff */
[CC--:B------:R-:W-:Y:S02]  /*0c80*/  LEA.HI R2, R0.reuse, R225.reuse, RZ, 0x4 ;  /* 0x000000e100027211 */ /* 0x0c0fe400078f20ff */
[----:B------:R-:W-:Y:S01]  /*0c90*/  LEA.HI R0, R0, R225, RZ, 0x3 ;  /* 0x000000e100007211 */ /* 0x000fe200078f18ff */
[----:B------:R-:W-:Y:S01]  /*0ca0*/  IMAD.IADD R11, R5, 0x1, -R6 ;  /* 0x00000001050b7824 */ /* 0x000fe200078e0a06 */
[----:B------:R-:W-:Y:S01]  /*0cb0*/  SHF.R.S32.HI R5, RZ, 0x4, R2 ;  /* 0x00000004ff057819 */ /* 0x000fe20000011402 */
[----:B------:R-:W-:Y:S01]  /*0cc0*/  IMAD.SHL.U32 R6, R4, 0x20, RZ ;  /* 0x0000002004067824 */ /* 0x000fe200078e00ff */
[----:B------:R-:W-:Y:S01]  /*0cd0*/  LOP3.LUT R4, R2, 0x3fffff0, RZ, 0xc0, !PT ;  /* 0x03fffff002047812 */ /* 0x000fe200078ec0ff */
[----:B------:R-:W-:Y:S01]  /*0ce0*/  IMAD R8, R8, 0x10, R11 ;  /* 0x0000001008087824 */ /* 0x000fe200078e020b */
[----:B------:R-:W-:-:S02]  /*0cf0*/  LEA.HI R2, R2, R5, RZ, 0x1 ;  /* 0x0000000502027211 */ /* 0x000fc400078f08ff */
[----:B------:R-:W-:Y:S01]  /*0d00*/  LOP3.LUT R7, R6, 0xfffffc00, RZ, 0xc0, !PT ;  /* 0xfffffc0006077812 */ /* 0x000fe200078ec0ff */
[----:B------:R-:W-:Y:S01]  /*0d10*/  IMAD.IADD R4, R225, 0x1, -R4 ;  /* 0x00000001e1047824 */ /* 0x000fe200078e0a04 */
[----:B------:R-:W-:Y:S01]  /*0d20*/  LOP3.LUT R2, R2, 0x1ffffffe, RZ, 0xc0, !PT ;  /* 0x1ffffffe02027812 */ /* 0x000fe200078ec0ff */
[----:B------:R-:W-:Y:S01]  /*0d30*/  IMAD R215, R3, 0x40, R8 ;  /* 0x0000004003d77824 */ /* 0x000fe200078e0208 */
[----:B------:R-:W-:Y:S01]  /*0d40*/  SHF.R.S32.HI R212, RZ, 0x3, R0 ;  /* 0x00000003ffd47819 */ /* 0x000fe20000011400 */
[----:B------:R-:W-:Y:S01]  /*0d50*/  IMAD R7, R4, 0x40, R7 ;  /* 0x0000004004077824 */ /* 0x000fe200078e0207 */
[----:B------:R-:W-:Y:S02]  /*0d60*/  IADD3 R2, R5, -R2, RZ ;  /* 0x8000000205027210 */ /* 0x000fe40007ffe0ff */
[----:B------:R-:W-:-:S03]  /*0d70*/  IADD3 R214, R221, -R214, RZ ;  /* 0x800000d6ddd67210 */ /* 0x000fc60007ffe0ff */
[----:B------:R-:W-:Y:S01]  /*0d80*/  IMAD R223, R2, 0x8, R7 ;  /* 0x0000000802df7824 */ /* 0x000fe200078e0207 */
[----:B------:R-:W-:Y:S01]  /*0d90*/  LOP3.LUT R2, R0, 0x1ffffff8, RZ, 0xc0, !PT ;  /* 0x1ffffff800027812 */ /* 0x000fe200078ec0ff */
[----:B------:R-:W-:-:S04]  /*0da0*/  IMAD.MOV.U32 R7, RZ, RZ, R15 ;  /* 0x000000ffff077224 */ /* 0x000fc800078e000f */
[----:B------:R-:W-:-:S04]  /*0db0*/  IMAD.IADD R2, R225, 0x1, -R2 ;  /* 0x00000001e1027824 */ /* 0x000fc800078e0a02 */
[----:B------:R-:W-:-:S07]  /*0dc0*/  IMAD.SHL.U32 R18, R2, 0x8, RZ ;  /* 0x0000000802127824 */ /* 0x000fce00078e00ff */
.L_x_2134:
        /* <DEDUP_REMOVED lines=14> */
[----:B------:R-:W-:Y:S01]  /*0eb0*/  IMAD.U32 R216, RZ, RZ, UR4 ;  /* 0x00000004ffd87e24 */ /* 0x000fe2000f8e00ff */
[----:B------:R-:W-:-:S04]  /*0ec0*/  @UP0 ULEA UR6, UP2, UR4, UR6, 0x2 ;  /* 0x0000000604060291 */ /* 0x000fc8000f84103f */
[----:B------:R-:W-:Y:S02]  /*0ed0*/  @UP0 ULEA.HI.X UR7, UR4, UR7, UR12, 0x2, UP2 ;  /* 0x0000000704070291 */ /* 0x000fe400090f140c */
[----:B------:R-:W-:Y:S01]  /*0ee0*/  IMAD.U32 R218, RZ, RZ, UR12 ;  /* 0x0000000cffda7e24 */ /* 0x000fe2000f8e00ff */
[----:B------:R-:W-:Y:S01]  /*0ef0*/  @UP1 ULEA UR8, UP0, UR4, UR8, 0x2 ;  /* 0x0000000804081291 */ /* 0x000fe2000f80103f */
[----:B------:R-:W-:-:S03]  /*0f00*/  IMAD.U32 R2, RZ, RZ, UR6 ;  /* 0x00000006ff027e24 */ /* 0x000fc6000f8e00ff */
[----:B------:R-:W-:Y:S01]  /*0f10*/  @UP1 ULEA.HI.X UR9, UR4, UR9, UR12, 0x2, UP0 ;  /* 0x0000000904091291 */ /* 0x000fe200080f140c */
[----:B------:R-:W-:Y:S01]  /*0f20*/  IMAD.U32 R3, RZ, RZ, UR7 ;  /* 0x00000007ff037e24 */ /* 0x000fe2000f8e00ff */
[----:B------:R-:W-:Y:S01]  /*0f30*/  ULDC.64 UR6, c[0x0][0x3f8] ;  /* 0x0000fe0000067ab9 */ /* 0x000fe20000000a00 */
[----:B---34-:R-:W-:-:S03]  /*0f40*/  IMAD.U32 R4, RZ, RZ, UR8 ;  /* 0x00000008ff047e24 */ /* 0x018fc6000f8e00ff */
[----:B------:R-:W-:Y:S01]  /*0f50*/  IMAD.U32 R5, RZ, RZ, UR9 ;  /* 0x00000009ff057e24 */ /* 0x000fe2000f8e00ff */
[----:B------:R-:W2:Y:S01]  /*0f60*/  @P0 LDG.E R2, desc[UR10][R2.64] ;  /* 0x0000000a02020981 */ /* 0x000ea2000c1e1900 */
[----:B------:R-:W-:Y:S01]  /*0f70*/  UISETP.NE.U32.AND UP0, UPT, UR6, URZ, UPT ;  /* 0x0000003f0600728c */ /* 0x000fe2000bf05070 */
[----:B------:R-:W-:Y:S02]  /*0f80*/  ULDC UR8, c[0x0][0x2e0] ;  /* 0x0000b80000087ab9 */ /* 0x000fe40000000800 */
[----:B------:R-:W3:Y:S01]  /*0f90*/  @P2 LDG.E R4, desc[UR10][R4.64] ;  /* 0x0000000a04042981 */ /* 0x000ee2000c1e1900 */
[----:B------:R-:W-:Y:S01]  /*0fa0*/  ULDC UR9, c[0x0][0x288] ;  /* 0x0000a20000097ab9 */ /* 0x000fe20000000800 */
[----:B------:R-:W-:Y:S01]  /*0fb0*/  UISETP.NE.AND.EX UP0, UPT, UR7, URZ, UPT, UP0 ;  /* 0x0000003f0700728c */ /* 0x000fe2000bf05300 */
[----:B------:R-:W-:Y:S01]  /*0fc0*/  IMAD.U32 R217, RZ, RZ, UR5 ;  /* 0x00000005ffd97e24 */ /* 0x000fe2000f8e00ff */
[----:B------:R-:W-:Y:S01]  /*0fd0*/  ULDC UR6, c[0x0][0x404] ;  /* 0x0001010000067ab9 */ /* 0x000fe20000000800 */
[----:B------:R-:W-:Y:S01]  /*0fe0*/  ULDC.64 UR10, c[0x0][0xa20] ;  /* 0x00028800000a7ab9 */ /* 0x000fe20000000a00 */
[----:B------:R-:W-:Y:S01]  /*0ff0*/  USEL UR6, UR6, 0x1, UP0 ;  /* 0x0000000106067887 */ /* 0x000fe20008000000 */
[----:B------:R-:W-:Y:S01]  /*1000*/  ISETP.NE.U32.AND P1, PT, RZ, UR10, PT ;  /* 0x0000000aff007c0c */ /* 0x000fe2000bf25070 */
[----:B------:R-:W-:-:S02]  /*1010*/  UMOV UR4, URZ ;  /* 0x0000003f00047c82 */ /* 0x000fc40008000000 */
[----:B------:R-:W-:Y:S01]  /*1020*/  UIMAD UR8, UR6, UR8, URZ ;  /* 0x00000008060872a4 */ /* 0x000fe2000f8e023f */
[----:B------:R-:W-:Y:S02]  /*1030*/  ISETP.NE.AND.EX P1, PT, RZ, UR11, PT, P1 ;  /* 0x0000000bff007c0c */ /* 0x000fe4000bf25310 */
[----:B--2---:R-:W-:Y:S02]  /*1040*/  @P0 R2UR UR4, R2 ;  /* 0x00000000020402ca */ /* 0x004fe400000e0000 */
[----:B---3--:R-:W-:-:S13]  /*1050*/  @P2 R2UR UR9, R4 ;  /* 0x00000000040922ca */ /* 0x008fda00000e0000 */
[----:B-----5:R-:W-:Y:S01]  /*1060*/  IMAD.U32 R22, RZ, RZ, UR9 ;  /* 0x00000009ff167e24 */ /* 0x020fe2000f8e00ff */
[----:B-1----:R-:W-:Y:S06]  /*1070*/  @P2 BRA `(.L_x_2081) ;  /* 0x0000000000402947 */ /* 0x002fec0003800000 */
        /* <DEDUP_REMOVED lines=8> */
[----:B------:R-:W-:Y:S01]  /*1100*/  MOV R2, UR6 ;  /* 0x0000000600027c02 */ /* 0x000fe20008000f00 */
[----:B------:R-:W-:-:S05]  /*1110*/  IMAD.U32 R3, RZ, RZ, UR7 ;  /* 0x00000007ff037e24 */ /* 0x000fca000f8e00ff */
[----:B------:R-:W2:Y:S04]  /*1120*/  LDG.E R4, desc[UR12][R2.64] ;  /* 0x0000000c02047981 */ /* 0x000ea8000c1e1900 */
[----:B------:R-:W3:Y:S01]  /*1130*/  LDG.E R0, desc[UR12][R2.64+0x4] ;  /* 0x0000040c02007981 */ /* 0x000ee2000c1e1900 */
[----:B--2---:R-:W-:Y:S02]  /*1140*/  R2UR UR5, R4 ;  /* 0x00000000040572ca */ /* 0x004fe400000e0000 */
[----:B---3--:R-:W-:-:S13]  /*1150*/  R2UR UR6, R0 ;  /* 0x00000000000672ca */ /* 0x008fda00000e0000 */
[----:B------:R-:W-:-:S06]  /*1160*/  UIADD3 UR5, -UR5, UR6, URZ ;  /* 0x0000000605057290 */ /* 0x000fcc000fffe13f */
[----:B------:R-:W-:-:S07]  /*1170*/  IMAD.U32 R22, RZ, RZ, UR5 ;  /* 0x00000005ff167e24 */ /* 0x000fce000f8e00ff */
.L_x_2081:
[----:B------:R-:W-:-:S13]  /*1180*/  R2UR UR5, R19 ;  /* 0x00000000130572ca */ /* 0x000fda00000e0000 */
[----:B------:R-:W-:Y:S01]  /*1190*/  IMAD.U32 R219, RZ, RZ, UR5 ;  /* 0x00000005ffdb7e24 */ /* 0x000fe2000f8e00ff */
[----:B------:R-:W-:Y:S06]  /*11a0*/  @!P1 BRA `(.L_x_2082) ;  /* 0x0000000000289947 */ /* 0x000fec0003800000 */
[----:B------:R-:W-:Y:S01]  /*11b0*/  R2UR UR6, R216 ;  /* 0x00000000d80672ca */ /* 0x000fe200000e0000 */
[----:B------:R-:W-:Y:S01]  /*11c0*/  ULDC.64 UR8, c[0x0][0x208] ;  /* 0x0000820000087ab9 */ /* 0x000fe20000000a00 */
[----:B------:R-:W-:-:S11]  /*11d0*/  R2UR UR7, R218 ;  /* 0x00000000da0772ca */ /* 0x000fd600000e0000 */
[----:B------:R-:W-:-:S04]  /*11e0*/  ULEA UR5, UP0, UR6, UR10, 0x2 ;  /* 0x0000000a06057291 */ /* 0x000fc8000f80103f */
[----:B------:R-:W-:Y:S02]  /*11f0*/  ULEA.HI.X UR6, UR6, UR11, UR7, 0x2, UP0 ;  /* 0x0000000b06067291 */ /* 0x000fe400080f1407 */
[----:B------:R-:W-:-:S04]  /*1200*/  IMAD.U32 R2, RZ, RZ, UR5 ;  /* 0x00000005ff027e24 */ /* 0x000fc8000f8e00ff */
[----:B------:R-:W-:-:S05]  /*1210*/  IMAD.U32 R3, RZ, RZ, UR6 ;  /* 0x00000006ff037e24 */ /* 0x000fca000f8e00ff */
[----:B------:R-:W2:Y:S02]  /*1220*/  LDG.E R2, desc[UR8][R2.64] ;  /* 0x0000000802027981 */ /* 0x000ea4000c1e1900 */
[----:B--2---:R-:W-:Y:S01]  /*1230*/  R2UR UR8, R2 ;  /* 0x00000000020872ca */ /* 0x004fe200000e0000 */
[----:B------:R-:W-:-:S14]  /*1240*/  BRA `(.L_x_2083) ;  /* 0x00000000003c7947 */ /* 0x000fdc0003800000 */
.L_x_2082:
        /* <DEDUP_REMOVED lines=15> */
.L_x_2083:
[----:B------:R-:W-:Y:S01]  /*1340*/  R2UR UR5, R19 ;  /* 0x00000000130572ca */ /* 0x000fe200000e0000 */
[----:B------:R-:W-:Y:S01]  /*1350*/  UIADD3 UR6, -UR4, UR8, URZ ;  /* 0x0000000804067290 */ /* 0x000fe2000fffe13f */
[----:B------:R-:W-:Y:S01]  /*1360*/  R2UR UR7, R22 ;  /* 0x00000000160772ca */ /* 0x000fe200000e0000 */
[----:B------:R-:W-:Y:S01]  /*1370*/  IMAD.MOV.U32 R0, RZ, RZ, RZ ;  /* 0x000000ffff007224 */ /* 0x000fe200078e00ff */
[----:B------:R-:W-:Y:S01]  /*1380*/  PLOP3.LUT P0, PT, PT, PT, PT, 0x80, 0x0 ;  /* 0x000000000000781c */ /* 0x000fe20003f0f070 */
[----:B------:R-:W-:Y:S01]  /*1390*/  UIADD3 UR4, UR6, 0x4f, URZ ;  /* 0x0000004f06047890 */ /* 0x000fe2000fffe03f */
[----:B------:R-:W-:Y:S01]  /*13a0*/  CS2R R2, SRZ ;  /* 0x0000000000027805 */ /* 0x000fe2000001ff00 */
[----:B------:R-:W-:Y:S01]  /*13b0*/  IMAD.U32 R23, RZ, RZ, UR6 ;  /* 0x00000006ff177e24 */ /* 0x000fe2000f8e00ff */
[----:B------:R-:W-:Y:S02]  /*13c0*/  CS2R R150, SRZ ;  /* 0x0000000000967805 */ /* 0x000fe4000001ff00 */
[----:B------:R-:W-:-:S02]  /*13d0*/  CS2R R148, SRZ ;  /* 0x0000000000947805 */ /* 0x000fc4000001ff00 */
[----:B------:R-:W-:Y:S02]  /*13e0*/  CS2R R146, SRZ ;  /* 0x0000000000927805 */ /* 0x000fe4000001ff00 */
[----:B------:R-:W-:Y:S02]  /*13f0*/  CS2R R144, SRZ ;  /* 0x0000000000907805 */ /* 0x000fe4000001ff00 */
[----:B------:R-:W-:Y:S01]  /*1400*/  CS2R R142, SRZ ;  /* 0x00000000008e7805 */ /* 0x000fe2000001ff00 */
[----:B------:R-:W-:Y:S01]  /*1410*/  ULEA UR5, UR5, 0xcf, 0x7 ;  /* 0x000000cf05057891 */ /* 0x000fe2000f8e383f */
[----:B------:R-:W-:Y:S02]  /*1420*/  CS2R R140, SRZ ;  /* 0x00000000008c7805 */ /* 0x000fe4000001ff00 */
[----:B------:R-:W-:Y:S02]  /*1430*/  CS2R R138, SRZ ;  /* 0x00000000008a7805 */ /* 0x000fe4000001ff00 */
[----:B------:R-:W-:Y:S01]  /*1440*/  CS2R R136, SRZ ;  /* 0x0000000000887805 */ /* 0x000fe2000001ff00 */
[----:B------:R-:W-:Y:S01]  /*1450*/  UIADD3 UR6, UR6, UR5, -UR7 ;  /* 0x0000000506067290 */ /* 0x000fe2000fffe807 */
        /* <DEDUP_REMOVED lines=12> */
[----:B------:R-:W-:-:S02]  /*1520*/  CS2R R122, SRZ ;  /* 0x00000000007a7805 */ /* 0x000fc4000001ff00 */
[----:B------:R-:W-:Y:S02]  /*1530*/  CS2R R120, SRZ ;  /* 0x0000000000787805 */ /* 0x000fe4000001ff00 */
[----:B------:R-:W-:Y:S01]  /*1540*/  CS2R R118, SRZ ;  /* 0x0000000000767805 */ /* 0x000fe2000001ff00 */
[----:B------:R-:W-:Y:S01]  /*1550*/  UISETP.LT.AND UP0, UPT, UR4, UR6, UPT ;  /* 0x000000060400728c */ /* 0x000fe2000bf01270 */
[----:B------:R-:W-:Y:S02]  /*1560*/  CS2R R116, SRZ ;  /* 0x0000000000747805 */ /* 0x000fe4000001ff00 */
[----:B------:R-:W-:Y:S02]  /*1570*/  CS2R R114, SRZ ;  /* 0x0000000000727805 */ /* 0x000fe4000001ff00 */
[----:B------:R-:W-:Y:S01]  /*1580*/  CS2R R112, SRZ ;  /* 0x0000000000707805 */ /* 0x000fe2000001ff00 */
[----:B------:R-:W-:Y:S01]  /*1590*/  USEL UR61, UR4, UR6, UP0 ;  /* 0x00000006043d7287 */ /* 0x000fe20008000000 */
[----:B------:R-:W-:-:S02]  /*15a0*/  CS2R R110, SRZ ;  /* 0x00000000006e7805 */ /* 0x000fc4000001ff00 */
[----:B------:R-:W-:Y:S02]  /*15b0*/  CS2R R108, SRZ ;  /* 0x00000000006c7805 */ /* 0x000fe4000001ff00 */
[----:B------:R-:W-:Y:S01]  /*15c0*/  CS2R R106, SRZ ;  /* 0x00000000006a7805 */ /* 0x000fe2000001ff00 */
[----:B------:R-:W-:Y:S01]  /*15d0*/  UISETP.GE.AND UP0, UPT, UR61, 0x1, UPT ;  /* 0x000000013d00788c */ /* 0x000fe2000bf06270 */
[----:B------:R-:W-:Y:S02]  /*15e0*/  CS2R R104, SRZ ;  /* 0x0000000000687805 */ /* 0x000fe4000001ff00 */
[----:B------:R-:W-:Y:S02]  /*15f0*/  MOV R168, RZ ;  /* 0x000000ff00a87202 */ /* 0x000fe40000000f00 */
[----:B------:R-:W-:Y:S02]  /*1600*/  CS2R R166, SRZ ;  /* 0x0000000000a67805 */ /* 0x000fe4000001ff00 */
[----:B------:R-:W-:-:S02]  /*1610*/  CS2R R100, SRZ ;  /* 0x0000000000647805 */ /* 0x000fc4000001ff00 */
[----:B------:R-:W-:Y:S02]  /*1620*/  CS2R R164, SRZ ;  /* 0x0000000000a47805 */ /* 0x000fe4000001ff00 */
[----:B------:R-:W-:Y:S02]  /*1630*/  PLOP3.LUT P1, PT, PT, PT, UP0, 0x80, 0x0 ;  /* 0x000000000000781c */ /* 0x000fe40003f2f008 */
        /* <DEDUP_REMOVED lines=36> */
[----:B------:R-:W-:Y:S01]  /*1880*/  CS2R R24, SRZ ;  /* 0x0000000000187805 */ /* 0x000fe2000001ff00 */
[----:B------:R-:W-:Y:S06]  /*1890*/  @!P1 BRA `(.L_x_2084) ;  /* 0x000000cc00d89947 */ /* 0x000fec0003800000 */
[----:B------:R-:W0:Y:S01]  /*18a0*/  SHFL.IDX PT, R0, R222, RZ, 0x1f ;  /* 0x00001fffde007589 */ /* 0x000e2200000e0000 */
[----:B------:R-:W1:Y:S01]  /*18b0*/  S2UR UR7, SR_CgaCtaId ;  /* 0x00000000000779c3 */ /* 0x000e620000008800 */
[----:B------:R-:W-:Y:S01]  /*18c0*/  UMOV UR6, 0x400 ;  /* 0x0000040000067882 */ /* 0x000fe20000000000 */
[----:B0-----:R-:W-:Y:S01]  /*18d0*/  R2UR UR4, R0 ;  /* 0x00000000000472ca */ /* 0x001fe200000e0000 */
[----:B-1----:R-:W-:-:S04]  /*18e0*/  ULEA UR8, UR7, UR6, 0x18 ;  /* 0x0000000607087291 */ /* 0x002fc8000f8ec03f */
[----:B------:R-:W-:Y:S02]  /*18f0*/  UIADD3 UR6, UR8, 0x14400, URZ ;  /* 0x0001440008067890 */ /* 0x000fe4000fffe03f */
[----:B------:R-:W-:Y:S02]  /*1900*/  IMAD.U32 R17, RZ, RZ, UR8 ;  /* 0x00000008ff117e24 */ /* 0x000fe4000f8e00ff */
        /* <DEDUP_REMOVED lines=22> */
[----:B0-----:R-:W-:-:S07]  /*1a70*/  IMAD.MOV.U32 R13, RZ, RZ, RZ ;  /* 0x000000ffff0d7224 */ /* 0x001fce00078e00ff */
[----:B------:R-:W-:-:S07]  /*1a80*/  LEPC R20, `(.L_x_2085) ;  /* 0x000000001014794e */ /* 0x000fce0000000000 */
[----:B-1----:R-:W-:Y:S05]  /*1a90*/  CALL.ABS.NOINC R2 ;  /* 0x0000000002007343 */ /* 0x002fea0003c00000 */
.L_x_2085:
[----:B------:R-:W-:Y:S02]  /*1aa0*/  R2UR UR7, R220 ;  /* 0x00000000dc0772ca */ /* 0x000fe400000e0000 */
[----:B------:R-:W-:Y:S02]  /*1ab0*/  R2UR UR6, R17 ;  /* 0x00000000110672ca */ /* 0x000fe400000e0000 */
[----:B------:R-:W-:-:S09]  /*1ac0*/  R2UR UR5, R224 ;  /* 0x00000000e00572ca */ /* 0x000fd200000e0000 */
[----:B------:R-:W-:-:S04]  /*1ad0*/  ULEA.HI UR4, UR7, UR7, URZ, 0x1 ;  /* 0x0000000707047291 */ /* 0x000fc8000f8f083f */
[----:B------:R-:W-:Y:S01]  /*1ae0*/  ULOP3.LUT UR4, UR4, 0xfffffffe, URZ, 0xc0, !UPT ;  /* 0xfffffffe04047892 */ /* 0x000fe2000f8ec03f */
[----:B------:R-:W-:-:S03]  /*1af0*/  IMAD.U32 R2, RZ, RZ, UR5 ;  /* 0x00000005ff027e24 */ /* 0x000fc6000f8e00ff */
[----:B------:R-:W-:Y:S02]  /*1b00*/  UIADD3 UR4, UR7, -UR4, URZ ;  /* 0x8000000407047290 */ /* 0x000fe4000fffe03f */
[----:B------:R-:W-:-:S04]  /*1b10*/  ISETP.NE.AND P0, PT, R2, 0x3, PT ;  /* 0x000000030200780c */ /* 0x000fc80003f05270 */
[----:B------:R-:W-:-:S05]  /*1b20*/  IMAD.U32 R0, RZ, RZ, UR4 ;  /* 0x00000004ff007e24 */ /* 0x000fca000f8e00ff */
[----:B------:R-:W-:-:S04]  /*1b30*/  SHF.L.U32 R0, R0, 0x1f, RZ ;  /* 0x0000001f00007819 */ /* 0x000fc800000006ff */
[----:B------:R-:W0:Y:S02]  /*1b40*/  SYNCS.PHASECHK.TRANS64.TRYWAIT P1, [UR6+0x38800], R0 ;  /* 0x03880000ff0075a7 */ /* 0x000e240008020146 */
[----:B0-----:R-:W-:Y:S05]  /*1b50*/  @!P1 BRA `(.L_x_2086) ;  /* 0x0000015000749947 */ /* 0x001fea0003800000 */
.L_x_2223:
[----:B------:R-:W-:Y:S05]  /*1b60*/  @!P0 BRA `(.L_x_2087) ;  /* 0x0000000000048947 */ /* 0x000fea0003800000 */
[----:B------:R-:W-:Y:S01]  /*1b70*/  BPT.TRAP 0x1 ;  /* 0x000000040000795c */ /* 0x000fe20000300000 */
.L_x_2087:
[----:B------:R-:W-:Y:S01]  /*1b80*/  R2UR UR5, R16 ;  /* 0x00000000100572ca */ /* 0x000fe200000e0000 */
[----:B0-----:R-:W-:Y:S01]  /*1b90*/  IMAD.U32 R0, RZ, RZ, UR60 ;  /* 0x0000003cff007e24 */ /* 0x001fe2000f8e00ff */
[----:B------:R-:W-:-:S11]  /*1ba0*/  R2UR UR4, R17 ;  /* 0x00000000110472ca */ /* 0x000fd600000e0000 */
[----:B------:R-:W-:Y:S02]  /*1bb0*/  IMAD.U32 R3, RZ, RZ, UR5 ;  /* 0x00000005ff037e24 */ /* 0x000fe4000f8e00ff */
[----:B------:R-:W-:-:S03]  /*1bc0*/  LEA R0, R0, UR4, 0x3 ;  /* 0x0000000400007c11 */ /* 0x000fc6000f8e18ff */
[----:B------:R-:W-:-:S04]  /*1bd0*/  SHF.L.U32 R3, R3, 0x1f, RZ ;  /* 0x0000001f03037819 */ /* 0x000fc800000006ff */
[----:B------:R0:W1:Y:S01]  /*1be0*/  SYNCS.PHASECHK.TRANS64.TRYWAIT P2, [R0+URZ+0x38830], R3 ;  /* 0x03883003000075a7 */ /* 0x000062000804017f */
[----:B------:R-:W-:Y:S05]  /*1bf0*/  @!P0 BRA `(.L_x_2088) ;  /* 0x0000000000048947 */ /* 0x000fea0003800000 */
[----:B------:R-:W-:Y:S01]  /*1c00*/  BPT.TRAP 0x1 ;  /* 0x000000040000795c */ /* 0x000fe20000300000 */
.L_x_2088:
[----:B------:R-:W2:Y:S01]  /*1c10*/  S2R R2, SR_TID.X ;  /* 0x0000000000027919 */ /* 0x000ea20000002100 */
[----:B------:R-:W-:Y:S01]  /*1c20*/  IMAD.MOV.U32 R151, RZ, RZ, RZ ;  /* 0x000000ffff977224 */ /* 0x000fe200078e00ff */
[----:B--2---:R-:W-:Y:S01]  /*1c30*/  LOP3.LUT P1, RZ, R2, 0x7f, RZ, 0xc0, !PT ;  /* 0x0000007f02ff7812 */ /* 0x004fe2000782c0ff */
[----:B-1----:R-:W-:-:S12]  /*1c40*/  @P2 BRA `(.L_x_2089) ;  /* 0x0000000000082947 */ /* 0x002fd80003800000 */
[----:B------:R-:W1:Y:S02]  /*1c50*/  SYNCS.PHASECHK.TRANS64.TRYWAIT P2, [R0+URZ+0x38830], R3 ;  /* 0x03883003000075a7 */ /* 0x000e64000804017f */
[----:B-1----:R-:W-:Y:S05]  /*1c60*/  @!P2 BRA `(.L_x_2090) ;  /* 0x00000150004ca947 */ /* 0x002fea0003800000 */
.L_x_2089:
[----:B------:R-:W-:Y:S05]  /*1c70*/  WARPSYNC.ALL ;  /* 0x0000000000007948 */ /* 0x000fea0003800000 */
[----:B------:R-:W-:Y:S01]  /*1c80*/  R2UR UR4, R17 ;  /* 0x00000000110472ca */ /* 0x000fe200000e0000 */
[----:B------:R-:W-:Y:S01]  /*1c90*/  ULOP3.LUT UR5, UR36, 0x10000, URZ, 0xfc, !UPT ;  /* 0x0001000024057892 */ /* 0x000fe2000f8efc3f */
[----:B------:R-:W-:Y:S01]  /*1ca0*/  WARPGROUP.ARRIVE ;  /* 0x00000000000079c5 */ /* 0x000fe20000000000 */
[----:B------:R-:W-:Y:S01]  /*1cb0*/  UMOV UR9, 0x40000040 ;  /* 0x4000004000097882 */ /* 0x000fe20000000000 */
[----:B------:R-:W-:Y:S01]  /*1cc0*/  UMOV UR11, 0x40000040 ;  /* 0x40000040000b7882 */ /* 0x000fe20000000000 */
[----:B------:R-:W-:Y:S01]  /*1cd0*/  UMOV UR15, UR9 ;  /* 0x00000009000f7c82 */ /* 0x000fe20008000000 */
[----:B------:R-:W-:Y:S01]  /*1ce0*/  MOV R13, UR9 ;  /* 0x00000009000d7c02 */ /* 0x000fe20008000f00 */
[----:B------:R-:W-:Y:S01]  /*1cf0*/  UIADD3 UR7, UR5, 0x2, URZ ;  /* 0x0000000205077890 */ /* 0x000fe2000fffe03f */
[----:B01----:R-:W-:Y:S01]  /*1d00*/  @!P1 VIADD R0, R0, 0x38840 ;  /* 0x0003884000009836 */ /* 0x003fe20000000000 */
[----:B------:R-:W-:Y:S01]  /*1d10*/  UMOV UR8, UR5 ;  /* 0x0000000500087c82 */ /* 0x000fe20008000000 */
[----:B------:R-:W-:Y:S01]  /*1d20*/  UMOV UR17, 0x40000040 ;  /* 0x4000004000117882 */ /* 0x000fe20000000000 */
[----:B------:R-:W-:Y:S01]  /*1d30*/  UMOV UR14, UR8 ;  /* 0x00000008000e7c82 */ /* 0x000fe20008000000 */
[----:B------:R-:W-:Y:S01]  /*1d40*/  IMAD.U32 R12, RZ, RZ, UR8 ;  /* 0x00000008ff0c7e24 */ /* 0x000fe2000f8e00ff */
[----:B------:R-:W-:Y:S01]  /*1d50*/  UIADD3 UR4, UR4, 0x24400, URZ ;  /* 0x0002440004047890 */ /* 0x000fe2000fffe03f */
[----:B------:R-:W-:Y:S01]  /*1d60*/  IMAD.U32 R11, RZ, RZ, UR17 ;  /* 0x00000011ff0b7e24 */ /* 0x000fe2000f8e00ff */
[----:B------:R-:W-:Y:S01]  /*1d70*/  UMOV UR16, UR7 ;  /* 0x0000000700107c82 */ /* 0x000fe20008000000 */
[----:B------:R-:W-:Y:S01]  /*1d80*/  UMOV UR19, 0x40000040 ;  /* 0x4000004000137882 */ /* 0x000fe20000000000 */
[----:B------:R-:W-:Y:S01]  /*1d90*/  USHF.R.U32.HI UR4, URZ, 0x4, UR4 ;  /* 0x000000043f047899 */ /* 0x000fe20008011604 */
[----:B------:R-:W-:Y:S01]  /*1da0*/  IMAD.U32 R10, RZ, RZ, UR16 ;  /* 0x00000010ff0a7e24 */ /* 0x000fe2000f8e00ff */
[----:B------:R-:W-:Y:S01]  /*1db0*/  UIADD3 UR7, UR5, 0x4, URZ ;  /* 0x0000000405077890 */ /* 0x000fe2000fffe03f */
[----:B------:R-:W-:Y:S01]  /*1dc0*/  @!P1 PRMT R0, RZ, 0x654, R0 ;  /* 0x00000654ff009816 */ /* 0x000fe20000000000 */
[----:B------:R-:W-:Y:S01]  /*1dd0*/  ULOP3.LUT UR4, UR4, 0x3fff, URZ, 0xc0, !UPT ;  /* 0x00003fff04047892 */ /* 0x000fe2000f8ec03f */
[--C-:B------:R-:W-:Y:S01]  /*1de0*/  IMAD.MOV.U32 R150, RZ, RZ, R151.reuse ;  /* 0x000000ffff967224 */ /* 0x100fe200078e0097 */
[----:B------:R-:W-:Y:S01]  /*1df0*/  UMOV UR13, 0x40000040 ;  /* 0x40000040000d7882 */ /* 0x000fe20000000000 */
[----:B------:R-:W-:Y:S01]  /*1e00*/  UIADD3 UR20, UR5, 0x404, URZ ;  /* 0x0000040405147890 */ /* 0x000fe2000fffe03f */
[--C-:B------:R-:W-:Y:S01]  /*1e10*/  IMAD.MOV.U32 R149, RZ, RZ, R151.reuse ;  /* 0x000000ffff957224 */ /* 0x100fe200078e0097 */
[----:B------:R-:W-:Y:S01]  /*1e20*/  ULOP3.LUT UR6, UR4, 0x10000, URZ, 0xfc, !UPT ;  /* 0x0001000004067892 */ /* 0x000fe2000f8efc3f */
[--C-:B------:R-:W-:Y:S01]  /*1e30*/  IMAD.MOV.U32 R148, RZ, RZ, R151.reuse ;  /* 0x000000ffff947224 */ /* 0x100fe200078e0097 */
[----:B------:R-:W-:Y:S01]  /*1e40*/  UMOV UR21, 0x40000040 ;  /* 0x4000004000157882 */ /* 0x000fe20000000000 */
[----:B------:R-:W-:Y:S01]  /*1e50*/  UMOV UR23, 0x40000040 ;  /* 0x4000004000177882 */ /* 0x000fe20000000000 */
[----:B------:R-:W-:Y:S01]  /*1e60*/  UIMAD UR4, UR60, 0xa00, UR6 ;  /* 0x00000a003c0478a4 */ /* 0x000fe2000f8e0206 */
[--C-:B------:R-:W-:Y:S01]  /*1e70*/  IMAD.MOV.U32 R147, RZ, RZ, R151.reuse ;  /* 0x000000ffff937224 */ /* 0x100fe200078e0097 */
[----:B------:R-:W-:Y:S01]  /*1e80*/  UIADD3 UR24, UR5, 0x406, URZ ;  /* 0x0000040605187890 */ /* 0x000fe2000fffe03f */
[----:B------:R-:W-:Y:S01]  /*1e90*/  IMAD.U32 R15, RZ, RZ, UR6 ;  /* 0x00000006ff0f7e24 */ /* 0x000fe2000f8e00ff */
[----:B------:R-:W-:Y:S01]  /*1ea0*/  UIADD3 UR6, UR4, 0x200, URZ ;  /* 0x0000020004067890 */ /* 0x000fe2000fffe03f */
[--C-:B------:R-:W-:Y:S01]  /*1eb0*/  IMAD.MOV.U32 R146, RZ, RZ, R151.reuse ;  /* 0x000000ffff927224 */ /* 0x100fe200078e0097 */
[----:B------:R-:W-:Y:S01]  /*1ec0*/  UIADD3 UR12, UR4, 0x2, URZ ;  /* 0x00000002040c7890 */ /* 0x000fe2000fffe03f */
[-C--:B------:R-:W-:Y:S01]  /*1ed0*/  MOV R145, R151.reuse ;  /* 0x0000009700917202 */ /* 0x080fe20000000f00 */
[----:B------:R-:W-:Y:S01]  /*1ee0*/  UMOV UR10, UR4 ;  /* 0x00000004000a7c82 */ /* 0x000fe20008000000 */
[----:B------:R-:W-:Y:S01]  /*1ef0*/  UIADD3 UR22, UR4, 0x284, URZ ;  /* 0x0000028404167890 */ /* 0x000fe2000fffe03f */
[----:B------:R-:W-:Y:S01]  /*1f00*/  HGMMA.64x16x16.F32.BF16 R56, gdesc[UR8], RZ, !UPT, gsb0 ;  /* 0x00200000083879f0 */ /* 0x000fe2000c0018ff */
[----:B------:R-:W-:Y:S01]  /*1f10*/  UIADD3 UR10, UR4, 0x80, URZ ;  /* 0x00000080040a7890 */ /* 0x000fe2000fffe03f */
[--C-:B------:R-:W-:Y:S01]  /*1f20*/  IMAD.MOV.U32 R144, RZ, RZ, R151.reuse ;  /* 0x000000ffff907224 */ /* 0x100fe200078e0097 */
        /* <DEDUP_REMOVED lines=47> */
[----:B------:R-:W-:Y:S01]  /*2220*/  IMAD.MOV.U32 R129, RZ, RZ, R151 ;  /* 0x000000ffff817224 */ /* 0x000fe200078e0097 */
[----:B------:R-:W-:Y:S01]  /*2230*/  UIADD3 UR54, UR4, 0x784, URZ ;  /* 0x0000078404367890 */ /* 0x000fe2000fffe03f */
        /* <DEDUP_REMOVED lines=42> */
[--C-:B------:R-:W-:Y:S01]  /*24e0*/  IMAD.MOV.U32 R102, RZ, RZ, R151.reuse ;  /* 0x000000ffff667224 */ /* 0x100fe200078e0097 */
[----:B------:R-:W-:Y:S02]  /*24f0*/  WARPGROUP.DEPBAR.LE gsb0, 0x0 ;  /* 0x00008000000079c5 */ /* 0x000fe40000010000 */
[----:B------:R-:W-:Y:S01]  /*2500*/  WARPGROUP.ARRIVE ;  /* 0x00000000000079c5 */ /* 0x000fe20000000000 */
[--C-:B------:R-:W-:Y:S02]  /*2510*/  IMAD.MOV.U32 R101, RZ, RZ, R151.reuse ;  /* 0x000000ffff657224 */ /* 0x100fe400078e0097 */
[----:B------:R-:W-:-:S02]  /*2520*/  IMAD.MOV.U32 R100, RZ, RZ, R151 ;  /* 0x000000ffff647224 */ /* 0x000fc400078e0097 */
[--C-:B------:R-:W-:Y:S01]  /*2530*/  IMAD.MOV.U32 R98, RZ, RZ, R151.reuse ;  /* 0x000000ffff627224 */ /* 0x100fe200078e0097 */
[----:B------:R-:W-:Y:S01]  /*2540*/  HGMMA.64x16x16.F32.BF16 R40, gdesc[UR8], RZ, !UPT, gsb0 ;  /* 0x00200000082879f0 */ /* 0x000fe2000c0018ff */
[----:B------:R-:W-:Y:S01]  /*2550*/  UIADD3 UR10, UR4, 0x180, URZ ;  /* 0x00000180040a7890 */ /* 0x000fe2000fffe03f */
[--C-:B------:R-:W-:Y:S01]  /*2560*/  IMAD.MOV.U32 R97, RZ, RZ, R151.reuse ;  /* 0x000000ffff617224 */ /* 0x100fe200078e0097 */
[----:B------:R-:W-:Y:S01]  /*2570*/  UMOV UR8, UR14 ;  /* 0x0000000e00087c82 */ /* 0x000fe20008000000 */
[----:B------:R-:W-:Y:S01]  /*2580*/  UMOV UR9, UR15 ;  /* 0x0000000f00097c82 */ /* 0x000fe20008000000 */
[----:B------:R-:W-:Y:S01]  /*2590*/  UMOV UR11, 0x40000040 ;  /* 0x40000040000b7882 */ /* 0x000fe20000000000 */
        /* <DEDUP_REMOVED lines=22> */
[--C-:B------:R-:W-:Y:S01]  /*2700*/  IMAD.MOV.U32 R71, RZ, RZ, R151.reuse ;  /* 0x000000ffff477224 */ /* 0x100fe200078e0097 */
[----:B------:R-:W-:Y:S02]  /*2710*/  WARPGROUP.DEPBAR.LE gsb0, 0x0 ;  /* 0x00008000000079c5 */ /* 0x000fe40000010000 */
[----:B------:R-:W-:Y:S01]  /*2720*/  WARPGROUP.ARRIVE ;  /* 0x00000000000079c5 */ /* 0x000fe20000000000 */
[--C-:B------:R-:W-:Y:S02]  /*2730*/  IMAD.MOV.U32 R70, RZ, RZ, R151.reuse ;  /* 0x000000ffff467224 */ /* 0x100fe400078e0097 */
        /* <DEDUP_REMOVED lines=13> */
[----:B------:R-:W-:Y:S01]  /*2810*/  IMAD.MOV.U32 R64, RZ, RZ, R151 ;  /* 0x000000ffff407224 */ /* 0x000fe200078e0097 */
        /* <DEDUP_REMOVED lines=90> */
[----:B------:R-:W-:Y:S02]  /*2dc0*/  UMOV UR56, UR5 ;  /* 0x0000000500387c82 */ /* 0x000fe40008000000 */
[----:B------:R-:W-:Y:S01]  /*2dd0*/  UMOV UR58, UR7 ;  /* 0x00000007003a7c82 */ /* 0x000fe20008000000 */
[----:B------:R-:W-:Y:S01]  /*2de0*/  IMAD.U32 R6, RZ, RZ, UR56 ;  /* 0x00000038ff067e24 */ /* 0x000fe2000f8e00ff */
        /* <DEDUP_REMOVED lines=24> */
[----:B------:R-:W-:Y:S01]  /*2f70*/  R2UR UR11, R19 ;  /* 0x00000000130b72ca */ /* 0x000fe200000e0000 */
[----:B------:R-:W-:-:S06]  /*2f80*/  UIADD3 UR10, UR61, -0x2, URZ ;  /* 0xfffffffe3d0a7890 */ /* 0x000fcc000fffe03f */
[----:B------:R-:W-:-:S06]  /*2f90*/  IMAD.U32 R227, RZ, RZ, UR10 ;  /* 0x0000000affe37e24 */ /* 0x000fcc000f8e00ff */
[----:B------:R-:W-:-:S05]  /*2fa0*/  IMAD.U32 R4, RZ, RZ, UR11 ;  /* 0x0000000bff047e24 */ /* 0x000fca000f8e00ff */
[----:B------:R-:W-:Y:S01]  /*2fb0*/  LEA R4, R4, R215, 0x7 ;  /* 0x000000d704047211 */ /* 0x000fe200078e38ff */
        /* <DEDUP_REMOVED lines=26> */
[----:B------:R-:W-:Y:S01]  /*3160*/  UIMAD UR5, UR61, -0x50, UR15 ;  /* 0xffffffb03d0578a4 */ /* 0x000fe2000f8e020f */
        /* <DEDUP_REMOVED lines=238> */
[----:B------:R-:W-:Y:S02]  /*4050*/  UIADD3 UR6, -UR14, 0x51, UR5 ;  /* 0x000000510e067890 */ /* 0x000fe4000fffe105 */
[----:B------:R-:W-:-:S04]  /*4060*/  UIADD3 UR5, UR5, 0x50, URZ ;  /* 0x0000005005057890 */ /* 0x000fc8000fffe03f */
[----:B------:R-:W-:Y:S02]  /*4070*/  IMAD.U32 R3, RZ, RZ, UR6 ;  /* 0x00000006ff037e24 */ /* 0x000fe4000f8e00ff */
[----:B------:R-:W-:Y:S01]  /*4080*/  IMAD.U32 R5, RZ, RZ, UR5 ;  /* 0x00000005ff057e24 */ /* 0x000fe2000f8e00ff */
[----:B------:R-:W-:Y:S01]  /*4090*/  ULDC UR5, c[0x0][0x988] ;  /* 0x0002620000057ab9 */ /* 0x000fe20000000800 */
[C---:B------:R-:W-:Y:S02]  /*40a0*/  IMAD R3, R214.reuse, -0x2, R3 ;  /* 0xfffffffed6037824 */ /* 0x040fe400078e0203 */
[----:B------:R-:W-:-:S03]  /*40b0*/  IMAD R2, R214, -0x2, R5 ;  /* 0xfffffffed6027824 */ /* 0x000fc600078e0205 */
[----:B------:R-:W-:-:S04]  /*40c0*/  IADD3 R5, R3, 0x8, R4 ;  /* 0x0000000803057810 */ /* 0x000fc80007ffe004 */
[----:B------:R-:W-:Y:S02]  /*40d0*/  VIMNMX R5, R2, R5, PT ;  /* 0x0000000502057248 */ /* 0x000fe40003fe0100 */
[----:B------:R-:W-:Y:S02]  /*40e0*/  VIADDMNMX R2, R4, R3, R2, PT ;  /* 0x0000000304027246 */ /* 0x000fe40003800102 */
[C---:B------:R-:W-:Y:S02]  /*40f0*/  ISETP.GT.AND P2, PT, R5.reuse, RZ, PT ;  /* 0x000000ff0500720c */ /* 0x040fe40003f44270 */
[C---:B------:R-:W-:Y:S02]  /*4100*/  ISETP.GT.AND P3, PT, R5.reuse, 0x1, PT ;  /* 0x000000010500780c */ /* 0x040fe40003f64270 */
[----:B------:R-:W-:Y:S01]  /*4110*/  ISETP.GT.AND P4, PT, R5, 0x8, PT ;  /* 0x000000080500780c */ /* 0x000fe20003f84270 */
        /* <DEDUP_REMOVED lines=62> */
[----:B------:R-:W-:Y:S01]  /*4500*/  UIADD3 UR4, UR15, -UR14, URZ ;  /* 0x8000000e0f047290 */ /* 0x000fe2000fffe03f */
[----:B------:R-:W-:-:S02]  /*4510*/  FSEL R46, R46, -INF , P3 ;  /* 0xff8000002e2e7808 */ /* 0x000fc40001800000 */
[----:B------:R-:W-:Y:S01]  /*4520*/  FMNMX.FTZ R21, R43, R14, !PT ;  /* 0x0000000e2b157209 */ /* 0x000fe20007810000 */
[----:B------:R-:W-:Y:S01]  /*4530*/  ULEA UR4, UR11, UR4, 0x7 ;  /* 0x000000040b047291 */ /* 0x000fe2000f8e383f */
[----:B------:R-:W-:Y:S02]  /*4540*/  ISETP.GT.AND P3, PT, R5, 0x30, PT ;  /* 0x000000300500780c */ /* 0x000fe40003f64270 */
[----:B------:R-:W-:Y:S01]  /*4550*/  FSEL R47, R47, -INF , P2 ;  /* 0xff8000002f2f7808 */ /* 0x000fe20001000000 */
[----:B------:R-:W-:Y:S01]  /*4560*/  UIMAD.WIDE UR6, UR4, 0x66666667, URZ ;  /* 0x66666667040678a5 */ /* 0x000fe2000f8e023f */
[----:B------:R-:W-:Y:S02]  /*4570*/  FMNMX.FTZ R14, R46, R21, !PT ;  /* 0x000000152e0e7209 */ /* 0x000fe40007810000 */
[----:B------:R-:W-:Y:S01]  /*4580*/  ISETP.GT.AND P2, PT, R5, 0x31, PT ;  /* 0x000000310500780c */ /* 0x000fe20003f44270 */
[----:B------:R-:W-:Y:S01]  /*4590*/  USHF.R.U32.HI UR4, URZ, 0x1f, UR7 ;  /* 0x0000001f3f047899 */ /* 0x000fe20008011607 */
[----:B------:R-:W-:-:S03]  /*45a0*/  FMNMX.FTZ R21, R47, R14, !PT ;  /* 0x0000000e2f157209 */ /* 0x000fc60007810000 */
[----:B------:R-:W-:-:S04]  /*45b0*/  ULEA.HI.SX32 UR4, UR7, UR4, 0x1b ;  /* 0x0000000407047291 */ /* 0x000fc8000f8fda3f */
[----:B------:R-:W-:-:S04]  /*45c0*/  UISETP.LT.AND UP0, UPT, URZ, UR4, UPT ;  /* 0x000000043f00728c */ /* 0x000fc8000bf01270 */
[----:B------:R-:W-:-:S04]  /*45d0*/  USEL UR11, URZ, UR4, !UP0 ;  /* 0x000000043f0b7287 */ /* 0x000fc8000c000000 */
[----:B------:R-:W-:Y:S02]  /*45e0*/  UISETP.GE.AND UP0, UPT, UR10, UR11, UPT ;  /* 0x0000000b0a00728c */ /* 0x000fe4000bf06270 */
[----:B------:R-:W-:Y:S01]  /*45f0*/  IMAD.U32 R226, RZ, RZ, UR11 ;  /* 0x0000000bffe27e24 */ /* 0x000fe2000f8e00ff */
[----:B------:R-:W-:Y:S02]  /*4600*/  WARPGROUP.DEPBAR.LE gsb0, 0x0 ;  /* 0x00008000000079c5 */ /* 0x000fe40000010000 */
[----:B------:R-:W-:Y:S01]  /*4610*/  WARPGROUP.ARRIVE ;  /* 0x00000000000079c5 */ /* 0x000fe20000000000 */
[----:B------:R-:W-:Y:S02]  /*4620*/  FSEL R34, R34, -INF , P3 ;  /* 0xff80000022227808 */ /* 0x000fe40001800000 */
[----:B------:R-:W-:Y:S02]  /*4630*/  ISETP.GT.AND P3, PT, R5, 0x38, PT ;  /* 0x000000380500780c */ /* 0x000fe40003f64270 */
[----:B------:R-:W-:Y:S01]  /*4640*/  FSEL R35, R35, -INF , P2 ;  /* 0xff80000023237808 */ /* 0x000fe20001000000 */
[----:B------:R-:W-:Y:S01]  /*4650*/  HGMMA.64x16x16.F32.BF16 R24, gdesc[UR56], R24, gsb0 ;  /* 0x00200000381879f0 */ /* 0x000fe20008001818 */
        /* <DEDUP_REMOVED lines=8> */
[----:B------:R-:W-:Y:S01]  /*46e0*/  FMNMX.FTZ R21, R39, R14, !PT ;  /* 0x0000000e27157209 */ /* 0x000fe20007810000 */
[----:B------:R-:W-:Y:S02]  /*46f0*/  WARPGROUP.DEPBAR.LE gsb0, 0x0 ;  /* 0x00008000000079c5 */ /* 0x000fe40000010000 */
[----:B------:R-:W-:Y:S01]  /*4700*/  FSEL R26, R26, -INF , P3 ;  /* 0xff8000001a1a7808 */ /* 0x000fe20001800000 */
[----:B------:R0:W-:Y:S01]  /*4710*/  @!P1 SYNCS.ARRIVE.TRANS64.RED.A1T0 RZ, [R0+URZ], RZ ;  /* 0x000000ff00ff99a7 */ /* 0x0001e2000810043f */
[----:B------:R-:W-:Y:S02]  /*4720*/  ISETP.GT.AND P3, PT, R5, 0x48, PT ;  /* 0x000000480500780c */ /* 0x000fe40003f64270 */
[----:B------:R-:W-:Y:S02]  /*4730*/  FSEL R27, R27, -INF , P2 ;  /* 0xff8000001b1b7808 */ /* 0x000fe40001000000 */
[----:B------:R-:W-:-:S02]  /*4740*/  FMNMX.FTZ R14, R26, R21, !PT ;  /* 0x000000151a0e7209 */ /* 0x000fc40007810000 */
[----:B------:R-:W-:Y:S02]  /*4750*/  ISETP.GT.AND P2, PT, R5, 0x49, PT ;  /* 0x000000490500780c */ /* 0x000fe40003f44270 */
[----:B------:R-:W-:Y:S02]  /*4760*/  FSEL R30, R30, -INF , P3 ;  /* 0xff8000001e1e7808 */ /* 0x000fe40001800000 */
[----:B------:R-:W-:Y:S02]  /*4770*/  FMNMX.FTZ R5, R27, R14, !PT ;  /* 0x0000000e1b057209 */ /* 0x000fe40007810000 */
[----:B------:R-:W-:Y:S02]  /*4780*/  FSEL R31, R31, -INF , P2 ;  /* 0xff8000001f1f7808 */ /* 0x000fe40001000000 */
[----:B------:R-:W-:Y:S02]  /*4790*/  FMNMX.FTZ R14, R30, R5, !PT ;  /* 0x000000051e0e7209 */ /* 0x000fe40007810000 */
[----:B------:R-:W-:-:S02]  /*47a0*/  ISETP.GT.AND P2, PT, R2, RZ, PT ;  /* 0x000000ff0200720c */ /* 0x000fc40003f44270 */
[----:B------:R-:W-:Y:S02]  /*47b0*/  FMNMX.FTZ R14, R31, R14, !PT ;  /* 0x0000000e1f0e7209 */ /* 0x000fe40007810000 */
[----:B------:R-:W-:Y:S02]  /*47c0*/  ISETP.GT.AND P3, PT, R2, 0x1, PT ;  /* 0x000000010200780c */ /* 0x000fe40003f64270 */
[----:B------:R-:W-:Y:S01]  /*47d0*/  FSEL R56, R56, -INF , P2 ;  /* 0xff80000038387808 */ /* 0x000fe20001000000 */
[----:B------:R-:W1:Y:S01]  /*47e0*/  SHFL.BFLY PT, R5, R14, 0x2, 0x1f ;  /* 0x0c401f000e057f89 */ /* 0x000e6200000e0000 */
[----:B------:R-:W-:Y:S02]  /*47f0*/  FSEL R57, R57, -INF , P3 ;  /* 0xff80000039397808 */ /* 0x000fe40001800000 */
[C---:B------:R-:W-:Y:S02]  /*4800*/  ISETP.GT.AND P2, PT, R2.reuse, 0x9, PT ;  /* 0x000000090200780c */ /* 0x040fe40003f44270 */
[----:B------:R-:W-:-:S02]  /*4810*/  ISETP.GT.AND P3, PT, R2, 0x11, PT ;  /* 0x000000110200780c */ /* 0x000fc40003f64270 */
[----:B------:R-:W-:Y:S02]  /*4820*/  FSEL R61, R61, -INF , P2 ;  /* 0xff8000003d3d7808 */ /* 0x000fe40001000000 */
[----:B------:R-:W-:Y:S02]  /*4830*/  ISETP.GT.AND P2, PT, R2, 0x10, PT ;  /* 0x000000100200780c */ /* 0x000fe40003f44270 */
[----:B------:R-:W-:Y:S02]  /*4840*/  FSEL R49, R49, -INF , P3 ;  /* 0xff80000031317808 */ /* 0x000fe40001800000 */
[----:B------:R-:W-:Y:S02]  /*4850*/  FSEL R48, R48, -INF , P2 ;  /* 0xff80000030307808 */ /* 0x000fe40001000000 */
[----:B------:R-:W-:-:S04]  /*4860*/  ISETP.GT.AND P2, PT, R2, 0x18, PT ;  /* 0x000000180200780c */ /* 0x000fc80003f44270 */
[----:B------:R-:W-:Y:S02]  /*4870*/  FSEL R52, R52, -INF , P2 ;  /* 0xff80000034347808 */ /* 0x000fe40001000000 */
[----:B------:R-:W-:Y:S02]  /*4880*/  ISETP.GT.AND P2, PT, R2, 0x20, PT ;  /* 0x000000200200780c */ /* 0x000fe40003f44270 */
[----:B-1----:R-:W-:Y:S02]  /*4890*/  FMNMX.FTZ R20, R14, R5, !PT ;  /* 0x000000050e147209 */ /* 0x002fe40007810000 */
[----:B------:R-:W-:Y:S02]  /*48a0*/  FMNMX.FTZ R5, R56, R57, !PT ;  /* 0x0000003938057209 */ /* 0x000fe40007810000 */
[----:B------:R-:W-:Y:S01]  /*48b0*/  FSEL R40, R40, -INF , P2 ;  /* 0xff80000028287808 */ /* 0x000fe20001000000 */
[----:B------:R-:W1:Y:S01]  /*48c0*/  SHFL.BFLY PT, R21, R20, 0x1, 0x1f ;  /* 0x0c201f0014157f89 */ /* 0x000e6200000e0000 */
        /* <DEDUP_REMOVED lines=12> */
[----:B-1----:R-:W-:-:S02]  /*4990*/  FMNMX.FTZ R3, R20, R21, !PT ;  /* 0x0000001514037209 */ /* 0x002fc40007810000 */
        /* <DEDUP_REMOVED lines=21> */
[----:B------:R-:W1:Y:S01]  /*4af0*/  MUFU.EX2 R59, R59 ;  /* 0x0000003b003b7308 */ /* 0x000e620000000800 */
        /* <DEDUP_REMOVED lines=15> */
[----:B------:R-:W2:Y:S01]  /*4bf0*/  MUFU.EX2 R63, R63 ;  /* 0x0000003f003f7308 */ /* 0x000ea20000000800 */
        /* <DEDUP_REMOVED lines=15> */
[--C-:B------:R-:W-:Y:S01]  /*4cf0*/  FFMA.FTZ R30, R30, UR5, -R14.reuse ;  /* 0x000000051e1e7c23 */ /* 0x100fe2000801080e */
[----:B------:R-:W3:Y:S01]  /*4d00*/  MUFU.EX2 R51, R51 ;  /* 0x0000003300337308 */ /* 0x000ee20000000800 */
[----:B------:R-:W-:Y:S01]  /*4d10*/  FFMA.FTZ R14, R31, UR5, -R14 ;  /* 0x000000051f0e7c23 */ /* 0x000fe2000801080e */
[----:B------:R-:W-:Y:S01]  /*4d20*/  FMNMX.FTZ R2, R29, R2, !PT ;  /* 0x000000021d027209 */ /* 0x000fe20007810000 */
[----:B------:R-:W-:Y:S01]  /*4d30*/  IMAD.MOV.U32 R31, RZ, RZ, R151 ;  /* 0x000000ffff1f7224 */ /* 0x000fe200078e0097 */
[----:B-1----:R-:W-:-:S02]  /*4d40*/  F2FP.BF16.F32.PACK_AB R209, R59, R58 ;  /* 0x0000003a3bd1723e */ /* 0x002fc400000010ff */
[----:B--2---:R-:W-:Y:S01]  /*4d50*/  F2FP.BF16.F32.PACK_AB R211, R63, R62 ;  /* 0x0000003e3fd3723e */ /* 0x004fe200000010ff */
[----:B------:R-:W1:Y:S01]  /*4d60*/  SHFL.BFLY PT, R5, R2, 0x2, 0x1f ;  /* 0x0c401f0002057f89 */ /* 0x000e6200000e0000 */
[----:B------:R-:W-:Y:S08]  /*4d70*/  MUFU.EX2 R54, R54 ;  /* 0x0000003600367308 */ /* 0x000ff00000000800 */
[----:B------:R-:W-:Y:S01]  /*4d80*/  MUFU.EX2 R195, R14 ;  /* 0x0000000e00c37308 */ /* 0x000fe20000000800 */
[----:B---3--:R-:W-:-:S07]  /*4d90*/  F2FP.BF16.F32.PACK_AB R205, R51, R50 ;  /* 0x0000003233cd723e */ /* 0x008fce00000010ff */
[----:B------:R-:W2:Y:S01]  /*4da0*/  MUFU.EX2 R55, R55 ;  /* 0x0000003700377308 */ /* 0x000ea20000000800 */
[----:B-1----:R-:W-:-:S07]  /*4db0*/  FMNMX.FTZ R5, R2, R5, !PT ;  /* 0x0000000502057209 */ /* 0x002fce0007810000 */
[----:B------:R-:W-:Y:S01]  /*4dc0*/  MUFU.EX2 R42, R42 ;  /* 0x0000002a002a7308 */ /* 0x000fe20000000800 */
[----:B------:R-:W1:Y:S07]  /*4dd0*/  SHFL.BFLY PT, R4, R5, 0x1, 0x1f ;  /* 0x0c201f0005047f89 */ /* 0x000e6e00000e0000 */
[----:B------:R-:W3:Y:S01]  /*4de0*/  MUFU.EX2 R43, R43 ;  /* 0x0000002b002b7308 */ /* 0x000ee20000000800 */
[----:B--2---:R-:W-:-:S07]  /*4df0*/  F2FP.BF16.F32.PACK_AB R207, R55, R54 ;  /* 0x0000003637cf723e */ /* 0x004fce00000010ff */
[----:B------:R-:W-:Y:S08]  /*4e00*/  MUFU.EX2 R46, R46 ;  /* 0x0000002e002e7308 */ /* 0x000ff00000000800 */
[----:B------:R-:W2:Y:S01]  /*4e10*/  MUFU.EX2 R47, R47 ;  /* 0x0000002f002f7308 */ /* 0x000ea20000000800 */
[----:B---3--:R-:W-:Y:S02]  /*4e20*/  F2FP.BF16.F32.PACK_AB R201, R43, R42 ;  /* 0x0000002a2bc9723e */ /* 0x008fe400000010ff */
[----:B-1----:R-:W-:Y:S01]  /*4e30*/  FMNMX.FTZ R4, R5, R4, !PT ;  /* 0x0000000405047209 */ /* 0x002fe20007810000 */
[----:B------:R-:W-:Y:S01]  /*4e40*/  FADD.FTZ R5, R58, R59 ;  /* 0x0000003b3a057221 */ /* 0x000fe20000010000 */
[----:B------:R-:W-:-:S02]  /*4e50*/  IMAD.MOV.U32 R59, RZ, RZ, R151 ;  /* 0x000000ffff3b7224 */ /* 0x000fc400078e0097 */
[C---:B------:R-:W-:Y:S01]  /*4e60*/  FSETP.NEU.FTZ.AND P2, PT, R4.reuse, -INF , PT ;  /* 0xff8000000400780b */ /* 0x040fe20003f5d000 */
[----:B------:R-:W-:Y:S01]  /*4e70*/  FMUL.FTZ R2, R4, UR5 ;  /* 0x0000000504027c20 */ /* 0x000fe20008410000 */
[----:B------:R-:W-:Y:S01]  /*4e80*/  FADD.FTZ R14, R62, R5 ;  /* 0x000000053e0e7221 */ /* 0x000fe20000010000 */
[----:B------:R-:W-:Y:S01]  /*4e90*/  MUFU.EX2 R34, R34 ;  /* 0x0000002200227308 */ /* 0x000fe20000000800 */
[--C-:B------:R-:W-:Y:S02]  /*4ea0*/  IMAD.MOV.U32 R62, RZ, RZ, R151.reuse ;  /* 0x000000ffff3e7224 */ /* 0x100fe400078e0097 */
[----:B------:R-:W-:Y:S01]  /*4eb0*/  FSEL R2, R2, RZ, P2 ;  /* 0x000000ff02027208 */ /* 0x000fe20001000000 */
[----:B------:R-:W-:Y:S01]  /*4ec0*/  FADD.FTZ R5, R63, R14 ;  /* 0x0000000e3f057221 */ /* 0x000fe20000010000 */
[----:B------:R-:W-:Y:S01]  /*4ed0*/  PLOP3.LUT P2, PT, PT, PT, UP0, 0x80, 0x0 ;  /* 0x000000000000781c */ /* 0x000fe20003f4f008 */
[----:B------:R-:W-:Y:S01]  /*4ee0*/  IMAD.MOV.U32 R58, RZ, RZ, R151 ;  /* 0x000000ffff3a7224 */ /* 0x000fe200078e0097 */
[----:B--2---:R-:W-:Y:S01]  /*4ef0*/  F2FP.BF16.F32.PACK_AB R203, R47, R46 ;  /* 0x0000002e2fcb723e */ /* 0x004fe200000010ff */
[--C-:B------:R-:W-:Y:S01]  /*4f00*/  FFMA.FTZ R56, R56, UR5, -R2.reuse ;  /* 0x0000000538387c23 */ /* 0x100fe20008010802 */
[--C-:B------:R-:W-:Y:S01]  /*4f10*/  FFMA.FTZ R57, R57, UR5, -R2.reuse ;  /* 0x0000000539397c23 */ /* 0x100fe20008010802 */
[--C-:B------:R-:W-:Y:S01]  /*4f20*/  FFMA.FTZ R60, R60, UR5, -R2.reuse ;  /* 0x000000053c3c7c23 */ /* 0x100fe20008010802 */
[--C-:B------:R-:W-:Y:S01]  /*4f30*/  FFMA.FTZ R61, R61, UR5, -R2.reuse ;  /* 0x000000053d3d7c23 */ /* 0x100fe20008010802 */
[--C-:B------:R-:W-:Y:S01]  /*4f40*/  FFMA.FTZ R48, R48, UR5, -R2.reuse ;  /* 0x0000000530307c23 */ /* 0x100fe20008010802 */
[--C-:B------:R-:W-:Y:S01]  /*4f50*/  FFMA.FTZ R49, R49, UR5, -R2.reuse ;  /* 0x0000000531317c23 */ /* 0x100fe20008010802 */
[----:B------:R-:W-:Y:S01]  /*4f60*/  MUFU.EX2 R56, R56 ;  /* 0x0000003800387308 */ /* 0x000fe20000000800 */
[----:B------:R-:W-:Y:S01]  /*4f70*/  FADD.FTZ R14, R50, R5 ;  /* 0x00000005320e7221 */ /* 0x000fe20000010000 */
[--C-:B------:R-:W-:Y:S01]  /*4f80*/  FFMA.FTZ R52, R52, UR5, -R2.reuse ;  /* 0x0000000534347c23 */ /* 0x100fe20008010802 */
[--C-:B------:R-:W-:Y:S01]  /*4f90*/  FFMA.FTZ R53, R53, UR5, -R2.reuse ;  /* 0x0000000535357c23 */ /* 0x100fe20008010802 */
[----:B------:R-:W-:Y:S01]  /*4fa0*/  FFMA.FTZ R40, R40, UR5, -R2 ;  /* 0x0000000528287c23 */ /* 0x000fe20008010802 */
[----:B------:R-:W-:Y:S01]  /*4fb0*/  FADD.FTZ R21, R51, R14 ;  /* 0x0000000e33157221 */ /* 0x000fe20000010000 */
[--C-:B------:R-:W-:Y:S01]  /*4fc0*/  FFMA.FTZ R41, R41, UR5, -R2.reuse ;  /* 0x0000000529297c23 */ /* 0x100fe20008010802 */
[--C-:B------:R-:W-:Y:S01]  /*4fd0*/  FFMA.FTZ R44, R44, UR5, -R2.reuse ;  /* 0x000000052c2c7c23 */ /* 0x100fe20008010802 */
[----:B------:R-:W1:Y:S01]  /*4fe0*/  MUFU.EX2 R57, R57 ;  /* 0x0000003900397308 */ /* 0x000e620000000800 */
[----:B------:R-:W-:Y:S01]  /*4ff0*/  FADD.FTZ R20, R54, R21 ;  /* 0x0000001536147221 */ /* 0x000fe20000010000 */
[--C-:B------:R-:W-:Y:S01]  /*5000*/  FFMA.FTZ R45, R45, UR5, -R2.reuse ;  /* 0x000000052d2d7c23 */ /* 0x100fe20008010802 */
[--C-:B------:R-:W-:Y:S01]  /*5010*/  FFMA.FTZ R32, R32, UR5, -R2.reuse ;  /* 0x0000000520207c23 */ /* 0x100fe20008010802 */
[----:B------:R-:W-:Y:S01]  /*5020*/  FFMA.FTZ R33, R33, UR5, -R2 ;  /* 0x0000000521217c23 */ /* 0x000fe20008010802 */
[----:B------:R-:W-:Y:S01]  /*5030*/  FADD.FTZ R21, R55, R20 ;  /* 0x0000001437157221 */ /* 0x000fe20000010000 */
[--C-:B------:R-:W-:Y:S01]  /*5040*/  FFMA.FTZ R36, R36, UR5, -R2.reuse ;  /* 0x0000000524247c23 */ /* 0x100fe20008010802 */
[--C-:B------:R-:W-:Y:S01]  /*5050*/  FFMA.FTZ R37, R37, UR5, -R2.reuse ;  /* 0x0000000525257c23 */ /* 0x100fe20008010802 */
[----:B------:R-:W2:Y:S01]  /*5060*/  MUFU.EX2 R60, R60 ;  /* 0x0000003c003c7308 */ /* 0x000ea20000000800 */
[----:B------:R-:W-:Y:S01]  /*5070*/  FADD.FTZ R20, R42, R21 ;  /* 0x000000152a147221 */ /* 0x000fe20000010000 */
[--C-:B------:R-:W-:Y:S01]  /*5080*/  FFMA.FTZ R24, R24, UR5, -R2.reuse ;  /* 0x0000000518187c23 */ /* 0x100fe20008010802 */
[--C-:B------:R-:W-:Y:S01]  /*5090*/  FFMA.FTZ R25, R25, UR5, -R2.reuse ;  /* 0x0000000519197c23 */ /* 0x100fe20008010802 */
[----:B------:R-:W-:Y:S01]  /*50a0*/  FFMA.FTZ R28, R28, UR5, -R2 ;  /* 0x000000051c1c7c23 */ /* 0x000fe20008010802 */
[----:B------:R-:W-:Y:S01]  /*50b0*/  FADD.FTZ R21, R43, R20 ;  /* 0x000000142b157221 */ /* 0x000fe20000010000 */
[----:B------:R-:W-:Y:S01]  /*50c0*/  FFMA.FTZ R2, R29, UR5, -R2 ;  /* 0x000000051d027c23 */ /* 0x000fe20008010802 */
[-C--:B------:R-:W-:Y:S01]  /*50d0*/  MOV R63, R151.reuse ;  /* 0x00000097003f7202 */ /* 0x080fe20000000f00 */
[----:B------:R-:W3:Y:S01]  /*50e0*/  MUFU.EX2 R61, R61 ;  /* 0x0000003d003d7308 */ /* 0x000ee20000000800 */
[----:B-1----:R-:W-:Y:S01]  /*50f0*/  FADD.FTZ R5, R56, R57 ;  /* 0x0000003938057221 */ /* 0x002fe20000010000 */
[----:B------:R-:W-:Y:S01]  /*5100*/  F2FP.BF16.F32.PACK_AB R208, R57, R56 ;  /* 0x0000003839d0723e */ /* 0x000fe200000010ff */
[--C-:B------:R-:W-:Y:S01]  /*5110*/  IMAD.MOV.U32 R57, RZ, RZ, R151.reuse ;  /* 0x000000ffff397224 */ /* 0x100fe200078e0097 */
[----:B------:R-:W-:Y:S01]  /*5120*/  MOV R54, R151 ;  /* 0x0000009700367202 */ /* 0x000fe20000000f00 */
[----:B------:R-:W-:-:S02]  /*5130*/  IMAD.MOV.U32 R56, RZ, RZ, R151 ;  /* 0x000000ffff387224 */ /* 0x000fc400078e0097 */
[----:B------:R-:W-:Y:S01]  /*5140*/  IMAD.MOV.U32 R55, RZ, RZ, R151 ;  /* 0x000000ffff377224 */ /* 0x000fe200078e0097 */
[----:B------:R-:W1:Y:S01]  /*5150*/  MUFU.EX2 R48, R48 ;  /* 0x0000003000307308 */ /* 0x000e620000000800 */
[----:B--2---:R-:W-:Y:S01]  /*5160*/  FADD.FTZ R14, R60, R5 ;  /* 0x000000053c0e7221 */ /* 0x004fe20000010000 */
[--C-:B------:R-:W-:Y:S02]  /*5170*/  IMAD.MOV.U32 R51, RZ, RZ, R151.reuse ;  /* 0x000000ffff337224 */ /* 0x100fe400078e0097 */
[--C-:B------:R-:W-:Y:S02]  /*5180*/  IMAD.MOV.U32 R50, RZ, RZ, R151.reuse ;  /* 0x000000ffff327224 */ /* 0x100fe400078e0097 */
[--C-:B------:R-:W-:Y:S02]  /*5190*/  IMAD.MOV.U32 R43, RZ, RZ, R151.reuse ;  /* 0x000000ffff2b7224 */ /* 0x100fe400078e0097 */
[----:B------:R-:W2:Y:S01]  /*51a0*/  MUFU.EX2 R49, R49 ;  /* 0x0000003100317308 */ /* 0x000ea20000000800 */
[C---:B---3--:R-:W-:Y:S01]  /*51b0*/  FADD.FTZ R5, R61.reuse, R14 ;  /* 0x0000000e3d057221 */ /* 0x048fe20000010000 */
[----:B------:R-:W-:Y:S01]  /*51c0*/  F2FP.BF16.F32.PACK_AB R210, R61, R60 ;  /* 0x0000003c3dd2723e */ /* 0x000fe200000010ff */
[----:B------:R-:W-:-:S02]  /*51d0*/  IMAD.MOV.U32 R61, RZ, RZ, R151 ;  /* 0x000000ffff3d7224 */ /* 0x000fc400078e0097 */
[--C-:B------:R-:W-:Y:S02]  /*51e0*/  IMAD.MOV.U32 R60, RZ, RZ, R151.reuse ;  /* 0x000000ffff3c7224 */ /* 0x100fe400078e0097 */
[----:B------:R-:W-:Y:S01]  /*51f0*/  IMAD.MOV.U32 R42, RZ, RZ, R151 ;  /* 0x000000ffff2a7224 */ /* 0x000fe200078e0097 */
[----:B------:R-:W0:Y:S01]  /*5200*/  MUFU.EX2 R52, R52 ;  /* 0x0000003400347308 */ /* 0x000e220000000800 */
[----:B-1----:R-:W-:Y:S01]  /*5210*/  FADD.FTZ R14, R48, R5 ;  /* 0x00000005300e7221 */ /* 0x002fe20000010000 */
[----:B------:R-:W-:-:S06]  /*5220*/  IMAD.MOV.U32 R29, RZ, RZ, R151 ;  /* 0x000000ffff1d7224 */ /* 0x000fcc00078e0097 */
[----:B------:R-:W1:Y:S01]  /*5230*/  MUFU.EX2 R53, R53 ;  /* 0x0000003500357308 */ /* 0x000e620000000800 */
[C---:B--2---:R-:W-:Y:S01]  /*5240*/  FADD.FTZ R5, R49.reuse, R14 ;  /* 0x0000000e31057221 */ /* 0x044fe20000010000 */
[----:B------:R-:W-:Y:S01]  /*5250*/  FADD.FTZ R14, R46, R21 ;  /* 0x000000152e0e7221 */ /* 0x000fe20000010000 */
[----:B------:R-:W-:Y:S01]  /*5260*/  F2FP.BF16.F32.PACK_AB R204, R49, R48 ;  /* 0x0000003031cc723e */ /* 0x000fe200000010ff */
[--C-:B------:R-:W-:Y:S02]  /*5270*/  IMAD.MOV.U32 R49, RZ, RZ, R151.reuse ;  /* 0x000000ffff317224 */ /* 0x100fe400078e0097 */
[----:B------:R-:W-:Y:S01]  /*5280*/  FADD.FTZ R21, R47, R14 ;  /* 0x0000000e2f157221 */ /* 0x000fe20000010000 */
[----:B------:R-:W-:Y:S01]  /*5290*/  IMAD.MOV.U32 R48, RZ, RZ, R151 ;  /* 0x000000ffff307224 */ /* 0x000fe200078e0097 */
[----:B------:R-:W2:Y:S01]  /*52a0*/  MUFU.EX2 R40, R40 ;  /* 0x0000002800287308 */ /* 0x000ea20000000800 */
[----:B0-----:R-:W-:Y:S01]  /*52b0*/  FADD.FTZ R0, R52, R5 ;  /* 0x0000000534007221 */ /* 0x001fe20000010000 */
[----:B------:R-:W-:Y:S01]  /*52c0*/  FADD.FTZ R14, R34, R21 ;  /* 0x00000015220e7221 */ /* 0x000fe20000010000 */
[----:B------:R-:W-:-:S02]  /*52d0*/  IMAD.MOV.U32 R47, RZ, RZ, R151 ;  /* 0x000000ffff2f7224 */ /* 0x000fc400078e0097 */
        /* <DEDUP_REMOVED lines=21> */
[----:B0-----:R-:W-:-:S07]  /*5430*/  FADD.FTZ R0, R44, R5 ;  /* 0x000000052c007221 */ /* 0x001fce0000010000 */
[----:B------:R-:W0:Y:S01]  /*5440*/  MUFU.EX2 R26, R26 ;  /* 0x0000001a001a7308 */ /* 0x000e220000000800 */
[C---:B-1----:R-:W-:Y:S01]  /*5450*/  FADD.FTZ R21, R39.reuse, R14 ;  /* 0x0000000e27157221 */ /* 0x042fe20000010000 */
[----:B------:R-:W-:Y:S01]  /*5460*/  F2FP.BF16.F32.PACK_AB R199, R39, R38 ;  /* 0x0000002627c7723e */ /* 0x000fe200000010ff */
[--C-:B------:R-:W-:Y:S02]  /*5470*/  IMAD.MOV.U32 R39, RZ, RZ, R151.reuse ;  /* 0x000000ffff277224 */ /* 0x100fe400078e0097 */
[----:B------:R-:W-:-:S03]  /*5480*/  IMAD.MOV.U32 R38, RZ, RZ, R151 ;  /* 0x000000ffff267224 */ /* 0x000fc600078e0097 */
[----:B------:R-:W1:Y:S01]  /*5490*/  MUFU.EX2 R32, R32 ;  /* 0x0000002000207308 */ /* 0x000e620000000800 */
[C---:B--2---:R-:W-:Y:S01]  /*54a0*/  FADD.FTZ R5, R45.reuse, R0 ;  /* 0x000000002d057221 */ /* 0x044fe20000010000 */
[----:B------:R-:W-:Y:S01]  /*54b0*/  F2FP.BF16.F32.PACK_AB R202, R45, R44 ;  /* 0x0000002c2dca723e */ /* 0x000fe200000010ff */
[----:B------:R-:W-:Y:S01]  /*54c0*/  IMAD.MOV.U32 R44, RZ, RZ, R151 ;  /* 0x000000ffff2c7224 */ /* 0x000fe200078e0097 */
[----:B------:R-:W-:-:S04]  /*54d0*/  MOV R45, R151 ;  /* 0x00000097002d7202 */ /* 0x000fc80000000f00 */
[----:B------:R-:W2:Y:S01]  /*54e0*/  MUFU.EX2 R27, R27 ;  /* 0x0000001b001b7308 */ /* 0x000ea20000000800 */
[----:B0-----:R-:W-:-:S07]  /*54f0*/  FADD.FTZ R14, R26, R21 ;  /* 0x000000151a0e7221 */ /* 0x001fce0000010000 */
[----:B------:R-:W0:Y:S01]  /*5500*/  MUFU.EX2 R33, R33 ;  /* 0x0000002100217308 */ /* 0x000e220000000800 */
[----:B-1----:R-:W-:-:S07]  /*5510*/  FADD.FTZ R0, R32, R5 ;  /* 0x0000000520007221 */ /* 0x002fce0000010000 */
[----:B------:R-:W1:Y:S01]  /*5520*/  MUFU.EX2 R36, R36 ;  /* 0x0000002400247308 */ /* 0x000e620000000800 */
[C---:B--2---:R-:W-:Y:S01]  /*5530*/  FADD.FTZ R21, R27.reuse, R14 ;  /* 0x0000000e1b157221 */ /* 0x044fe20000010000 */
[----:B------:R-:W-:Y:S01]  /*5540*/  F2FP.BF16.F32.PACK_AB R193, R27, R26 ;  /* 0x0000001a1bc1723e */ /* 0x000fe200000010ff */
[----:B------:R-:W-:-:S05]  /*5550*/  IMAD.MOV.U32 R26, RZ, RZ, R151 ;  /* 0x000000ffff1a7224 */ /* 0x000fca00078e0097 */
        /* <DEDUP_REMOVED lines=8> */
[----:B--2---:R-:W-:-:S04]  /*55e0*/  FADD.FTZ R14, R30, R21 ;  /* 0x000000151e0e7221 */ /* 0x004fc80000010000 */
[C---:B------:R-:W-:Y:S01]  /*55f0*/  FADD.FTZ R5, R195.reuse, R14 ;  /* 0x0000000ec3057221 */ /* 0x040fe20000010000 */
[----:B------:R-:W-:Y:S01]  /*5600*/  F2FP.BF16.F32.PACK_AB R195, R195, R30 ;  /* 0x0000001ec3c3723e */ /* 0x000fe200000010ff */
[--C-:B------:R-:W-:Y:S01]  /*5610*/  IMAD.MOV.U32 R30, RZ, RZ, R151.reuse ;  /* 0x000000ffff1e7224 */ /* 0x100fe200078e0097 */
[----:B------:R-:W2:Y:S01]  /*5620*/  MUFU.EX2 R25, R25 ;  /* 0x0000001900197308 */ /* 0x000ea20000000800 */
[C---:B0-----:R-:W-:Y:S01]  /*5630*/  FADD.FTZ R27, R37.reuse, R0 ;  /* 0x00000000251b7221 */ /* 0x041fe20000010000 */
[----:B------:R-:W-:Y:S01]  /*5640*/  F2FP.BF16.F32.PACK_AB R198, R37, R36 ;  /* 0x0000002425c6723e */ /* 0x000fe200000010ff */
[----:B------:R-:W-:Y:S01]  /*5650*/  IMAD.MOV.U32 R37, RZ, RZ, R151 ;  /* 0x000000ffff257224 */ /* 0x000fe200078e0097 */
[----:B------:R-:W-:-:S04]  /*5660*/  MOV R36, R151 ;  /* 0x0000009700247202 */ /* 0x000fc80000000f00 */
[----:B------:R-:W0:Y:S01]  /*5670*/  MUFU.EX2 R28, R28 ;  /* 0x0000001c001c7308 */ /* 0x000e220000000800 */
[----:B-1----:R-:W-:-:S07]  /*5680*/  FADD.FTZ R0, R24, R27 ;  /* 0x0000001b18007221 */ /* 0x002fce0000010000 */
[----:B------:R1:W3:Y:S01]  /*5690*/  MUFU.EX2 R21, R2 ;  /* 0x0000000200157308 */ /* 0x0002e20000000800 */
[C---:B--2---:R-:W-:Y:S01]  /*56a0*/  FADD.FTZ R27, R25.reuse, R0 ;  /* 0x00000000191b7221 */ /* 0x044fe20000010000 */
[----:B------:R-:W-:Y:S01]  /*56b0*/  F2FP.BF16.F32.PACK_AB R192, R25, R24 ;  /* 0x0000001819c0723e */ /* 0x000fe200000010ff */
[----:B------:R-:W-:Y:S02]  /*56c0*/  IMAD.MOV.U32 R0, RZ, RZ, 0x3f800000 ;  /* 0x3f800000ff007424 */ /* 0x000fe400078e00ff */
[--C-:B------:R-:W-:Y:S02]  /*56d0*/  IMAD.MOV.U32 R25, RZ, RZ, R151.reuse ;  /* 0x000000ffff197224 */ /* 0x100fe400078e0097 */
[----:B------:R-:W-:Y:S02]  /*56e0*/  IMAD.MOV.U32 R24, RZ, RZ, R151 ;  /* 0x000000ffff187224 */ /* 0x000fe400078e0097 */
[----:B0-----:R-:W-:Y:S01]  /*56f0*/  FADD.FTZ R14, R28, R27 ;  /* 0x0000001b1c0e7221 */ /* 0x001fe20000010000 */
[----:B-1----:R-:W-:-:S02]  /*5700*/  IMAD.MOV.U32 R2, RZ, RZ, 0x3f800000 ;  /* 0x3f800000ff027424 */ /* 0x002fc400078e00ff */
[----:B------:R-:W-:Y:S01]  /*5710*/  IMAD.MOV.U32 R27, RZ, RZ, R151 ;  /* 0x000000ffff1b7224 */ /* 0x000fe200078e0097 */
[C---:B---3--:R-:W-:Y:S01]  /*5720*/  F2FP.BF16.F32.PACK_AB R194, R21.reuse, R28 ;  /* 0x0000001c15c2723e */ /* 0x048fe200000010ff */
[----:B------:R-:W-:Y:S01]  /*5730*/  FADD.FTZ R14, R21, R14 ;  /* 0x0000000e150e7221 */ /* 0x000fe20000010000 */
[----:B------:R-:W-:Y:S01]  /*5740*/  MOV R28, R151 ;  /* 0x00000097001c7202 */ /* 0x000fe20000000f00 */
[----:B------:R-:W-:Y:S06]  /*5750*/  @!P2 BRA `(.L_x_2091) ;  /* 0x00000040002ca947 */ /* 0x000fec0003800000 */
[----:B------:R-:W-:Y:S01]  /*5760*/  R2UR UR5, R227 ;  /* 0x00000000e30572ca */ /* 0x000fe200000e0000 */
[----:B------:R-:W-:Y:S01]  /*5770*/  IMAD.MOV.U32 R21, RZ, RZ, R3 ;  /* 0x000000ffff157224 */ /* 0x000fe200078e0003 */
[----:B------:R-:W-:Y:S01]  /*5780*/  R2UR UR4, R16 ;  /* 0x00000000100472ca */ /* 0x000fe200000e0000 */
[----:B------:R-:W-:Y:S01]  /*5790*/  IMAD.MOV.U32 R20, RZ, RZ, R4 ;  /* 0x000000ffff147224 */ /* 0x000fe200078e0004 */
[----:B------:R-:W-:Y:S01]  /*57a0*/  CS2R R150, SRZ ;  /* 0x0000000000967805 */ /* 0x000fe2000001ff00 */
[----:B------:R-:W-:Y:S01]  /*57b0*/  IMAD.MOV.U32 R2, RZ, RZ, 0x3f800000 ;  /* 0x3f800000ff027424 */ /* 0x000fe200078e00ff */
[----:B------:R-:W-:Y:S02]  /*57c0*/  CS2R R146, SRZ ;  /* 0x0000000000927805 */ /* 0x000fe4000001ff00 */
[----:B------:R-:W-:Y:S02]  /*57d0*/  CS2R R142, SRZ ;  /* 0x00000000008e7805 */ /* 0x000fe4000001ff00 */
[----:B------:R-:W-:-:S02]  /*57e0*/  CS2R R138, SRZ ;  /* 0x00000000008a7805 */ /* 0x000fc4000001ff00 */
[----:B------:R-:W-:Y:S02]  /*57f0*/  CS2R R134, SRZ ;  /* 0x0000000000867805 */ /* 0x000fe4000001ff00 */
[----:B------:R-:W-:Y:S02]  /*5800*/  CS2R R130, SRZ ;  /* 0x0000000000827805 */ /* 0x000fe4000001ff00 */
[----:B------:R-:W-:Y:S02]  /*5810*/  CS2R R126, SRZ ;  /* 0x00000000007e7805 */ /* 0x000fe4000001ff00 */
[----:B------:R-:W-:Y:S01]  /*5820*/  CS2R R122, SRZ ;  /* 0x00000000007a7805 */ /* 0x000fe2000001ff00 */
[----:B------:R-:W-:Y:S01]  /*5830*/  IMAD.U32 R228, RZ, RZ, UR5 ;  /* 0x00000005ffe47e24 */ /* 0x000fe2000f8e00ff */
[----:B------:R-:W-:Y:S02]  /*5840*/  CS2R R118, SRZ ;  /* 0x0000000000767805 */ /* 0x000fe4000001ff00 */
[----:B------:R-:W-:-:S02]  /*5850*/  MOV R229, UR4 ;  /* 0x0000000400e57c02 */ /* 0x000fc40008000f00 */
        /* <DEDUP_REMOVED lines=56> */
.L_x_2100:
[----:B------:R-:W-:Y:S01]  /*5be0*/  R2UR UR6, R229 ;  /* 0x00000000e50672ca */ /* 0x000fe200000e0000 */
        /* <DEDUP_REMOVED lines=8> */
.L_x_2092:
[----:B------:R-:W-:Y:S02]  /*5c70*/  R2UR UR4, R17 ;  /* 0x00000000110472ca */ /* 0x000fe400000e0000 */
[----:B------:R-:W-:-:S11]  /*5c80*/  R2UR UR5, R16 ;  /* 0x00000000100572ca */ /* 0x000fd600000e0000 */
[----:B------:R-:W-:Y:S02]  /*5c90*/  ULEA UR4, UR60, UR4, 0x3 ;  /* 0x000000043c047291 */ /* 0x000fe4000f8e183f */
[----:B------:R-:W-:-:S04]  /*5ca0*/  IMAD.U32 R3, RZ, RZ, UR5 ;  /* 0x00000005ff037e24 */ /* 0x000fc8000f8e00ff */
[----:B------:R-:W-:Y:S01]  /*5cb0*/  IMAD.U32 R227, RZ, RZ, UR4 ;  /* 0x00000004ffe37e24 */ /* 0x000fe2000f8e00ff */
[----:B------:R-:W-:-:S04]  /*5cc0*/  SHF.L.U32 R3, R3, 0x1f, RZ ;  /* 0x0000001f03037819 */ /* 0x000fc800000006ff */
[----:B------:R0:W1:Y:S01]  /*5cd0*/  SYNCS.PHASECHK.TRANS64.TRYWAIT P2, [UR4+0x38830], R3 ;  /* 0x03883003ff0075a7 */ /* 0x0000620008040144 */
[----:B------:R-:W-:Y:S05]  /*5ce0*/  @!P0 BRA `(.L_x_2093) ;  /* 0x0000000000048947 */ /* 0x000fea0003800000 */
[----:B------:R-:W-:Y:S01]  /*5cf0*/  BPT.TRAP 0x1 ;  /* 0x000000040000795c */ /* 0x000fe20000300000 */
.L_x_2093:
[----:B-1----:R-:W-:Y:S05]  /*5d00*/  @P2 BRA `(.L_x_2094) ;  /* 0x00000000000c2947 */ /* 0x002fea0003800000 */
[----:B------:R-:W-:-:S13]  /*5d10*/  R2UR UR4, R227 ;  /* 0x00000000e30472ca */ /* 0x000fda00000e0000 */
[----:B------:R-:W1:Y:S02]  /*5d20*/  SYNCS.PHASECHK.TRANS64.TRYWAIT P2, [UR4+0x38830], R3 ;  /* 0x03883003ff0075a7 */ /* 0x000e640008040144 */
[----:B-1----:R-:W-:Y:S05]  /*5d30*/  @!P2 BRA `(.L_x_2095) ;  /* 0x00000110002ca947 */ /* 0x002fea0003800000 */
.L_x_2094:
        /* <DEDUP_REMOVED lines=580> */
.L_x_2096:
[----:B------:R-:W-:Y:S02]  /*8180*/  R2UR UR4, R17 ;  /* 0x00000000110472ca */ /* 0x000fe400000e0000 */
[----:B------:R-:W-:-:S11]  /*8190*/  R2UR UR5, R229 ;  /* 0x00000000e50572ca */ /* 0x000fd600000e0000 */
[----:B------:R-:W-:Y:S02]  /*81a0*/  ULEA UR4, UR61, UR4, 0x3 ;  /* 0x000000043d047291 */ /* 0x000fe4000f8e183f */
[----:B------:R-:W-:-:S05]  /*81b0*/  IMAD.U32 R0, RZ, RZ, UR5 ;  /* 0x00000005ff007e24 */ /* 0x000fca000f8e00ff */
[----:B------:R-:W-:-:S04]  /*81c0*/  SHF.L.U32 R0, R0, 0x1f, RZ ;  /* 0x0000001f00007819 */ /* 0x000fc800000006ff */
[----:B------:R2:W3:Y:S01]  /*81d0*/  SYNCS.PHASECHK.TRANS64.TRYWAIT P2, [UR4+0x38850], R0 ;  /* 0x03885000ff0075a7 */ /* 0x0004e20008040144 */
[----:B------:R-:W-:Y:S05]  /*81e0*/  @!P0 BRA `(.L_x_2097) ;  /* 0x0000000000048947 */ /* 0x000fea0003800000 */
[----:B------:R-:W-:Y:S01]  /*81f0*/  BPT.TRAP 0x1 ;  /* 0x000000040000795c */ /* 0x000fe20000300000 */
.L_x_2097:
[----:B---3--:R-:W-:Y:S05]  /*8200*/  @P2 BRA `(.L_x_2098) ;  /* 0x0000000000082947 */ /* 0x008fea0003800000 */
[----:B------:R-:W3:Y:S02]  /*8210*/  SYNCS.PHASECHK.TRANS64.TRYWAIT P2, [UR4+0x38850], R0 ;  /* 0x03885000ff0075a7 */ /* 0x000ee40008040144 */
[----:B---3--:R-:W-:Y:S05]  /*8220*/  @!P2 BRA `(.L_x_2099) ;  /* 0x000000ec000ca947 */ /* 0x008fea0003800000 */
.L_x_2098:
[----:B------:R-:W-:Y:S01]  /*8230*/  R2UR UR5, R17 ;  /* 0x00000000110572ca */ /* 0x000fe200000e0000 */
[----:B------:R-:W-:Y:S01]  /*8240*/  WARPGROUP.ARRIVE ;  /* 0x00000000000079c5 */ /* 0x000fe20000000000 */
[----:B------:R-:W-:Y:S01]  /*8250*/  UMOV UR7, 0x40000040 ;  /* 0x4000004000077882 */ /* 0x000fe20000000000 */
[----:B------:R-:W-:Y:S01]  /*8260*/  R2UR UR18, R19 ;  /* 0x00000000131272ca */ /* 0x000fe200000e0000 */
[----:B01----:R-:W-:Y:S01]  /*8270*/  IMAD.MOV.U32 R3, RZ, RZ, -0x2 ;  /* 0xfffffffeff037424 */ /* 0x003fe200078e00ff */
[----:B------:R-:W-:Y:S02]  /*8280*/  R2UR UR11, R228 ;  /* 0x00000000e40b72ca */ /* 0x000fe400000e0000 */
[----:B------:R-:W-:Y:S02]  /*8290*/  R2UR UR15, R23 ;  /* 0x00000000170f72ca */ /* 0x000fe400000e0000 */
[----:B------:R-:W-:-:S04]  /*82a0*/  R2UR UR14, R22 ;  /* 0x00000000160e72ca */ /* 0x000fc800000e0000 */
[----:B------:R-:W-:-:S04]  /*82b0*/  UIADD3 UR5, UR5, 0x400, URZ ;  /* 0x0000040005057890 */ /* 0x000fc8000fffe03f */
[----:B------:R-:W-:-:S04]  /*82c0*/  USHF.R.U32.HI UR5, URZ, 0x4, UR5 ;  /* 0x000000043f057899 */ /* 0x000fc80008011605 */
[----:B------:R-:W-:-:S04]  /*82d0*/  ULOP3.LUT UR5, UR5, 0x3fff, URZ, 0xc0, !UPT ;  /* 0x00003fff05057892 */ /* 0x000fc8000f8ec03f */
[----:B------:R-:W-:-:S04]  /*82e0*/  ULOP3.LUT UR5, UR5, 0x2800000, URZ, 0xfc, !UPT ;  /* 0x0280000005057892 */ /* 0x000fc8000f8efc3f */
[----:B------:R-:W-:Y:S02]  /*82f0*/  UIMAD UR10, UR61, 0xa00, UR5 ;  /* 0x00000a003d0a78a4 */ /* 0x000fe4000f8e0205 */
[----:B------:R-:W-:Y:S01]  /*8300*/  USHF.L.U32 UR5, UR18, 0x7, URZ ;  /* 0x0000000712057899 */ /* 0x000fe2000800063f */
[----:B------:R-:W-:-:S03]  /*8310*/  UMOV UR61, UR60 ;  /* 0x0000003c003d7c82 */ /* 0x000fc60008000000 */
[----:B------:R-:W-:Y:S01]  /*8320*/  UIMAD UR5, UR11, -0x50, UR5 ;  /* 0xffffffb00b0578a4 */ /* 0x000fe2000f8e0205 */
[----:B------:R-:W-:-:S08]  /*8330*/  UMOV UR6, UR10 ;  /* 0x0000000a00067c82 */ /* 0x000fd00008000000 */
[----:B------:R-:W-:Y:S01]  /*8340*/  HGMMA.64x256x16.F32.BF16 R24, R208, gdesc[UR4].tnspB, R24, gsb0 ;  /* 0x43e00004d0187df0 */ /* 0x000fe20008001818 */
[----:B------:R-:W-:Y:S01]  /*8350*/  UIADD3 UR6, UR10, 0x80, URZ ;  /* 0x000000800a067890 */ /* 0x000fe2000fffe03f */
[----:B------:R-:W-:Y:S01]  /*8360*/  UMOV UR7, 0x40000040 ;  /* 0x4000004000077882 */ /* 0x000fe20000000000 */
[----:B------:R-:W-:-:S04]  /*8370*/  UIADD3 UR5, UR5, 0x1, UR15 ;  /* 0x0000000105057890 */ /* 0x000fc8000fffe00f */
[----:B------:R-:W-:-:S03]  /*8380*/  UIADD3 UR5, UR5, -UR14, URZ ;  /* 0x8000000e05057290 */ /* 0x000fc6000fffe03f */
[----:B------:R-:W-:-:S03]  /*8390*/  ULDC UR14, c[0x0][0x988] ;  /* 0x00026200000e7ab9 */ /* 0x000fc60000000800 */
[----:B--2---:R-:W-:Y:S01]  /*83a0*/  IMAD R0, R214, R3, UR5 ;  /* 0x00000005d6007e24 */ /* 0x004fe2000f8e0203 */
[----:B------:R-:W-:Y:S01]  /*83b0*/  UMOV UR5, UR14 ;  /* 0x0000000e00057c82 */ /* 0x000fe20008000000 */
[----:B------:R-:W-:Y:S02]  /*83c0*/  R2UR UR14, R227 ;  /* 0x00000000e30e72ca */ /* 0x000fe400000e0000 */
[----:B------:R-:W-:-:S05]  /*83d0*/  IMAD.IADD R0, R215, 0x1, R0 ;  /* 0x00000001d7007824 */ /* 0x000fca00078e0200 */
        /* <DEDUP_REMOVED lines=8> */
[C---:B------:R-:W-:Y:S02]  /*8460*/  ISETP.GT.AND P2, PT, R0.reuse, 0x10, PT ;  /* 0x000000100000780c */ /* 0x040fe40003f44270 */
[----:B------:R-:W-:Y:S02]  /*8470*/  FSEL R189, R189, -INF , P3 ;  /* 0xff800000bdbd7808 */ /* 0x000fe40001800000 */
[----:B------:R-:W-:Y:S02]  /*8480*/  ISETP.GT.AND P3, PT, R0, 0x11, PT ;  /* 0x000000110000780c */ /* 0x000fe40003f64270 */
[----:B------:R-:W-:-:S02]  /*8490*/  FSEL R176, R176, -INF , P2 ;  /* 0xff800000b0b07808 */ /* 0x000fc40001000000 */
[C---:B------:R-:W-:Y:S02]  /*84a0*/  ISETP.GT.AND P2, PT, R0.reuse, 0x18, PT ;  /* 0x000000180000780c */ /* 0x040fe40003f44270 */
[----:B------:R-:W-:Y:S02]  /*84b0*/  FSEL R177, R177, -INF , P3 ;  /* 0xff800000b1b17808 */ /* 0x000fe40001800000 */
[----:B------:R-:W-:Y:S02]  /*84c0*/  ISETP.GT.AND P3, PT, R0, 0x19, PT ;  /* 0x000000190000780c */ /* 0x000fe40003f64270 */
[----:B------:R-:W-:Y:S02]  /*84d0*/  FSEL R180, R180, -INF , P2 ;  /* 0xff800000b4b47808 */ /* 0x000fe40001000000 */
[----:B------:R-:W-:Y:S02]  /*84e0*/  ISETP.GT.AND P2, PT, R0, 0x20, PT ;  /* 0x000000200000780c */ /* 0x000fe40003f44270 */
[----:B------:R-:W-:-:S02]  /*84f0*/  FSEL R181, R181, -INF , P3 ;  /* 0xff800000b5b57808 */ /* 0x000fc40001800000 */
        /* <DEDUP_REMOVED lines=20> */
[C---:B------:R-:W-:Y:S01]  /*8640*/  ISETP.GT.AND P3, PT, R0.reuse, 0x49, PT ;  /* 0x000000490000780c */ /* 0x040fe20003f64270 */
[----:B------:R-:W-:Y:S01]  /*8650*/  VIADD R0, R0, 0x8 ;  /* 0x0000000800007836 */ /* 0x000fe20000000000 */
[----:B------:R-:W-:Y:S02]  /*8660*/  FSEL R156, R156, -INF , P2 ;  /* 0xff8000009c9c7808 */ /* 0x000fe40001000000 */
[----:B------:R-:W-:Y:S02]  /*8670*/  FSEL R157, R157, -INF , P3 ;  /* 0xff8000009d9d7808 */ /* 0x000fe40001800000 */
[----:B------:R-:W-:-:S02]  /*8680*/  ISETP.GT.AND P2, PT, R0, RZ, PT ;  /* 0x000000ff0000720c */ /* 0x000fc40003f44270 */
        /* <DEDUP_REMOVED lines=23> */
[----:B------:R-:W-:Y:S01]  /*8800*/  FSEL R158, R158, -INF , P3 ;  /* 0xff8000009e9e7808 */ /* 0x000fe20001800000 */
        /* <DEDUP_REMOVED lines=13> */
[----:B------:R-:W-:-:S04]  /*88e0*/  FMNMX.FTZ R201, R185, R2, !PT ;  /* 0x00000002b9c97209 */ /* 0x000fc80007810000 */
[----:B------:R-:W-:-:S15]  /*88f0*/  FMNMX.FTZ R2, R188, R201, !PT ;  /* 0x000000c9bc027209 */ /* 0x000fde0007810000 */
[----:B------:R-:W-:-:S03]  /*8900*/  NOP ;  /* 0x0000000000007918 */ /* 0x000fc60000000000 */
        /* <DEDUP_REMOVED lines=21> */
[----:B0-----:R-:W-:Y:S02]  /*8a60*/  FMNMX.FTZ R201, R2, R201, !PT ;  /* 0x000000c902c97209 */ /* 0x001fe40007810000 */
[----:B------:R-:W-:-:S03]  /*8a70*/  FMNMX.FTZ R2, R186, R21, !PT ;  /* 0x00000015ba027209 */ /* 0x000fc60007810000 */
[----:B------:R-:W0:Y:S02]  /*8a80*/  SHFL.BFLY PT, R4, R201, 0x1, 0x1f ;  /* 0x0c201f00c9047f89 */ /* 0x000e2400000e0000 */
[----:B0-----:R-:W-:-:S04]  /*8a90*/  FMNMX.FTZ R4, R201, R4, !PT ;  /* 0x00000004c9047209 */ /* 0x001fc80007810000 */
[C---:B------:R-:W-:Y:S01]  /*8aa0*/  FSETP.NEU.FTZ.AND P2, PT, R4.reuse, -INF , PT ;  /* 0xff8000000400780b */ /* 0x040fe20003f5d000 */
[----:B------:R-:W-:Y:S01]  /*8ab0*/  FMUL.FTZ R184, R4, UR5 ;  /* 0x0000000504b87c20 */ /* 0x000fe20008410000 */
[----:B------:R-:W-:Y:S02]  /*8ac0*/  WARPGROUP.DEPBAR.LE gsb0, 0x0 ;  /* 0x00008000000079c5 */ /* 0x000fe40000010000 */
[----:B------:R-:W-:Y:S01]  /*8ad0*/  FMNMX.FTZ R197, R187, R2, !PT ;  /* 0x00000002bbc57209 */ /* 0x000fe20007810000 */
[----:B------:R-:W-:Y:S01]  /*8ae0*/  WARPGROUP.ARRIVE ;  /* 0x00000000000079c5 */ /* 0x000fe20000000000 */
[----:B------:R-:W-:Y:S02]  /*8af0*/  FSEL R2, R184, RZ, P2 ;  /* 0x000000ffb8027208 */ /* 0x000fe40001000000 */
[----:B------:R-:W-:-:S03]  /*8b00*/  FMNMX.FTZ R184, R190, R197, !PT ;  /* 0x000000c5beb87209 */ /* 0x000fc60007810000 */
[--C-:B------:R-:W-:Y:S01]  /*8b10*/  FFMA.FTZ R197, R3, UR5, -R2.reuse ;  /* 0x0000000503c57c23 */ /* 0x100fe20008010802 */
[----:B------:R-:W-:Y:S01]  /*8b20*/  FMNMX.FTZ R3, R191, R184, !PT ;  /* 0x000000b8bf037209 */ /* 0x000fe20007810000 */
[----:B------:R-:W-:Y:S01]  /*8b30*/  HGMMA.64x256x16.F32.BF16 R24, R192, gdesc[UR4].tnspB, R24, gsb0 ;  /* 0x43e00004c0187df0 */ /* 0x000fe20008001818 */
        /* <DEDUP_REMOVED lines=50> */
[----:B0-----:R-:W-:Y:S02]  /*8e60*/  FSEL R177, R159, -INF , P4 ;  /* 0xff8000009fb17808 */ /* 0x001fe40002000000 */
[----:B------:R-:W-:Y:S02]  /*8e70*/  FMNMX.FTZ R0, R158, R3, !PT ;  /* 0x000000039e007209 */ /* 0x000fe40007810000 */
[----:B------:R-:W-:Y:S02]  /*8e80*/  R2UR UR6, R226 ;  /* 0x00000000e20672ca */ /* 0x000fe400000e0000 */
[----:B------:R-:W-:Y:S01]  /*8e90*/  FMNMX.FTZ R0, R177, R0, !PT ;  /* 0x00000000b1007209 */ /* 0x000fe20007810000 */
[----:B------:R0:W-:Y:S04]  /*8ea0*/  MUFU.EX2 R159, R181 ;  /* 0x000000b5009f7308 */ /* 0x0001e80000000800 */
[----:B------:R-:W1:Y:S04]  /*8eb0*/  SHFL.BFLY PT, R3, R0, 0x2, 0x1f ;  /* 0x0c401f0000037f89 */ /* 0x000e6800000e0000 */
[----:B------:R-:W-:Y:S01]  /*8ec0*/  MUFU.EX2 R210, R210 ;  /* 0x000000d200d27308 */ /* 0x000fe20000000800 */
[----:B0-----:R-:W-:Y:S01]  /*8ed0*/  FSEL R181, R4, RZ, P2 ;  /* 0x000000ff04b57208 */ /* 0x001fe20001000000 */
[----:B------:R-:W-:Y:S01]  /*8ee0*/  UISETP.GT.AND UP0, UPT, UR11, UR6, UPT ;  /* 0x000000060b00728c */ /* 0x000fe2000bf04270 */
[----:B------:R-:W-:-:S03]  /*8ef0*/  R2UR UR6, R16 ;  /* 0x00000000100672ca */ /* 0x000fc600000e0000 */
[----:B------:R-:W-:Y:S02]  /*8f00*/  FADD.FTZ R181, -R181, R20 ;  /* 0x00000014b5b57221 */ /* 0x000fe40000010100 */
[----:B------:R-:W-:Y:S08]  /*8f10*/  MUFU.EX2 R175, R189 ;  /* 0x000000bd00af7308 */ /* 0x000ff00000000800 */
[----:B------:R-:W-:Y:S01]  /*8f20*/  MUFU.EX2 R204, R204 ;  /* 0x000000cc00cc7308 */ /* 0x000fe20000000800 */
[----:B------:R-:W-:Y:S01]  /*8f30*/  IMAD.U32 R229, RZ, RZ, UR6 ;  /* 0x00000006ffe57e24 */ /* 0x000fe2000f8e00ff */
[----:B-1----:R-:W-:Y:S01]  /*8f40*/  FMNMX.FTZ R160, R0, R3, !PT ;  /* 0x0000000300a07209 */ /* 0x002fe20007810000 */
[----:B------:R-:W-:-:S05]  /*8f50*/  FMUL.FTZ R0, R181, UR5 ;  /* 0x00000005b5007c20 */ /* 0x000fca0008410000 */
[----:B------:R-:W-:Y:S01]  /*8f60*/  MUFU.EX2 R206, R206 ;  /* 0x000000ce00ce7308 */ /* 0x000fe20000000800 */
[----:B------:R-:W0:Y:S07]  /*8f70*/  SHFL.BFLY PT, R3, R160, 0x1, 0x1f ;  /* 0x0c201f00a0037f89 */ /* 0x000e2e00000e0000 */
[----:B------:R-:W1:Y:S08]  /*8f80*/  MUFU.EX2 R0, R0 ;  /* 0x0000000000007308 */ /* 0x000e700000000800 */
[----:B------:R-:W-:Y:S08]  /*8f90*/  MUFU.EX2 R200, R200 ;  /* 0x000000c800c87308 */ /* 0x000ff00000000800 */
[----:B------:R-:W-:Y:S01]  /*8fa0*/  MUFU.EX2 R169, R169 ;  /* 0x000000a900a97308 */ /* 0x000fe20000000800 */
[----:B0-----:R-:W-:-:S04]  /*8fb0*/  FMNMX.FTZ R3, R160, R3, !PT ;  /* 0x00000003a0037209 */ /* 0x001fc80007810000 */
[C---:B------:R-:W-:Y:S01]  /*8fc0*/  FSETP.NEU.FTZ.AND P2, PT, R3.reuse, -INF , PT ;  /* 0xff8000000300780b */ /* 0x040fe20003f5d000 */
[C---:B------:R-:W-:Y:S02]  /*8fd0*/  FMUL.FTZ R2, R3.reuse, UR5 ;  /* 0x0000000503027c20 */ /* 0x040fe40008410000 */
[----:B------:R-:W-:Y:S03]  /*8fe0*/  MUFU.EX2 R202, R202 ;  /* 0x000000ca00ca7308 */ /* 0x000fe60000000800 */
[----:B------:R-:W-:Y:S02]  /*8ff0*/  FSEL R181, R2, RZ, P2 ;  /* 0x000000ff02b57208 */ /* 0x000fe40001000000 */
[----:B------:R-:W-:Y:S02]  /*9000*/  FSEL R2, R3, RZ, P2 ;  /* 0x000000ff03027208 */ /* 0x000fe40001000000 */
[----:B------:R-:W-:Y:S01]  /*9010*/  PLOP3.LUT P2, PT, PT, PT, UP0, 0x80, 0x0 ;  /* 0x000000000000781c */ /* 0x000fe20003f4f008 */
[--C-:B------:R-:W-:Y:S01]  /*9020*/  FFMA.FTZ R209, R186, UR5, -R181.reuse ;  /* 0x00000005bad17c23 */ /* 0x100fe200080108b5 */
[----:B------:R-:W-:Y:S01]  /*9030*/  FFMA.FTZ R20, R187, UR5, -R181 ;  /* 0x00000005bb147c23 */ /* 0x000fe200080108b5 */
[----:B------:R-:W-:Y:S01]  /*9040*/  FADD.FTZ R2, -R2, R21 ;  /* 0x0000001502027221 */ /* 0x000fe20000010100 */
[----:B-1----:R-:W-:Y:S01]  /*9050*/  FFMA.FTZ R21, R0, R14, R179 ;  /* 0x0000000e00157223 */ /* 0x002fe200000100b3 */
[--C-:B------:R-:W-:Y:S01]  /*9060*/  FFMA.FTZ R211, R190, UR5, -R181.reuse ;  /* 0x00000005bed37c23 */ /* 0x100fe200080108b5 */
[----:B------:R-:W-:Y:S01]  /*9070*/  FFMA.FTZ R201, R170, UR5, -R181 ;  /* 0x00000005aac97c23 */ /* 0x000fe200080108b5 */
[----:B------:R-:W-:Y:S01]  /*9080*/  FMUL.FTZ R2, R2, UR5 ;  /* 0x0000000502027c20 */ /* 0x000fe20008410000 */
[----:B------:R-:W-:Y:S01]  /*9090*/  MUFU.EX2 R209, R209 ;  /* 0x000000d100d17308 */ /* 0x000fe20000000800 */
[----:B------:R-:W-:Y:S01]  /*90a0*/  FADD.FTZ R21, R208, R21 ;  /* 0x00000015d0157221 */ /* 0x000fe20000010000 */
[--C-:B------:R-:W-:Y:S01]  /*90b0*/  FFMA.FTZ R160, R191, UR5, -R181.reuse ;  /* 0x00000005bfa07c23 */ /* 0x100fe200080108b5 */
[----:B------:R-:W-:Y:S01]  /*90c0*/  FFMA.FTZ R170, R171, UR5, -R181 ;  /* 0x00000005abaa7c23 */ /* 0x000fe200080108b5 */
[----:B------:R-:W-:-:S02]  /*90d0*/  IMAD.U32 R171, RZ, RZ, UR14 ;  /* 0x0000000effab7e24 */ /* 0x000fc4000f8e00ff */
[----:B------:R-:W-:Y:S01]  /*90e0*/  FADD.FTZ R14, R210, R21 ;  /* 0x00000015d20e7221 */ /* 0x000fe20000010000 */
[--C-:B------:R-:W-:Y:S01]  /*90f0*/  FFMA.FTZ R205, R178, UR5, -R181.reuse ;  /* 0x00000005b2cd7c23 */ /* 0x100fe200080108b5 */
[--C-:B------:R-:W-:Y:S01]  /*9100*/  FFMA.FTZ R164, R184, UR5, -R181.reuse ;  /* 0x00000005b8a47c23 */ /* 0x100fe200080108b5 */
[----:B------:R-:W0:Y:S01]  /*9110*/  MUFU.EX2 R2, R2 ;  /* 0x0000000200027308 */ /* 0x000e220000000800 */
[----:B------:R-:W-:Y:S01]  /*9120*/  FADD.FTZ R21, R175, R14 ;  /* 0x0000000eaf157221 */ /* 0x000fe20000010000 */
[----:B------:R-:W-:Y:S01]  /*9130*/  @!P1 IADD3 R14, R171, 0x38840, RZ ;  /* 0x00038840ab0e9810 */ /* 0x000fe20007ffe0ff */
[--C-:B------:R-:W-:Y:S01]  /*9140*/  FFMA.FTZ R207, R182, UR5, -R181.reuse ;  /* 0x00000005b6cf7c23 */ /* 0x100fe200080108b5 */
[--C-:B------:R-:W-:Y:S01]  /*9150*/  FFMA.FTZ R168, R183, UR5, -R181.reuse ;  /* 0x00000005b7a87c23 */ /* 0x100fe200080108b5 */
[----:B------:R-:W-:Y:S01]  /*9160*/  FFMA.FTZ R203, R174, UR5, -R181 ;  /* 0x00000005aecb7c23 */ /* 0x000fe200080108b5 */
[----:B------:R-:W-:Y:S01]  /*9170*/  @!P1 PRMT R14, RZ, 0x654, R14 ;  /* 0x00000654ff0e9816 */ /* 0x000fe2000000000e */
[----:B------:R-:W-:Y:S01]  /*9180*/  FADD.FTZ R174, R204, R21 ;  /* 0x00000015ccae7221 */ /* 0x000fe20000010000 */
[----:B------:R-:W1:Y:S01]  /*9190*/  MUFU.EX2 R20, R20 ;  /* 0x0000001400147308 */ /* 0x000e620000000800 */
[--C-:B------:R-:W-:Y:S01]  /*91a0*/  FFMA.FTZ R172, R185, UR5, -R181.reuse ;  /* 0x00000005b9ac7c23 */ /* 0x100fe200080108b5 */
[--C-:B------:R-:W-:Y:S01]  /*91b0*/  FFMA.FTZ R197, R162, UR5, -R181.reuse ;  /* 0x00000005a2c57c23 */ /* 0x100fe200080108b5 */
[----:B------:R-:W-:Y:S01]  /*91c0*/  FADD.FTZ R21, R167, R174 ;  /* 0x000000aea7157221 */ /* 0x000fe20000010000 */
[--C-:B------:R-:W-:Y:S01]  /*91d0*/  FFMA.FTZ R162, R163, UR5, -R181.reuse ;  /* 0x00000005a3a27c23 */ /* 0x100fe200080108b5 */
[--C-:B------:R-:W-:Y:S01]  /*91e0*/  FFMA.FTZ R199, R166, UR5, -R181.reuse ;  /* 0x00000005a6c77c23 */ /* 0x100fe200080108b5 */
[----:B------:R-:W-:Y:S01]  /*91f0*/  FFMA.FTZ R176, R176, UR5, -R181 ;  /* 0x00000005b0b07c23 */ /* 0x000fe200080108b5 */
[----:B------:R-:W-:Y:S01]  /*9200*/  FADD.FTZ R174, R206, R21 ;  /* 0x00000015ceae7221 */ /* 0x000fe20000010000 */
[----:B------:R-:W-:Y:S01]  /*9210*/  MUFU.EX2 R211, R211 ;  /* 0x000000d300d37308 */ /* 0x000fe20000000800 */
[----:B0-----:R-:W-:Y:S01]  /*9220*/  FFMA.FTZ R5, R2, R5, R209 ;  /* 0x0000000502057223 */ /* 0x001fe200000100d1 */
[--C-:B------:R-:W-:Y:S01]  /*9230*/  FFMA.FTZ R155, R155, UR5, -R181.reuse ;  /* 0x000000059b9b7c23 */ /* 0x100fe200080108b5 */
[----:B------:R-:W-:Y:S01]  /*9240*/  FADD.FTZ R21, R159, R174 ;  /* 0x000000ae9f157221 */ /* 0x000fe20000010000 */
[--C-:B------:R-:W-:Y:S01]  /*9250*/  FFMA.FTZ R158, R158, UR5, -R181.reuse ;  /* 0x000000059e9e7c23 */ /* 0x100fe200080108b5 */
[----:B------:R-:W-:Y:S01]  /*9260*/  FFMA.FTZ R177, R177, UR5, -R181 ;  /* 0x00000005b1b17c23 */ /* 0x000fe200080108b5 */
[----:B------:R-:W-:-:S02]  /*9270*/  IMAD.U32 R171, RZ, RZ, UR4 ;  /* 0x00000004ffab7e24 */ /* 0x000fc4000f8e00ff */
[----:B------:R-:W-:Y:S01]  /*9280*/  FADD.FTZ R174, R200, R21 ;  /* 0x00000015c8ae7221 */ /* 0x000fe20000010000 */
[----:B------:R-:W-:Y:S01]  /*9290*/  MUFU.EX2 R160, R160 ;  /* 0x000000a000a07308 */ /* 0x000fe20000000800 */
[----:B------:R-:W-:Y:S01]  /*92a0*/  UIADD3 UR4, UR11, -0x1, URZ ;  /* 0xffffffff0b047890 */ /* 0x000fe2000fffe03f */
[----:B------:R-:W-:Y:S02]  /*92b0*/  @!P1 VIADD R163, R171, 0x38860 ;  /* 0x00038860aba39836 */ /* 0x000fe40000000000 */
[----:B------:R-:W-:Y:S01]  /*92c0*/  FADD.FTZ R21, R169, R174 ;  /* 0x000000aea9157221 */ /* 0x000fe20000010000 */
[----:B-1----:R-:W-:Y:S02]  /*92d0*/  F2FP.BF16.F32.PACK_AB R209, R20, R209 ;  /* 0x000000d114d1723e */ /* 0x002fe400000010ff */
[----:B------:R-:W-:Y:S01]  /*92e0*/  F2FP.BF16.F32.PACK_AB R208, R208, R179 ;  /* 0x000000b3d0d0723e */ /* 0x000fe200000010ff */
[----:B------:R-:W-:Y:S01]  /*92f0*/  FADD.FTZ R166, R202, R21 ;  /* 0x00000015caa67221 */ /* 0x000fe20000010000 */
[----:B------:R-:W-:Y:S01]  /*9300*/  MUFU.EX2 R205, R205 ;  /* 0x000000cd00cd7308 */ /* 0x000fe20000000800 */
[----:B------:R-:W-:Y:S01]  /*9310*/  @!P1 PRMT R163, RZ, 0x654, R163 ;  /* 0x00000654ffa39816 */ /* 0x000fe200000000a3 */
[----:B------:R-:W-:Y:S01]  /*9320*/  IMAD.U32 R228, RZ, RZ, UR4 ;  /* 0x00000004ffe47e24 */ /* 0x000fe2000f8e00ff */
[----:B------:R-:W-:-:S02]  /*9330*/  F2FP.BF16.F32.PACK_AB R210, R175, R210 ;  /* 0x000000d2afd2723e */ /* 0x000fc400000010ff */
[----:B------:R-:W-:Y:S02]  /*9340*/  F2FP.BF16.F32.PACK_AB R204, R167, R204 ;  /* 0x000000cca7cc723e */ /* 0x000fe400000010ff */
[----:B------:R-:W-:Y:S01]  /*9350*/  F2FP.BF16.F32.PACK_AB R206, R159, R206 ;  /* 0x000000ce9fce723e */ /* 0x000fe200000010ff */
[----:B------:R-:W-:Y:S01]  /*9360*/  MUFU.EX2 R164, R164 ;  /* 0x000000a400a47308 */ /* 0x000fe20000000800 */
[----:B------:R-:W-:-:S07]  /*9370*/  F2FP.BF16.F32.PACK_AB R200, R169, R200 ;  /* 0x000000c8a9c8723e */ /* 0x000fce00000010ff */
[----:B------:R-:W-:Y:S08]  /*9380*/  MUFU.EX2 R207, R207 ;  /* 0x000000cf00cf7308 */ /* 0x000ff00000000800 */
[----:B------:R-:W-:Y:S08]  /*9390*/  MUFU.EX2 R168, R168 ;  /* 0x000000a800a87308 */ /* 0x000ff00000000800 */
[----:B------:R-:W-:Y:S08]  /*93a0*/  MUFU.EX2 R201, R201 ;  /* 0x000000c900c97308 */ /* 0x000ff00000000800 */
[----:B------:R-:W-:Y:S08]  /*93b0*/  MUFU.EX2 R170, R170 ;  /* 0x000000aa00aa7308 */ /* 0x000ff00000000800 */
[----:B------:R-:W0:Y:S08]  /*93c0*/  MUFU.EX2 R173, R173 ;  /* 0x000000ad00ad7308 */ /* 0x000e300000000800 */
[----:B------:R-:W-:Y:S08]  /*93d0*/  MUFU.EX2 R203, R203 ;  /* 0x000000cb00cb7308 */ /* 0x000ff00000000800 */
[----:B------:R-:W1:Y:S01]  /*93e0*/  MUFU.EX2 R196, R196 ;  /* 0x000000c400c47308 */ /* 0x000e620000000800 */
[C---:B0-----:R-:W-:Y:S01]  /*93f0*/  FADD.FTZ R21, R173.reuse, R166 ;  /* 0x000000a6ad157221 */ /* 0x041fe20000010000 */
[----:B------:R-:W-:-:S06]  /*9400*/  F2FP.BF16.F32.PACK_AB R202, R173, R202 ;  /* 0x000000caadca723e */ /* 0x000fcc00000010ff */
[----:B------:R-:W-:Y:S08]  /*9410*/  MUFU.EX2 R172, R172 ;  /* 0x000000ac00ac7308 */ /* 0x000ff00000000800 */
[----:B------:R-:W0:Y:S01]  /*9420*/  MUFU.EX2 R161, R161 ;  /* 0x000000a100a17308 */ /* 0x000e220000000800 */
[----:B-1----:R-:W-:Y:S01]  /*9430*/  FADD.FTZ R166, R196, R21 ;  /* 0x00000015c4a67221 */ /* 0x002fe20000010000 */
[----:B------:R-:W-:-:S02]  /*9440*/  WARPGROUP.DEPBAR.LE gsb0, 0x0 ;  /* 0x00008000000079c5 */ /* 0x000fc40000010000 */
[----:B------:R1:W-:Y:S04]  /*9450*/  @!P1 SYNCS.ARRIVE.TRANS64.RED.A1T0 RZ, [R14+URZ], RZ ;  /* 0x000000ff0eff99a7 */ /* 0x0003e8000810043f */
[----:B------:R-:W-:Y:S01]  /*9460*/  MUFU.EX2 R197, R197 ;  /* 0x000000c500c57308 */ /* 0x000fe20000000800 */
[----:B------:R-:W-:Y:S01]  /*9470*/  FFMA.FTZ R193, R154, UR5, -R181 ;  /* 0x000000059ac17c23 */ /* 0x000fe200080108b5 */
[----:B-1----:R-:W-:-:S06]  /*9480*/  FADD.FTZ R14, R20, R5 ;  /* 0x00000005140e7221 */ /* 0x002fcc0000010000 */
[----:B------:R-:W1:Y:S01]  /*9490*/  MUFU.EX2 R198, R198 ;  /* 0x000000c600c67308 */ /* 0x000e620000000800 */
[----:B0-----:R-:W-:Y:S01]  /*94a0*/  FADD.FTZ R21, R161, R166 ;  /* 0x000000a6a1157221 */ /* 0x001fe20000010000 */
[----:B------:R0:W-:Y:S01]  /*94b0*/  @!P1 SYNCS.ARRIVE.TRANS64.RED.A1T0 RZ, [R163+URZ], RZ ;  /* 0x000000ffa3ff99a7 */ /* 0x0001e2000810043f */
[----:B------:R-:W-:Y:S01]  /*94c0*/  FADD.FTZ R5, R211, R14 ;  /* 0x0000000ed3057221 */ /* 0x000fe20000010000 */
[----:B------:R-:W-:Y:S01]  /*94d0*/  F2FP.BF16.F32.PACK_AB R196, R161, R196 ;  /* 0x000000c4a1c4723e */ /* 0x000fe200000010ff */
[----:B------:R-:W-:Y:S01]  /*94e0*/  IMAD.MOV.U32 R20, RZ, RZ, R4 ;  /* 0x000000ffff147224 */ /* 0x000fe200078e0004 */
[C---:B------:R-:W-:Y:S01]  /*94f0*/  F2FP.BF16.F32.PACK_AB R211, R160.reuse, R211 ;  /* 0x000000d3a0d3723e */ /* 0x040fe200000010ff */
[----:B------:R-:W-:Y:S01]  /*9500*/  FADD.FTZ R14, R160, R5 ;  /* 0x00000005a00e7221 */ /* 0x000fe20000010000 */
[----:B------:R-:W-:Y:S03]  /*9510*/  MUFU.EX2 R162, R162 ;  /* 0x000000a200a27308 */ /* 0x000fe60000000800 */
[----:B------:R-:W-:Y:S01]  /*9520*/  FADD.FTZ R5, R205, R14 ;  /* 0x0000000ecd057221 */ /* 0x000fe20000010000 */
[----:B------:R-:W-:-:S03]  /*9530*/  F2FP.BF16.F32.PACK_AB R205, R164, R205 ;  /* 0x000000cda4cd723e */ /* 0x000fc600000010ff */
[----:B------:R-:W-:Y:S01]  /*9540*/  FADD.FTZ R14, R164, R5 ;  /* 0x00000005a40e7221 */ /* 0x000fe20000010000 */
[----:B------:R-:W2:Y:S01]  /*9550*/  MUFU.EX2 R165, R165 ;  /* 0x000000a500a57308 */ /* 0x000ea20000000800 */
[----:B-1----:R-:W-:Y:S02]  /*9560*/  FADD.FTZ R166, R198, R21 ;  /* 0x00000015c6a67221 */ /* 0x002fe40000010000 */
[----:B------:R-:W-:Y:S01]  /*9570*/  FADD.FTZ R5, R207, R14 ;  /* 0x0000000ecf057221 */ /* 0x000fe20000010000 */
[----:B------:R-:W-:-:S03]  /*9580*/  F2FP.BF16.F32.PACK_AB R207, R168, R207 ;  /* 0x000000cfa8cf723e */ /* 0x000fc600000010ff */
[----:B------:R-:W-:Y:S01]  /*9590*/  FADD.FTZ R14, R168, R5 ;  /* 0x00000005a80e7221 */ /* 0x000fe20000010000 */
[----:B------:R-:W-:Y:S03]  /*95a0*/  MUFU.EX2 R199, R199 ;  /* 0x000000c700c77308 */ /* 0x000fe60000000800 */
[----:B------:R-:W-:Y:S01]  /*95b0*/  FADD.FTZ R5, R201, R14 ;  /* 0x0000000ec9057221 */ /* 0x000fe20000010000 */
[----:B------:R-:W-:-:S03]  /*95c0*/  F2FP.BF16.F32.PACK_AB R201, R170, R201 ;  /* 0x000000c9aac9723e */ /* 0x000fc600000010ff */
[----:B------:R-:W-:Y:S01]  /*95d0*/  FADD.FTZ R14, R170, R5 ;  /* 0x00000005aa0e7221 */ /* 0x000fe20000010000 */
[----:B------:R-:W1:Y:S01]  /*95e0*/  MUFU.EX2 R152, R152 ;  /* 0x0000009800987308 */ /* 0x000e620000000800 */
[C---:B--2---:R-:W-:Y:S01]  /*95f0*/  FADD.FTZ R21, R165.reuse, R166 ;  /* 0x000000a6a5157221 */ /* 0x044fe20000010000 */
[----:B------:R-:W-:Y:S01]  /*9600*/  F2FP.BF16.F32.PACK_AB R198, R165, R198 ;  /* 0x000000c6a5c6723e */ /* 0x000fe200000010ff */
[----:B------:R-:W-:Y:S01]  /*9610*/  FADD.FTZ R5, R203, R14 ;  /* 0x0000000ecb057221 */ /* 0x000fe20000010000 */
[----:B------:R-:W-:-:S03]  /*9620*/  F2FP.BF16.F32.PACK_AB R203, R172, R203 ;  /* 0x000000cbaccb723e */ /* 0x000fc600000010ff */
[----:B------:R-:W-:Y:S01]  /*9630*/  FADD.FTZ R14, R172, R5 ;  /* 0x00000005ac0e7221 */ /* 0x000fe20000010000 */
[----:B------:R-:W2:Y:S03]  /*9640*/  MUFU.EX2 R153, R153 ;  /* 0x0000009900997308 */ /* 0x000ea60000000800 */
[----:B------:R-:W-:Y:S01]  /*9650*/  FADD.FTZ R5, R197, R14 ;  /* 0x0000000ec5057221 */ /* 0x000fe20000010000 */
[----:B------:R-:W-:-:S03]  /*9660*/  F2FP.BF16.F32.PACK_AB R197, R162, R197 ;  /* 0x000000c5a2c5723e */ /* 0x000fc600000010ff */
[----:B------:R-:W-:Y:S01]  /*9670*/  FADD.FTZ R14, R162, R5 ;  /* 0x00000005a20e7221 */ /* 0x000fe20000010000 */
[----:B------:R-:W3:Y:S01]  /*9680*/  MUFU.EX2 R154, R176 ;  /* 0x000000b0009a7308 */ /* 0x000ee20000000800 */
[----:B-1----:R-:W-:Y:S02]  /*9690*/  FADD.FTZ R166, R152, R21 ;  /* 0x0000001598a67221 */ /* 0x002fe40000010000 */
[----:B------:R-:W-:-:S05]  /*96a0*/  FADD.FTZ R5, R199, R14 ;  /* 0x0000000ec7057221 */ /* 0x000fca0000010000 */
[----:B------:R-:W1:Y:S01]  /*96b0*/  MUFU.EX2 R193, R193 ;  /* 0x000000c100c17308 */ /* 0x000e620000000800 */
[C---:B--2---:R-:W-:Y:S01]  /*96c0*/  F2FP.BF16.F32.PACK_AB R192, R153.reuse, R152 ;  /* 0x0000009899c0723e */ /* 0x044fe200000010ff */
[----:B------:R-:W-:-:S06]  /*96d0*/  FADD.FTZ R21, R153, R166 ;  /* 0x000000a699157221 */ /* 0x000fcc0000010000 */
[----:B------:R-:W2:Y:S01]  /*96e0*/  MUFU.EX2 R155, R155 ;  /* 0x0000009b009b7308 */ /* 0x000ea20000000800 */
[C---:B---3--:R-:W-:Y:S01]  /*96f0*/  FADD.FTZ R152, R154.reuse, R5 ;  /* 0x000000059a987221 */ /* 0x048fe20000010000 */
[----:B------:R-:W-:-:S06]  /*9700*/  F2FP.BF16.F32.PACK_AB R199, R154, R199 ;  /* 0x000000c79ac7723e */ /* 0x000fcc00000010ff */
[----:B------:R-:W3:Y:S01]  /*9710*/  MUFU.EX2 R156, R156 ;  /* 0x0000009c009c7308 */ /* 0x000ee20000000800 */
[----:B-1----:R-:W-:-:S07]  /*9720*/  FADD.FTZ R152, R193, R152 ;  /* 0x00000098c1987221 */ /* 0x002fce0000010000 */
[----:B------:R-:W1:Y:S01]  /*9730*/  MUFU.EX2 R195, R158 ;  /* 0x0000009e00c37308 */ /* 0x000e620000000800 */
[C---:B--2---:R-:W-:Y:S01]  /*9740*/  FADD.FTZ R152, R155.reuse, R152 ;  /* 0x000000989b987221 */ /* 0x044fe20000010000 */
[----:B------:R-:W-:-:S06]  /*9750*/  F2FP.BF16.F32.PACK_AB R193, R155, R193 ;  /* 0x000000c19bc1723e */ /* 0x000fcc00000010ff */
[----:B------:R-:W2:Y:S01]  /*9760*/  MUFU.EX2 R157, R157 ;  /* 0x0000009d009d7308 */ /* 0x000ea20000000800 */
[----:B---3--:R-:W-:Y:S01]  /*9770*/  FADD.FTZ R166, R156, R21 ;  /* 0x000000159ca67221 */ /* 0x008fe20000010000 */
[----:B------:R-:W-:-:S06]  /*9780*/  IMAD.MOV.U32 R21, RZ, RZ, R3 ;  /* 0x000000ffff157224 */ /* 0x000fcc00078e0003 */
[----:B------:R-:W3:Y:S01]  /*9790*/  MUFU.EX2 R177, R177 ;  /* 0x000000b100b17308 */ /* 0x000ee20000000800 */
[----:B-1----:R-:W-:Y:S01]  /*97a0*/  FADD.FTZ R152, R195, R152 ;  /* 0x00000098c3987221 */ /* 0x002fe20000010000 */
[C---:B--2---:R-:W-:Y:S01]  /*97b0*/  FADD.FTZ R14, R157.reuse, R166 ;  /* 0x000000a69d0e7221 */ /* 0x044fe20000010000 */
[----:B------:R-:W-:Y:S02]  /*97c0*/  F2FP.BF16.F32.PACK_AB R194, R157, R156 ;  /* 0x0000009c9dc2723e */ /* 0x000fe400000010ff */
[C---:B---3--:R-:W-:Y:S01]  /*97d0*/  FADD.FTZ R5, R177.reuse, R152 ;  /* 0x00000098b1057221 */ /* 0x048fe20000010000 */
[----:B------:R-:W-:Y:S01]  /*97e0*/  F2FP.BF16.F32.PACK_AB R195, R177, R195 ;  /* 0x000000c3b1c3723e */ /* 0x000fe200000010ff */
[----:B0-----:R-:W-:Y:S06]  /*97f0*/  @P2 BRA `(.L_x_2100) ;  /* 0xffffffc000f82947 */ /* 0x001fec000383ffff */
[----:B------:R-:W-:-:S07]  /*9800*/  IMAD.U32 R227, RZ, RZ, UR4 ;  /* 0x00000004ffe37e24 */ /* 0x000fce000f8e00ff */
.L_x_2091:
[----:B------:R-:W-:-:S13]  /*9810*/  R2UR UR4, R227 ;  /* 0x00000000e30472ca */ /* 0x000fda00000e0000 */
[----:B------:R-:W-:-:S13]  /*9820*/  ISETP.LE.AND P2, PT, RZ, UR4, PT ;  /* 0x00000004ff007c0c */ /* 0x000fda000bf43270 */
[----:B------:R-:W-:Y:S05]  /*9830*/  @!P2 BRA `(.L_x_2101) ;  /* 0x000000380080a947 */ /* 0x000fea0003800000 */
[----:B------:R-:W-:Y:S01]  /*9840*/  R2UR UR4, R16 ;  /* 0x00000000100472ca */ /* 0x000fe200000e0000 */
[----:B------:R-:W-:Y:S01]  /*9850*/  IMAD.MOV.U32 R19, RZ, RZ, R3 ;  /* 0x000000ffff137224 */ /* 0x000fe200078e0003 */
[----:B------:R-:W-:Y:S01]  /*9860*/  MOV R21, R4 ;  /* 0x0000000400157202 */ /* 0x000fe20000000f00 */
[----:B------:R-:W-:-:S10]  /*9870*/  UMOV UR61, UR60 ;  /* 0x0000003c003d7c82 */ /* 0x000fd40008000000 */
[----:B------:R-:W-:-:S07]  /*9880*/  IMAD.U32 R20, RZ, RZ, UR4 ;  /* 0x00000004ff147e24 */ /* 0x000fce000f8e00ff */
.L_x_2110:
        /* <DEDUP_REMOVED lines=9> */
.L_x_2102:
[----:B------:R-:W-:Y:S02]  /*9920*/  R2UR UR4, R17 ;  /* 0x00000000110472ca */ /* 0x000fe400000e0000 */
[----:B------:R-:W-:-:S11]  /*9930*/  R2UR UR5, R16 ;  /* 0x00000000100572ca */ /* 0x000fd600000e0000 */
[----:B------:R-:W-:Y:S02]  /*9940*/  ULEA UR4, UR60, UR4, 0x3 ;  /* 0x000000043c047291 */ /* 0x000fe4000f8e183f */
[----:B------:R-:W-:-:S05]  /*9950*/  IMAD.U32 R3, RZ, RZ, UR5 ;  /* 0x00000005ff037e24 */ /* 0x000fca000f8e00ff */
[----:B------:R-:W-:-:S04]  /*9960*/  SHF.L.U32 R3, R3, 0x1f, RZ ;  /* 0x0000001f03037819 */ /* 0x000fc800000006ff */
[----:B------:R0:W1:Y:S01]  /*9970*/  SYNCS.PHASECHK.TRANS64.TRYWAIT P2, [UR4+0x38830], R3 ;  /* 0x03883003ff0075a7 */ /* 0x0000620008040144 */
[----:B------:R-:W-:Y:S05]  /*9980*/  @!P0 BRA `(.L_x_2103) ;  /* 0x0000000000048947 */ /* 0x000fea0003800000 */
[----:B------:R-:W-:Y:S01]  /*9990*/  BPT.TRAP 0x1 ;  /* 0x000000040000795c */ /* 0x000fe20000300000 */
.L_x_2103:
[----:B-1----:R-:W-:Y:S05]  /*99a0*/  @P2 BRA `(.L_x_2104) ;  /* 0x0000000000082947 */ /* 0x002fea0003800000 */
[----:B------:R-:W1:Y:S02]  /*99b0*/  SYNCS.PHASECHK.TRANS64.TRYWAIT P2, [UR4+0x38830], R3 ;  /* 0x03883003ff0075a7 */ /* 0x000e640008040144 */
[----:B-1----:R-:W-:Y:S05]  /*99c0*/  @!P2 BRA `(.L_x_2105) ;  /* 0x000000d4003ca947 */ /* 0x002fea0003800000 */
.L_x_2104:
        /* <DEDUP_REMOVED lines=627> */
[----:B------:R-:W-:Y:S01]  /*c100*/  UMOV UR7, 0x40000040 ;  /* 0x4000004000077882 */ /* 0x000fe20000000000 */
        /* <DEDUP_REMOVED lines=16> */
.L_x_2106:
        /* <DEDUP_REMOVED lines=8> */
.L_x_2107:
[----:B---3--:R-:W-:Y:S05]  /*c290*/  @P2 BRA `(.L_x_2108) ;  /* 0x0000000000082947 */ /* 0x008fea0003800000 */
[----:B------:R-:W3:Y:S02]  /*c2a0*/  SYNCS.PHASECHK.TRANS64.TRYWAIT P2, [UR4+0x38850], R0 ;  /* 0x03885000ff0075a7 */ /* 0x000ee40008040144 */
[----:B---3--:R-:W-:Y:S05]  /*c2b0*/  @!P2 BRA `(.L_x_2109) ;  /* 0x000000ac0018a947 */ /* 0x008fea0003800000 */
.L_x_2108:
[----:B------:R-:W-:Y:S01]  /*c2c0*/  R2UR UR11, R17 ;  /* 0x00000000110b72ca */ /* 0x000fe200000e0000 */
[----:B------:R-:W-:Y:S01]  /*c2d0*/  WARPGROUP.ARRIVE ;  /* 0x00000000000079c5 */ /* 0x000fe20000000000 */
[----:B------:R-:W-:Y:S01]  /*c2e0*/  UMOV UR7, 0x40000040 ;  /* 0x4000004000077882 */ /* 0x000fe20000000000 */
[----:B0-2---:R-:W-:Y:S01]  /*c2f0*/  FMNMX.FTZ R0, R184, R21, !PT ;  /* 0x00000015b8007209 */ /* 0x005fe20007810000 */
[----:B------:R-:W-:-:S03]  /*c300*/  ULDC UR14, c[0x0][0x988] ;  /* 0x00026200000e7ab9 */ /* 0x000fc60000000800 */
[----:B-1----:R-:W-:-:S04]  /*c310*/  FMNMX.FTZ R3, R185, R0, !PT ;  /* 0x00000000b9037209 */ /* 0x002fc80007810000 */
[----:B------:R-:W-:Y:S02]  /*c320*/  FMNMX.FTZ R0, R188, R3, !PT ;  /* 0x00000003bc007209 */ /* 0x000fe40007810000 */
[----:B------:R-:W-:Y:S02]  /*c330*/  UIADD3 UR5, UR11, 0x400, URZ ;  /* 0x000004000b057890 */ /* 0x000fe4000fffe03f */
[----:B------:R-:W-:Y:S02]  /*c340*/  FMNMX.FTZ R3, R189, R0, !PT ;  /* 0x00000000bd037209 */ /* 0x000fe40007810000 */
[----:B------:R-:W-:Y:S02]  /*c350*/  USHF.R.U32.HI UR5, URZ, 0x4, UR5 ;  /* 0x000000043f057899 */ /* 0x000fe40008011605 */
[----:B------:R-:W-:Y:S02]  /*c360*/  FMNMX.FTZ R0, R176, R3, !PT ;  /* 0x00000003b0007209 */ /* 0x000fe40007810000 */
[----:B------:R-:W-:-:S02]  /*c370*/  ULOP3.LUT UR5, UR5, 0x3fff, URZ, 0xc0, !UPT ;  /* 0x00003fff05057892 */ /* 0x000fc4000f8ec03f */
[----:B------:R-:W-:Y:S02]  /*c380*/  FMNMX.FTZ R3, R177, R0, !PT ;  /* 0x00000000b1037209 */ /* 0x000fe40007810000 */
[----:B------:R-:W-:Y:S02]  /*c390*/  ULOP3.LUT UR5, UR5, 0x2800000, URZ, 0xfc, !UPT ;  /* 0x0280000005057892 */ /* 0x000fe4000f8efc3f */
[----:B------:R-:W-:Y:S02]  /*c3a0*/  FMNMX.FTZ R0, R180, R3, !PT ;  /* 0x00000003b4007209 */ /* 0x000fe40007810000 */
[----:B------:R-:W-:Y:S02]  /*c3b0*/  UIMAD UR10, UR61, 0xa00, UR5 ;  /* 0x00000a003d0a78a4 */ /* 0x000fe4000f8e0205 */
[----:B------:R-:W-:Y:S01]  /*c3c0*/  FMNMX.FTZ R3, R181, R0, !PT ;  /* 0x00000000b5037209 */ /* 0x000fe20007810000 */
[----:B------:R-:W-:Y:S01]  /*c3d0*/  UMOV UR5, UR14 ;  /* 0x0000000e00057c82 */ /* 0x000fe20008000000 */
[----:B------:R-:W-:-:S02]  /*c3e0*/  UMOV UR61, UR60 ;  /* 0x0000003c003d7c82 */ /* 0x000fc40008000000 */
[----:B------:R-:W-:Y:S01]  /*c3f0*/  FMNMX.FTZ R0, R168, R3, !PT ;  /* 0x00000003a8007209 */ /* 0x000fe20007810000 */
        /* <DEDUP_REMOVED lines=16> */
[----:B------:R-:W0:Y:S02]  /*c500*/  SHFL.BFLY PT, R3, R2, 0x2, 0x1f ;  /* 0x0c401f0002037f89 */ /* 0x000e2400000e0000 */
[----:B0-----:R-:W-:-:S05]  /*c510*/  FMNMX.FTZ R22, R2, R3, !PT ;  /* 0x0000000302167209 */ /* 0x001fca0007810000 */
[----:B------:R-:W0:Y:S02]  /*c520*/  SHFL.BFLY PT, R3, R22, 0x1, 0x1f ;  /* 0x0c201f0016037f89 */ /* 0x000e2400000e0000 */
[----:B0-----:R-:W-:Y:S02]  /*c530*/  FMNMX.FTZ R4, R22, R3, !PT ;  /* 0x0000000316047209 */ /* 0x001fe40007810000 */
[----:B------:R-:W-:-:S03]  /*c540*/  FMNMX.FTZ R3, R187, R0, !PT ;  /* 0x00000000bb037209 */ /* 0x000fc60007810000 */
[C---:B------:R-:W-:Y:S01]  /*c550*/  FADD.FTZ R20, -R4.reuse, R21 ;  /* 0x0000001504147221 */ /* 0x040fe20000010100 */
[----:B------:R-:W-:-:S03]  /*c560*/  FMUL.FTZ R2, R4, UR5 ;  /* 0x0000000504027c20 */ /* 0x000fc60008410000 */
[----:B------:R-:W-:Y:S01]  /*c570*/  FMUL.FTZ R0, R20, UR5 ;  /* 0x0000000514007c20 */ /* 0x000fe20008410000 */
        /* <DEDUP_REMOVED lines=14> */
[----:B------:R-:W-:Y:S01]  /*c660*/  MUFU.EX2 R0, R0 ;  /* 0x0000000000007308 */ /* 0x000fe20000000800 */
[----:B------:R-:W-:Y:S01]  /*c670*/  IMAD.U32 R165, RZ, RZ, UR4 ;  /* 0x00000004ffa57e24 */ /* 0x000fe2000f8e00ff */
[----:B------:R-:W-:-:S03]  /*c680*/  FMNMX.FTZ R20, R182, R3, !PT ;  /* 0x00000003b6147209 */ /* 0x000fc60007810000 */
[----:B------:R-:W-:Y:S01]  /*c690*/  @!P1 VIADD R165, R165, 0x38860 ;  /* 0x00038860a5a59836 */ /* 0x000fe20000000000 */
[----:B------:R-:W-:Y:S02]  /*c6a0*/  FMNMX.FTZ R3, R183, R20, !PT ;  /* 0x00000014b7037209 */ /* 0x000fe40007810000 */
[----:B------:R-:W-:Y:S02]  /*c6b0*/  MUFU.EX2 R21, R21 ;  /* 0x0000001500157308 */ /* 0x000fe40000000800 */
[----:B------:R-:W-:Y:S02]  /*c6c0*/  FMNMX.FTZ R20, R170, R3, !PT ;  /* 0x00000003aa147209 */ /* 0x000fe40007810000 */
[----:B------:R-:W-:Y:S02]  /*c6d0*/  @!P1 PRMT R165, RZ, 0x654, R165 ;  /* 0x00000654ffa59816 */ /* 0x000fe400000000a5 */
[----:B------:R-:W-:Y:S02]  /*c6e0*/  FMNMX.FTZ R3, R171, R20, !PT ;  /* 0x00000014ab037209 */ /* 0x000fe40007810000 */
[----:B------:R-:W-:Y:S02]  /*c6f0*/  MUFU.EX2 R23, R23 ;  /* 0x0000001700177308 */ /* 0x000fe40000000800 */
[----:B------:R-:W-:-:S04]  /*c700*/  FMNMX.FTZ R20, R174, R3, !PT ;  /* 0x00000003ae147209 */ /* 0x000fc80007810000 */
        /* <DEDUP_REMOVED lines=13> */
[----:B------:R-:W-:Y:S03]  /*c7e0*/  MUFU.EX2 R161, R161 ;  /* 0x000000a100a17308 */ /* 0x000fe60000000800 */
[----:B------:R-:W0:Y:S05]  /*c7f0*/  SHFL.BFLY PT, R3, R20, 0x2, 0x1f ;  /* 0x0c401f0014037f89 */ /* 0x000e2a00000e0000 */
[----:B------:R-:W-:Y:S08]  /*c800*/  MUFU.EX2 R153, R153 ;  /* 0x0000009900997308 */ /* 0x000ff00000000800 */
[----:B------:R-:W-:Y:S01]  /*c810*/  MUFU.EX2 R22, R22 ;  /* 0x0000001600167308 */ /* 0x000fe20000000800 */
[----:B------:R-:W-:-:S02]  /*c820*/  WARPGROUP.DEPBAR.LE gsb0, 0x0 ;  /* 0x00008000000079c5 */ /* 0x000fc40000010000 */
[----:B------:R-:W-:Y:S01]  /*c830*/  WARPGROUP.ARRIVE ;  /* 0x00000000000079c5 */ /* 0x000fe20000000000 */
[--C-:B------:R-:W-:Y:S01]  /*c840*/  FFMA.FTZ R208, R185, UR5, -R2.reuse ;  /* 0x00000005b9d07c23 */ /* 0x100fe20008010802 */
[--C-:B------:R-:W-:Y:S01]  /*c850*/  FFMA.FTZ R210, R188, UR5, -R2.reuse ;  /* 0x00000005bcd27c23 */ /* 0x100fe20008010802 */
[----:B------:R-:W-:-:S03]  /*c860*/  FFMA.FTZ R185, R189, UR5, -R2 ;  /* 0x00000005bdb97c23 */ /* 0x000fc60008010802 */
[----:B------:R-:W-:Y:S01]  /*c870*/  HGMMA.64x256x16.F32.BF16 R24, R204, gdesc[UR4].tnspB, R24, gsb0 ;  /* 0x43e00004cc187df0 */ /* 0x000fe20008001818 */
[----:B------:R-:W-:Y:S01]  /*c880*/  UIADD3 UR6, UR10, 0x100, URZ ;  /* 0x000001000a067890 */ /* 0x000fe2000fffe03f */
[----:B------:R-:W-:Y:S01]  /*c890*/  MUFU.EX2 R208, R208 ;  /* 0x000000d000d07308 */ /* 0x000fe20000000800 */
[----:B------:R-:W-:-:S07]  /*c8a0*/  UMOV UR7, 0x40000040 ;  /* 0x4000004000077882 */ /* 0x000fce0000000000 */
[----:B------:R-:W-:Y:S08]  /*c8b0*/  MUFU.EX2 R210, R210 ;  /* 0x000000d200d27308 */ /* 0x000ff00000000800 */
[----:B------:R-:W-:Y:S01]  /*c8c0*/  MUFU.EX2 R185, R185 ;  /* 0x000000b900b97308 */ /* 0x000fe20000000800 */
[----:B------:R-:W-:Y:S02]  /*c8d0*/  WARPGROUP.DEPBAR.LE gsb0, 0x0 ;  /* 0x00008000000079c5 */ /* 0x000fe40000010000 */
[----:B------:R-:W-:Y:S01]  /*c8e0*/  WARPGROUP.ARRIVE ;  /* 0x00000000000079c5 */ /* 0x000fe20000000000 */
[--C-:B------:R-:W-:Y:S01]  /*c8f0*/  FFMA.FTZ R204, R176, UR5, -R2.reuse ;  /* 0x00000005b0cc7c23 */ /* 0x100fe20008010802 */
[----:B------:R-:W-:-:S05]  /*c900*/  FFMA.FTZ R206, R180, UR5, -R2 ;  /* 0x00000005b4ce7c23 */ /* 0x000fca0008010802 */
[----:B------:R-:W-:Y:S01]  /*c910*/  HGMMA.64x256x16.F32.BF16 R24, R200, gdesc[UR4].tnspB, R24, gsb0 ;  /* 0x43e00004c8187df0 */ /* 0x000fe20008001818 */
[----:B------:R-:W-:Y:S01]  /*c920*/  UIADD3 UR6, UR10, 0x180, URZ ;  /* 0x000001800a067890 */ /* 0x000fe2000fffe03f */
[----:B------:R-:W-:Y:S01]  /*c930*/  MUFU.EX2 R204, R204 ;  /* 0x000000cc00cc7308 */ /* 0x000fe20000000800 */
[----:B------:R-:W-:-:S07]  /*c940*/  UMOV UR7, 0x40000040 ;  /* 0x4000004000077882 */ /* 0x000fce0000000000 */
[----:B------:R-:W-:Y:S01]  /*c950*/  MUFU.EX2 R206, R206 ;  /* 0x000000ce00ce7308 */ /* 0x000fe20000000800 */
[----:B------:R-:W-:Y:S02]  /*c960*/  WARPGROUP.DEPBAR.LE gsb0, 0x0 ;  /* 0x00008000000079c5 */ /* 0x000fe40000010000 */
[----:B------:R-:W-:Y:S01]  /*c970*/  WARPGROUP.ARRIVE ;  /* 0x00000000000079c5 */ /* 0x000fe20000000000 */
[--C-:B------:R-:W-:Y:S01]  /*c980*/  FFMA.FTZ R200, R168, UR5, -R2.reuse ;  /* 0x00000005a8c87c23 */ /* 0x100fe20008010802 */
[----:B------:R-:W-:-:S13]  /*c990*/  FFMA.FTZ R202, R172, UR5, -R2 ;  /* 0x00000005acca7c23 */ /* 0x000fda0008010802 */
        /* <DEDUP_REMOVED lines=8> */
[----:B0-----:R-:W-:Y:S01]  /*ca20*/  FMNMX.FTZ R160, R20, R3, !PT ;  /* 0x0000000314a07209 */ /* 0x001fe20007810000 */
[--C-:B------:R-:W-:Y:S01]  /*ca30*/  FFMA.FTZ R198, R164, UR5, -R2.reuse ;  /* 0x00000005a4c67c23 */ /* 0x100fe20008010802 */
[----:B------:R-:W-:-:S11]  /*ca40*/  FFMA.FTZ R20, R152, UR5, -R2 ;  /* 0x0000000598147c23 */ /* 0x000fd60008010802 */
[----:B------:R-:W-:Y:S01]  /*ca50*/  HGMMA.64x256x16.F32.BF16 R24, R192, gdesc[UR4].tnspB, R24, gsb0 ;  /* 0x43e00004c0187df0 */ /* 0x000fe20008001818 */
[----:B------:R-:W0:Y:S01]  /*ca60*/  SHFL.BFLY PT, R3, R160, 0x1, 0x1f ;  /* 0x0c201f00a0037f89 */ /* 0x000e2200000e0000 */
[----:B------:R-:W-:Y:S01]  /*ca70*/  MUFU.EX2 R196, R196 ;  /* 0x000000c400c47308 */ /* 0x000fe20000000800 */
[----:B------:R-:W-:-:S07]  /*ca80*/  R2UR UR6, R227 ;  /* 0x00000000e30672ca */ /* 0x000fce00000e0000 */
[----:B------:R-:W-:Y:S06]  /*ca90*/  MUFU.EX2 R198, R198 ;  /* 0x000000c600c67308 */ /* 0x000fec0000000800 */
[----:B------:R-:W-:Y:S02]  /*caa0*/  UIADD3 UR4, UR6, -0x1, URZ ;  /* 0xffffffff06047890 */ /* 0x000fe4000fffe03f */
[----:B------:R-:W-:Y:S01]  /*cab0*/  ISETP.LT.AND P2, PT, RZ, UR6, PT ;  /* 0x00000006ff007c0c */ /* 0x000fe2000bf41270 */
[----:B------:R-:W-:Y:S01]  /*cac0*/  MUFU.EX2 R20, R20 ;  /* 0x0000001400147308 */ /* 0x000fe20000000800 */
[----:B------:R-:W-:-:S02]  /*cad0*/  R2UR UR6, R16 ;  /* 0x00000000100672ca */ /* 0x000fc400000e0000 */
[----:B------:R-:W-:Y:S01]  /*cae0*/  IMAD.U32 R227, RZ, RZ, UR4 ;  /* 0x00000004ffe37e24 */ /* 0x000fe2000f8e00ff */
        /* <DEDUP_REMOVED lines=11> */
[----:B0-----:R-:W-:-:S02]  /*cba0*/  IMAD.U32 R157, RZ, RZ, UR60 ;  /* 0x0000003cff9d7e24 */ /* 0x001fc4000f8e00ff */
[--C-:B------:R-:W-:Y:S01]  /*cbb0*/  FFMA.FTZ R164, R179, UR5, -R152.reuse ;  /* 0x00000005b3a47c23 */ /* 0x100fe20008010898 */
[--C-:B------:R-:W-:Y:S01]  /*cbc0*/  FFMA.FTZ R207, R182, UR5, -R152.reuse ;  /* 0x00000005b6cf7c23 */ /* 0x100fe20008010898 */
[--C-:B------:R-:W-:Y:S01]  /*cbd0*/  FFMA.FTZ R197, R162, UR5, -R152.reuse ;  /* 0x00000005a2c57c23 */ /* 0x100fe20008010898 */
[--C-:B------:R-:W-:Y:S01]  /*cbe0*/  FFMA.FTZ R168, R183, UR5, -R152.reuse ;  /* 0x00000005b7a87c23 */ /* 0x100fe20008010898 */
[----:B------:R-:W-:Y:S01]  /*cbf0*/  @!P1 LEA R157, R157, UR11, 0x3 ;  /* 0x0000000b9d9d9c11 */ /* 0x000fe2000f8e18ff */
[--C-:B------:R-:W-:Y:S01]  /*cc00*/  FFMA.FTZ R203, R174, UR5, -R152.reuse ;  /* 0x00000005aecb7c23 */ /* 0x100fe20008010898 */
[----:B------:R-:W0:Y:S01]  /*cc10*/  MUFU.EX2 R209, R209 ;  /* 0x000000d100d17308 */ /* 0x000e220000000800 */
[--C-:B------:R-:W-:Y:S01]  /*cc20*/  FFMA.FTZ R201, R170, UR5, -R152.reuse ;  /* 0x00000005aac97c23 */ /* 0x100fe20008010898 */
[--C-:B------:R-:W-:Y:S01]  /*cc30*/  FFMA.FTZ R170, R171, UR5, -R152.reuse ;  /* 0x00000005abaa7c23 */ /* 0x100fe20008010898 */
[----:B------:R-:W-:Y:S02]  /*cc40*/  @!P1 VIADD R157, R157, 0x38840 ;  /* 0x000388409d9d9836 */ /* 0x000fe40000000000 */
[--C-:B------:R-:W-:Y:S01]  /*cc50*/  FFMA.FTZ R199, R166, UR5, -R152.reuse ;  /* 0x00000005a6c77c23 */ /* 0x100fe20008010898 */
[--C-:B------:R-:W-:Y:S01]  /*cc60*/  FFMA.FTZ R172, R175, UR5, -R152.reuse ;  /* 0x00000005afac7c23 */ /* 0x100fe20008010898 */
[--C-:B------:R-:W-:Y:S01]  /*cc70*/  FFMA.FTZ R167, R167, UR5, -R152.reuse ;  /* 0x00000005a7a77c23 */ /* 0x100fe20008010898 */
[--C-:B------:R-:W-:Y:S01]  /*cc80*/  FFMA.FTZ R154, R154, UR5, -R152.reuse ;  /* 0x000000059a9a7c23 */ /* 0x100fe20008010898 */
[----:B------:R-:W1:Y:S01]  /*cc90*/  MUFU.EX2 R156, R156 ;  /* 0x0000009c009c7308 */ /* 0x000e620000000800 */
[----:B------:R-:W-:Y:S01]  /*cca0*/  @!P1 PRMT R157, RZ, 0x654, R157 ;  /* 0x00000654ff9d9816 */ /* 0x000fe2000000009d */
[--C-:B------:R-:W-:Y:S01]  /*ccb0*/  FFMA.FTZ R155, R155, UR5, -R152.reuse ;  /* 0x000000059b9b7c23 */ /* 0x100fe20008010898 */
[--C-:B------:R-:W-:Y:S01]  /*ccc0*/  FFMA.FTZ R158, R158, UR5, -R152.reuse ;  /* 0x000000059e9e7c23 */ /* 0x100fe20008010898 */
[----:B------:R-:W-:-:S04]  /*ccd0*/  FFMA.FTZ R159, R159, UR5, -R152 ;  /* 0x000000059f9f7c23 */ /* 0x000fc80008010898 */
[----:B------:R-:W2:Y:S01]  /*cce0*/  MUFU.EX2 R211, R211 ;  /* 0x000000d300d37308 */ /* 0x000ea20000000800 */
[----:B0-----:R-:W-:-:S07]  /*ccf0*/  FFMA.FTZ R5, R2, R5, R209 ;  /* 0x0000000502057223 */ /* 0x001fce00000100d1 */
        /* <DEDUP_REMOVED lines=25> */
[----:B------:R-:W-:Y:S01]  /*ce90*/  MUFU.EX2 R199, R199 ;  /* 0x000000c700c77308 */ /* 0x000fe20000000800 */
[C---:B--2---:R-:W-:Y:S01]  /*cea0*/  FADD.FTZ R156, R172.reuse, R5 ;  /* 0x00000005ac9c7221 */ /* 0x044fe20000010000 */
[----:B------:R-:W-:-:S06]  /*ceb0*/  F2FP.BF16.F32.PACK_AB R203, R172, R203 ;  /* 0x000000cbaccb723e */ /* 0x000fcc00000010ff */
[----:B------:R-:W-:Y:S01]  /*cec0*/  MUFU.EX2 R162, R154 ;  /* 0x0000009a00a27308 */ /* 0x000fe20000000800 */
[----:B0-----:R-:W-:-:S07]  /*ced0*/  FADD.FTZ R5, R197, R156 ;  /* 0x0000009cc5057221 */ /* 0x001fce0000010000 */
[----:B------:R-:W0:Y:S08]  /*cee0*/  MUFU.EX2 R155, R155 ;  /* 0x0000009b009b7308 */ /* 0x000e300000000800 */
[----:B------:R-:W-:Y:S08]  /*cef0*/  MUFU.EX2 R158, R158 ;  /* 0x0000009e009e7308 */ /* 0x000ff00000000800 */
[----:B------:R-:W1:Y:S01]  /*cf00*/  MUFU.EX2 R159, R159 ;  /* 0x0000009f009f7308 */ /* 0x000e620000000800 */
[----:B------:R-:W-:-:S02]  /*cf10*/  WARPGROUP.DEPBAR.LE gsb0, 0x0 ;  /* 0x00008000000079c5 */ /* 0x000fc40000010000 */
[----:B------:R2:W-:Y:S01]  /*cf20*/  @!P1 SYNCS.ARRIVE.TRANS64.RED.A1T0 RZ, [R157+URZ], RZ ;  /* 0x000000ff9dff99a7 */ /* 0x0005e2000810043f */
[----:B------:R-:W-:Y:S02]  /*cf30*/  F2FP.BF16.F32.PACK_AB R192, R153, R20 ;  /* 0x0000001499c0723e */ /* 0x000fe400000010ff */
[----:B------:R-:W-:Y:S02]  /*cf40*/  F2FP.BF16.F32.PACK_AB R194, R19, R22 ;  /* 0x0000001613c2723e */ /* 0x000fe400000010ff */
[----:B0-----:R-:W-:Y:S02]  /*cf50*/  F2FP.BF16.F32.PACK_AB R193, R155, R162 ;  /* 0x000000a29bc1723e */ /* 0x001fe400000010ff */
[----:B-1----:R-:W-:Y:S01]  /*cf60*/  F2FP.BF16.F32.PACK_AB R195, R159, R158 ;  /* 0x0000009e9fc3723e */ /* 0x002fe200000010ff */
[----:B--2---:R-:W-:Y:S01]  /*cf70*/  FFMA.FTZ R157, R0, R14, R21 ;  /* 0x0000000e009d7223 */ /* 0x004fe20000010015 */
[----:B------:R-:W-:Y:S01]  /*cf80*/  FFMA.FTZ R14, R163, UR5, -R152 ;  /* 0x00000005a30e7c23 */ /* 0x000fe20008010898 */
[----:B------:R0:W-:Y:S01]  /*cf90*/  @!P1 SYNCS.ARRIVE.TRANS64.RED.A1T0 RZ, [R165+URZ], RZ ;  /* 0x000000ffa5ff99a7 */ /* 0x0001e2000810043f */
[----:B------:R-:W-:Y:S01]  /*cfa0*/  MUFU.EX2 R152, R167 ;  /* 0x000000a700987308 */ /* 0x000fe20000000800 */
[C---:B------:R-:W-:Y:S01]  /*cfb0*/  FADD.FTZ R157, R208.reuse, R157 ;  /* 0x0000009dd09d7221 */ /* 0x040fe20000010000 */
[----:B------:R-:W-:-:S03]  /*cfc0*/  F2FP.BF16.F32.PACK_AB R208, R208, R21 ;  /* 0x00000015d0d0723e */ /* 0x000fc600000010ff */
[----:B------:R-:W-:Y:S01]  /*cfd0*/  FADD.FTZ R174, R210, R157 ;  /* 0x0000009dd2ae7221 */ /* 0x000fe20000010000 */
[C---:B------:R-:W-:Y:S02]  /*cfe0*/  F2FP.BF16.F32.PACK_AB R210, R185.reuse, R210 ;  /* 0x000000d2b9d2723e */ /* 0x040fe400000010ff */
[----:B------:R-:W1:Y:S01]  /*cff0*/  MUFU.EX2 R14, R14 ;  /* 0x0000000e000e7308 */ /* 0x000e620000000800 */
[----:B------:R-:W-:-:S04]  /*d000*/  FADD.FTZ R157, R185, R174 ;  /* 0x000000aeb99d7221 */ /* 0x000fc80000010000 */
[----:B------:R-:W-:Y:S01]  /*d010*/  FADD.FTZ R166, R204, R157 ;  /* 0x0000009dcca67221 */ /* 0x000fe20000010000 */
[----:B------:R-:W-:-:S03]  /*d020*/  F2FP.BF16.F32.PACK_AB R204, R23, R204 ;  /* 0x000000cc17cc723e */ /* 0x000fc600000010ff */
[----:B------:R-:W-:-:S04]  /*d030*/  FADD.FTZ R157, R23, R166 ;  /* 0x000000a6179d7221 */ /* 0x000fc80000010000 */
[----:B------:R-:W-:Y:S01]  /*d040*/  FADD.FTZ R166, R206, R157 ;  /* 0x0000009dcea67221 */ /* 0x000fe20000010000 */
[----:B------:R-:W-:-:S03]  /*d050*/  F2FP.BF16.F32.PACK_AB R206, R181, R206 ;  /* 0x000000ceb5ce723e */ /* 0x000fc600000010ff */
[----:B------:R-:W-:Y:S01]  /*d060*/  FADD.FTZ R21, R181, R166 ;  /* 0x000000a6b5157221 */ /* 0x000fe20000010000 */
[----:B-1----:R-:W-:-:S03]  /*d070*/  F2FP.BF16.F32.PACK_AB R197, R14, R197 ;  /* 0x000000c50ec5723e */ /* 0x002fc600000010ff */
[----:B------:R-:W-:Y:S01]  /*d080*/  FADD.FTZ R166, R200, R21 ;  /* 0x00000015c8a67221 */ /* 0x000fe20000010000 */
[----:B------:R-:W-:-:S03]  /*d090*/  F2FP.BF16.F32.PACK_AB R200, R169, R200 ;  /* 0x000000c8a9c8723e */ /* 0x000fc600000010ff */
[----:B------:R-:W-:-:S04]  /*d0a0*/  FADD.FTZ R21, R169, R166 ;  /* 0x000000a6a9157221 */ /* 0x000fc80000010000 */
[----:B------:R-:W-:Y:S01]  /*d0b0*/  FADD.FTZ R160, R202, R21 ;  /* 0x00000015caa07221 */ /* 0x000fe20000010000 */
[----:B------:R-:W-:-:S03]  /*d0c0*/  F2FP.BF16.F32.PACK_AB R202, R173, R202 ;  /* 0x000000caadca723e */ /* 0x000fc600000010ff */
[----:B------:R-:W-:-:S04]  /*d0d0*/  FADD.FTZ R21, R173, R160 ;  /* 0x000000a0ad157221 */ /* 0x000fc80000010000 */
[----:B------:R-:W-:Y:S01]  /*d0e0*/  FADD.FTZ R154, R196, R21 ;  /* 0x00000015c49a7221 */ /* 0x000fe20000010000 */
[----:B------:R-:W-:-:S03]  /*d0f0*/  F2FP.BF16.F32.PACK_AB R196, R177, R196 ;  /* 0x000000c4b1c4723e */ /* 0x000fc600000010ff */
[----:B------:R-:W-:Y:S01]  /*d100*/  FADD.FTZ R21, R177, R154 ;  /* 0x0000009ab1157221 */ /* 0x000fe20000010000 */
[----:B------:R-:W-:-:S03]  /*d110*/  FADD.FTZ R154, R14, R5 ;  /* 0x000000050e9a7221 */ /* 0x000fc60000010000 */
        /* <DEDUP_REMOVED lines=8> */
[----:B------:R-:W-:-:S02]  /*d1a0*/  IMAD.U32 R20, RZ, RZ, UR6 ;  /* 0x00000006ff147e24 */ /* 0x000fc4000f8e00ff */
[----:B------:R-:W-:Y:S01]  /*d1b0*/  FADD.FTZ R21, R153, R14 ;  /* 0x0000000e99157221 */ /* 0x000fe20000010000 */
[----:B------:R-:W-:-:S03]  /*d1c0*/  FADD.FTZ R5, R155, R5 ;  /* 0x000000059b057221 */ /* 0x000fc60000010000 */
[----:B------:R-:W-:Y:S01]  /*d1d0*/  FADD.FTZ R14, R22, R21 ;  /* 0x00000015160e7221 */ /* 0x000fe20000010000 */
[----:B------:R-:W-:Y:S01]  /*d1e0*/  FADD.FTZ R5, R158, R5 ;  /* 0x000000059e057221 */ /* 0x000fe20000010000 */
[----:B------:R-:W-:Y:S02]  /*d1f0*/  IMAD.MOV.U32 R21, RZ, RZ, R4 ;  /* 0x000000ffff157224 */ /* 0x000fe400078e0004 */
[----:B------:R-:W-:Y:S01]  /*d200*/  FADD.FTZ R14, R19, R14 ;  /* 0x0000000e130e7221 */ /* 0x000fe20000010000 */
[----:B------:R-:W-:Y:S01]  /*d210*/  FADD.FTZ R5, R159, R5 ;  /* 0x000000059f057221 */ /* 0x000fe20000010000 */
[----:B------:R-:W-:Y:S01]  /*d220*/  MOV R19, R3 ;  /* 0x0000000300137202 */ /* 0x000fe20000000f00 */
[----:B0-----:R-:W-:Y:S06]  /*d230*/  @P2 BRA `(.L_x_2110) ;  /* 0xffffffc400942947 */ /* 0x001fec000383ffff */
.L_x_2101:
        /* <DEDUP_REMOVED lines=131> */
.L_x_2111:
        /* <DEDUP_REMOVED lines=8> */
.L_x_2112:
[----:B-1----:R-:W-:Y:S05]  /*daf0*/  @P2 BRA `(.L_x_2113) ;  /* 0x0000000000082947 */ /* 0x002fea0003800000 */
[----:B------:R-:W1:Y:S02]  /*db00*/  SYNCS.PHASECHK.TRANS64.TRYWAIT P0, [UR7+0x38850], R0 ;  /* 0x03885000ff0075a7 */ /* 0x000e640008000147 */
[----:B-1----:R-:W-:Y:S05]  /*db10*/  @!P0 BRA `(.L_x_2114) ;  /* 0x0000009400188947 */ /* 0x002fea0003800000 */
.L_x_2113:
[----:B------:R-:W-:Y:S01]  /*db20*/  R2UR UR4, R17 ;  /* 0x00000000110472ca */ /* 0x000fe200000e0000 */
[----:B------:R-:W-:Y:S01]  /*db30*/  WARPGROUP.ARRIVE ;  /* 0x00000000000079c5 */ /* 0x000fe20000000000 */
[----:B------:R-:W-:Y:S01]  /*db40*/  UMOV UR11, 0x40000040 ;  /* 0x40000040000b7882 */ /* 0x000fe20000000000 */
[----:B01----:R-:W0:Y:S01]  /*db50*/  SHFL.BFLY PT, R0, R5, 0x2, 0x1f ;  /* 0x0c401f0005007f89 */ /* 0x003e2200000e0000 */
[----:B------:R-:W-:Y:S01]  /*db60*/  IMAD.MOV.U32 R6, RZ, RZ, RZ ;  /* 0x000000ffff067224 */ /* 0x000fe200078e00ff */
[----:B------:R-:W-:Y:S01]  /*db70*/  R2UR UR9, R220 ;  /* 0x00000000dc0972ca */ /* 0x000fe200000e0000 */
[----:B------:R-:W-:Y:S01]  /*db80*/  IMAD.U32 R12, RZ, RZ, UR7 ;  /* 0x00000007ff0c7e24 */ /* 0x000fe2000f8e00ff */
[----:B------:R-:W1:Y:S01]  /*db90*/  SHFL.BFLY PT, R7, R14, 0x2, 0x1f ;  /* 0x0c401f000e077f89 */ /* 0x000e6200000e0000 */
[----:B------:R-:W-:Y:S02]  /*dba0*/  R2UR UR8, R16 ;  /* 0x00000000100872ca */ /* 0x000fe400000e0000 */
[----:B------:R-:W-:-:S03]  /*dbb0*/  MOV R13, UR5 ;  /* 0x00000005000d7c02 */ /* 0x000fc60008000f00 */
[----:B------:R-:W-:-:S04]  /*dbc0*/  UIADD3 UR4, UR4, 0x400, URZ ;  /* 0x0000040004047890 */ /* 0x000fc8000fffe03f */
[----:B------:R-:W-:Y:S02]  /*dbd0*/  USHF.R.U32.HI UR4, URZ, 0x4, UR4 ;  /* 0x000000043f047899 */ /* 0x000fe40008011604 */
[----:B------:R-:W-:Y:S02]  /*dbe0*/  UIADD3 UR9, UR9, 0x1, URZ ;  /* 0x0000000109097890 */ /* 0x000fe4000fffe03f */
[----:B------:R-:W-:-:S04]  /*dbf0*/  ULOP3.LUT UR4, UR4, 0x3fff, URZ, 0xc0, !UPT ;  /* 0x00003fff04047892 */ /* 0x000fc8000f8ec03f */
[----:B------:R-:W-:Y:S01]  /*dc00*/  ULOP3.LUT UR4, UR4, 0x2800000, URZ, 0xfc, !UPT ;  /* 0x0280000004047892 */ /* 0x000fe2000f8efc3f */
[----:B------:R-:W-:Y:S02]  /*dc10*/  IMAD.U32 R220, RZ, RZ, UR9 ;  /* 0x00000009ffdc7e24 */ /* 0x000fe4000f8e00ff */
[----:B0-----:R-:W-:Y:S01]  /*dc20*/  FADD.FTZ R2, R0, R5 ;  /* 0x0000000500027221 */ /* 0x001fe20000010000 */
[----:B------:R-:W-:Y:S01]  /*dc30*/  IMAD.MOV.U32 R5, RZ, RZ, RZ ;  /* 0x000000ffff057224 */ /* 0x000fe200078e00ff */
[----:B------:R-:W-:Y:S01]  /*dc40*/  UIMAD UR4, UR60, 0xa00, UR4 ;  /* 0x00000a003c0478a4 */ /* 0x000fe2000f8e0204 */
[----:B-1----:R-:W-:Y:S02]  /*dc50*/  FADD.FTZ R7, R7, R14 ;  /* 0x0000000e07077221 */ /* 0x002fe40000010000 */
[----:B------:R-:W0:Y:S01]  /*dc60*/  SHFL.BFLY PT, R9, R2, 0x1, 0x1f ;  /* 0x0c201f0002097f89 */ /* 0x000e2200000e0000 */
[----:B------:R-:W-:Y:S02]  /*dc70*/  UIADD3 UR6, UR4, 0x80, URZ ;  /* 0x0000008004067890 */ /* 0x000fe4000fffe03f */
[----:B------:R-:W-:Y:S01]  /*dc80*/  UIADD3 UR60, UR60, 0x1, URZ ;  /* 0x000000013c3c7890 */ /* 0x000fe2000fffe03f */
[----:B------:R-:W1:Y:S01]  /*dc90*/  SHFL.BFLY PT, R0, R7, 0x1, 0x1f ;  /* 0x0c201f0007007f89 */ /* 0x000e6200000e0000 */
[----:B------:R-:W-:-:S02]  /*dca0*/  UMOV UR10, UR4 ;  /* 0x00000004000a7c82 */ /* 0x000fc40008000000 */
[----:B------:R-:W-:Y:S01]  /*dcb0*/  HGMMA.64x256x16.F32.BF16 R24, R208, gdesc[UR8].tnspB, R24, gsb0 ;  /* 0x43e00008d0187df0 */ /* 0x000fe20008001818 */
[----:B------:R-:W-:Y:S01]  /*dcc0*/  UMOV UR10, UR6 ;  /* 0x00000006000a7c82 */ /* 0x000fe20008000000 */
[----:B------:R-:W-:Y:S01]  /*dcd0*/  UMOV UR11, 0x40000040 ;  /* 0x40000040000b7882 */ /* 0x000fe20000000000 */
[----:B------:R-:W-:Y:S02]  /*dce0*/  UIADD3 UR6, UR4, 0x100, URZ ;  /* 0x0000010004067890 */ /* 0x000fe4000fffe03f */
[----:B------:R-:W-:-:S04]  /*dcf0*/  UISETP.NE.AND UP0, UPT, UR60, 0x2, UPT ;  /* 0x000000023c00788c */ /* 0x000fc8000bf05270 */
[----:B------:R-:W-:Y:S01]  /*dd00*/  USEL UR60, UR60, URZ, UP0 ;  /* 0x0000003f3c3c7287 */ /* 0x000fe20008000000 */
[----:B0-----:R-:W-:Y:S01]  /*dd10*/  FADD.FTZ R11, R2, R9 ;  /* 0x00000009020b7221 */ /* 0x001fe20000010000 */
[----:B------:R-:W-:Y:S02]  /*dd20*/  IMAD.MOV.U32 R2, RZ, RZ, -0x800000 ;  /* 0xff800000ff027424 */ /* 0x000fe400078e00ff */
[----:B-1----:R-:W-:Y:S02]  /*dd30*/  FADD.FTZ R10, R7, R0 ;  /* 0x00000000070a7221 */ /* 0x002fe40000010000 */
[----:B------:R-:W-:Y:S01]  /*dd40*/  FSETP.NE.FTZ.AND P2, PT, R11, RZ, PT ;  /* 0x000000ff0b00720b */ /* 0x000fe20003f55000 */
[----:B------:R-:W-:Y:S02]  /*dd50*/  IMAD.U32 R7, RZ, RZ, UR5 ;  /* 0x00000005ff077e24 */ /* 0x000fe4000f8e00ff */
[----:B------:R-:W-:Y:S01]  /*dd60*/  IMAD.MOV.U32 R0, RZ, RZ, -0x800000 ;  /* 0xff800000ff007424 */ /* 0x000fe200078e00ff */
[----:B------:R-:W-:-:S09]  /*dd70*/  FSETP.NE.FTZ.AND P0, PT, R10, RZ, PT ;  /* 0x000000ff0a00720b */ /* 0x000fd20003f15000 */
[----:B------:R-:W0:Y:S01]  /*dd80*/  @P2 MUFU.LG2 R9, R11 ;  /* 0x0000000b00092308 */ /* 0x000e220000000c00 */
[----:B------:R-:W-:-:S03]  /*dd90*/  @P2 FMUL.FTZ R13, R13, 0.69314718246459960938 ;  /* 0x3f3172180d0d2820 */ /* 0x000fc60000410000 */
[----:B------:R-:W-:-:S04]  /*dda0*/  @P0 FMUL.FTZ R7, R7, 0.69314718246459960938 ;  /* 0x3f31721807070820 */ /* 0x000fc80000410000 */
        /* <DEDUP_REMOVED lines=30> */
[----:B------:R-:W-:-:S06]  /*df90*/  ULOP3.LUT UR8, UR8, UR4, URZ, 0x3c, !UPT ;  /* 0x0000000408087292 */ /* 0x000fcc000f8e3c3f */
[----:B------:R-:W-:Y:S01]  /*dfa0*/  IMAD.U32 R16, RZ, RZ, UR8 ;  /* 0x00000008ff107e24 */ /* 0x000fe2000f8e00ff */
[----:B------:R-:W-:Y:S02]  /*dfb0*/  WARPGROUP.DEPBAR.LE gsb0, 0x0 ;  /* 0x00008000000079c5 */ /* 0x000fe40000010000 */
[----:B------:R-:W-:-:S12]  /*dfc0*/  WARPGROUP.ARRIVE ;  /* 0x00000000000079c5 */ /* 0x000fd80000000000 */
[----:B------:R-:W-:Y:S03]  /*dfd0*/  HGMMA.64x256x16.F32.BF16 R24, R192, gdesc[UR8].tnspB, R24, gsb0 ;  /* 0x43e00008c0187df0 */ /* 0x000fe60008001818 */
[----:B------:R-:W-:Y:S02]  /*dfe0*/  WARPGROUP.DEPBAR.LE gsb0, 0x0 ;  /* 0x00008000000079c5 */ /* 0x000fe40000010000 */
[----:B------:R0:W-:Y:S01]  /*dff0*/  @!P1 SYNCS.ARRIVE.TRANS64.RED.A1T0 RZ, [R9+URZ], RZ ;  /* 0x000000ff09ff99a7 */ /* 0x0001e2000810043f */
[-C--:B--2---:R-:W-:Y:S01]  /*e000*/  FMUL.FTZ R3, R83, R5.reuse ;  /* 0x0000000553037220 */ /* 0x084fe20000410000 */
        /* <DEDUP_REMOVED lines=127> */
.L_x_2084:
[----:B------:R-:W0:Y:S01]  /*e800*/  S2R R4, SR_CgaCtaId ;  /* 0x0000000000047919 */ /* 0x000e220000008800 */
[----:B------:R-:W-:Y:S01]  /*e810*/  MOV R169, 0x400 ;  /* 0x0000040000a97802 */ /* 0x000fe20000000f00 */
[----:B------:R-:W-:Y:S01]  /*e820*/  BSSY B0, `(.L_x_2115) ;  /* 0x00002d0000007945 */ /* 0x000fe20003800000 */
[----:B------:R-:W-:Y:S02]  /*e830*/  BAR.SYNC.DEFER_BLOCKING 0x5, 0x120 ;  /* 0x0144800000007b1d */ /* 0x000fe40000010000 */
[----:B0-----:R-:W-:-:S05]  /*e840*/  LEA R169, R4, R169, 0x18 ;  /* 0x000000a904a97211 */ /* 0x001fca00078ec0ff */
[----:B------:R-:W0:Y:S02]  /*e850*/  LDS.128 R4, [R169+0x388d0] ;  /* 0x0388d000a9047984 */ /* 0x000e240000000c00 */
[----:B0-----:R-:W-:Y:S02]  /*e860*/  R2UR UR4, R5 ;  /* 0x00000000050472ca */ /* 0x001fe400000e0000 */
[----:B------:R-:W-:-:S11]  /*e870*/  R2UR UR5, R6 ;  /* 0x00000000060572ca */ /* 0x000fd600000e0000 */
[----:B------:R-:W-:Y:S01]  /*e880*/  IMAD.U32 R19, RZ, RZ, UR4 ;  /* 0x00000004ff137e24 */ /* 0x000fe2000f8e00ff */
[----:B------:R-:W-:Y:S06]  /*e890*/  BAR.ARV 0x4, 0x120 ;  /* 0x0104800000007b1d */ /* 0x000fec0000002000 */
[----:B------:R-:W-:Y:S05]  /*e8a0*/  @P0 BRA `(.L_x_2116) ;  /* 0x0000001c00c00947 */ /* 0x000fea0003800000 */
[----:B------:R-:W0:Y:S01]  /*e8b0*/  S2R R6, SR_SWINHI ;  /* 0x0000000000067919 */ /* 0x000e220000002f00 */
[----:B------:R-:W-:Y:S01]  /*e8c0*/  F2FP.BF16.F32.PACK_AB R24, R25, R24 ;  /* 0x000000181918723e */ /* 0x000fe200000010ff */
[----:B------:R-:W-:Y:S01]  /*e8d0*/  ULDC.64 UR8, c[0x0][0xbe0] ;  /* 0x0002f80000087ab9 */ /* 0x000fe20000000a00 */
[----:B------:R-:W-:Y:S01]  /*e8e0*/  F2FP.BF16.F32.PACK_AB R25, R163, R26 ;  /* 0x0000001aa319723e */ /* 0x000fe200000010ff */
[----:B------:R-:W-:Y:S01]  /*e8f0*/  UISETP.NE.U32.AND UP0, UPT, UR8, URZ, UPT ;  /* 0x0000003f0800728c */ /* 0x000fe2000bf05070 */
[----:B------:R-:W-:Y:S01]  /*e900*/  F2FP.BF16.F32.PACK_AB R32, R33, R32 ;  /* 0x000000202120723e */ /* 0x000fe200000010ff */
[----:B------:R-:W-:Y:S01]  /*e910*/  ULDC.64 UR12, c[0x0][0x208] ;  /* 0x00008200000c7ab9 */ /* 0x000fe20000000a00 */
[----:B------:R-:W-:Y:S01]  /*e920*/  F2FP.BF16.F32.PACK_AB R26, R29, R28 ;  /* 0x0000001c1d1a723e */ /* 0x000fe200000010ff */
[----:B------:R-:W-:Y:S01]  /*e930*/  UISETP.NE.AND.EX UP0, UPT, UR9, URZ, UPT, UP0 ;  /* 0x0000003f0900728c */ /* 0x000fe2000bf05300 */
        /* <DEDUP_REMOVED lines=40> */
[----:B------:R-:W-:Y:S02]  /*ebc0*/  IADD3 R187, P0, R102, 0x8020, RZ ;  /* 0x0000802066bb7810 */ /* 0x000fe40007f1e0ff */
[----:B------:R-:W-:Y:S02]  /*ebd0*/  IADD3.X R15, RZ, R103, RZ, P4, !PT ;  /* 0x00000067ff0f7210 */ /* 0x000fe400027fe4ff */
[----:B------:R-:W-:Y:S01]  /*ebe0*/  SHF.R.U64 R10, R10, 0x3, RZ ;  /* 0x000000030a0a7819 */ /* 0x000fe200000012ff */
[----:B------:R-:W-:Y:S01]  /*ebf0*/  IMAD.X R55, RZ, RZ, R103, P0 ;  /* 0x000000ffff377224 */ /* 0x000fe200000e0667 */
[----:B------:R-:W-:-:S02]  /*ec00*/  LOP3.LUT R22, R179, 0x380, RZ, 0xc0, !PT ;  /* 0x00000380b3167812 */ /* 0x000fc400078ec0ff */
[----:B------:R-:W-:Y:S02]  /*ec10*/  IADD3 R189, P4, R102, 0x8040, RZ ;  /* 0x0000804066bd7810 */ /* 0x000fe40007f9e0ff */
[----:B------:R-:W-:Y:S02]  /*ec20*/  SHF.R.U64 R12, R12, 0x3, RZ ;  /* 0x000000030c0c7819 */ /* 0x000fe400000012ff */
[----:B------:R-:W-:Y:S01]  /*ec30*/  LOP3.LUT R30, R181, 0x380, RZ, 0xc0, !PT ;  /* 0x00000380b51e7812 */ /* 0x000fe200078ec0ff */
[--C-:B------:R-:W-:Y:S01]  /*ec40*/  IMAD.X R63, RZ, RZ, R103.reuse, P4 ;  /* 0x000000ffff3f7224 */ /* 0x100fe200020e0667 */
[C---:B------:R-:W-:Y:S02]  /*ec50*/  IADD3 R191, P3, R102.reuse, 0x8060, RZ ;  /* 0x0000806066bf7810 */ /* 0x040fe40007f7e0ff */
[C---:B------:R-:W-:Y:S02]  /*ec60*/  IADD3 R193, P6, R102.reuse, 0xc000, RZ ;  /* 0x0000c00066c17810 */ /* 0x040fe40007fde0ff */
[C---:B------:R-:W-:Y:S01]  /*ec70*/  IADD3 R6, P5, R102.reuse, 0xc020, RZ ;  /* 0x0000c02066067810 */ /* 0x040fe20007fbe0ff */
[----:B------:R-:W-:Y:S01]  /*ec80*/  IMAD.X R71, RZ, RZ, R103, P3 ;  /* 0x000000ffff477224 */ /* 0x000fe200018e0667 */
[----:B------:R-:W-:-:S02]  /*ec90*/  IADD3 R98, P2, R102, 0xc040, RZ ;  /* 0x0000c04066627810 */ /* 0x000fc40007f5e0ff */
[----:B------:R-:W-:Y:S01]  /*eca0*/  IADD3 R170, P1, R102, 0xc060, RZ ;  /* 0x0000c06066aa7810 */ /* 0x000fe20007f3e0ff */
[--C-:B------:R-:W-:Y:S01]  /*ecb0*/  IMAD.X R95, RZ, RZ, R103.reuse, P5 ;  /* 0x000000ffff5f7224 */ /* 0x100fe200028e0667 */
[----:B------:R-:W-:Y:S01]  /*ecc0*/  SHF.R.U64 R14, R14, 0x3, RZ ;  /* 0x000000030e0e7819 */ /* 0x000fe200000012ff */
[--C-:B------:R-:W-:Y:S01]  /*ecd0*/  IMAD.X R99, RZ, RZ, R103.reuse, P2 ;  /* 0x000000ffff637224 */ /* 0x100fe200010e0667 */
[----:B------:R-:W-:Y:S02]  /*ece0*/  LOP3.LUT R38, R183, 0x380, RZ, 0xc0, !PT ;  /* 0x00000380b7267812 */ /* 0x000fe400078ec0ff */
[----:B------:R-:W-:Y:S01]  /*ecf0*/  LOP3.LUT R102, R9, R102, RZ, 0x3c, !PT ;  /* 0x0000006609667212 */ /* 0x000fe200078e3cff */
[----:B------:R-:W-:Y:S01]  /*ed00*/  IMAD.X R9, RZ, RZ, R103, P1 ;  /* 0x000000ffff097224 */ /* 0x000fe200008e0667 */
        /* <DEDUP_REMOVED lines=14> */
[----:B------:R-:W-:Y:S01]  /*edf0*/  MOV R102, R102 ;  /* 0x0000006600667202 */ /* 0x000fe20000000f00 */
[----:B------:R-:W-:Y:S01]  /*ee00*/  BAR.SYNC.DEFER_BLOCKING 0x1, 0x100 ;  /* 0x0044000000007b1d */ /* 0x000fe20000010000 */
[----:B------:R-:W-:Y:S02]  /*ee10*/  IADD3.X R79, RZ, R103, RZ, P6, !PT ;  /* 0x00000067ff4f7210 */ /* 0x000fe400037fe4ff */
[----:B------:R-:W-:Y:S02]  /*ee20*/  LOP3.LUT R22, R22, R179, RZ, 0x3c, !PT ;  /* 0x000000b316167212 */ /* 0x000fe400078e3cff */
[----:B------:R-:W-:Y:S02]  /*ee30*/  SHF.R.U64 R54, R54, 0x3, RZ ;  /* 0x0000000336367819 */ /* 0x000fe400000012ff */
[----:B------:R-:W-:Y:S02]  /*ee40*/  LOP3.LUT R94, R6, 0x380, RZ, 0xc0, !PT ;  /* 0x00000380065e7812 */ /* 0x000fe400078ec0ff */
[----:B------:R-:W-:-:S02]  /*ee50*/  MOV R10, R10 ;  /* 0x0000000a000a7202 */ /* 0x000fc40000000f00 */
[----:B------:R-:W-:Y:S02]  /*ee60*/  LOP3.LUT R30, R30, R181, RZ, 0x3c, !PT ;  /* 0x000000b51e1e7212 */ /* 0x000fe400078e3cff */
[----:B------:R-:W-:Y:S02]  /*ee70*/  SHF.R.U64 R62, R62, 0x3, RZ ;  /* 0x000000033e3e7819 */ /* 0x000fe400000012ff */
[----:B------:R-:W-:Y:S02]  /*ee80*/  LOP3.LUT R103, R98, 0x380, RZ, 0xc0, !PT ;  /* 0x0000038062677812 */ /* 0x000fe400078ec0ff */
[----:B------:R-:W-:Y:S02]  /*ee90*/  MOV R12, R12 ;  /* 0x0000000c000c7202 */ /* 0x000fe40000000f00 */
[----:B------:R-:W-:Y:S02]  /*eea0*/  LOP3.LUT R38, R38, R183, RZ, 0x3c, !PT ;  /* 0x000000b726267212 */ /* 0x000fe400078e3cff */
[----:B------:R-:W-:-:S02]  /*eeb0*/  SHF.R.U64 R70, R70, 0x3, RZ ;  /* 0x0000000346467819 */ /* 0x000fc400000012ff */
[----:B------:R-:W-:Y:S01]  /*eec0*/  LOP3.LUT R163, R170, 0x380, RZ, 0xc0, !PT ;  /* 0x00000380aaa37812 */ /* 0x000fe200078ec0ff */
[----:B------:R-:W-:Y:S01]  /*eed0*/  STSM.16.M88.4 [R102], R24 ;  /* 0x0000001866007844 */ /* 0x000fe20000000200 */
[----:B------:R-:W-:Y:S02]  /*eee0*/  MOV R14, R14 ;  /* 0x0000000e000e7202 */ /* 0x000fe40000000f00 */
[----:B------:R-:W-:Y:S01]  /*eef0*/  LOP3.LUT R46, R46, R185, RZ, 0x3c, !PT ;  /* 0x000000b92e2e7212 */ /* 0x000fe200078e3cff */
[----:B------:R0:W-:Y:S01]  /*ef00*/  STSM.16.M88.4 [R10], R32 ;  /* 0x000000200a007844 */ /* 0x0001e20000000200 */
[----:B------:R-:W-:Y:S02]  /*ef10*/  SHF.R.U64 R78, R78, 0x3, RZ ;  /* 0x000000034e4e7819 */ /* 0x000fe400000012ff */
[----:B------:R-:W-:Y:S01]  /*ef20*/  MOV R20, R20 ;  /* 0x0000001400147202 */ /* 0x000fe20000000f00 */
[----:B------:R1:W-:Y:S01]  /*ef30*/  STSM.16.M88.4 [R12], R40 ;  /* 0x000000280c007844 */ /* 0x0003e20000000200 */
[----:B------:R-:W-:-:S02]  /*ef40*/  F2FP.BF16.F32.PACK_AB R59, R155, R59 ;  /* 0x0000003b9b3b723e */ /* 0x000fc400000010ff */
[----:B------:R-:W-:Y:S01]  /*ef50*/  F2FP.BF16.F32.PACK_AB R65, R154, R66 ;  /* 0x000000429a41723e */ /* 0x000fe200000010ff */
[----:B------:R1:W-:Y:S01]  /*ef60*/  STSM.16.M88.4 [R14], R48 ;  /* 0x000000300e007844 */ /* 0x0003e20000000200 */
[----:B------:R-:W-:Y:S02]  /*ef70*/  F2FP.BF16.F32.PACK_AB R72, R73, R72 ;  /* 0x000000484948723e */ /* 0x000fe400000010ff */
[----:B------:R-:W-:Y:S01]  /*ef80*/  LOP3.LUT R54, R54, R187, RZ, 0x3c, !PT ;  /* 0x000000bb36367212 */ /* 0x000fe200078e3cff */
[----:B------:R1:W-:Y:S01]  /*ef90*/  STSM.16.M88.4 [R20], R56 ;  /* 0x0000003814007844 */ /* 0x0003e20000000200 */
[----:B------:R-:W-:Y:S02]  /*efa0*/  SHF.R.U64 R29, R94, 0x3, RZ ;  /* 0x000000035e1d7819 */ /* 0x000fe400000012ff */
[----:B------:R-:W-:Y:S02]  /*efb0*/  MOV R22, R22 ;  /* 0x0000001600167202 */ /* 0x000fe40000000f00 */
[----:B------:R-:W-:-:S02]  /*efc0*/  F2FP.BF16.F32.PACK_AB R66, R69, R68 ;  /* 0x000000444542723e */ /* 0x000fc400000010ff */
[----:B------:R-:W-:Y:S02]  /*efd0*/  F2FP.BF16.F32.PACK_AB R67, R153, R67 ;  /* 0x000000439943723e */ /* 0x000fe400000010ff */
[----:B------:R-:W-:Y:S02]  /*efe0*/  F2FP.BF16.F32.PACK_AB R73, R152, R74 ;  /* 0x0000004a9849723e */ /* 0x000fe400000010ff */
[----:B------:R-:W-:Y:S01]  /*eff0*/  F2FP.BF16.F32.PACK_AB R80, R81, R80 ;  /* 0x000000505150723e */ /* 0x000fe200000010ff */
[----:B------:R1:W-:Y:S01]  /*f000*/  STSM.16.M88.4 [R22], R64 ;  /* 0x0000004016007844 */ /* 0x0003e20000000200 */
[----:B------:R-:W-:Y:S02]  /*f010*/  R2UR UR6, R218 ;  /* 0x00000000da0672ca */ /* 0x000fe400000e0000 */
[----:B------:R-:W-:Y:S02]  /*f020*/  R2UR UR4, R216 ;  /* 0x00000000d80472ca */ /* 0x000fe400000e0000 */
[----:B------:R-:W-:-:S02]  /*f030*/  LOP3.LUT R62, R62, R189, RZ, 0x3c, !PT ;  /* 0x000000bd3e3e7212 */ /* 0x000fc400078e3cff */
[----:B------:R-:W-:Y:S02]  /*f040*/  SHF.R.U64 R103, R103, 0x3, RZ ;  /* 0x0000000367677819 */ /* 0x000fe400000012ff */
[----:B------:R-:W-:Y:S02]  /*f050*/  MOV R30, R30 ;  /* 0x0000001e001e7202 */ /* 0x000fe40000000f00 */
[----:B------:R-:W-:Y:S02]  /*f060*/  F2FP.BF16.F32.PACK_AB R74, R77, R76 ;  /* 0x0000004c4d4a723e */ /* 0x000fe400000010ff */
[----:B------:R-:W-:Y:S02]  /*f070*/  F2FP.BF16.F32.PACK_AB R75, R17, R75 ;  /* 0x0000004b114b723e */ /* 0x000fe400000010ff */
[----:B------:R-:W-:Y:S01]  /*f080*/  F2FP.BF16.F32.PACK_AB R81, R3, R82 ;  /* 0x000000520351723e */ /* 0x000fe200000010ff */
[----:B------:R-:W-:Y:S01]  /*f090*/  USHF.L.U64.HI UR11, UR4, 0x2, UR6 ;  /* 0x00000002040b7899 */ /* 0x000fe20008010206 */
[----:B------:R-:W-:Y:S01]  /*f0a0*/  LOP3.LUT R70, R70, R191, RZ, 0x3c, !PT ;  /* 0x000000bf46467212 */ /* 0x000fe200078e3cff */
[----:B------:R1:W-:Y:S01]  /*f0b0*/  STSM.16.M88.4 [R30], R72 ;  /* 0x000000481e007844 */ /* 0x0003e20000000200 */
        /* <DEDUP_REMOVED lines=13> */
[----:B------:R-:W-:Y:S01]  /*f190*/  @UP0 UIADD3 UR6, UP3, UR10, UR8, URZ ;  /* 0x000000080a060290 */ /* 0x000fe2000ff7e03f */
[----:B------:R-:W-:Y:S01]  /*f1a0*/  F2FP.BF16.F32.PACK_AB R85, R91, R90 ;  /* 0x0000005a5b55723e */ /* 0x000fe200000010ff */
[----:B------:R-:W-:Y:S01]  /*f1b0*/  UIADD3.X UR8, UR11, UR7, URZ, UP2, !UPT ;  /* 0x000000070b087290 */ /* 0x000fe200097fe43f */
[----:B------:R-:W-:Y:S01]  /*f1c0*/  F2FP.BF16.F32.PACK_AB R86, R93, R92 ;  /* 0x0000005c5d56723e */ /* 0x000fe200000010ff */
[----:B------:R-:W-:Y:S01]  /*f1d0*/  @UP0 UIADD3.X UR7, UR11, UR9, URZ, UP3, !UPT ;  /* 0x000000090b070290 */ /* 0x000fe20009ffe43f */
[----:B------:R-:W-:-:S02]  /*f1e0*/  F2FP.BF16.F32.PACK_AB R87, R164, R87 ;  /* 0x00000057a457723e */ /* 0x000fc400000010ff */
[----:B------:R-:W-:Y:S02]  /*f1f0*/  F2FP.BF16.F32.PACK_AB R165, R166, R165 ;  /* 0x000000a5a6a5723e */ /* 0x000fe400000010ff */
[----:B------:R-:W-:Y:S01]  /*f200*/  F2FP.BF16.F32.PACK_AB R104, R105, R104 ;  /* 0x000000686968723e */ /* 0x000fe200000010ff */
[----:B------:R1:W-:Y:S01]  /*f210*/  STSM.16.M88.4 [R46], R84 ;  /* 0x000000542e007844 */ /* 0x0003e20000000200 */
[----:B------:R-:W-:Y:S02]  /*f220*/  LOP3.LUT R94, R29, R6, RZ, 0x3c, !PT ;  /* 0x000000061d5e7212 */ /* 0x000fe400078e3cff */
[----:B------:R-:W-:Y:S02]  /*f230*/  MOV R54, R54 ;  /* 0x0000003600367202 */ /* 0x000fe40000000f00 */
[----:B------:R-:W-:Y:S02]  /*f240*/  F2FP.BF16.F32.PACK_AB R164, R97, R96 ;  /* 0x0000006061a4723e */ /* 0x000fe400000010ff */
[----:B------:R-:W-:-:S02]  /*f250*/  F2FP.BF16.F32.PACK_AB R166, R101, R100 ;  /* 0x0000006465a6723e */ /* 0x000fc400000010ff */
[----:B------:R-:W-:Y:S02]  /*f260*/  F2FP.BF16.F32.PACK_AB R167, R168, R167 ;  /* 0x000000a7a8a7723e */ /* 0x000fe400000010ff */
[----:B------:R-:W-:Y:S02]  /*f270*/  F2FP.BF16.F32.PACK_AB R105, R107, R106 ;  /* 0x0000006a6b69723e */ /* 0x000fe400000010ff */
[----:B------:R-:W-:Y:S01]  /*f280*/  F2FP.BF16.F32.PACK_AB R112, R113, R112 ;  /* 0x000000707170723e */ /* 0x000fe200000010ff */
[----:B------:R1:W-:Y:S01]  /*f290*/  STSM.16.M88.4 [R54], R164 ;  /* 0x000000a436007844 */ /* 0x0003e20000000200 */
[----:B------:R-:W-:Y:S02]  /*f2a0*/  LOP3.LUT R98, R103, R98, RZ, 0x3c, !PT ;  /* 0x0000006267627212 */ /* 0x000fe400078e3cff */
[----:B------:R-:W-:Y:S02]  /*f2b0*/  MOV R62, R62 ;  /* 0x0000003e003e7202 */ /* 0x000fe40000000f00 */
        /* <DEDUP_REMOVED lines=16> */
[----:B------:R-:W-:Y:S01]  /*f3c0*/  F2FP.BF16.F32.PACK_AB R136, R137, R136 ;  /* 0x000000888988723e */ /* 0x000fe200000010ff */
[----:B------:R1:W-:Y:S01]  /*f3d0*/  STSM.16.M88.4 [R78], R120 ;  /* 0x000000784e007844 */ /* 0x0003e20000000200 */
[----:B------:R-:W-:Y:S02]  /*f3e0*/  MOV R94, R94 ;  /* 0x0000005e005e7202 */ /* 0x000fe40000000f00 */
[----:B------:R-:W-:Y:S02]  /*f3f0*/  F2FP.BF16.F32.PACK_AB R130, R133, R132 ;  /* 0x000000848582723e */ /* 0x000fe400000010ff */
[----:B------:R-:W-:Y:S02]  /*f400*/  F2FP.BF16.F32.PACK_AB R131, R135, R134 ;  /* 0x000000868783723e */ /* 0x000fe400000010ff */
[----:B------:R-:W-:-:S02]  /*f410*/  F2FP.BF16.F32.PACK_AB R137, R139, R138 ;  /* 0x0000008a8b89723e */ /* 0x000fc400000010ff */
[----:B------:R-:W-:Y:S01]  /*f420*/  F2FP.BF16.F32.PACK_AB R144, R145, R144 ;  /* 0x000000909190723e */ /* 0x000fe200000010ff */
[----:B------:R1:W-:Y:S01]  /*f430*/  STSM.16.M88.4 [R94], R128 ;  /* 0x000000805e007844 */ /* 0x0003e20000000200 */
[----:B------:R-:W-:Y:S02]  /*f440*/  MOV R98, R98 ;  /* 0x0000006200627202 */ /* 0x000fe40000000f00 */
[----:B------:R-:W-:Y:S02]  /*f450*/  F2FP.BF16.F32.PACK_AB R138, R141, R140 ;  /* 0x0000008c8d8a723e */ /* 0x000fe400000010ff */
[----:B------:R-:W-:Y:S02]  /*f460*/  F2FP.BF16.F32.PACK_AB R139, R143, R142 ;  /* 0x0000008e8f8b723e */ /* 0x000fe400000010ff */
[----:B------:R-:W-:Y:S02]  /*f470*/  F2FP.BF16.F32.PACK_AB R145, R147, R146 ;  /* 0x000000929391723e */ /* 0x000fe400000010ff */
[----:B------:R-:W-:Y:S01]  /*f480*/  MOV R6, R8 ;  /* 0x0000000800067202 */ /* 0x000fe20000000f00 */
[----:B------:R1:W-:Y:S01]  /*f490*/  STSM.16.M88.4 [R98], R136 ;  /* 0x0000008862007844 */ /* 0x0003e20000000200 */
[----:B------:R-:W-:-:S02]  /*f4a0*/  F2FP.BF16.F32.PACK_AB R146, R149, R148 ;  /* 0x000000949592723e */ /* 0x000fc400000010ff */
[----:B------:R-:W-:Y:S02]  /*f4b0*/  PLOP3.LUT P1, PT, PT, PT, UP1, 0x80, 0x0 ;  /* 0x000000000000781c */ /* 0x000fe40003f2f018 */
[----:B------:R-:W-:Y:S01]  /*f4c0*/  PLOP3.LUT P2, PT, PT, PT, UP0, 0x80, 0x0 ;  /* 0x000000000000781c */ /* 0x000fe20003f4f008 */
[----:B0-----:R-:W-:Y:S01]  /*f4d0*/  IMAD.U32 R10, RZ, RZ, UR6 ;  /* 0x00000006ff0a7e24 */ /* 0x001fe2000f8e00ff */
[----:B------:R-:W-:Y:S01]  /*f4e0*/  F2FP.BF16.F32.PACK_AB R147, R151, R150 ;  /* 0x000000969793723e */ /* 0x000fe200000010ff */
[----:B------:R-:W-:Y:S02]  /*f4f0*/  IMAD.U32 R8, RZ, RZ, UR4 ;  /* 0x00000004ff087e24 */ /* 0x000fe4000f8e00ff */
[----:B------:R-:W-:Y:S02]  /*f500*/  IMAD.U32 R9, RZ, RZ, UR8 ;  /* 0x00000008ff097e24 */ /* 0x000fe4000f8e00ff */
[----:B------:R1:W-:Y:S01]  /*f510*/  STSM.16.M88.4 [R6], R144 ;  /* 0x0000009006007844 */ /* 0x0003e20000000200 */
[----:B------:R-:W-:Y:S01]  /*f520*/  BAR.SYNC.DEFER_BLOCKING 0x1, 0x100 ;  /* 0x0044000000007b1d */ /* 0x000fe20000010000 */
[----:B------:R-:W-:-:S05]  /*f530*/  IMAD.U32 R11, RZ, RZ, UR7 ;  /* 0x00000007ff0b7e24 */ /* 0x000fca000f8e00ff */
[----:B------:R-:W2:Y:S04]  /*f540*/  @P1 LDG.E R3, desc[UR12][R8.64] ;  /* 0x0000000c08031981 */ /* 0x000ea8000c1e1900 */
[----:B------:R-:W3:Y:S01]  /*f550*/  @P2 LDG.E R10, desc[UR12][R10.64] ;  /* 0x0000000c0a0a2981 */ /* 0x000ee2000c1e1900 */
[----:B------:R-:W-:Y:S01]  /*f560*/  IMAD R13, R212, 0x40, R18 ;  /* 0x00000040d40d7824 */ /* 0x000fe200078e0212 */
[----:B------:R-:W-:Y:S01]  /*f570*/  UMOV UR4, URZ ;  /* 0x0000003f00047c82 */ /* 0x000fe20008000000 */
[----:B------:R-:W-:Y:S02]  /*f580*/  ULDC UR10, c[0x0][0xa88] ;  /* 0x0002a200000a7ab9 */ /* 0x000fe40000000800 */
[----:B------:R-:W-:-:S03]  /*f590*/  IMAD.WIDE R4, R13, 0x2, R4 ;  /* 0x000000020d047825 */ /* 0x000fc600078e0204 */
[----:B------:R-:W-:Y:S02]  /*f5a0*/  IADD3 R21, P0, R4, 0x1000, RZ ;  /* 0x0000100004157810 */ /* 0x000fe40007f1e0ff */
[----:B--2---:R-:W-:Y:S02]  /*f5b0*/  @P1 R2UR UR4, R3 ;  /* 0x00000000030412ca */ /* 0x004fe400000e0000 */
[----:B---3--:R-:W-:Y:S01]  /*f5c0*/  @P2 R2UR UR10, R10 ;  /* 0x000000000a0a22ca */ /* 0x008fe200000e0000 */
[----:B-1----:R-:W-:-:S14]  /*f5d0*/  @P2 BRA `(.L_x_2117) ;  /* 0x00000000001c2947 */ /* 0x002fdc0003800000 */
[----:B------:R-:W-:Y:S05]  /*f5e0*/  @!P1 BRA `(.L_x_2117) ;  /* 0x0000000000189947 */ /* 0x000fea0003800000 */
[----:B------:R-:W-:Y:S02]  /*f5f0*/  ULDC.64 UR6, c[0x0][0x208] ;  /* 0x0000820000067ab9 */ /* 0x000fe40000000a00 */
[----:B------:R-:W2:Y:S04]  /*f600*/  LDG.E R6, desc[UR6][R8.64] ;  /* 0x0000000608067981 */ /* 0x000ea8000c1e1900 */
[----:B------:R-:W3:Y:S01]  /*f610*/  LDG.E R3, desc[UR6][R8.64+0x4] ;  /* 0x0000040608037981 */ /* 0x000ee2000c1e1900 */
[----:B--2---:R-:W-:Y:S02]  /*f620*/  R2UR UR6, R6 ;  /* 0x00000000060672ca */ /* 0x004fe400000e0000 */
[----:B---3--:R-:W-:-:S13]  /*f630*/  R2UR UR10, R3 ;  /* 0x00000000030a72ca */ /* 0x008fda00000e0000 */
[----:B------:R-:W-:-:S12]  /*f640*/  UIADD3 UR10, -UR6, UR10, URZ ;  /* 0x0000000a060a7290 */ /* 0x000fd8000fffe13f */
.L_x_2117:
[----:B------:R-:W-:Y:S01]  /*f650*/  R2UR UR18, R217 ;  /* 0x00000000d91272ca */ /* 0x000fe200000e0000 */
[----:B------:R-:W-:Y:S01]  /*f660*/  ULDC.64 UR12, c[0x0][0xb70] ;  /* 0x0002dc00000c7ab9 */ /* 0x000fe20000000a00 */
[----:B------:R-:W-:Y:S01]  /*f670*/  R2UR UR16, R218 ;  /* 0x00000000da1072ca */ /* 0x000fe200000e0000 */
[----:B------:R-:W-:Y:S01]  /*f680*/  USHF.R.S32.HI UR9, URZ, 0x1f, UR4 ;  /* 0x0000001f3f097899 */ /* 0x000fe20008011404 */
[----:B------:R-:W-:Y:S01]  /*f690*/  R2UR UR15, R216 ;  /* 0x00000000d80f72ca */ /* 0x000fe200000e0000 */
[----:B------:R-:W-:Y:S01]  /*f6a0*/  UMOV UR8, UR4 ;  /* 0x0000000400087c82 */ /* 0x000fe20008000000 */
[----:B------:R-:W-:Y:S01]  /*f6b0*/  R2UR UR17, R219 ;  /* 0x00000000db1172ca */ /* 0x000fe200000e0000 */
[----:B------:R-:W-:Y:S01]  /*f6c0*/  ULDC.64 UR20, c[0x0][0x208] ;  /* 0x0000820000147ab9 */ /* 0x000fe20000000a00 */
[----:B------:R-:W-:Y:S02]  /*f6d0*/  LOP3.LUT R20, R21, 0x380, RZ, 0xc0, !PT ;  /* 0x0000038015147812 */ /* 0x000fe400078ec0ff */
[----:B------:R-:W-:-:S02]  /*f6e0*/  IADD3 R13, P1, R4, 0x2000, RZ ;  /* 0x00002000040d7810 */ /* 0x000fc40007f3e0ff */
[----:B------:R-:W-:Y:S01]  /*f6f0*/  IADD3 R9, P2, R4, 0x3000, RZ ;  /* 0x0000300004097810 */ /* 0x000fe20007f5e0ff */
[----:B------:R-:W-:Y:S01]  /*f700*/  USHF.R.S32.HI UR14, URZ, 0x1f, UR18 ;  /* 0x0000001f3f0e7899 */ /* 0x000fe20008011412 */
[----:B------:R-:W-:Y:S01]  /*f710*/  SHF.R.U64 R20, R20, 0x3, RZ ;  /* 0x0000000314147819 */ /* 0x000fe200000012ff */
[----:B------:R-:W-:Y:S01]  /*f720*/  USEL UR16, UR16, URZ, !UP1 ;  /* 0x0000003f10107287 */ /* 0x000fe2000c800000 */
[----:B------:R-:W-:Y:S01]  /*f730*/  LOP3.LUT R12, R13, 0x380, RZ, 0xc0, !PT ;  /* 0x000003800d0c7812 */ /* 0x000fe200078ec0ff */
[----:B------:R-:W-:Y:S01]  /*f740*/  UIMAD UR11, UR14, UR12, URZ ;  /* 0x0000000c0e0b72a4 */ /* 0x000fe2000f8e023f */
[----:B------:R-:W-:Y:S01]  /*f750*/  LOP3.LUT R8, R9, 0x380, RZ, 0xc0, !PT ;  /* 0x0000038009087812 */ /* 0x000fe200078ec0ff */
[----:B------:R-:W-:Y:S01]  /*f760*/  UIMAD.WIDE.U32 UR6, UR18, UR12, UR8 ;  /* 0x0000000c120672a5 */ /* 0x000fe2000f8e0008 */
[----:B------:R-:W-:Y:S01]  /*f770*/  MOV R10, UR17 ;  /* 0x00000011000a7c02 */ /* 0x000fe20008000f00 */
[----:B------:R-:W-:Y:S01]  /*f780*/  UIMAD UR11, UR18, UR13, UR11 ;  /* 0x0000000d120b72a4 */ /* 0x000fe2000f8e020b */
[----:B------:R-:W-:Y:S01]  /*f790*/  LOP3.LUT R20, R20, R21, RZ, 0x3c, !PT ;  /* 0x0000001514147212 */ /* 0x000fe200078e3cff */
[----:B------:R-:W-:Y:S01]  /*f7a0*/  USEL UR15, UR15, URZ, !UP1 ;  /* 0x0000003f0f0f7287 */ /* 0x000fe2000c800000 */
[----:B------:R-:W-:Y:S01]  /*f7b0*/  SHF.R.U64 R12, R12, 0x3, RZ ;  /* 0x000000030c0c7819 */ /* 0x000fe200000012ff */
[----:B------:R-:W-:Y:S01]  /*f7c0*/  ULDC.64 UR12, c[0x0][0xb78] ;  /* 0x0002de00000c7ab9 */ /* 0x000fe20000000a00 */
[----:B------:R-:W-:Y:S01]  /*f7d0*/  UIADD3 UR7, UR7, UR11, URZ ;  /* 0x0000000b07077290 */ /* 0x000fe2000fffe03f */
[----:B------:R-:W-:Y:S01]  /*f7e0*/  IMAD R10, R10, 0x80, R215 ;  /* 0x000000800a0a7824 */ /* 0x000fe200078e02d7 */
[----:B------:R-:W-:Y:S01]  /*f7f0*/  UIMAD UR8, UR16, UR12, URZ ;  /* 0x0000000c100872a4 */ /* 0x000fe2000f8e023f */
[----:B------:R-:W-:Y:S01]  /*f800*/  SHF.R.U64 R8, R8, 0x3, RZ ;  /* 0x0000000308087819 */ /* 0x000fe200000012ff */
[----:B------:R-:W-:Y:S01]  /*f810*/  UIMAD.WIDE.U32 UR6, UR15, UR12, UR6 ;  /* 0x0000000c0f0672a5 */ /* 0x000fe2000f8e0006 */
[----:B------:R-:W-:Y:S01]  /*f820*/  IMAD.X R21, RZ, RZ, R5, P0 ;  /* 0x000000ffff157224 */ /* 0x000fe200000e0605 */
[----:B------:R-:W-:Y:S01]  /*f830*/  UIMAD UR8, UR15, UR13, UR8 ;  /* 0x0000000d0f0872a4 */ /* 0x000fe2000f8e0208 */
[----:B------:R-:W-:-:S02]  /*f840*/  SHF.R.S32.HI R3, RZ, 0x1f, R10 ;  /* 0x0000001fff037819 */ /* 0x000fc4000001140a */
[----:B------:R-:W-:Y:S01]  /*f850*/  IADD3 R69, P0, R4, 0x8000, RZ ;  /* 0x0000800004457810 */ /* 0x000fe20007f1e0ff */
[----:B------:R-:W-:Y:S01]  /*f860*/  ULDC.64 UR12, c[0x0][0xaa0] ;  /* 0x0002a800000c7ab9 */ /* 0x000fe20000000a00 */
[----:B------:R-:W-:Y:S01]  /*f870*/  IADD3 R6, P3, R10, UR6, RZ ;  /* 0x000000060a067c10 */ /* 0x000fe2000ff7e0ff */
[----:B------:R-:W-:Y:S01]  /*f880*/  IMAD.U32 R14, RZ, RZ, UR8 ;  /* 0x00000008ff0e7e24 */ /* 0x000fe2000f8e00ff */
[----:B------:R-:W-:Y:S01]  /*f890*/  LOP3.LUT R12, R12, R13, RZ, 0x3c, !PT ;  /* 0x0000000d0c0c7212 */ /* 0x000fe200078e3cff */
[--C-:B------:R-:W-:Y:S01]  /*f8a0*/  IMAD.X R13, RZ, RZ, R5.reuse, P1 ;  /* 0x000000ffff0d7224 */ /* 0x100fe200008e0605 */
[----:B------:R-:W-:Y:S01]  /*f8b0*/  LOP3.LUT R8, R8, R9, RZ, 0x3c, !PT ;  /* 0x0000000908087212 */ /* 0x000fe200078e3cff */
[----:B------:R-:W-:Y:S01]  /*f8c0*/  IMAD.X R9, RZ, RZ, R5, P2 ;  /* 0x000000ffff097224 */ /* 0x000fe200010e0605 */
[----:B------:R-:W-:Y:S01]  /*f8d0*/  IADD3.X R3, R3, UR7, R14, P3, !PT ;  /* 0x0000000703037c10 */ /* 0x000fe20009ffe40e */
[----:B------:R-:W-:Y:S01]  /*f8e0*/  ULDC.64 UR6, c[0x0][0xb40] ;  /* 0x0002d00000067ab9 */ /* 0x000fe20000000a00 */
[----:B------:R-:W-:-:S02]  /*f8f0*/  IADD3 R61, P6, R4, 0x4000, RZ ;  /* 0x00004000043d7810 */ /* 0x000fc40007fde0ff */
[----:B------:R-:W-:Y:S02]  /*f900*/  LEA R38, P3, R6, UR6, 0x2 ;  /* 0x0000000606267c11 */ /* 0x000fe4000f8610ff */
[----:B------:R-:W-:Y:S02]  /*f910*/  IADD3 R49, P5, R4, 0x5000, RZ ;  /* 0x0000500004317810 */ /* 0x000fe40007fbe0ff */
[----:B------:R-:W-:Y:S01]  /*f920*/  LEA.HI.X R39, R6, UR7, R3, 0x2, P3 ;  /* 0x0000000706277c11 */ /* 0x000fe200098f1403 */
[----:B------:R-:W-:Y:S01]  /*f930*/  VIADD R3, R10, 0x8 ;  /* 0x000000080a037836 */ /* 0x000fe20000000000 */
[C---:B------:R-:W-:Y:S02]  /*f940*/  IADD3 R33, P4, R4.reuse, 0x6000, RZ ;  /* 0x0000600004217810 */ /* 0x040fe40007f9e0ff */
[C---:B------:R-:W-:Y:S02]  /*f950*/  IADD3 R25, P3, R4.reuse, 0x7000, RZ ;  /* 0x0000700004197810 */ /* 0x040fe40007f7e0ff */
[----:B------:R-:W-:-:S02]  /*f960*/  IADD3 R57, P1, R4, 0x9000, RZ ;  /* 0x0000900004397810 */ /* 0x000fc40007f3e0ff */
[----:B------:R-:W-:Y:S02]  /*f970*/  IADD3 R45, P2, R4, 0xa000, RZ ;  /* 0x0000a000042d7810 */ /* 0x000fe40007f5e0ff */
[----:B------:R-:W-:Y:S02]  /*f980*/  LOP3.LUT R68, R69, 0x380, RZ, 0xc0, !PT ;  /* 0x0000038045447812 */ /* 0x000fe400078ec0ff */
[----:B------:R-:W-:Y:S02]  /*f990*/  LOP3.LUT R60, R61, 0x380, RZ, 0xc0, !PT ;  /* 0x000003803d3c7812 */ /* 0x000fe400078ec0ff */
[----:B------:R-:W-:Y:S02]  /*f9a0*/  LOP3.LUT R48, R49, 0x380, RZ, 0xc0, !PT ;  /* 0x0000038031307812 */ /* 0x000fe400078ec0ff */
[----:B------:R-:W-:Y:S02]  /*f9b0*/  LOP3.LUT R32, R33, 0x380, RZ, 0xc0, !PT ;  /* 0x0000038021207812 */ /* 0x000fe400078ec0ff */
[----:B------:R-:W-:-:S02]  /*f9c0*/  LOP3.LUT R24, R25, 0x380, RZ, 0xc0, !PT ;  /* 0x0000038019187812 */ /* 0x000fc400078ec0ff */
[----:B------:R-:W-:Y:S02]  /*f9d0*/  LOP3.LUT R56, R57, 0x380, RZ, 0xc0, !PT ;  /* 0x0000038039387812 */ /* 0x000fe400078ec0ff */
[----:B------:R-:W-:Y:S02]  /*f9e0*/  LOP3.LUT R44, R45, 0x380, RZ, 0xc0, !PT ;  /* 0x000003802d2c7812 */ /* 0x000fe400078ec0ff */
[----:B------:R-:W-:Y:S02]  /*f9f0*/  SHF.R.U64 R68, R68, 0x3, RZ ;  /* 0x0000000344447819 */ /* 0x000fe400000012ff */
[----:B------:R-:W-:Y:S02]  /*fa00*/  SHF.R.U64 R60, R60, 0x3, RZ ;  /* 0x000000033c3c7819 */ /* 0x000fe400000012ff */
[----:B------:R-:W-:Y:S02]  /*fa10*/  SHF.R.U64 R48, R48, 0x3, RZ ;  /* 0x0000000330307819 */ /* 0x000fe400000012ff */
[----:B------:R-:W-:-:S02]  /*fa20*/  SHF.R.U64 R32, R32, 0x3, RZ ;  /* 0x0000000320207819 */ /* 0x000fc400000012ff */
[----:B------:R-:W-:Y:S02]  /*fa30*/  SHF.R.U64 R24, R24, 0x3, RZ ;  /* 0x0000000318187819 */ /* 0x000fe400000012ff */
[----:B------:R-:W-:Y:S02]  /*fa40*/  SHF.R.U64 R56, R56, 0x3, RZ ;  /* 0x0000000338387819 */ /* 0x000fe400000012ff */
[----:B------:R-:W-:Y:S02]  /*fa50*/  SHF.R.U64 R44, R44, 0x3, RZ ;  /* 0x000000032c2c7819 */ /* 0x000fe400000012ff */
[----:B------:R-:W-:Y:S01]  /*fa60*/  LOP3.LUT R68, R68, R69, RZ, 0x3c, !PT ;  /* 0x0000004544447212 */ /* 0x000fe200078e3cff */
[--C-:B------:R-:W-:Y:S01]  /*fa70*/  IMAD.X R69, RZ, RZ, R5.reuse, P0 ;  /* 0x000000ffff457224 */ /* 0x100fe200000e0605 */
        /* <DEDUP_REMOVED lines=12> */
[----:B------:R-:W-:Y:S02]  /*fb40*/  IADD3.X R25, RZ, R5, RZ, P3, !PT ;  /* 0x00000005ff197210 */ /* 0x000fe40001ffe4ff */
[C---:B------:R-:W-:Y:S02]  /*fb50*/  IADD3 R37, P6, R4.reuse, 0xb000, RZ ;  /* 0x0000b00004257810 */ /* 0x040fe40007fde0ff */
[C---:B------:R-:W-:Y:S02]  /*fb60*/  IADD3 R73, P5, R4.reuse, 0xc000, RZ ;  /* 0x0000c00004497810 */ /* 0x040fe40007fbe0ff */
[----:B------:R-:W-:-:S02]  /*fb70*/  IADD3 R65, P4, R4, 0xd000, RZ ;  /* 0x0000d00004417810 */ /* 0x000fc40007f9e0ff */
[----:B------:R-:W-:Y:S02]  /*fb80*/  IADD3 R53, P3, R4, 0xe000, RZ ;  /* 0x0000e00004357810 */ /* 0x000fe40007f7e0ff */
[----:B------:R-:W-:Y:S02]  /*fb90*/  ISETP.GE.OR P1, PT, R10, UR10, P0 ;  /* 0x0000000a0a007c0c */ /* 0x000fe40008726670 */
[C---:B------:R-:W-:Y:S02]  /*fba0*/  IADD3 R6, P2, R4.reuse, 0xf000, RZ ;  /* 0x0000f00004067810 */ /* 0x040fe40007f5e0ff */
[----:B------:R-:W-:Y:S02]  /*fbb0*/  ISETP.GE.OR P0, PT, R3, UR10, P0 ;  /* 0x0000000a03007c0c */ /* 0x000fe40008706670 */
[----:B------:R-:W-:Y:S02]  /*fbc0*/  LOP3.LUT R11, R4, 0x380, RZ, 0xc0, !PT ;  /* 0x00000380040b7812 */ /* 0x000fe400078ec0ff */
[----:B------:R-:W-:-:S02]  /*fbd0*/  LOP3.LUT R36, R37, 0x380, RZ, 0xc0, !PT ;  /* 0x0000038025247812 */ /* 0x000fc400078ec0ff */
[----:B------:R-:W-:Y:S02]  /*fbe0*/  LOP3.LUT R72, R73, 0x380, RZ, 0xc0, !PT ;  /* 0x0000038049487812 */ /* 0x000fe400078ec0ff */
[----:B------:R-:W-:Y:S01]  /*fbf0*/  LOP3.LUT R64, R65, 0x380, RZ, 0xc0, !PT ;  /* 0x0000038041407812 */ /* 0x000fe200078ec0ff */
[----:B------:R0:W-:Y:S01]  /*fc00*/  @!P1 STG.E desc[UR20][R38.64], R2 ;  /* 0x0000000226009986 */ /* 0x0001e2000c101914 */
[----:B------:R-:W-:Y:S02]  /*fc10*/  LOP3.LUT R52, R53, 0x380, RZ, 0xc0, !PT ;  /* 0x0000038035347812 */ /* 0x000fe400078ec0ff */
[----:B------:R-:W-:Y:S01]  /*fc20*/  LOP3.LUT R3, R6, 0x380, RZ, 0xc0, !PT ;  /* 0x0000038006037812 */ /* 0x000fe200078ec0ff */
[----:B------:R1:W-:Y:S01]  /*fc30*/  @!P0 STG.E desc[UR20][R38.64+0x20], R0 ;  /* 0x0000200026008986 */ /* 0x0003e2000c101914 */
[----:B------:R-:W-:Y:S02]  /*fc40*/  SHF.R.U64 R11, R11, 0x3, RZ ;  /* 0x000000030b0b7819 */ /* 0x000fe400000012ff */
[----:B------:R-:W-:Y:S01]  /*fc50*/  SHF.R.U64 R36, R36, 0x3, RZ ;  /* 0x0000000324247819 */ /* 0x000fe200000012ff */
[----:B------:R-:W-:Y:S01]  /*fc60*/  UIMAD UR6, UR9, UR12, URZ ;  /* 0x0000000c090672a4 */ /* 0x000fe2000f8e023f */
[----:B------:R-:W-:Y:S01]  /*fc70*/  SHF.R.U64 R72, R72, 0x3, RZ ;  /* 0x0000000348487819 */ /* 0x000fe200000012ff */
[----:B------:R-:W5:Y:S01]  /*fc80*/  LD.E.128 R20, desc[UR20][R20.64] ;  /* 0x0000001414147980 */ /* 0x000f62000c101d00 */
[----:B------:R-:W-:-:S02]  /*fc90*/  SHF.R.U64 R64, R64, 0x3, RZ ;  /* 0x0000000340407819 */ /* 0x000fc400000012ff */
[----:B------:R-:W-:Y:S01]  /*fca0*/  IADD3.X R41, RZ, R5, RZ, P2, !PT ;  /* 0x00000005ff297210 */ /* 0x000fe200017fe4ff */
[--C-:B0-----:R-:W-:Y:S01]  /*fcb0*/  IMAD.MOV.U32 R2, RZ, RZ, R18.reuse ;  /* 0x000000ffff027224 */ /* 0x101fe200078e0012 */
[----:B------:R-:W-:Y:S01]  /*fcc0*/  SHF.R.U64 R52, R52, 0x3, RZ ;  /* 0x0000000334347819 */ /* 0x000fe200000012ff */
[----:B------:R-:W5:Y:S01]  /*fcd0*/  LD.E.128 R12, desc[UR20][R12.64] ;  /* 0x000000140c0c7980 */ /* 0x000f62000c101d00 */
[----:B------:R-:W-:Y:S01]  /*fce0*/  SHF.R.U64 R3, R3, 0x3, RZ ;  /* 0x0000000303037819 */ /* 0x000fe200000012ff */
[----:B------:R-:W-:Y:S01]  /*fcf0*/  ULDC.64 UR8, c[0x0][0xae0] ;  /* 0x0002b80000087ab9 */ /* 0x000fe20000000a00 */
[----:B------:R-:W-:Y:S01]  /*fd00*/  LOP3.LUT R4, R11, R4, RZ, 0x3c, !PT ;  /* 0x000000040b047212 */ /* 0x000fe200078e3cff */
[----:B------:R-:W5:Y:S01]  /*fd10*/  LD.E.128 R60, desc[UR20][R60.64] ;  /* 0x000000143c3c7980 */ /* 0x000f62000c101d00 */
        /* <DEDUP_REMOVED lines=8> */
[----:B------:R-:W-:Y:S01]  /*fda0*/  LOP3.LUT R40, R3, R6, RZ, 0x3c, !PT ;  /* 0x0000000603287212 */ /* 0x000fe200078e3cff */
[----:B------:R0:W5:Y:S01]  /*fdb0*/  LD.E.128 R28, desc[UR20][R4.64] ;  /* 0x00000014041c7980 */ /* 0x000162000c101d00 */
[----:B------:R-:W-:Y:S01]  /*fdc0*/  SHF.R.S32.HI R3, RZ, 0x1f, R18 ;  /* 0x0000001fff037819 */ /* 0x000fe20000011412 */
[----:B------:R-:W-:-:S02]  /*fdd0*/  UIMAD UR6, UR4, UR13, UR6 ;  /* 0x0000000d040672a4 */ /* 0x000fc4000f8e0206 */
[----:B------:R-:W5:Y:S04]  /*fde0*/  LD.E.128 R8, desc[UR20][R8.64] ;  /* 0x0000001408087980 */ /* 0x000f68000c101d00 */
[----:B------:R-:W5:Y:S01]  /*fdf0*/  LD.E.128 R48, desc[UR20][R48.64] ;  /* 0x0000001430307980 */ /* 0x000f62000c101d00 */
[----:B0-----:R-:W-:-:S03]  /*fe00*/  IMAD.U32 R5, RZ, RZ, UR12 ;  /* 0x0000000cff057e24 */ /* 0x001fc6000f8e00ff */
[----:B------:R-:W5:Y:S01]  /*fe10*/  LD.E.128 R32, desc[UR20][R32.64] ;  /* 0x0000001420207980 */ /* 0x000f62000c101d00 */
[----:B------:R-:W-:-:S03]  /*fe20*/  IMAD.WIDE.U32 R2, R5, UR4, R2 ;  /* 0x0000000405027c25 */ /* 0x000fc6000f8e0002 */
[----:B------:R-:W5:Y:S04]  /*fe30*/  LD.E.128 R24, desc[UR20][R24.64] ;  /* 0x0000001418187980 */ /* 0x000f68000c101d00 */
[----:B------:R-:W5:Y:S04]  /*fe40*/  LD.E.128 R68, desc[UR20][R68.64] ;  /* 0x0000001444447980 */ /* 0x000f68000c101d00 */
[----:B------:R-:W5:Y:S04]  /*fe50*/  LD.E.128 R56, desc[UR20][R56.64] ;  /* 0x0000001438387980 */ /* 0x000f68000c101d00 */
[----:B------:R-:W5:Y:S04]  /*fe60*/  LD.E.128 R44, desc[UR20][R44.64] ;  /* 0x000000142c2c7980 */ /* 0x000f68000c101d00 */
[----:B-1----:R-:W5:Y:S04]  /*fe70*/  LD.E.128 R36, desc[UR20][R36.64] ;  /* 0x0000001424247980 */ /* 0x002f68000c101d00 */
        /* <DEDUP_REMOVED lines=11> */
[----:B------:R-:W-:Y:S01]  /*ff30*/  VIADD R3, R3, UR6 ;  /* 0x0000000603037c36 */ /* 0x000fe20008000000 */
[----:B------:R-:W-:Y:S01]  /*ff40*/  UIMAD UR10, UR17, -0x80, UR10 ;  /* 0xffffff80110a78a4 */ /* 0x000fe2000f8e020a */
[----:B------:R-:W-:Y:S01]  /*ff50*/  IMAD.U32 R5, RZ, RZ, UR8 ;  /* 0x00000008ff057e24 */ /* 0x000fe2000f8e00ff */
[----:B------:R-:W-:Y:S01]  /*ff60*/  UIMAD UR4, UR18, UR9, UR4 ;  /* 0x00000009120472a4 */ /* 0x000fe2000f8e0204 */
[----:B------:R-:W-:-:S02]  /*ff70*/  ULDC.64 UR6, c[0x0][0xae8] ;  /* 0x0002ba0000067ab9 */ /* 0x000fc40000000a00 */
[----:B------:R-:W-:Y:S01]  /*ff80*/  IMAD.WIDE.U32 R2, R5, UR18, R2 ;  /* 0x0000001205027c25 */ /* 0x000fe2000f8e0002 */
[----:B------:R-:W-:-:S03]  /*ff90*/  ISETP.GE.AND P3, PT, R212, UR10, PT ;  /* 0x0000000ad4007c0c */ /* 0x000fc6000bf66270 */
[----:B------:R-:W-:Y:S01]  /*ffa0*/  VIADD R3, R3, UR4 ;  /* 0x0000000403037c36 */ /* 0x000fe20008000000 */
[----:B------:R-:W-:Y:S01]  /*ffb0*/  UIMAD UR4, UR16, UR6, URZ ;  /* 0x00000006100472a4 */ /* 0x000fe2000f8e023f */
[----:B------:R-:W-:Y:S01]  /*ffc0*/  IADD3 R169, R169, 0x38820, RZ ;  /* 0x00038820a9a97810 */ /* 0x000fe20007ffe0ff */
[----:B------:R-:W-:Y:S02]  /*ffd0*/  IMAD.U32 R77, RZ, RZ, UR6 ;  /* 0x00000006ff4d7e24 */ /* 0x000fe4000f8e00ff */
[C---:B------:R-:W-:Y:S01]  /*ffe0*/  VIADD R5, R212.reuse, 0x60 ;  /* 0x00000060d4057836 */ /* 0x040fe20000000000 */
[----:B------:R-:W-:Y:S02]  /*fff0*/  UIMAD UR4, UR15, UR7, UR4 ;  /* 0x000000070f0472a4 */ /* 0x000fe4000f8e0204 */
[----:B------:R-:W-:Y:S01]  /*10000*/  IMAD.WIDE.U32 R76, R77, UR15, R2 ;  /* 0x0000000f4d4c7c25 */ /* 0x000fe2000f8e0002 */
[----:B------:R-:W-:Y:S02]  /*10010*/  PRMT R169, RZ, 0x654, R169 ;  /* 0x00000654ffa97816 */ /* 0x000fe400000000a9 */
[----:B------:R-:W-:Y:S01]  /*10020*/  ISETP.GE.AND P2, PT, R5, UR10, PT ;  /* 0x0000000a05007c0c */ /* 0x000fe2000bf46270 */
[C---:B------:R-:W-:Y:S01]  /*10030*/  VIADD R4, R212.reuse, 0x40 ;  /* 0x00000040d4047836 */ /* 0x040fe20000000000 */
[--C-:B------:R-:W-:Y:S01]  /*10040*/  SHF.R.S32.HI R213, RZ, 0x1f, R212.reuse ;  /* 0x0000001fffd57819 */ /* 0x100fe200000114d4 */
[----:B------:R-:W-:Y:S01]  /*10050*/  VIADD R0, R212, 0x20 ;  /* 0x00000020d4007836 */ /* 0x000fe20000000000 */
[----:B0-----:R0:W-:Y:S01]  /*10060*/  SYNCS.ARRIVE.TRANS64.RED.A1T0 RZ, [R169+URZ], RZ ;  /* 0x000000ffa9ff79a7 */ /* 0x0011e2000810043f */
[----:B------:R-:W-:Y:S01]  /*10070*/  IMAD.U32 R5, RZ, RZ, UR17 ;  /* 0x00000011ff057e24 */ /* 0x000fe2000f8e00ff */
[----:B------:R-:W-:Y:S01]  /*10080*/  BSSY B1, `(.L_x_2118) ;  /* 0x000001d000017945 */ /* 0x000fe20003800000 */
[----:B------:R-:W-:Y:S01]  /*10090*/  VIADD R81, R77, UR4 ;  /* 0x000000044d517c36 */ /* 0x000fe20008000000 */
[----:B------:R-:W-:Y:S01]  /*100a0*/  ISETP.GE.AND P1, PT, R4, UR10, PT ;  /* 0x0000000a04007c0c */ /* 0x000fe2000bf26270 */
[----:B------:R-:W-:Y:S01]  /*100b0*/  IMAD.WIDE R4, R5, 0x80, R212 ;  /* 0x0000008005047825 */ /* 0x000fe200078e02d4 */
[----:B------:R-:W-:Y:S01]  /*100c0*/  ISETP.GE.AND P0, PT, R0, UR10, PT ;  /* 0x0000000a00007c0c */ /* 0x000fe2000bf06270 */
[----:B------:R-:W-:-:S12]  /*100d0*/  @P3 BRA `(.L_x_2119) ;  /* 0x00000000005c3947 */ /* 0x000fd80003800000 */
[----:B------:R-:W-:Y:S01]  /*100e0*/  ULDC.64 UR6, c[0x0][0xad8] ;  /* 0x0002b60000067ab9 */ /* 0x000fe20000000a00 */
[----:B------:R-:W-:Y:S01]  /*100f0*/  IMAD.MOV.U32 R2, RZ, RZ, R76 ;  /* 0x000000ffff027224 */ /* 0x000fe200078e004c */
[----:B------:R-:W-:Y:S01]  /*10100*/  ULDC UR4, c[0x0][0xa8c] ;  /* 0x0002a30000047ab9 */ /* 0x000fe20000000800 */
[----:B------:R-:W-:Y:S01]  /*10110*/  IMAD R17, R5, UR6, RZ ;  /* 0x0000000605117c24 */ /* 0x000fe2000f8e02ff */
[C---:B------:R-:W-:Y:S01]  /*10120*/  IADD3 R6, R18.reuse, 0xc0, RZ ;  /* 0x000000c012067810 */ /* 0x040fe20007ffe0ff */
[----:B------:R-:W-:Y:S01]  /*10130*/  IMAD.MOV.U32 R3, RZ, RZ, R81 ;  /* 0x000000ffff037224 */ /* 0x000fe200078e0051 */
[C---:B------:R-:W-:Y:S01]  /*10140*/  ISETP.GE.AND P4, PT, R18.reuse, UR4, PT ;  /* 0x0000000412007c0c */ /* 0x040fe2000bf86270 */
[----:B------:R-:W-:Y:S01]  /*10150*/  VIADD R0, R18, 0x40 ;  /* 0x0000004012007836 */ /* 0x000fe20000000000 */
[----:B------:R-:W-:Y:S01]  /*10160*/  ULDC.64 UR8, c[0x0][0x208] ;  /* 0x0000820000087ab9 */ /* 0x000fe20000000a00 */
[----:B------:R-:W-:-:S03]  /*10170*/  IMAD.WIDE.U32 R2, R4, UR6, R2 ;  /* 0x0000000604027c25 */ /* 0x000fc6000f8e0002 */
[----:B------:R-:W-:Y:S01]  /*10180*/  ISETP.GE.AND P3, PT, R0, UR4, PT ;  /* 0x0000000400007c0c */ /* 0x000fe2000bf66270 */
[----:B------:R-:W-:Y:S01]  /*10190*/  IMAD R17, R4, UR7, R17 ;  /* 0x0000000704117c24 */ /* 0x000fe2000f8e0211 */
[----:B------:R-:W-:Y:S01]  /*101a0*/  ULDC.64 UR6, c[0x0][0xa80] ;  /* 0x0002a00000067ab9 */ /* 0x000fe20000000a00 */
[----:B------:R-:W-:Y:S01]  /*101b0*/  VIADD R0, R18, 0x80 ;  /* 0x0000008012007836 */ /* 0x000fe20000000000 */
[----:B------:R-:W-:Y:S01]  /*101c0*/  LEA R78, P6, R2, UR6, 0x1 ;  /* 0x00000006024e7c11 */ /* 0x000fe2000f8c08ff */
[----:B------:R-:W-:-:S03]  /*101d0*/  IMAD.IADD R3, R3, 0x1, R17 ;  /* 0x0000000103037824 */ /* 0x000fc600078e0211 */
[----:B------:R-:W-:Y:S02]  /*101e0*/  ISETP.GE.AND P5, PT, R0, UR4, PT ;  /* 0x0000000400007c0c */ /* 0x000fe4000bfa6270 */
[----:B------:R-:W-:Y:S02]  /*101f0*/  LEA.HI.X R79, R2, UR7, R3, 0x1, P6 ;  /* 0x00000007024f7c11 */ /* 0x000fe4000b0f0c03 */
[----:B------:R-:W-:-:S03]  /*10200*/  ISETP.GE.AND P6, PT, R6, UR4, PT ;  /* 0x0000000406007c0c */ /* 0x000fc6000bfc6270 */
[----:B-----5:R1:W-:Y:S04]  /*10210*/  @!P4 STG.E.128 desc[UR8][R78.64], R28 ;  /* 0x0000001c4e00c986 */ /* 0x0203e8000c101d08 */
[----:B------:R1:W-:Y:S04]  /*10220*/  @!P3 STG.E.128 desc[UR8][R78.64+0x80], R60 ;  /* 0x0000803c4e00b986 */ /* 0x0003e8000c101d08 */
[----:B------:R1:W-:Y:S04]  /*10230*/  @!P5 STG.E.128 desc[UR8][R78.64+0x100], R68 ;  /* 0x000100444e00d986 */ /* 0x0003e8000c101d08 */
[----:B------:R1:W-:Y:S02]  /*10240*/  @!P6 STG.E.128 desc[UR8][R78.64+0x180], R72 ;  /* 0x000180484e00e986 */ /* 0x0003e4000c101d08 */
.L_x_2119:
[----:B------:R-:W-:Y:S05]  /*10250*/  BSYNC B1 ;  /* 0x0000000000017941 */ /* 0x000fea0003800000 */
.L_x_2118:
        /* <DEDUP_REMOVED lines=27> */
.L_x_2121:
[----:B------:R-:W-:Y:S05]  /*10410*/  BSYNC B1 ;  /* 0x0000000000017941 */ /* 0x000fea0003800000 */
.L_x_2120:
[----:B------:R-:W-:Y:S04]  /*10420*/  BSSY B1, `(.L_x_2122) ;  /* 0x000001b000017945 */ /* 0x000fe80003800000 */
[----:B------:R-:W-:Y:S05]  /*10430*/  @P1 BRA `(.L_x_2123) ;  /* 0x0000000000641947 */ /* 0x000fea0003800000 */
[----:B------:R-:W-:Y:S01]  /*10440*/  IADD3 R17, P0, R4, 0x40, RZ ;  /* 0x0000004004117810 */ /* 0x000fe20007f1e0ff */
        /* <DEDUP_REMOVED lines=24> */
.L_x_2123:
[----:B------:R-:W-:Y:S05]  /*105d0*/  BSYNC B1 ;  /* 0x0000000000017941 */ /* 0x000fea0003800000 */
.L_x_2122:
[----:B------:R-:W-:Y:S05]  /*105e0*/  @P2 BRA `(.L_x_2124) ;  /* 0x0000000c00cc2947 */ /* 0x000fea0003800000 */
[----:B---3-5:R-:W-:Y:S01]  /*105f0*/  IADD3 R13, P0, R4, 0x60, RZ ;  /* 0x00000060040d7810 */ /* 0x028fe20007f1e0ff */
[----:B------:R-:W-:Y:S01]  /*10600*/  ULDC.64 UR6, c[0x0][0xad8] ;  /* 0x0002b60000067ab9 */ /* 0x000fe20000000a00 */
[----:B------:R-:W-:Y:S01]  /*10610*/  IADD3 R0, R18, 0x40, RZ ;  /* 0x0000004012007810 */ /* 0x000fe20007ffe0ff */
[----:B------:R-:W-:Y:S01]  /*10620*/  IMAD.MOV.U32 R2, RZ, RZ, R76 ;  /* 0x000000ffff027224 */ /* 0x000fe200078e004c */
[----:B------:R-:W-:Y:S01]  /*10630*/  ULDC UR4, c[0x0][0xa8c] ;  /* 0x0002a30000047ab9 */ /* 0x000fe20000000800 */
[----:B------:R-:W-:Y:S01]  /*10640*/  IMAD.X R4, RZ, RZ, R5, P0 ;  /* 0x000000ffff047224 */ /* 0x000fe200000e0605 */
        /* <DEDUP_REMOVED lines=22> */
.L_x_2116:
[----:B------:R-:W-:Y:S01]  /*107b0*/  R2UR UR8, R218 ;  /* 0x00000000da0872ca */ /* 0x000fe200000e0000 */
[----:B------:R-:W-:Y:S01]  /*107c0*/  ULDC.64 UR6, c[0x0][0xbe0] ;  /* 0x0002f80000067ab9 */ /* 0x000fe20000000a00 */
[----:B------:R-:W-:Y:S01]  /*107d0*/  R2UR UR4, R216 ;  /* 0x00000000d80472ca */ /* 0x000fe200000e0000 */
[----:B------:R-:W-:Y:S01]  /*107e0*/  UISETP.NE.U32.AND UP0, UPT, UR6, URZ, UPT ;  /* 0x0000003f0600728c */ /* 0x000fe2000bf05070 */
[----:B------:R-:W-:-:S03]  /*107f0*/  ULDC.64 UR12, c[0x0][0x208] ;  /* 0x00008200000c7ab9 */ /* 0x000fc60000000a00 */
[----:B------:R-:W-:-:S06]  /*10800*/  UISETP.NE.AND.EX UP1, UPT, UR7, URZ, UPT, UP0 ;  /* 0x0000003f0700728c */ /* 0x000fcc000bf25300 */
[----:B------:R-:W-:Y:S02]  /*10810*/  PLOP3.LUT P2, PT, PT, PT, UP1, 0x80, 0x0 ;  /* 0x000000000000781c */ /* 0x000fe40003f4f018 */
[----:B------:R-:W-:Y:S02]  /*10820*/  USHF.L.U64.HI UR10, UR4, 0x2, UR8 ;  /* 0x00000002040a7899 */ /* 0x000fe40008010208 */
[----:B------:R-:W-:Y:S01]  /*10830*/  USHF.L.U32 UR4, UR4, 0x2, URZ ;  /* 0x0000000204047899 */ /* 0x000fe2000800063f */
[----:B------:R-:W-:-:S03]  /*10840*/  ULDC.64 UR8, c[0x0][0xbd8] ;  /* 0x0002f60000087ab9 */ /* 0x000fc60000000a00 */
[----:B------:R-:W-:Y:S02]  /*10850*/  @UP1 UIADD3 UR6, UP2, UR4, UR6, URZ ;  /* 0x0000000604061290 */ /* 0x000fe4000ff5e03f */
[----:B------:R-:W-:Y:S02]  /*10860*/  UISETP.NE.U32.AND UP0, UPT, UR8, URZ, UPT ;  /* 0x0000003f0800728c */ /* 0x000fe4000bf05070 */
[----:B------:R-:W-:Y:S02]  /*10870*/  @UP1 UIADD3.X UR7, UR10, UR7, URZ, UP2, !UPT ;  /* 0x000000070a071290 */ /* 0x000fe400097fe43f */
[----:B------:R-:W-:Y:S01]  /*10880*/  IMAD.U32 R4, RZ, RZ, UR6 ;  /* 0x00000006ff047e24 */ /* 0x000fe2000f8e00ff */
[----:B------:R-:W-:Y:S02]  /*10890*/  UISETP.NE.AND.EX UP0, UPT, UR9, URZ, UPT, UP0 ;  /* 0x0000003f0900728c */ /* 0x000fe4000bf05300 */
[----:B------:R-:W-:Y:S01]  /*108a0*/  UIADD3 UR4, UP1, UR4, UR8, URZ ;  /* 0x0000000804047290 */ /* 0x000fe2000ff3e03f */
[----:B------:R-:W-:-:S03]  /*108b0*/  IMAD.U32 R5, RZ, RZ, UR7 ;  /* 0x00000007ff057e24 */ /* 0x000fc6000f8e00ff */
[----:B------:R-:W-:Y:S01]  /*108c0*/  PLOP3.LUT P1, PT, PT, PT, UP0, 0x80, 0x0 ;  /* 0x000000000000781c */ /* 0x000fe20003f2f008 */
[----:B------:R-:W-:Y:S01]  /*108d0*/  UIADD3.X UR6, UR10, UR9, URZ, UP1, !UPT ;  /* 0x000000090a067290 */ /* 0x000fe20008ffe43f */
[----:B------:R-:W2:Y:S01]  /*108e0*/  @P2 LDG.E R4, desc[UR12][R4.64] ;  /* 0x0000000c04042981 */ /* 0x000ea2000c1e1900 */
[----:B------:R-:W-:Y:S02]  /*108f0*/  IMAD.MOV.U32 R9, RZ, RZ, RZ ;  /* 0x000000ffff097224 */ /* 0x000fe400078e00ff */
[----:B------:R-:W-:Y:S02]  /*10900*/  IMAD.U32 R2, RZ, RZ, UR4 ;  /* 0x00000004ff027e24 */ /* 0x000fe4000f8e00ff */
[----:B------:R-:W-:Y:S01]  /*10910*/  IMAD.U32 R3, RZ, RZ, UR6 ;  /* 0x00000006ff037e24 */ /* 0x000fe2000f8e00ff */
[----:B------:R-:W-:Y:S01]  /*10920*/  ULDC UR4, c[0x0][0xa88] ;  /* 0x0002a20000047ab9 */ /* 0x000fe20000000800 */
[----:B------:R-:W-:-:S04]  /*10930*/  ISETP.GT.AND P0, PT, R225, 0x7f, PT ;  /* 0x0000007fe100780c */ /* 0x000fc80003f04270 */
[----:B------:R0:W5:Y:S01]  /*10940*/  @P1 LDG.E R9, desc[UR12][R2.64] ;  /* 0x0000000c02091981 */ /* 0x000162000c1e1900 */
[----:B--2---:R-:W-:Y:S01]  /*10950*/  @P2 R2UR UR4, R4 ;  /* 0x00000000040422ca */ /* 0x004fe200000e0000 */
[----:B0-----:R-:W-:-:S14]  /*10960*/  @P2 BRA `(.L_x_2125) ;  /* 0x00000000001c2947 */ /* 0x001fdc0003800000 */
[----:B------:R-:W-:Y:S05]  /*10970*/  @!P1 BRA `(.L_x_2125) ;  /* 0x0000000000189947 */ /* 0x000fea0003800000 */
[----:B------:R-:W-:Y:S02]  /*10980*/  ULDC.64 UR6, c[0x0][0x208] ;  /* 0x0000820000067ab9 */ /* 0x000fe40000000a00 */
[----:B------:R-:W2:Y:S04]  /*10990*/  LDG.E R4, desc[UR6][R2.64] ;  /* 0x0000000602047981 */ /* 0x000ea8000c1e1900 */
[----:B------:R-:W3:Y:S01]  /*109a0*/  LDG.E R0, desc[UR6][R2.64+0x4] ;  /* 0x0000040602007981 */ /* 0x000ee2000c1e1900 */
[----:B--2---:R-:W-:Y:S02]  /*109b0*/  R2UR UR6, R4 ;  /* 0x00000000040672ca */ /* 0x004fe400000e0000 */
[----:B---3--:R-:W-:-:S13]  /*109c0*/  R2UR UR4, R0 ;  /* 0x00000000000472ca */ /* 0x008fda00000e0000 */
[----:B------:R-:W-:-:S12]  /*109d0*/  UIADD3 UR4, -UR6, UR4, URZ ;  /* 0x0000000406047290 */ /* 0x000fd8000fffe13f */
.L_x_2125:
        /* <DEDUP_REMOVED lines=10> */
[----:B------:R-:W0:Y:S01]  /*10a80*/  S2R R2, SR_TID.X ;  /* 0x0000000000027919 */ /* 0x000e220000002100 */
[----:B------:R-:W-:-:S13]  /*10a90*/  R2UR UR6, R219 ;  /* 0x00000000db0672ca */ /* 0x000fda00000e0000 */
[----:B------:R-:W-:-:S05]  /*10aa0*/  MOV R0, UR6 ;  /* 0x0000000600007c02 */ /* 0x000fca0008000f00 */
[----:B0-----:R-:W-:-:S04]  /*10ab0*/  IMAD R0, R0, 0x80, R2 ;  /* 0x0000008000007824 */ /* 0x001fc800078e0202 */
[----:B------:R-:W-:-:S05]  /*10ac0*/  VIADD R0, R0, 0xffffff80 ;  /* 0xffffff8000007836 */ /* 0x000fca0000000000 */
[----:B------:R-:W-:-:S13]  /*10ad0*/  ISETP.GE.AND P0, PT, R0, UR4, PT ;  /* 0x0000000400007c0c */ /* 0x000fda000bf06270 */
[----:B------:R-:W-:Y:S05]  /*10ae0*/  @P0 BRA `(.L_x_2127) ;  /* 0x0000000000540947 */ /* 0x000fea0003800000 */
[----:B------:R-:W-:Y:S01]  /*10af0*/  R2UR UR7, R217 ;  /* 0x00000000d90772ca */ /* 0x000fe200000e0000 */
[----:B------:R-:W-:Y:S01]  /*10b00*/  ULDC.64 UR12, c[0x0][0xb70] ;  /* 0x0002dc00000c7ab9 */ /* 0x000fe20000000a00 */
[C---:B------:R-:W-:Y:S01]  /*10b10*/  IADD3 R2, P0, R0.reuse, R9, RZ ;  /* 0x0000000900027210 */ /* 0x040fe20007f1e0ff */
        /* <DEDUP_REMOVED lines=18> */
.L_x_2127:
[----:B------:R-:W-:Y:S05]  /*10c40*/  BSYNC B1 ;  /* 0x0000000000017941 */ /* 0x000fea0003800000 */
.L_x_2126:
[----:B------:R-:W-:Y:S01]  /*10c50*/  R2UR UR11, R219 ;  /* 0x00000000db0b72ca */ /* 0x000fe200000e0000 */
[----:B------:R-:W-:Y:S01]  /*10c60*/  ULDC.64 UR6, c[0x0][0xaa0] ;  /* 0x0002a80000067ab9 */ /* 0x000fe20000000a00 */
[----:B------:R-:W-:Y:S01]  /*10c70*/  R2UR UR14, R217 ;  /* 0x00000000d90e72ca */ /* 0x000fe200000e0000 */
[----:B------:R-:W-:Y:S01]  /*10c80*/  IMAD.MOV.U32 R2, RZ, RZ, R18 ;  /* 0x000000ffff027224 */ /* 0x000fe200078e0012 */
[----:B0-----:R-:W-:Y:S01]  /*10c90*/  MOV R3, R11 ;  /* 0x0000000b00037202 */ /* 0x001fe20000000f00 */
[----:B------:R-:W-:Y:S01]  /*10ca0*/  IMAD R0, R6, UR6, RZ ;  /* 0x0000000606007c24 */ /* 0x000fe2000f8e02ff */
[----:B------:R-:W-:Y:S01]  /*10cb0*/  ULDC.64 UR12, c[0x0][0xae0] ;  /* 0x0002b800000c7ab9 */ /* 0x000fe20000000a00 */
[C---:B------:R-:W-:Y:S01]  /*10cc0*/  VIADD R4, R212.reuse, 0x40 ;  /* 0x00000040d4047836 */ /* 0x040fe20000000000 */
[----:B------:R-:W-:Y:S01]  /*10cd0*/  BSSY B1, `(.L_x_2128) ;  /* 0x0000031000017945 */ /* 0x000fe20003800000 */
[----:B------:R-:W-:Y:S01]  /*10ce0*/  IMAD.WIDE.U32 R2, R9, UR6, R2 ;  /* 0x0000000609027c25 */ /* 0x000fe2000f8e0002 */
[----:B------:R-:W-:Y:S01]  /*10cf0*/  UIMAD UR6, UR8, UR12, URZ ;  /* 0x0000000c080672a4 */ /* 0x000fe2000f8e023f */
[----:B------:R-:W-:-:S02]  /*10d00*/  IADD3 R6, R212, 0x60, RZ ;  /* 0x00000060d4067810 */ /* 0x000fc40007ffe0ff */
[----:B------:R-:W-:Y:S01]  /*10d10*/  IMAD R9, R9, UR7, R0 ;  /* 0x0000000709097c24 */ /* 0x000fe2000f8e0200 */
[----:B------:R-:W-:Y:S01]  /*10d20*/  UIMAD UR7, UR11, -0x80, UR4 ;  /* 0xffffff800b0778a4 */ /* 0x000fe2000f8e0204 */
[----:B------:R-:W-:Y:S01]  /*10d30*/  IMAD.U32 R5, RZ, RZ, UR12 ;  /* 0x0000000cff057e24 */ /* 0x000fe2000f8e00ff */
[----:B------:R-:W-:Y:S01]  /*10d40*/  UIMAD UR6, UR14, UR13, UR6 ;  /* 0x0000000d0e0672a4 */ /* 0x000fe2000f8e0206 */
[----:B------:R-:W-:Y:S01]  /*10d50*/  IMAD.IADD R3, R3, 0x1, R9 ;  /* 0x0000000103037824 */ /* 0x000fe200078e0209 */
[----:B------:R-:W-:Y:S01]  /*10d60*/  SHF.R.S32.HI R9, RZ, 0x1f, R212 ;  /* 0x0000001fff097819 */ /* 0x000fe200000114d4 */
[----:B------:R-:W-:Y:S01]  /*10d70*/  ULDC.64 UR12, c[0x0][0xae8] ;  /* 0x0002ba00000c7ab9 */ /* 0x000fe20000000a00 */
[----:B------:R-:W-:Y:S01]  /*10d80*/  ISETP.GE.AND P2, PT, R212, UR7, PT ;  /* 0x00000007d4007c0c */ /* 0x000fe2000bf46270 */
[----:B------:R-:W-:Y:S01]  /*10d90*/  IMAD.WIDE.U32 R2, R5, UR14, R2 ;  /* 0x0000000e05027c25 */ /* 0x000fe2000f8e0002 */
[----:B------:R-:W-:Y:S01]  /*10da0*/  UIMAD UR4, UR10, UR12, URZ ;  /* 0x0000000c0a0472a4 */ /* 0x000fe2000f8e023f */
[----:B------:R-:W-:-:S02]  /*10db0*/  ISETP.GE.AND P0, PT, R4, UR7, PT ;  /* 0x0000000704007c0c */ /* 0x000fc4000bf06270 */
[----:B------:R-:W-:Y:S01]  /*10dc0*/  VIADD R3, R3, UR6 ;  /* 0x0000000603037c36 */ /* 0x000fe20008000000 */
[----:B------:R-:W-:Y:S01]  /*10dd0*/  UIMAD UR4, UR9, UR13, UR4 ;  /* 0x0000000d090472a4 */ /* 0x000fe2000f8e0204 */
[----:B------:R-:W-:Y:S02]  /*10de0*/  IMAD.U32 R5, RZ, RZ, UR12 ;  /* 0x0000000cff057e24 */ /* 0x000fe4000f8e00ff */
[----:B------:R-:W-:Y:S02]  /*10df0*/  VIADD R0, R212, 0x20 ;  /* 0x00000020d4007836 */ /* 0x000fe40000000000 */
[----:B------:R-:W-:-:S03]  /*10e00*/  IMAD.WIDE.U32 R4, R5, UR9, R2 ;  /* 0x0000000905047c25 */ /* 0x000fc6000f8e0002 */
[----:B------:R-:W-:Y:S01]  /*10e10*/  ISETP.GE.AND P1, PT, R0, UR7, PT ;  /* 0x0000000700007c0c */ /* 0x000fe2000bf26270 */
[----:B------:R-:W-:Y:S02]  /*10e20*/  IMAD.U32 R11, RZ, RZ, UR11 ;  /* 0x0000000bff0b7e24 */ /* 0x000fe4000f8e00ff */
[----:B------:R-:W-:Y:S02]  /*10e30*/  IMAD.MOV.U32 R8, RZ, RZ, R212 ;  /* 0x000000ffff087224 */ /* 0x000fe400078e00d4 */
[----:B------:R-:W-:Y:S02]  /*10e40*/  VIADD R13, R5, UR4 ;  /* 0x00000004050d7c36 */ /* 0x000fe40008000000 */
        /* <DEDUP_REMOVED lines=10> */
[C---:B------:R-:W-:Y:S01]  /*10ef0*/  VIADD R0, R18.reuse, 0xc0 ;  /* 0x000000c012007836 */ /* 0x040fe20000000000 */
[----:B------:R-:W-:Y:S01]  /*10f00*/  ISETP.GE.AND P3, PT, R18, UR4, PT ;  /* 0x0000000412007c0c */ /* 0x000fe2000bf66270 */
[----:B------:R-:W-:Y:S01]  /*10f10*/  IMAD.MOV.U32 R2, RZ, RZ, R4 ;  /* 0x000000ffff027224 */ /* 0x000fe200078e0004 */
[----:B------:R-:W-:Y:S01]  /*10f20*/  ULDC.64 UR10, c[0x0][0x208] ;  /* 0x00008200000a7ab9 */ /* 0x000fe20000000a00 */
[----:B------:R-:W-:Y:S01]  /*10f30*/  IMAD R11, R8, UR9, R11 ;  /* 0x00000009080b7c24 */ /* 0x000fe2000f8e020b */
[----:B------:R-:W-:Y:S01]  /*10f40*/  ISETP.GE.AND P6, PT, R0, UR4, PT ;  /* 0x0000000400007c0c */ /* 0x000fe2000bfc6270 */
        /* <DEDUP_REMOVED lines=9> */
.L_x_2129:
[----:B------:R-:W-:Y:S05]  /*10fe0*/  BSYNC B1 ;  /* 0x0000000000017941 */ /* 0x000fea0003800000 */
.L_x_2128:
[----:B------:R-:W-:Y:S01]  /*10ff0*/  BSSY B1, `(.L_x_2130) ;  /* 0x000001c000017945 */ /* 0x000fe20003800000 */
[----:B------:R-:W-:-:S03]  /*11000*/  ISETP.GE.AND P2, PT, R6, UR7, PT ;  /* 0x0000000706007c0c */ /* 0x000fc6000bf46270 */
[----:B------:R-:W-:Y:S10]  /*11010*/  @P1 BRA `(.L_x_2131) ;  /* 0x0000000000641947 */ /* 0x000ff40003800000 */
[----:B0-----:R-:W-:Y:S01]  /*11020*/  IADD3 R11, P1, R8, 0x20, RZ ;  /* 0x00000020080b7810 */ /* 0x001fe20007f3e0ff */
        /* <DEDUP_REMOVED lines=24> */
.L_x_2131:
[----:B------:R-:W-:Y:S05]  /*111b0*/  BSYNC B1 ;  /* 0x0000000000017941 */ /* 0x000fea0003800000 */
.L_x_2130:
        /* <DEDUP_REMOVED lines=12> */
[----:B------:R-:W-:Y:S01]  /*11280*/  IADD3 R6, R18, 0xc0, RZ ;  /* 0x000000c012067810 */ /* 0x000fe20007ffe0ff */
[----:B------:R-:W-:Y:S01]  /*11290*/  IMAD R0, R0, UR8, RZ ;  /* 0x0000000800007c24 */ /* 0x000fe2000f8e02ff */
[----:B------:R-:W-:Y:S01]  /*112a0*/  ISETP.GE.AND P1, PT, R18, UR4, PT ;  /* 0x0000000412007c0c */ /* 0x000fe2000bf26270 */
[----:B------:R-:W-:Y:S01]  /*112b0*/  IMAD.WIDE.U32 R2, R11, UR8, R2 ;  /* 0x000000080b027c25 */ /* 0x000fe2000f8e0002 */
[----:B------:R-:W-:Y:S01]  /*112c0*/  ISETP.GE.AND P5, PT, R6, UR4, PT ;  /* 0x0000000406007c0c */ /* 0x000fe2000bfa6270 */
[----:B------:R-:W-:-:S02]  /*112d0*/  ULDC.64 UR10, c[0x0][0x208] ;  /* 0x00008200000a7ab9 */ /* 0x000fc40000000a00 */
        /* <DEDUP_REMOVED lines=9> */
.L_x_2133:
[----:B------:R-:W-:Y:S05]  /*11370*/  BSYNC B1 ;  /* 0x0000000000017941 */ /* 0x000fea0003800000 */
.L_x_2132:
[----:B------:R-:W-:Y:S05]  /*11380*/  @P2 BRA `(.L_x_2124) ;  /* 0x0000000000642947 */ /* 0x000fea0003800000 */
[----:B------:R-:W-:Y:S01]  /*11390*/  IADD3 R5, P0, R8, 0x60, RZ ;  /* 0x0000006008057810 */ /* 0x000fe20007f1e0ff */
[C---:B------:R-:W-:Y:S01]  /*113a0*/  VIADD R0, R18.reuse, 0x40 ;  /* 0x0000004012007836 */ /* 0x040fe20000000000 */
[----:B------:R-:W-:Y:S01]  /*113b0*/  ULDC UR4, c[0x0][0xa8c] ;  /* 0x0002a30000047ab9 */ /* 0x000fe20000000800 */
[----:B------:R-:W-:Y:S01]  /*113c0*/  ULDC.64 UR6, c[0x0][0xad8] ;  /* 0x0002b60000067ab9 */ /* 0x000fe20000000a00 */
[----:B------:R-:W-:Y:S01]  /*113d0*/  IMAD.MOV.U32 R2, RZ, RZ, R4 ;  /* 0x000000ffff027224 */ /* 0x000fe200078e0004 */
[----:B------:R-:W-:Y:S01]  /*113e0*/  ISETP.GE.AND P1, PT, R18, UR4, PT ;  /* 0x0000000412007c0c */ /* 0x000fe2000bf26270 */
[----:B------:R-:W-:Y:S01]  /*113f0*/  IMAD.X R8, RZ, RZ, R9, P0 ;  /* 0x000000ffff087224 */ /* 0x000fe200000e0609 */
[----:B------:R-:W-:Y:S01]  /*11400*/  ISETP.GE.AND P2, PT, R0, UR4, PT ;  /* 0x0000000400007c0c */ /* 0x000fe2000bf46270 */
[----:B------:R-:W-:Y:S01]  /*11410*/  IMAD.MOV.U32 R3, RZ, RZ, R13 ;  /* 0x000000ffff037224 */ /* 0x000fe200078e000d */
[C---:B------:R-:W-:Y:S01]  /*11420*/  IADD3 R0, R18.reuse, 0xc0, RZ ;  /* 0x000000c012007810 */ /* 0x040fe20007ffe0ff */
[----:B------:R-:W-:Y:S01]  /*11430*/  VIADD R4, R18, 0x80 ;  /* 0x0000008012047836 */ /* 0x000fe20000000000 */
[----:B------:R-:W-:Y:S01]  /*11440*/  ULDC.64 UR8, c[0x0][0x208] ;  /* 0x0000820000087ab9 */ /* 0x000fe20000000a00 */
[----:B------:R-:W-:Y:S01]  /*11450*/  IMAD R8, R8, UR6, RZ ;  /* 0x0000000608087c24 */ /* 0x000fe2000f8e02ff */
[----:B------:R-:W-:Y:S01]  /*11460*/  ISETP.GE.AND P4, PT, R0, UR4, PT ;  /* 0x0000000400007c0c */ /* 0x000fe2000bf86270 */
[----:B------:R-:W-:Y:S01]  /*11470*/  IMAD.WIDE.U32 R2, R5, UR6, R2 ;  /* 0x0000000605027c25 */ /* 0x000fe2000f8e0002 */
[----:B------:R-:W-:-:S03]  /*11480*/  ISETP.GE.AND P3, PT, R4, UR4, PT ;  /* 0x0000000404007c0c */ /* 0x000fc6000bf66270 */
        /* <DEDUP_REMOVED lines=9> */
.L_x_2124:
[----:B------:R-:W-:Y:S05]  /*11520*/  BSYNC B0 ;  /* 0x0000000000007941 */ /* 0x000fea0003800000 */
.L_x_2115:
[----:B------:R-:W-:Y:S02]  /*11530*/  ULDC UR4, c[0x0][0xc14] ;  /* 0x0003050000047ab9 */ /* 0x000fe40000000800 */
[----:B------:R-:W-:-:S13]  /*11540*/  ISETP.GE.AND P0, PT, R7, UR4, PT ;  /* 0x0000000407007c0c */ /* 0x000fda000bf06270 */
[----:B------:R-:W-:Y:S05]  /*11550*/  @!P0 BRA `(.L_x_2134) ;  /* 0xfffffef8001c8947 */ /* 0x000fea000383ffff */
[----:B------:R-:W-:Y:S05]  /*11560*/  EXIT ;  /* 0x000000000000794d */ /* 0x000fea0003800000 */
.L_x_2079:
        /* <DEDUP_REMOVED lines=40> */
[----:B------:R-:W-:Y:S01]  /*117f0*/  MOV R6, RZ ;  /* 0x000000ff00067202 */ /* 0x000fe20000000f00 */
        /* <DEDUP_REMOVED lines=21> */
.L_x_2139:
        /* <DEDUP_REMOVED lines=16> */
.L_x_2138:
[----:B------:R-:W-:Y:S05]  /*11a50*/  BSYNC B0 ;  /* 0x0000000000007941 */ /* 0x000fea0003800000 */
.L_x_2137:
        /* <DEDUP_REMOVED lines=25> */
.L_x_2135:
        /* <DEDUP_REMOVED lines=21> */
.L_x_2140:
[----:B-1----:R-:W-:Y:S01]  /*11d40*/  IADD3 R2, RZ, -R3, RZ ;  /* 0x80000003ff027210 */ /* 0x002fe20007ffe0ff */
[----:B---3--:R-:W-:Y:S01]  /*11d50*/  IMAD R16, R16, UR4, R7 ;  /* 0x0000000410107c24 */ /* 0x008fe2000f8e0207 */
[----:B--2---:R-:W-:-:S03]  /*11d60*/  IABS R4, R6 ;  /* 0x0000000600047213 */ /* 0x004fc60000000000 */
        /* <DEDUP_REMOVED lines=18> */
[----:B------:R-:W-:Y:S01]  /*11e90*/  IMAD R4, R8, R9, RZ ;  /* 0x0000000908047224 */ /* 0x000fe200078e02ff */
[----:B------:R-:W-:-:S03]  /*11ea0*/  IADD3 R9, -R9, RZ, RZ ;  /* 0x000000ff09097210 */ /* 0x000fc60007ffe1ff */
        /* <DEDUP_REMOVED lines=27> */
[----:B------:R-:W-:Y:S02]  /*12060*/  @!P0 LOP3.LUT R3, RZ, R8, RZ, 0x33, !PT ;  /* 0x00000008ff038212 */ /* 0x000fe400078e33ff */
[----:B------:R-:W-:Y:S02]  /*12070*/  IADD3 R8, -R8, RZ, RZ ;  /* 0x000000ff08087210 */ /* 0x000fe40007ffe1ff */
[----:B------:R-:W-:-:S03]  /*12080*/  LOP3.LUT R2, RZ, R3, RZ, 0x33, !PT ;  /* 0x00000003ff027212 */ /* 0x000fc600078e33ff */
[----:B------:R-:W-:Y:S02]  /*12090*/  IMAD R18, R3, R8, R4 ;  /* 0x0000000803127224 */ /* 0x000fe400078e0204 */
[----:B------:R-:W-:Y:S01]  /*120a0*/  IMAD.IADD R17, R17, 0x1, R2 ;  /* 0x0000000111117824 */ /* 0x000fe200078e0202 */
[----:B------:R-:W-:Y:S06]  /*120b0*/  BRA `(.L_x_2141) ;  /* 0x00000000000c7947 */ /* 0x000fec0003800000 */
.L_x_2136:
[----:B------:R-:W-:Y:S02]  /*120c0*/  IMAD.MOV.U32 R17, RZ, RZ, RZ ;  /* 0x000000ffff117224 */ /* 0x000fe400078e00ff */
[----:B------:R-:W-:Y:S02]  /*120d0*/  IMAD.U32 R16, RZ, RZ, UR6 ;  /* 0x00000006ff107e24 */ /* 0x000fe4000f8e00ff */
[----:B------:R-:W-:-:S07]  /*120e0*/  IMAD.MOV.U32 R18, RZ, RZ, RZ ;  /* 0x000000ffff127224 */ /* 0x000fce00078e00ff */
.L_x_2141:
[----:B------:R-:W1:Y:S01]  /*120f0*/  S2R R2, SR_TID.X ;  /* 0x0000000000027919 */ /* 0x000e620000002100 */
[----:B------:R-:W-:Y:S01]  /*12100*/  STL [R1+0x20], RZ ;  /* 0x000020ff01007387 */ /* 0x000fe20000100800 */
        /* <DEDUP_REMOVED lines=10> */
[----:B------:R1:W-:Y:S03]  /*121b0*/  STL [R1], RZ ;  /* 0x000000ff01007387 */ /* 0x0003e60000100800 */
[----:B------:R-:W-:Y:S05]  /*121c0*/  @P0 BRA `(.L_x_2142) ;  /* 0x0000004400dc0947 */ /* 0x000fea0003800000 */
[----:B-1----:R-:W-:Y:S01]  /*121d0*/  IMAD.MOV.U32 R0, RZ, RZ, 0x1 ;  /* 0x00000001ff007424 */ /* 0x002fe200078e00ff */
[----:B------:R1:W-:Y:S01]  /*121e0*/  STL [R1], RZ ;  /* 0x000000ff01007387 */ /* 0x0003e20000100800 */
[----:B------:R-:W-:Y:S01]  /*121f0*/  ULDC UR38, c[0x0][0xc] ;  /* 0x0000030000267ab9 */ /* 0x000fe20000000800 */
[----:B------:R-:W-:Y:S02]  /*12200*/  ULDC.64 UR36, c[0x0][0x198] ;  /* 0x0000660000247ab9 */ /* 0x000fe40000000a00 */
[----:B------:R1:W-:Y:S04]  /*12210*/  STL [R1+0x8], R0 ;  /* 0x0000080001007387 */ /* 0x0003e80000100800 */
[----:B------:R1:W-:Y:S02]  /*12220*/  STL [R1+0x20], RZ ;  /* 0x000020ff01007387 */ /* 0x0003e40000100800 */
.L_x_2210:
[----:B--2---:R-:W2:Y:S01]  /*12230*/  LDC.64 R2, c[0x0][0xc60] ;  /* 0x00031800ff027b82 */ /* 0x004ea20000000a00 */
[----:B------:R-:W-:Y:S01]  /*12240*/  ULDC.64 UR4, c[0x0][0x208] ;  /* 0x0000820000047ab9 */ /* 0x000fe20000000a00 */
[----:B--2---:R-:W-:-:S05]  /*12250*/  IMAD.WIDE R2, R19, 0x4, R2 ;  /* 0x0000000413027825 */ /* 0x004fca00078e0202 */
[----:B------:R-:W2:Y:S01]  /*12260*/  LDG.E R5, desc[UR4][R2.64] ;  /* 0x0000000402057981 */ /* 0x000ea2000c1e1900 */
[----:B------:R-:W-:Y:S05]  /*12270*/  YIELD ;  /* 0x0000000000007946 */ /* 0x000fea0003800000 */
[----:B------:R-:W-:Y:S01]  /*12280*/  ULDC.64 UR4, c[0x0][0xa28] ;  /* 0x00028a0000047ab9 */ /* 0x000fe20000000a00 */
[----:B-1----:R-:W-:Y:S01]  /*12290*/  IMAD.MOV.U32 R0, RZ, RZ, RZ ;  /* 0x000000ffff007224 */ /* 0x002fe200078e00ff */
[----:B------:R-:W-:Y:S01]  /*122a0*/  ISETP.NE.U32.AND P0, PT, RZ, UR4, PT ;  /* 0x00000004ff007c0c */ /* 0x000fe2000bf05070 */
[----:B------:R-:W-:Y:S01]  /*122b0*/  ULDC.64 UR8, c[0x0][0x208] ;  /* 0x0000820000087ab9 */ /* 0x000fe20000000a00 */
[----:B------:R-:W-:Y:S01]  /*122c0*/  MOV R6, RZ ;  /* 0x000000ff00067202 */ /* 0x000fe20000000f00 */
[----:B------:R-:W-:Y:S01]  /*122d0*/  ULDC.64 UR6, c[0x0][0xa08] ;  /* 0x0002820000067ab9 */ /* 0x000fe20000000a00 */
[----:B------:R-:W-:-:S02]  /*122e0*/  ISETP.NE.AND.EX P0, PT, RZ, UR5, PT, P0 ;  /* 0x00000005ff007c0c */ /* 0x000fc4000bf05300 */
[----:B--2---:R-:W-:Y:S01]  /*122f0*/  SHF.R.S32.HI R4, RZ, 0x1f, R5 ;  /* 0x0000001fff047819 */ /* 0x004fe20000011405 */
[----:B------:R-:W-:-:S10]  /*12300*/  IMAD.SHL.U32 R11, R5, 0x4, RZ ;  /* 0x00000004050b7824 */ /* 0x000fd400078e00ff */
[C---:B------:R-:W-:Y:S01]  /*12310*/  @P0 LEA R2, P1, R5.reuse, UR4, 0x2 ;  /* 0x0000000405020c11 */ /* 0x040fe2000f8210ff */
[----:B------:R1:W-:Y:S03]  /*12320*/  STL [R1+0x10], R5 ;  /* 0x0000100501007387 */ /* 0x0003e60000100800 */
[C-C-:B------:R-:W-:Y:S01]  /*12330*/  @P0 LEA.HI.X R3, R5.reuse, UR5, R4.reuse, 0x2, P1 ;  /* 0x0000000505030c11 */ /* 0x140fe200088f1404 */
[----:B------:R-:W-:Y:S02]  /*12340*/  ULDC.64 UR4, c[0x0][0xa18] ;  /* 0x0002860000047ab9 */ /* 0x000fe40000000a00 */
[----:B------:R-:W-:Y:S02]  /*12350*/  ISETP.NE.U32.AND P1, PT, RZ, UR4, PT ;  /* 0x00000004ff007c0c */ /* 0x000fe4000bf25070 */
[----:B------:R2:W5:Y:S01]  /*12360*/  @P0 LDG.E R0, desc[UR8][R2.64] ;  /* 0x0000000802000981 */ /* 0x000562000c1e1900 */
[----:B------:R-:W-:-:S02]  /*12370*/  SHF.L.U64.HI R10, R5, 0x2, R4 ;  /* 0x00000002050a7819 */ /* 0x000fc40000010204 */
[----:B------:R-:W-:Y:S01]  /*12380*/  ISETP.NE.AND.EX P1, PT, RZ, UR5, PT, P1 ;  /* 0x00000005ff007c0c */ /* 0x000fe2000bf25310 */
[----:B------:R-:W-:Y:S04]  /*12390*/  STL [R1+0x18], R11 ;  /* 0x0000180b01007387 */ /* 0x000fe80000100800 */
[----:B------:R-:W-:Y:S08]  /*123a0*/  STL [R1+0x1c], R10 ;  /* 0x00001c0a01007387 */ /* 0x000ff00000100800 */
[----:B------:R-:W-:-:S04]  /*123b0*/  @P1 IADD3 R8, P0, R11, UR4, RZ ;  /* 0x000000040b081c10 */ /* 0x000fc8000ff1e0ff */
[C---:B------:R-:W-:Y:S01]  /*123c0*/  @P1 IADD3.X R9, R10.reuse, UR5, RZ, P0, !PT ;  /* 0x000000050a091c10 */ /* 0x040fe200087fe4ff */
[----:B------:R-:W-:Y:S02]  /*123d0*/  ULDC.64 UR4, c[0x0][0xa00] ;  /* 0x0002800000047ab9 */ /* 0x000fe40000000a00 */
[----:B------:R-:W-:Y:S02]  /*123e0*/  ISETP.NE.U32.AND P2, PT, RZ, UR4, PT ;  /* 0x00000004ff007c0c */ /* 0x000fe4000bf45070 */
[C---:B--2---:R-:W-:Y:S02]  /*123f0*/  IADD3 R2, P0, R11.reuse, UR4, RZ ;  /* 0x000000040b027c10 */ /* 0x044fe4000ff1e0ff */
[----:B------:R-:W-:Y:S02]  /*12400*/  ISETP.NE.AND.EX P2, PT, RZ, UR5, PT, P2 ;  /* 0x00000005ff007c0c */ /* 0x000fe4000bf45320 */
[----:B------:R-:W-:Y:S01]  /*12410*/  IADD3.X R3, R10, UR5, RZ, P0, !PT ;  /* 0x000000050a037c10 */ /* 0x000fe200087fe4ff */
[----:B------:R-:W-:Y:S01]  /*12420*/  ULDC UR4, c[0x0][0x288] ;  /* 0x0000a20000047ab9 */ /* 0x000fe20000000800 */
[----:B------:R-:W-:-:S04]  /*12430*/  IADD3 R4, P0, R11, UR6, RZ ;  /* 0x000000060b047c10 */ /* 0x000fc8000ff1e0ff */
[----:B-1----:R-:W-:-:S05]  /*12440*/  IADD3.X R5, R10, UR7, RZ, P0, !PT ;  /* 0x000000070a057c10 */ /* 0x002fca00087fe4ff */
[----:B------:R-:W2:Y:S01]  /*12450*/  @P2 LDG.E R6, desc[UR8][R2.64] ;  /* 0x0000000802062981 */ /* 0x000ea2000c1e1900 */
[----:B------:R-:W-:-:S04]  /*12460*/  ISETP.NE.U32.AND P0, PT, RZ, UR6, PT ;  /* 0x00000006ff007c0c */ /* 0x000fc8000bf05070 */
[----:B------:R-:W-:Y:S01]  /*12470*/  ISETP.NE.AND.EX P0, PT, RZ, UR7, PT, P0 ;  /* 0x00000007ff007c0c */ /* 0x000fe2000bf05300 */
[----:B--2---:R1:W-:Y:S02]  /*12480*/  STL [R1+0x24], R6 ;  /* 0x0000240601007387 */ /* 0x0043e40000100800 */
[----:B-1----:R-:W-:Y:S01]  /*12490*/  IMAD.U32 R6, RZ, RZ, UR4 ;  /* 0x00000004ff067e24 */ /* 0x002fe2000f8e00ff */
[----:B------:R-:W-:Y:S02]  /*124a0*/  ULDC.64 UR4, c[0x0][0x3f8] ;  /* 0x0000fe0000047ab9 */ /* 0x000fe40000000a00 */
[----:B------:R-:W-:-:S03]  /*124b0*/  UISETP.NE.U32.AND UP0, UPT, UR4, URZ, UPT ;  /* 0x0000003f0400728c */ /* 0x000fc6000bf05070 */
[----:B------:R-:W-:Y:S01]  /*124c0*/  ULDC UR4, c[0x0][0x404] ;  /* 0x0001010000047ab9 */ /* 0x000fe20000000800 */
[----:B------:R-:W-:Y:S01]  /*124d0*/  UISETP.NE.AND.EX UP0, UPT, UR5, URZ, UPT, UP0 ;  /* 0x0000003f0500728c */ /* 0x000fe2000bf05300 */
[----:B------:R1:W5:Y:S02]  /*124e0*/  @P1 LDG.E R6, desc[UR8][R8.64] ;  /* 0x0000000808061981 */ /* 0x000364000c1e1900 */
[----:B------:R-:W-:Y:S01]  /*124f0*/  ULDC UR5, c[0x0][0x2e0] ;  /* 0x0000b80000057ab9 */ /* 0x000fe20000000800 */
[----:B------:R-:W-:-:S04]  /*12500*/  USEL UR4, UR4, 0x1, UP0 ;  /* 0x0000000104047887 */ /* 0x000fc80008000000 */
[----:B------:R-:W-:-:S06]  /*12510*/  UIMAD UR4, UR4, UR5, URZ ;  /* 0x00000005040472a4 */ /* 0x000fcc000f8e023f */
[----:B------:R-:W-:Y:S01]  /*12520*/  IMAD.U32 R7, RZ, RZ, UR4 ;  /* 0x00000004ff077e24 */ /* 0x000fe2000f8e00ff */
[----:B-1----:R-:W-:Y:S06]  /*12530*/  @P1 BRA `(.L_x_2143) ;  /* 0x0000000000141947 */ /* 0x002fec0003800000 */
[----:B------:R-:W-:Y:S05]  /*12540*/  @!P2 BRA `(.L_x_2143) ;  /* 0x000000000010a947 */ /* 0x000fea0003800000 */
[----:B------:R-:W-:Y:S02]  /*12550*/  ULDC.64 UR4, c[0x0][0x208] ;  /* 0x0000820000047ab9 */ /* 0x000fe40000000a00 */
[----:B-----5:R-:W2:Y:S04]  /*12560*/  LDG.E R6, desc[UR4][R2.64] ;  /* 0x0000000402067981 */ /* 0x020ea8000c1e1900 */
[----:B------:R-:W2:Y:S02]  /*12570*/  LDG.E R9, desc[UR4][R2.64+0x4] ;  /* 0x0000040402097981 */ /* 0x000ea4000c1e1900 */
[----:B--2---:R-:W-:-:S07]  /*12580*/  IMAD.IADD R6, R9, 0x1, -R6 ;  /* 0x0000000109067824 */ /* 0x004fce00078e0a06 */
.L_x_2143:
[----:B------:R-:W-:Y:S01]  /*12590*/  IMAD.MOV.U32 R3, RZ, RZ, RZ ;  /* 0x000000ffff037224 */ /* 0x000fe200078e00ff */
[----:B------:R-:W-:-:S05]  /*125a0*/  ULDC.64 UR4, c[0x0][0x208] ;  /* 0x0000820000047ab9 */ /* 0x000fca0000000a00 */
[----:B------:R-:W2:Y:S01]  /*125b0*/  @P0 LDG.E R3, desc[UR4][R4.64] ;  /* 0x0000000404030981 */ /* 0x000ea2000c1e1900 */
[----:B------:R-:W-:Y:S02]  /*125c0*/  ULDC.64 UR4, c[0x0][0xa20] ;  /* 0x0002880000047ab9 */ /* 0x000fe40000000a00 */
[----:B------:R-:W-:-:S04]  /*125d0*/  ISETP.NE.U32.AND P1, PT, RZ, UR4, PT ;  /* 0x00000004ff007c0c */ /* 0x000fc8000bf25070 */
[----:B------:R-:W-:Y:S01]  /*125e0*/  ISETP.NE.AND.EX P1, PT, RZ, UR5, PT, P1 ;  /* 0x00000005ff007c0c */ /* 0x000fe2000bf25310 */
[----:B--2--5:R-:W-:-:S05]  /*125f0*/  IMAD.IADD R2, R3, 0x1, R0 ;  /* 0x0000000103027824 */ /* 0x024fca00078e0200 */
[----:B------:R1:W-:Y:S07]  /*12600*/  STL [R1+0x4], R2 ;  /* 0x0000040201007387 */ /* 0x0003ee0000100800 */
[----:B------:R-:W-:Y:S05]  /*12610*/  @!P1 BRA `(.L_x_2144) ;  /* 0x0000000000149947 */ /* 0x000fea0003800000 */
[----:B-1----:R-:W-:Y:S01]  /*12620*/  IADD3 R2, P0, R11, UR4, RZ ;  /* 0x000000040b027c10 */ /* 0x002fe2000ff1e0ff */
[----:B------:R-:W-:-:S03]  /*12630*/  ULDC.64 UR6, c[0x0][0x208] ;  /* 0x0000820000067ab9 */ /* 0x000fc60000000a00 */
[----:B------:R-:W-:-:S05]  /*12640*/  IADD3.X R3, R10, UR5, RZ, P0, !PT ;  /* 0x000000050a037c10 */ /* 0x000fca00087fe4ff */
[----:B------:R2:W5:Y:S01]  /*12650*/  LDG.E R7, desc[UR6][R2.64] ;  /* 0x0000000602077981 */ /* 0x000562000c1e1900 */
[----:B------:R-:W-:Y:S05]  /*12660*/  BRA `(.L_x_2145) ;  /* 0x0000000000147947 */ /* 0x000fea0003800000 */
.L_x_2144:
[----:B------:R-:W-:Y:S05]  /*12670*/  @!P0 BRA `(.L_x_2145) ;  /* 0x0000000000108947 */ /* 0x000fea0003800000 */
[----:B------:R-:W-:Y:S02]  /*12680*/  ULDC.64 UR4, c[0x0][0x208] ;  /* 0x0000820000047ab9 */ /* 0x000fe40000000a00 */
[----:B------:R-:W2:Y:S04]  /*12690*/  LDG.E R7, desc[UR4][R4.64] ;  /* 0x0000000404077981 */ /* 0x000ea8000c1e1900 */
[----:B-1----:R-:W2:Y:S02]  /*126a0*/  LDG.E R2, desc[UR4][R4.64+0x4] ;  /* 0x0000040404027981 */ /* 0x002ea4000c1e1900 */
[----:B--2---:R-:W-:-:S07]  /*126b0*/  IMAD.IADD R7, R2, 0x1, -R7 ;  /* 0x0000000102077824 */ /* 0x004fce00078e0a07 */
.L_x_2145:
[----:B-----5:R-:W-:Y:S01]  /*126c0*/  IMAD.IADD R7, R7, 0x1, -R0 ;  /* 0x0000000107077824 */ /* 0x020fe200078e0a00 */
[----:B------:R-:W-:Y:S01]  /*126d0*/  LEA R0, R17, 0xcf, 0x7 ;  /* 0x000000cf11007811 */ /* 0x000fe200078e38ff */
[----:B------:R-:W-:Y:S03]  /*126e0*/  BSSY B6, `(.L_x_2146) ;  /* 0x0000361000067945 */ /* 0x000fe60003800000 */
[C---:B------:R-:W-:Y:S01]  /*126f0*/  IADD3 R0, R7.reuse, R0, -R6 ;  /* 0x0000000007007210 */ /* 0x040fe20007ffe806 */
[----:B------:R-:W-:-:S04]  /*12700*/  VIADD R7, R7, 0x4f ;  /* 0x0000004f07077836 */ /* 0x000fc80000000000 */
[----:B------:R-:W-:-:S04]  /*12710*/  IMAD.HI R7, R7, 0x66666667, RZ ;  /* 0x6666666707077827 */ /* 0x000fc800078e02ff */
[----:B-12---:R-:W-:Y:S01]  /*12720*/  IMAD.HI R2, R0, 0x66666667, RZ ;  /* 0x6666666700027827 */ /* 0x006fe200078e02ff */
[----:B------:R-:W-:-:S04]  /*12730*/  SHF.R.U32.HI R0, RZ, 0x1f, R7 ;  /* 0x0000001fff007819 */ /* 0x000fc80000011607 */
[----:B------:R-:W-:Y:S02]  /*12740*/  SHF.R.U32.HI R3, RZ, 0x1f, R2 ;  /* 0x0000001fff037819 */ /* 0x000fe40000011602 */
[----:B------:R-:W-:Y:S02]  /*12750*/  LEA.HI.SX32 R0, R7, R0, 0x1b ;  /* 0x0000000007007211 */ /* 0x000fe400078fdaff */
[----:B------:R-:W-:-:S04]  /*12760*/  LEA.HI.SX32 R3, R2, R3, 0x1b ;  /* 0x0000000302037211 */ /* 0x000fc800078fdaff */
[----:B------:R-:W-:-:S04]  /*12770*/  VIMNMX R4, R0, R3, PT ;  /* 0x0000000300047248 */ /* 0x000fc80003fe0100 */
[----:B------:R-:W-:Y:S01]  /*12780*/  ISETP.GT.AND P0, PT, R4, RZ, PT ;  /* 0x000000ff0400720c */ /* 0x000fe20003f04270 */
[----:B------:R1:W-:-:S12]  /*12790*/  STL [R1+0x14], R4 ;  /* 0x0000140401007387 */ /* 0x0003d80000100800 */
[----:B-1----:R-:W-:Y:S05]  /*127a0*/  @P0 BRA `(.L_x_2147) ;  /* 0x0000000000480947 */ /* 0x002fea0003800000 */
[----:B------:R-:W1:Y:S02]  /*127b0*/  S2R R4, SR_TID.X ;  /* 0x0000000000047919 */ /* 0x000e640000002100 */
        /* <DEDUP_REMOVED lines=15> */
[----:B-1----:R-:W-:Y:S01]  /*128b0*/  IADD3 R16, R0, UR38, R7 ;  /* 0x0000002600107c10 */ /* 0x002fe2000fffe007 */
[----:B------:R-:W-:Y:S06]  /*128c0*/  BRA `(.L_x_2148) ;  /* 0x0000003400087947 */ /* 0x000fec0003800000 */
.L_x_2147:
[----:B------:R-:W1:Y:S01]  /*128d0*/  S2R R3, SR_CgaCtaId ;  /* 0x0000000000037919 */ /* 0x000e620000008800 */
[----:B------:R-:W-:-:S04]  /*128e0*/  MOV R0, 0x400 ;  /* 0x0000040000007802 */ /* 0x000fc80000000f00 */
[----:B-1----:R-:W-:-:S04]  /*128f0*/  LEA R2, R3, R0, 0x18 ;  /* 0x0000000003027211 */ /* 0x002fc800078ec0ff */
[----:B------:R-:W-:Y:S01]  /*12900*/  IADD3 R0, R2, 0x24400, RZ ;  /* 0x0002440002007810 */ /* 0x000fe20007ffe0ff */
[----:B------:R1:W-:Y:S03]  /*12910*/  STL [R1+0xc], R2 ;  /* 0x00000c0201007387 */ /* 0x0003e60000100800 */
[----:B------:R-:W-:-:S13]  /*12920*/  LOP3.LUT P0, RZ, R0, 0x3ff, RZ, 0xc0, !PT ;  /* 0x000003ff00ff7812 */ /* 0x000fda000780c0ff */
[----:B-1----:R-:W-:Y:S05]  /*12930*/  @!P0 BRA `(.L_x_2149) ;  /* 0x0000000000408947 */ /* 0x002fea0003800000 */
[----:B------:R-:W-:Y:S01]  /*12940*/  MOV R2, 0x0 ;  /* 0x0000000000027802 */ /* 0x000fe20000000f00 */
[----:B------:R-:W-:Y:S01]  /*12950*/  ULDC.64 UR6, c[0x4][0xa8] ;  /* 0x01002a0000067ab9 */ /* 0x000fe20000000a00 */
[----:B------:R-:W-:Y:S01]  /*12960*/  ULDC.64 UR8, c[0x4][0xb0] ;  /* 0x01002c0000087ab9 */ /* 0x000fe20000000a00 */
[----:B------:R-:W-:Y:S01]  /*12970*/  ULDC.64 UR4, c[0x4][0x8] ;  /* 0x0100020000047ab9 */ /* 0x000fe20000000a00 */
[----:B------:R-:W-:Y:S01]  /*12980*/  IMAD.U32 R4, RZ, RZ, UR6 ;  /* 0x00000006ff047e24 */ /* 0x000fe2000f8e00ff */
[----:B0-----:R-:W-:Y:S01]  /*12990*/  MOV R13, RZ ;  /* 0x000000ff000d7202 */ /* 0x001fe20000000f00 */
[----:B------:R-:W0:Y:S01]  /*129a0*/  LDC.64 R2, c[0x4][R2] ;  /* 0x0100000002027b82 */ /* 0x000e220000000a00 */
[----:B------:R-:W-:Y:S02]  /*129b0*/  IMAD.U32 R5, RZ, RZ, UR7 ;  /* 0x00000007ff057e24 */ /* 0x000fe4000f8e00ff */
[----:B------:R-:W-:Y:S02]  /*129c0*/  IMAD.U32 R6, RZ, RZ, UR8 ;  /* 0x00000008ff067e24 */ /* 0x000fe4000f8e00ff */
[----:B------:R-:W-:-:S02]  /*129d0*/  IMAD.U32 R7, RZ, RZ, UR9 ;  /* 0x00000009ff077e24 */ /* 0x000fc4000f8e00ff */
[----:B------:R-:W-:Y:S02]  /*129e0*/  IMAD.U32 R10, RZ, RZ, UR4 ;  /* 0x00000004ff0a7e24 */ /* 0x000fe4000f8e00ff */
[----:B------:R-:W-:Y:S02]  /*129f0*/  IMAD.U32 R11, RZ, RZ, UR5 ;  /* 0x00000005ff0b7e24 */ /* 0x000fe4000f8e00ff */
[----:B------:R-:W-:Y:S02]  /*12a00*/  IMAD.MOV.U32 R8, RZ, RZ, 0x70 ;  /* 0x00000070ff087424 */ /* 0x000fe400078e00ff */
[----:B------:R-:W-:-:S07]  /*12a10*/  IMAD.MOV.U32 R12, RZ, RZ, 0x1 ;  /* 0x00000001ff0c7424 */ /* 0x000fce00078e00ff */
[----:B------:R-:W-:-:S07]  /*12a20*/  LEPC R20, `(.L_x_2149) ;  /* 0x000000001014794e */ /* 0x000fce0000000000 */
[----:B0-----:R-:W-:Y:S05]  /*12a30*/  CALL.ABS.NOINC R2 ;  /* 0x0000000002007343 */ /* 0x001fea0003c00000 */
.L_x_2149:
        /* <DEDUP_REMOVED lines=17> */
[----:B01----:R-:W-:-:S07]  /*12b50*/  IMAD.MOV.U32 R13, RZ, RZ, RZ ;  /* 0x000000ffff0d7224 */ /* 0x003fce00078e00ff */
[----:B------:R-:W-:-:S07]  /*12b60*/  LEPC R20, `(.L_x_2151) ;  /* 0x000000001014794e */ /* 0x000fce0000000000 */
[----:B--2---:R-:W-:Y:S05]  /*12b70*/  CALL.ABS.NOINC R2 ;  /* 0x0000000002007343 */ /* 0x004fea0003c00000 */
.L_x_2151:
        /* <DEDUP_REMOVED lines=16> */
.L_x_2150:
        /* <DEDUP_REMOVED lines=18> */
[----:B------:R-:W1:Y:S01]  /*12da0*/  LDC R0, c[0x0][0x428] ;  /* 0x00010a00ff007b82 */ /* 0x000e620000000800 */
[----:B----4-:R-:W-:-:S06]  /*12db0*/  IMAD.MOV.U32 R4, RZ, RZ, R7 ;  /* 0x000000ffff047224 */ /* 0x010fcc00078e0007 */
[----:B------:R2:W5:Y:S01]  /*12dc0*/  @P0 LDG.E R4, desc[UR6][R2.64] ;  /* 0x0000000602040981 */ /* 0x000562000c1e1900 */
[----:B------:R-:W-:Y:S01]  /*12dd0*/  IMAD R17, R17, 0x80, R8 ;  /* 0x0000008011117824 */ /* 0x000fe200078e0208 */
[----:B------:R-:W-:Y:S02]  /*12de0*/  PLOP3.LUT P1, PT, P6, PT, PT, 0x8, 0x0 ;  /* 0x000000000000781c */ /* 0x000fe4000372e170 */
[----:B-1----:R-:W-:Y:S01]  /*12df0*/  ISETP.NE.AND P0, PT, R0, 0x1, PT ;  /* 0x000000010000780c */ /* 0x002fe20003f05270 */
[----:B------:R-:W-:-:S12]  /*12e00*/  IMAD.MOV.U32 R0, RZ, RZ, R18 ;  /* 0x000000ffff007224 */ /* 0x000fd800078e0012 */
[----:B------:R-:W1:Y:S08]  /*12e10*/  @P0 LDC R5, c[0x0][0x42c] ;  /* 0x00010b00ff050b82 */ /* 0x000e700000000800 */
[----:B------:R-:W3:Y:S01]  /*12e20*/  @P0 LDC R6, c[0x0][0x430] ;  /* 0x00010c00ff060b82 */ /* 0x000ee20000000800 */
[----:B-1----:R-:W-:-:S05]  /*12e30*/  @P0 IMAD.HI.U32 R5, R18, R5, RZ ;  /* 0x0000000512050227 */ /* 0x002fca00078e00ff */
[----:B---3--:R-:W-:Y:S02]  /*12e40*/  @P0 SHF.R.U32.HI R0, RZ, R6, R5 ;  /* 0x00000006ff000219 */ /* 0x008fe40000011605 */
[----:B------:R-:W-:-:S04]  /*12e50*/  ISETP.NE.U32.AND P0, PT, RZ, UR4, PT ;  /* 0x00000004ff007c0c */ /* 0x000fc8000bf05070 */
[----:B------:R-:W-:-:S04]  /*12e60*/  ISETP.NE.AND.EX P0, PT, RZ, UR5, PT, P0 ;  /* 0x00000005ff007c0c */ /* 0x000fc8000bf05300 */
[----:B--2---:R-:W-:-:S09]  /*12e70*/  SEL R7, R7, RZ, !P0 ;  /* 0x000000ff07077207 */ /* 0x004fd20004000000 */
.L_x_2152:
        /* <DEDUP_REMOVED lines=16> */
.L_x_2153:
        /* <DEDUP_REMOVED lines=15> */
.L_x_2154:
        /* <DEDUP_REMOVED lines=15> */
.L_x_2155:
        /* <DEDUP_REMOVED lines=18> */
.L_x_2226:
[----:B------:R-:W-:Y:S01]  /*13280*/  UMOV UR4, 0xffffffff ;  /* 0xffffffff00047882 */ /* 0x000fe20000000000 */
[----:B0-----:R-:W-:Y:S02]  /*13290*/  SHF.R.S32.HI R13, RZ, 0x1f, R4 ;  /* 0x0000001fff0d7819 */ /* 0x001fe40000011404 */
[----:B------:R-:W-:Y:S05]  /*132a0*/  BRA.DIV UR4, `(.L_x_2157) ;  /* 0x0000003e04807947 */ /* 0x000fea000b800000 */
[----:B------:R-:W-:-:S13]  /*132b0*/  ELECT P6, URZ, PT ;  /* 0x00000000003f782f */ /* 0x000fda00038c0000 */
.L_x_2229:
[----:B------:R-:W-:Y:S05]  /*132c0*/  @!P6 BRA `(.L_x_2158) ;  /* 0x00000004003ce947 */ /* 0x000fea0003800000 */
[----:B------:R-:W-:-:S04]  /*132d0*/  ISETP.NE.U32.AND P0, PT, R2, RZ, PT ;  /* 0x000000ff0200720c */ /* 0x000fc80003f05070 */
        /* <DEDUP_REMOVED lines=10> */
[--C-:B------:R-:W-:Y:S01]  /*13380*/  SHF.R.S32.HI R9, RZ, 0x1f, R6.reuse ;  /* 0x0000001fff097819 */ /* 0x100fe20000011406 */
[----:B------:R-:W-:-:S04]  /*13390*/  IMAD.MOV R8, RZ, RZ, -R6 ;  /* 0x000000ffff087224 */ /* 0x000fc800078e0a06 */
[----:B------:R-:W-:Y:S02]  /*133a0*/  IMAD R5, R10, R8, R5 ;  /* 0x000000080a057224 */ /* 0x000fe400078e0205 */
[----:B------:R-:W-:-:S04]  /*133b0*/  IMAD R8, R13, UR4, RZ ;  /* 0x000000040d087c24 */ /* 0x000fc8000f8e02ff */
[----:B------:R-:W-:Y:S02]  /*133c0*/  IMAD R10, R4, UR5, R8 ;  /* 0x00000005040a7c24 */ /* 0x000fe4000f8e0208 */
[----:B------:R-:W-:-:S04]  /*133d0*/  IMAD.MOV.U32 R8, RZ, RZ, R6 ;  /* 0x000000ffff087224 */ /* 0x000fc800078e0006 */
[----:B------:R-:W-:-:S05]  /*133e0*/  IMAD.WIDE.U32 R8, R4, UR4, R8 ;  /* 0x0000000404087c25 */ /* 0x000fca000f8e0008 */
[----:B------:R-:W-:Y:S02]  /*133f0*/  IADD3 R6, R9, R10, RZ ;  /* 0x0000000a09067210 */ /* 0x000fe40007ffe0ff */
[----:B------:R-:W-:-:S04]  /*13400*/  LEA R10, P0, R8, R2, 0x2 ;  /* 0x00000002080a7211 */ /* 0x000fc800078010ff */
[----:B------:R-:W-:-:S05]  /*13410*/  LEA.HI.X R11, R8, R3, R6, 0x2, P0 ;  /* 0x00000003080b7211 */ /* 0x000fca00000f1406 */
[----:B------:R0:W5:Y:S04]  /*13420*/  LDG.E R6, desc[UR6][R10.64] ;  /* 0x000000060a067981 */ /* 0x000168000c1e1900 */
.L_x_2159:
        /* <DEDUP_REMOVED lines=9> */
.L_x_2230:
        /* <DEDUP_REMOVED lines=11> */
.L_x_2161:
        /* <DEDUP_REMOVED lines=18> */
[----:B------:R-:W-:-:S04]  /*13690*/  UIMAD UR11, UR11, 0x50, UR5 ;  /* 0x000000500b0b78a4 */ /* 0x000fc8000f8e0205 */
        /* <DEDUP_REMOVED lines=18> */
.L_x_2158:
[----:B------:R-:W2:Y:S01]  /*137c0*/  LDL.LU R11, [R1+0x20] ;  /* 0x00002000010b7983 */ /* 0x000ea20000300800 */
[----:B------:R-:W-:Y:S01]  /*137d0*/  MOV R9, 0x400 ;  /* 0x0000040000097802 */ /* 0x000fe20000000f00 */
[----:B------:R-:W-:Y:S05]  /*137e0*/  WARPSYNC.ALL ;  /* 0x0000000000007948 */ /* 0x000fea0003800000 */
[----:B------:R-:W0:Y:S01]  /*137f0*/  S2R R10, SR_CgaCtaId ;  /* 0x00000000000a7919 */ /* 0x000e220000008800 */
[----:B------:R-:W-:-:S13]  /*13800*/  ELECT P0, URZ, PT ;  /* 0x00000000003f782f */ /* 0x000fda0003800000 */
[----:B------:R-:W-:Y:S01]  /*13810*/  @P0 R2UR UR13, R7 ;  /* 0x00000000070d02ca */ /* 0x000fe200000e0000 */
[----:B------:R-:W-:Y:S01]  /*13820*/  UIADD3 UR4, UP0, UR36, 0x270, URZ ;  /* 0x0000027024047890 */ /* 0x000fe2000ff1e03f */
[C---:B------:R-:W-:Y:S01]  /*13830*/  @P0 R2UR UR12, R18.reuse ;  /* 0x00000000120c02ca */ /* 0x040fe200000e0000 */
        /* <DEDUP_REMOVED lines=47> */
.L_x_2231:
[----:B------:R-:W-:Y:S05]  /*13b30*/  BSYNC B0 ;  /* 0x0000000000007941 */ /* 0x000fea0003800000 */
.L_x_2162:
[----:B0-----:R-:W2:Y:S01]  /*13b40*/  LDL R8, [R1+0x14] ;  /* 0x0000140001087983 */ /* 0x001ea20000100800 */
[----:B------:R-:W-:Y:S01]  /*13b50*/  BSSY B0, `(.L_x_2164) ;  /* 0x00001c1000007945 */ /* 0x000fe20003800000 */
[----:B--2---:R-:W-:-:S13]  /*13b60*/  ISETP.GE.AND P0, PT, R8, 0x2, PT ;  /* 0x000000020800780c */ /* 0x004fda0003f06270 */
[----:B------:R-:W-:Y:S05]  /*13b70*/  @!P0 BRA `(.L_x_2165) ;  /* 0x0000001800f88947 */ /* 0x000fea0003800000 */
[C---:B------:R-:W-:Y:S01]  /*13b80*/  LOP3.LUT R7, R8.reuse, 0x1, RZ, 0xc0, !PT ;  /* 0x0000000108077812 */ /* 0x040fe200078ec0ff */
[----:B------:R-:W-:Y:S01]  /*13b90*/  VIADD R10, R8, 0xfffffffe ;  /* 0xfffffffe080a7836 */ /* 0x000fe20000000000 */
[----:B------:R-:W-:Y:S02]  /*13ba0*/  BSSY B1, `(.L_x_2166) ;  /* 0x000009c000017945 */ /* 0x000fe40003800000 */
[----:B------:R-:W-:Y:S01]  /*13bb0*/  ISETP.NE.U32.AND P0, PT, R7, 0x1, PT ;  /* 0x000000010700780c */ /* 0x000fe20003f05070 */
[----:B------:R-:W-:-:S12]  /*13bc0*/  IMAD.MOV.U32 R7, RZ, RZ, R10 ;  /* 0x000000ffff077224 */ /* 0x000fd800078e000a */
[----:B------:R-:W-:Y:S05]  /*13bd0*/  @!P0 BRA `(.L_x_2167) ;  /* 0x0000000800608947 */ /* 0x000fea0003800000 */
        /* <DEDUP_REMOVED lines=10> */
[----:B------:R-:W-:Y:S01]  /*13c80*/  IMAD.MOV.U32 R7, RZ, RZ, R10 ;  /* 0x000000ffff077224 */ /* 0x000fe200078e000a */
[----:B------:R-:W-:Y:S02]  /*13c90*/  MOV R8, R6 ;  /* 0x0000000600087202 */ /* 0x000fe40000000f00 */
        /* <DEDUP_REMOVED lines=11> */
[--C-:B------:R-:W-:Y:S01]  /*13d50*/  SHF.R.S32.HI R9, RZ, 0x1f, R7.reuse ;  /* 0x0000001fff097819 */ /* 0x100fe20000011407 */
        /* <DEDUP_REMOVED lines=9> */
.L_x_2170:
[----:B0-----:R-:W0:Y:S01]  /*13df0*/  S2R R3, SR_CgaCtaId ;  /* 0x0000000000037919 */ /* 0x001e220000008800 */
[----:B------:R-:W-:-:S04]  /*13e00*/  MOV R2, 0x400 ;  /* 0x0000040000027802 */ /* 0x000fc80000000f00 */
[----:B0-----:R-:W-:Y:S02]  /*13e10*/  LEA R2, R3, R2, 0x18 ;  /* 0x0000000203027211 */ /* 0x001fe400078ec0ff */
[----:B------:R-:W-:-:S03]  /*13e20*/  SHF.L.U32 R3, R12, 0x1f, RZ ;  /* 0x0000001f0c037819 */ /* 0x000fc600000006ff */
[----:B------:R-:W-:-:S04]  /*13e30*/  IMAD R2, R11, 0x8, R2 ;  /* 0x000000080b027824 */ /* 0x000fc800078e0202 */
[----:B------:R-:W0:Y:S02]  /*13e40*/  SYNCS.PHASECHK.TRANS64.TRYWAIT P0, [R2+URZ+0x38840], R3 ;  /* 0x03884003020075a7 */ /* 0x000e24000800017f */
[----:B0-----:R-:W-:Y:S05]  /*13e50*/  @!P0 BRA `(.L_x_2171) ;  /* 0x0000003000e88947 */ /* 0x001fea0003800000 */
.L_x_2232:
        /* <DEDUP_REMOVED lines=11> */
.L_x_2172:
        /* <DEDUP_REMOVED lines=42> */
.L_x_2233:
        /* <DEDUP_REMOVED lines=13> */
.L_x_2174:
        /* <DEDUP_REMOVED lines=41> */
.L_x_2169:
[----:B------:R-:W-:Y:S05]  /*14510*/  BSYNC B2 ;  /* 0x0000000000027941 */ /* 0x000fea0003800000 */
.L_x_2168:
[----:B------:R-:W2:Y:S04]  /*14520*/  LDL.LU R2, [R1+0x14] ;  /* 0x0000140001027983 */ /* 0x000ea80000300800 */
[----:B------:R0:W-:Y:S04]  /*14530*/  STL [R1], R11 ;  /* 0x0000000b01007387 */ /* 0x0001e80000100800 */
[----:B------:R0:W-:Y:S02]  /*14540*/  STL [R1+0x8], R12 ;  /* 0x0000080c01007387 */ /* 0x0001e40000100800 */
[----:B0-2---:R-:W-:-:S07]  /*14550*/  VIADD R7, R2, 0xfffffffd ;  /* 0xfffffffd02077836 */ /* 0x005fce0000000000 */
.L_x_2167:
[----:B------:R-:W-:Y:S05]  /*14560*/  BSYNC B1 ;  /* 0x0000000000017941 */ /* 0x000fea0003800000 */
.L_x_2166:
[----:B------:R-:W-:-:S13]  /*14570*/  ISETP.NE.AND P0, PT, R10, RZ, PT ;  /* 0x000000ff0a00720c */ /* 0x000fda0003f05270 */
[----:B------:R-:W-:Y:S05]  /*14580*/  @!P0 BRA `(.L_x_2165) ;  /* 0x0000001000748947 */ /* 0x000fea0003800000 */
[----:B------:R-:W-:-:S07]  /*14590*/  IMAD.MOV.U32 R10, RZ, RZ, R6 ;  /* 0x000000ffff0a7224 */ /* 0x000fce00078e0006 */
.L_x_2189:
[----:B------:R-:W2:Y:S04]  /*145a0*/  LDL R3, [R1] ;  /* 0x0000000001037983 */ /* 0x000ea80000100800 */
[----:B------:R-:W3:Y:S01]  /*145b0*/  LDL R2, [R1+0x8] ;  /* 0x0000080001027983 */ /* 0x000ee20000100800 */
[----:B------:R-:W-:Y:S05]  /*145c0*/  YIELD ;  /* 0x0000000000007946 */ /* 0x000fea0003800000 */
[----:B------:R-:W-:Y:S01]  /*145d0*/  BSSY B1, `(.L_x_2175) ;  /* 0x0000089000017945 */ /* 0x000fe20003800000 */
[----:B--2---:R-:W-:-:S04]  /*145e0*/  IADD3 R8, R3, 0x1, RZ ;  /* 0x0000000103087810 */ /* 0x004fc80007ffe0ff */
        /* <DEDUP_REMOVED lines=28> */
.L_x_2177:
[----:B------:R-:W1:Y:S01]  /*147b0*/  S2R R3, SR_CgaCtaId ;  /* 0x0000000000037919 */ /* 0x000e620000008800 */
[----:B------:R-:W-:-:S04]  /*147c0*/  MOV R2, 0x400 ;  /* 0x0000040000027802 */ /* 0x000fc80000000f00 */
[----:B-1----:R-:W-:Y:S02]  /*147d0*/  LEA R2, R3, R2, 0x18 ;  /* 0x0000000203027211 */ /* 0x002fe400078ec0ff */
[----:B------:R-:W-:-:S03]  /*147e0*/  SHF.L.U32 R3, R9, 0x1f, RZ ;  /* 0x0000001f09037819 */ /* 0x000fc600000006ff */
[----:B------:R-:W-:-:S04]  /*147f0*/  IMAD R2, R8, 0x8, R2 ;  /* 0x0000000808027824 */ /* 0x000fc800078e0202 */
[----:B------:R-:W1:Y:S02]  /*14800*/  SYNCS.PHASECHK.TRANS64.TRYWAIT P0, [R2+URZ+0x38840], R3 ;  /* 0x03884003020075a7 */ /* 0x000e64000800017f */
[----:B-1----:R-:W-:Y:S05]  /*14810*/  @!P0 BRA `(.L_x_2178) ;  /* 0x0000002800a08947 */ /* 0x002fea0003800000 */
.L_x_2234:
        /* <DEDUP_REMOVED lines=11> */
.L_x_2179:
        /* <DEDUP_REMOVED lines=42> */
.L_x_2235:
[----:B------:R-:W-:Y:S05]  /*14b70*/  @P0 BRA `(.L_x_2181) ;  /* 0x00000000001c0947 */ /* 0x000fea0003800000 */
[----:B------:R-:W1:Y:S01]  /*14b80*/  S2R R11, SR_TID.X ;  /* 0x00000000000b7919 */ /* 0x000e620000002100 */
[----:B0-----:R-:W-:-:S04]  /*14b90*/  MOV R2, 0xa000 ;  /* 0x0000a00000027802 */ /* 0x001fc80000000f00 */
[----:B------:R2:W-:Y:S01]  /*14ba0*/  SYNCS.ARRIVE.TRANS64 RZ, [R3+URZ+0x50], R2 ;  /* 0x0000500203ff79a7 */ /* 0x0005e2000800003f */
[----:B-1----:R-:W-:-:S04]  /*14bb0*/  LOP3.LUT R11, R11, 0x1f, RZ, 0xc0, !PT ;  /* 0x0000001f0b0b7812 */ /* 0x002fc800078ec0ff */
[----:B------:R-:W-:-:S13]  /*14bc0*/  ISETP.NE.AND P1, PT, R11, RZ, PT ;  /* 0x000000ff0b00720c */ /* 0x000fda0003f25270 */
[----:B--2---:R-:W-:Y:S05]  /*14bd0*/  @!P1 BRA `(.L_x_2181) ;  /* 0x0000000000049947 */ /* 0x004fea0003800000 */
[----:B------:R-:W-:Y:S01]  /*14be0*/  BPT.TRAP 0x1 ;  /* 0x000000040000795c */ /* 0x000fe20000300000 */
.L_x_2181:
        /* <DEDUP_REMOVED lines=39> */
.L_x_2176:
[----:B------:R-:W-:Y:S05]  /*14e60*/  BSYNC B1 ;  /* 0x0000000000017941 */ /* 0x000fea0003800000 */
.L_x_2175:
        /* <DEDUP_REMOVED lines=32> */
.L_x_2184:
[----:B------:R-:W2:Y:S01]  /*15070*/  S2R R3, SR_CgaCtaId ;  /* 0x0000000000037919 */ /* 0x000ea20000008800 */
[----:B------:R-:W-:-:S04]  /*15080*/  MOV R2, 0x400 ;  /* 0x0000040000027802 */ /* 0x000fc80000000f00 */
[----:B--2---:R-:W-:Y:S02]  /*15090*/  LEA R2, R3, R2, 0x18 ;  /* 0x0000000203027211 */ /* 0x004fe400078ec0ff */
[----:B------:R-:W-:-:S03]  /*150a0*/  SHF.L.U32 R3, R14, 0x1f, RZ ;  /* 0x0000001f0e037819 */ /* 0x000fc600000006ff */
[----:B------:R-:W-:-:S04]  /*150b0*/  IMAD R2, R15, 0x8, R2 ;  /* 0x000000080f027824 */ /* 0x000fc800078e0202 */
[----:B------:R-:W2:Y:S02]  /*150c0*/  SYNCS.PHASECHK.TRANS64.TRYWAIT P0, [R2+URZ+0x38840], R3 ;  /* 0x03884003020075a7 */ /* 0x000ea4000800017f */
[----:B--2---:R-:W-:Y:S05]  /*150d0*/  @!P0 BRA `(.L_x_2185) ;  /* 0x0000002000988947 */ /* 0x004fea0003800000 */
.L_x_2236:
        /* <DEDUP_REMOVED lines=11> */
.L_x_2186:
        /* <DEDUP_REMOVED lines=42> */
.L_x_2237:
        /* <DEDUP_REMOVED lines=8> */
.L_x_2188:
        /* <DEDUP_REMOVED lines=38> */
.L_x_2183:
[----:B------:R-:W-:Y:S05]  /*15710*/  BSYNC B1 ;  /* 0x0000000000017941 */ /* 0x000fea0003800000 */
.L_x_2182:
[C---:B------:R-:W-:Y:S01]  /*15720*/  ISETP.GT.AND P0, PT, R7.reuse, 0x1, PT ;  /* 0x000000010700780c */ /* 0x040fe20003f04270 */
[----:B------:R-:W-:-:S04]  /*15730*/  VIADD R2, R7, 0xfffffffe ;  /* 0xfffffffe07027836 */ /* 0x000fc80000000000 */
[----:B------:R-:W-:-:S08]  /*15740*/  IMAD.MOV.U32 R7, RZ, RZ, R2 ;  /* 0x000000ffff077224 */ /* 0x000fd000078e0002 */
[----:B------:R-:W-:Y:S05]  /*15750*/  @P0 BRA `(.L_x_2189) ;  /* 0xffffffec00900947 */ /* 0x000fea000383ffff */
.L_x_2165:
[----:B------:R-:W-:Y:S05]  /*15760*/  BSYNC B0 ;  /* 0x0000000000007941 */ /* 0x000fea0003800000 */
.L_x_2164:
        /* <DEDUP_REMOVED lines=18> */
.L_x_2191:
[----:B------:R-:W-:Y:S05]  /*15890*/  BSYNC B0 ;  /* 0x0000000000007941 */ /* 0x000fea0003800000 */
.L_x_2190:
[----:B------:R-:W-:Y:S04]  /*158a0*/  BSSY B0, `(.L_x_2192) ;  /* 0x000003b000007945 */ /* 0x000fe80003800000 */
[----:B------:R-:W-:Y:S05]  /*158b0*/  @!P6 BRA `(.L_x_2193) ;  /* 0x0000000000e4e947 */ /* 0x000fea0003800000 */
[----:B------:R-:W2:Y:S01]  /*158c0*/  LDL R3, [R1] ;  /* 0x0000000001037983 */ /* 0x000ea20000100800 */
[----:B------:R-:W-:-:S03]  /*158d0*/  MOV R4, 0x400 ;  /* 0x0000040000047802 */ /* 0x000fc60000000f00 */
[----:B------:R-:W3:Y:S01]  /*158e0*/  LDL R2, [R1+0x8] ;  /* 0x0000080001027983 */ /* 0x000ee20000100800 */
[----:B------:R-:W1:Y:S02]  /*158f0*/  S2R R7, SR_CgaCtaId ;  /* 0x0000000000077919 */ /* 0x000e640000008800 */
[----:B-1----:R-:W-:-:S04]  /*15900*/  LEA R4, R7, R4, 0x18 ;  /* 0x0000000407047211 */ /* 0x002fc800078ec0ff */
[----:B--2---:R-:W-:Y:S02]  /*15910*/  LEA R3, R3, R4, 0x3 ;  /* 0x0000000403037211 */ /* 0x004fe400078e18ff */
[----:B---3--:R-:W-:-:S04]  /*15920*/  SHF.L.U32 R2, R2, 0x1f, RZ ;  /* 0x0000001f02027819 */ /* 0x008fc800000006ff */
[----:B------:R-:W1:Y:S02]  /*15930*/  SYNCS.PHASECHK.TRANS64.TRYWAIT P0, [R3+URZ+0x38860], R2 ;  /* 0x03886002030075a7 */ /* 0x000e64000800017f */
[----:B-1----:R-:W-:Y:S05]  /*15940*/  @!P0 BRA `(.L_x_2194) ;  /* 0x0000001800a48947 */ /* 0x002fea0003800000 */
.L_x_2238:
        /* <DEDUP_REMOVED lines=11> */
.L_x_2195:
[----:B-1----:R-:W2:Y:S01]  /*15a00*/  LDL R2, [R1] ;  /* 0x0000000001027983 */ /* 0x002ea20000100800 */
[----:B------:R-:W-:-:S03]  /*15a10*/  MOV R7, 0x400 ;  /* 0x0000040000077802 */ /* 0x000fc60000000f00 */
[----:B------:R-:W3:Y:S01]  /*15a20*/  LDL.LU R4, [R1+0x4] ;  /* 0x0000040001047983 */ /* 0x000ee20000300800 */
        /* <DEDUP_REMOVED lines=34> */
.L_x_2193:
[----:B------:R-:W-:Y:S05]  /*15c50*/  BSYNC B0 ;  /* 0x0000000000007941 */ /* 0x000fea0003800000 */
.L_x_2192:
        /* <DEDUP_REMOVED lines=9> */
.L_x_2148:
[----:B------:R-:W-:Y:S05]  /*15cf0*/  BSYNC B6 ;  /* 0x0000000000067941 */ /* 0x000fea0003800000 */
.L_x_2146:
[----:B------:R-:W-:-:S03]  /*15d00*/  UMOV UR4, 0xffffffff ;  /* 0xffffffff00047882 */ /* 0x000fc60000000000 */
[----:B------:R-:W-:Y:S05]  /*15d10*/  BRA.DIV UR4, `(.L_x_2196) ;  /* 0x0000001604c47947 */ /* 0x000fea000b800000 */
[----:B------:R2:W3:Y:S04]  /*15d20*/  SHFL.IDX PT, R4, R16, RZ, 0x1f ;  /* 0x00001fff10047589 */ /* 0x0004e800000e0000 */
[----:B------:R-:W4:Y:S02]  /*15d30*/  SHFL.IDX PT, R16, R16, 0x1, 0x1f ;  /* 0x00201f0010107f89 */ /* 0x000f2400000e0000 */
.L_x_2242:
        /* <DEDUP_REMOVED lines=10> */
[----:B------:R-:W1:Y:S01]  /*15de0*/  LDC.64 R2, c[0x0][0xc58] ;  /* 0x00031600ff027b82 */ /* 0x000e620000000a00 */
[----:B------:R-:W-:Y:S01]  /*15df0*/  ULDC.64 UR4, c[0x0][0x208] ;  /* 0x0000820000047ab9 */ /* 0x000fe20000000a00 */
[----:B-1----:R-:W-:-:S05]  /*15e00*/  IMAD.WIDE R2, R5, 0x4, R2 ;  /* 0x0000000405027825 */ /* 0x002fca00078e0202 */
[----:B------:R1:W5:Y:S02]  /*15e10*/  LDG.E R17, desc[UR4][R2.64] ;  /* 0x0000000402117981 */ /* 0x000364000c1e1900 */
.L_x_2198:
[----:B------:R-:W-:Y:S05]  /*15e20*/  BSYNC B0 ;  /* 0x0000000000007941 */ /* 0x000fea0003800000 */
.L_x_2197:
        /* <DEDUP_REMOVED lines=17> */
[----:B0-----:R-:W-:-:S04]  /*15f40*/  SEL R14, R14, RZ, P1 ;  /* 0x000000ff0e0e7207 */ /* 0x001fc80000800000 */
[----:B------:R-:W-:-:S05]  /*15f50*/  IADD3 R5, R3, R14, RZ ;  /* 0x0000000e03057210 */ /* 0x000fca0007ffe0ff */
[----:B------:R-:W0:Y:S02]  /*15f60*/  SHFL.UP PT, R14, R5, 0x10, RZ ;  /* 0x06000000050e7989 */ /* 0x000e2400000e00ff */
[----:B0-----:R-:W-:-:S05]  /*15f70*/  SEL R14, R14, RZ, P0 ;  /* 0x000000ff0e0e7207 */ /* 0x001fca0000000000 */
[----:B------:R-:W-:-:S05]  /*15f80*/  IMAD.IADD R2, R5, 0x1, R14 ;  /* 0x0000000105027824 */ /* 0x000fca00078e020e */
[----:B------:R0:W1:Y:S02]  /*15f90*/  SHFL.IDX PT, R14, R2, 0x1f, 0x1f ;  /* 0x03e01f00020e7f89 */ /* 0x00006400000e0000 */
.L_x_2250:
[----:B------:R-:W-:Y:S02]  /*15fa0*/  ULDC UR4, c[0x0][0xc10] ;  /* 0x0003040000047ab9 */ /* 0x000fe40000000800 */
[----:B------:R-:W-:-:S04]  /*15fb0*/  IMAD.U32 R5, RZ, RZ, UR4 ;  /* 0x00000004ff057e24 */ /* 0x000fc8000f8e00ff */
[----:B-1----:R-:W-:-:S04]  /*15fc0*/  IMAD R3, R14, R5, RZ ;  /* 0x000000050e037224 */ /* 0x002fc800078e02ff */
[----:B--2-4-:R-:W-:-:S05]  /*15fd0*/  IMAD.IADD R16, R16, 0x1, R3 ;  /* 0x0000000110107824 */ /* 0x014fca00078e0203 */
[----:B---3--:R-:W-:-:S13]  /*15fe0*/  ISETP.GT.AND P0, PT, R16, R4, PT ;  /* 0x000000041000720c */ /* 0x008fda0003f04270 */
[----:B------:R-:W-:Y:S05]  /*15ff0*/  @P0 BRA `(.L_x_2200) ;  /* 0x0000000000b80947 */ /* 0x000fea0003800000 */
[----:B------:R-:W1:Y:S02]  /*16000*/  LDC R0, c[0x0][0xc14] ;  /* 0x00030500ff007b82 */ /* 0x000e640000000800 */
.L_x_2205:
        /* <DEDUP_REMOVED lines=15> */
.L_x_2203:
[----:B------:R-:W-:Y:S05]  /*16100*/  BSYNC B0 ;  /* 0x0000000000007941 */ /* 0x000fea0003800000 */
.L_x_2202:
        /* <DEDUP_REMOVED lines=23> */
.L_x_2258:
[----:B------:R-:W-:Y:S02]  /*16280*/  ULDC UR4, c[0x0][0xc10] ;  /* 0x0003040000047ab9 */ /* 0x000fe40000000800 */
[----:B------:R-:W-:-:S04]  /*16290*/  IMAD.U32 R5, RZ, RZ, UR4 ;  /* 0x00000004ff057e24 */ /* 0x000fc8000f8e00ff */
[----:B-1----:R-:W-:-:S04]  /*162a0*/  IMAD R3, R14, R5, RZ ;  /* 0x000000050e037224 */ /* 0x002fc800078e02ff */
[----:B------:R-:W-:-:S05]  /*162b0*/  IMAD.IADD R16, R3, 0x1, R16 ;  /* 0x0000000103107824 */ /* 0x000fca00078e0210 */
[----:B------:R-:W-:-:S13]  /*162c0*/  ISETP.GT.AND P0, PT, R16, R4, PT ;  /* 0x000000041000720c */ /* 0x000fda0003f04270 */
[----:B------:R-:W-:Y:S05]  /*162d0*/  @!P0 BRA `(.L_x_2205) ;  /* 0xfffffffc004c8947 */ /* 0x000fea000383ffff */
.L_x_2200:
        /* <DEDUP_REMOVED lines=8> */
.L_x_2262:
[----:B------:R-:W-:Y:S01]  /*16360*/  ISETP.NE.AND P0, PT, R3, RZ, PT ;  /* 0x000000ff0300720c */ /* 0x000fe20003f05270 */
[----:B------:R-:W-:-:S12]  /*16370*/  IMAD.MOV.U32 R7, RZ, RZ, RZ ;  /* 0x000000ffff077224 */ /* 0x000fd800078e00ff */
[----:B------:R-:W-:Y:S05]  /*16380*/  @!P0 BRA `(.L_x_2207) ;  /* 0x0000000000108947 */ /* 0x000fea0003800000 */
[----:B------:R-:W-:Y:S01]  /*16390*/  UMOV UR4, 0xffffffff ;  /* 0xffffffff00047882 */ /* 0x000fe20000000000 */
[----:B------:R-:W-:Y:S02]  /*163a0*/  VIADD R12, R6, 0xffffffff ;  /* 0xffffffff060c7836 */ /* 0x000fe40000000000 */
[----:B------:R-:W-:Y:S05]  /*163b0*/  BRA.DIV UR4, `(.L_x_2208) ;  /* 0x0000001a04507947 */ /* 0x000fea000b800000 */
[----:B------:R3:W4:Y:S02]  /*163c0*/  SHFL.IDX PT, R7, R2, R12, 0x1f ;  /* 0x00001f0c02077589 */ /* 0x00072400000e0000 */
.L_x_2207:
[----:B0--3--:R-:W0:Y:S01]  /*163d0*/  LDC.64 R2, c[0x0][0xc68] ;  /* 0x00031a00ff027b82 */ /* 0x009e220000000a00 */
[----:B------:R-:W-:Y:S01]  /*163e0*/  IMAD.IADD R19, R6, 0x1, R19 ;  /* 0x0000000106137824 */ /* 0x000fe200078e0213 */
[----:B------:R-:W-:-:S03]  /*163f0*/  ULDC.64 UR4, c[0x0][0x208] ;  /* 0x0000820000047ab9 */ /* 0x000fc60000000a00 */
        /* <DEDUP_REMOVED lines=11> */
[----:B0-----:R-:W-:-:S06]  /*164b0*/  IADD3 R11, R10, 0xffffffe, RZ ;  /* 0x0ffffffe0a0b7810 */ /* 0x001fcc0007ffe0ff */
        /* <DEDUP_REMOVED lines=15> */
[----:B------:R-:W-:Y:S02]  /*165b0*/  @!P0 IADD3 R9, -R9, RZ, RZ ;  /* 0x000000ff09098210 */ /* 0x000fe40007ffe1ff */
        /* <DEDUP_REMOVED lines=27> */
[----:B------:R-:W-:Y:S02]  /*16770*/  @P0 IADD3 R3, R3, 0x1, RZ ;  /* 0x0000000103030810 */ /* 0x000fe40007ffe0ff */
        /* <DEDUP_REMOVED lines=9> */
.L_x_2201:
[----:B------:R-:W-:Y:S01]  /*16810*/  UMOV UR4, URZ ;  /* 0x0000003f00047c82 */ /* 0x000fe20008000000 */
[----:B------:R-:W-:Y:S01]  /*16820*/  UMOV UR5, URZ ;  /* 0x0000003f00057c82 */ /* 0x000fe20008000000 */
[----:B------:R-:W-:Y:S01]  /*16830*/  ULDC UR6, c[0x0][0xc14] ;  /* 0x0003050000067ab9 */ /* 0x000fe20000000800 */
[----:B------:R-:W-:Y:S02]  /*16840*/  IMAD.MOV.U32 R16, RZ, RZ, R4 ;  /* 0x000000ffff107224 */ /* 0x000fe400078e0004 */
[----:B------:R-:W-:Y:S02]  /*16850*/  IMAD.U32 R17, RZ, RZ, UR4 ;  /* 0x00000004ff117e24 */ /* 0x000fe4000f8e00ff */
[----:B------:R-:W-:Y:S02]  /*16860*/  IMAD.U32 R18, RZ, RZ, UR5 ;  /* 0x00000005ff127e24 */ /* 0x000fe4000f8e00ff */
[----:B------:R-:W-:-:S07]  /*16870*/  IMAD.U32 R19, RZ, RZ, UR6 ;  /* 0x00000006ff137e24 */ /* 0x000fce000f8e00ff */
.L_x_2209:
        /* <DEDUP_REMOVED lines=12> */
.L_x_2142:
[----:B-1----:R-:W3:Y:S01]  /*16940*/  LDL.LU R0, [R1+0x20] ;  /* 0x0000200001007983 */ /* 0x002ee20000300800 */
[----:B------:R-:W-:Y:S01]  /*16950*/  BSSY B0, `(.L_x_2211) ;  /* 0x000000b000007945 */ /* 0x000fe20003800000 */
[----:B------:R-:W1:Y:S01]  /*16960*/  S2R R5, SR_CgaCtaId ;  /* 0x0000000000057919 */ /* 0x000e620000008800 */
[----:B---3--:R-:W-:-:S04]  /*16970*/  IADD3 R0, R0, 0x1, RZ ;  /* 0x0000000100007810 */ /* 0x008fc80007ffe0ff */
        /* <DEDUP_REMOVED lines=8> */
.L_x_2265:
[----:B------:R-:W-:Y:S05]  /*16a00*/  BSYNC B0 ;  /* 0x0000000000007941 */ /* 0x000fea0003800000 */
.L_x_2211:
[----:B------:R-:W-:-:S03]  /*16a10*/  UMOV UR4, 0xffffffff ;  /* 0xffffffff00047882 */ /* 0x000fc60000000000 */
[----:B------:R-:W-:Y:S05]  /*16a20*/  BRA.DIV UR4, `(.L_x_2213) ;  /* 0x0000001204f07947 */ /* 0x000fea000b800000 */
[----:B------:R-:W2:Y:S02]  /*16a30*/  S2R R2, SR_TID.X ;  /* 0x0000000000027919 */ /* 0x000ea40000002100 */
[----:B--2---:R-:W-:-:S04]  /*16a40*/  SHF.R.U32.HI R2, RZ, 0x5, R2 ;  /* 0x00000005ff027819 */ /* 0x004fc80000011602 */
[----:B------:R-:W-:-:S05]  /*16a50*/  LOP3.LUT R2, R2, 0x3, RZ, 0xc0, !PT ;  /* 0x0000000302027812 */ /* 0x000fca00078ec0ff */
[----:B------:R2:W3:Y:S02]  /*16a60*/  SHFL.IDX PT, R14, R2, RZ, 0x1f ;  /* 0x00001fff020e7589 */ /* 0x0004e400000e0000 */
.L_x_2268:
[----:B---3--:R-:W-:Y:S01]  /*16a70*/  ISETP.NE.AND P0, PT, R14, RZ, PT ;  /* 0x000000ff0e00720c */ /* 0x008fe20003f05270 */
[----:B------:R-:W-:-:S12]  /*16a80*/  BSSY B0, `(.L_x_2214) ;  /* 0x0000029000007945 */ /* 0x000fd80003800000 */
[----:B------:R-:W-:Y:S05]  /*16a90*/  @P0 BRA `(.L_x_2215) ;  /* 0x00000000009c0947 */ /* 0x000fea0003800000 */
[----:B------:R-:W-:-:S03]  /*16aa0*/  UMOV UR4, 0xffffffff ;  /* 0xffffffff00047882 */ /* 0x000fc60000000000 */
[----:B------:R-:W-:Y:S05]  /*16ab0*/  BRA.DIV UR4, `(.L_x_2216) ;  /* 0x0000001604007947 */ /* 0x000fea000b800000 */
[----:B------:R-:W-:-:S13]  /*16ac0*/  ELECT P6, URZ, PT ;  /* 0x00000000003f782f */ /* 0x000fda00038c0000 */
.L_x_2271:
        /* <DEDUP_REMOVED lines=8> */
.L_x_2217:
        /* <DEDUP_REMOVED lines=14> */
.L_x_2272:
[----:B------:R-:W2:Y:S02]  /*16c30*/  SYNCS.PHASECHK.TRANS64.TRYWAIT P0, [R7+URZ], R2 ;  /* 0x00000002070075a7 */ /* 0x000ea4000800017f */
[----:B--2---:R-:W-:Y:S05]  /*16c40*/  @!P0 BRA `(.L_x_2219) ;  /* 0x0000001000d08947 */ /* 0x004fea0003800000 */
.L_x_2273:
[----:B------:R-:W-:Y:S05]  /*16c50*/  @!P2 BRA `(.L_x_2220) ;  /* 0x000000000004a947 */ /* 0x000fea0003800000 */
[----:B------:R-:W-:Y:S01]  /*16c60*/  BPT.TRAP 0x1 ;  /* 0x000000040000795c */ /* 0x000fe20000300000 */
.L_x_2220:
[----:B------:R-:W3:Y:S01]  /*16c70*/  LDL.LU R4, [R1] ;  /* 0x0000000001047983 */ /* 0x000ee20000300800 */
[----:B------:R-:W-:-:S04]  /*16c80*/  VIADD R0, R0, 0x38860 ;  /* 0x0003886000007836 */ /* 0x000fc80000000000 */
[----:B---3--:R-:W-:-:S04]  /*16c90*/  IMAD R4, R4, 0x8, R0 ;  /* 0x0000000804047824 */ /* 0x008fc800078e0200 */
[----:B------:R-:W3:Y:S02]  /*16ca0*/  SYNCS.PHASECHK.TRANS64.TRYWAIT P0, [R4+URZ], R5 ;  /* 0x00000005040075a7 */ /* 0x000ee4000800017f */
[----:B---3--:R-:W-:Y:S05]  /*16cb0*/  @!P0 BRA `(.L_x_2221) ;  /* 0x0000001000c88947 */ /* 0x008fea0003800000 */
.L_x_2274:
[----:B------:R-:W-:-:S07]  /*16cc0*/  LEA R3, R3, R0, 0x3 ;  /* 0x0000000003037211 */ /* 0x000fce00078e18ff */
.L_x_2222:
[----:B----4-:R4:W0:Y:S02]  /*16cd0*/  SYNCS.PHASECHK.TRANS64.TRYWAIT P0, [R3+URZ], R2 ;  /* 0x00000002030075a7 */ /* 0x010824000800017f */
[----:B0-----:R-:W-:Y:S05]  /*16ce0*/  @!P0 NANOSLEEP.SYNCS 0x989680 ;  /* 0x009896800000895d */ /* 0x001fea0003900000 */
[----:B------:R-:W0:Y:S02]  /*16cf0*/  @!P0 SYNCS.PHASECHK.TRANS64 P0, [R3+URZ], R2 ;  /* 0x00000002030085a7 */ /* 0x000e24000800007f */
[----:B0-----:R-:W-:Y:S05]  /*16d00*/  @!P0 BRA `(.L_x_2222) ;  /* 0xfffffffc00f08947 */ /* 0x001fea000383ffff */
.L_x_2215:
[----:B------:R-:W-:Y:S05]  /*16d10*/  BSYNC B0 ;  /* 0x0000000000007941 */ /* 0x000fea0003800000 */
.L_x_2214:
[----:B------:R-:W-:Y:S05]  /*16d20*/  EXIT ;  /* 0x000000000000794d */ /* 0x000fea0003800000 */
.L_x_2086:
[----:B------:R-:W-:-:S13]  /*16d30*/  R2UR UR4, R17 ;  /* 0x00000000110472ca */ /* 0x000fda00000e0000 */
[----:B0-----:R-:W-:-:S04]  /*16d40*/  IMAD.U32 R3, RZ, RZ, UR4 ;  /* 0x00000004ff037e24 */ /* 0x001fc8000f8e00ff */
[----:B------:R0:W1:Y:S03]  /*16d50*/  SYNCS.PHASECHK.TRANS64.TRYWAIT P1, [R3+URZ+0x38800], R0 ;  /* 0x03880000030075a7 */ /* 0x000066000802017f */
[----:B-1----:R-:W-:Y:S05]  /*16d60*/  @!P1 NANOSLEEP.SYNCS 0x989680 ;  /* 0x009896800000995d */ /* 0x002fea0003900000 */
[----:B------:R-:W1:Y:S02]  /*16d70*/  @!P1 SYNCS.PHASECHK.TRANS64 P1, [R3+URZ+0x38800], R0 ;  /* 0x03880000030095a7 */ /* 0x000e64000802007f */
[----:B-1----:R-:W-:Y:S05]  /*16d80*/  @!P1 BRA `(.L_x_2086) ;  /* 0xfffffffc00e89947 */ /* 0x002fea000383ffff */
[----:B------:R-:W-:Y:S05]  /*16d90*/  BRA `(.L_x_2223) ;  /* 0xfffffeac00707947 */ /* 0x000fea000383ffff */
.L_x_2090:
[----:B-1----:R1:W2:Y:S02]  /*16da0*/  SYNCS.PHASECHK.TRANS64.TRYWAIT P2, [R0+URZ+0x38830], R3 ;  /* 0x03883003000075a7 */ /* 0x0022a4000804017f */
[----:B--2---:R-:W-:Y:S05]  /*16db0*/  @!P2 NANOSLEEP.SYNCS 0x989680 ;  /* 0x009896800000a95d */ /* 0x004fea0003900000 */
[----:B------:R-:W2:Y:S02]  /*16dc0*/  @!P2 SYNCS.PHASECHK.TRANS64 P2, [R0+URZ+0x38830], R3 ;  /* 0x038830030000a5a7 */ /* 0x000ea4000804007f */
[----:B--2---:R-:W-:Y:S05]  /*16dd0*/  @!P2 BRA `(.L_x_2090) ;  /* 0xfffffffc00f0a947 */ /* 0x004fea000383ffff */
[----:B------:R-:W-:Y:S05]  /*16de0*/  BRA `(.L_x_2089) ;  /* 0xfffffeac00a07947 */ /* 0x000fea000383ffff */
.L_x_2095:
[----:B------:R-:W-:-:S13]  /*16df0*/  R2UR UR4, R227 ;  /* 0x00000000e30472ca */ /* 0x000fda00000e0000 */
[----:B-1----:R-:W-:-:S04]  /*16e00*/  IMAD.U32 R4, RZ, RZ, UR4 ;  /* 0x00000004ff047e24 */ /* 0x002fc8000f8e00ff */
[----:B------:R1:W2:Y:S03]  /*16e10*/  SYNCS.PHASECHK.TRANS64.TRYWAIT P2, [R4+URZ+0x38830], R3 ;  /* 0x03883003040075a7 */ /* 0x0002a6000804017f */
[----:B--2---:R-:W-:Y:S05]  /*16e20*/  @!P2 NANOSLEEP.SYNCS 0x989680 ;  /* 0x009896800000a95d */ /* 0x004fea0003900000 */
[----:B------:R-:W2:Y:S02]  /*16e30*/  @!P2 SYNCS.PHASECHK.TRANS64 P2, [R4+URZ+0x38830], R3 ;  /* 0x038830030400a5a7 */ /* 0x000ea4000804007f */
[----:B--2---:R-:W-:Y:S05]  /*16e40*/  @!P2 BRA `(.L_x_2095) ;  /* 0xfffffffc00e8a947 */ /* 0x004fea000383ffff */
[----:B------:R-:W-:Y:S05]  /*16e50*/  BRA `(.L_x_2094) ;  /* 0xfffffeec00b87947 */ /* 0x000fea000383ffff */
.L_x_2099:
[----:B01----:R-:W-:-:S04]  /*16e60*/  IMAD.U32 R3, RZ, RZ, UR4 ;  /* 0x00000004ff037e24 */ /* 0x003fc8000f8e00ff */
[----:B------:R0:W1:Y:S03]  /*16e70*/  SYNCS.PHASECHK.TRANS64.TRYWAIT P2, [R3+URZ+0x38850], R0 ;  /* 0x03885000030075a7 */ /* 0x000066000804017f */
[----:B-1----:R-:W-:Y:S05]  /*16e80*/  @!P2 NANOSLEEP.SYNCS 0x989680 ;  /* 0x009896800000a95d */ /* 0x002fea0003900000 */
[----:B------:R-:W1:Y:S02]  /*16e90*/  @!P2 SYNCS.PHASECHK.TRANS64 P2, [R3+URZ+0x38850], R0 ;  /* 0x038850000300a5a7 */ /* 0x000e64000804007f */
[----:B-1----:R-:W-:Y:S05]  /*16ea0*/  @!P2 BRA `(.L_x_2099) ;  /* 0xfffffffc00eca947 */ /* 0x002fea000383ffff */
[----:B------:R-:W-:Y:S05]  /*16eb0*/  BRA `(.L_x_2098) ;  /* 0xffffff1000dc7947 */ /* 0x000fea000383ffff */
.L_x_2105:
[----:B-1----:R-:W-:-:S04]  /*16ec0*/  IMAD.U32 R4, RZ, RZ, UR4 ;  /* 0x00000004ff047e24 */ /* 0x002fc8000f8e00ff */
[----:B------:R1:W2:Y:S03]  /*16ed0*/  SYNCS.PHASECHK.TRANS64.TRYWAIT P2, [R4+URZ+0x38830], R3 ;  /* 0x03883003040075a7 */ /* 0x0002a6000804017f */
[----:B--2---:R-:W-:Y:S05]  /*16ee0*/  @!P2 NANOSLEEP.SYNCS 0x989680 ;  /* 0x009896800000a95d */ /* 0x004fea0003900000 */
[----:B------:R-:W2:Y:S02]  /*16ef0*/  @!P2 SYNCS.PHASECHK.TRANS64 P2, [R4+URZ+0x38830], R3 ;  /* 0x038830030400a5a7 */ /* 0x000ea4000804007f */
[----:B--2---:R-:W-:Y:S05]  /*16f00*/  @!P2 BRA `(.L_x_2105) ;  /* 0xfffffffc00eca947 */ /* 0x004fea000383ffff */
[----:B------:R-:W-:Y:S05]  /*16f10*/  BRA `(.L_x_2104) ;  /* 0xffffff2800ac7947 */ /* 0x000fea000383ffff */
.L_x_2109:
[----:B01----:R-:W-:-:S04]  /*16f20*/  IMAD.U32 R3, RZ, RZ, UR4 ;  /* 0x00000004ff037e24 */ /* 0x003fc8000f8e00ff */
[----:B------:R0:W1:Y:S03]  /*16f30*/  SYNCS.PHASECHK.TRANS64.TRYWAIT P2, [R3+URZ+0x38850], R0 ;  /* 0x03885000030075a7 */ /* 0x000066000804017f */
[----:B-1----:R-:W-:Y:S05]  /*16f40*/  @!P2 NANOSLEEP.SYNCS 0x989680 ;  /* 0x009896800000a95d */ /* 0x002fea0003900000 */
[----:B------:R-:W1:Y:S02]  /*16f50*/  @!P2 SYNCS.PHASECHK.TRANS64 P2, [R3+URZ+0x38850], R0 ;  /* 0x038850000300a5a7 */ /* 0x000e64000804007f */
[----:B-1----:R-:W-:Y:S05]  /*16f60*/  @!P2 BRA `(.L_x_2109) ;  /* 0xfffffffc00eca947 */ /* 0x002fea000383ffff */
[----:B------:R-:W-:Y:S05]  /*16f70*/  BRA `(.L_x_2108) ;  /* 0xffffff5000d07947 */ /* 0x000fea000383ffff */
.L_x_2114:
[----:B-1----:R-:W-:-:S04]  /*16f80*/  IMAD.U32 R7, RZ, RZ, UR7 ;  /* 0x00000007ff077e24 */ /* 0x002fc8000f8e00ff */
[----:B------:R1:W2:Y:S03]  /*16f90*/  SYNCS.PHASECHK.TRANS64.TRYWAIT P0, [R7+URZ+0x38850], R0 ;  /* 0x03885000070075a7 */ /* 0x0002a6000800017f */
[----:B--2---:R-:W-:Y:S05]  /*16fa0*/  @!P0 NANOSLEEP.SYNCS 0x989680 ;  /* 0x009896800000895d */ /* 0x004fea0003900000 */
[----:B------:R-:W2:Y:S02]  /*16fb0*/  @!P0 SYNCS.PHASECHK.TRANS64 P0, [R7+URZ+0x38850], R0 ;  /* 0x03885000070085a7 */ /* 0x000ea4000800007f */
[----:B--2---:R-:W-:Y:S05]  /*16fc0*/  @!P0 BRA `(.L_x_2114) ;  /* 0xfffffffc00ec8947 */ /* 0x004fea000383ffff */
[----:B------:R-:W-:Y:S05]  /*16fd0*/  BRA `(.L_x_2113) ;  /* 0xffffff6800d07947 */ /* 0x000fea000383ffff */
.L_x_2156:
[----:B------:R-:W1:Y:S01]  /*16fe0*/  S2R R8, SR_TID.X ;  /* 0x0000000000087919 */ /* 0x000e620000002100 */
[----:B------:R-:W-:Y:S01]  /*16ff0*/  BSSY B0, `(.L_x_2224) ;  /* 0x000000a000007945 */ /* 0x000fe20003800000 */
[----:B------:R-:W-:Y:S01]  /*17000*/  IMAD.MOV.U32 R12, RZ, RZ, RZ ;  /* 0x000000ffff0c7224 */ /* 0x000fe200078e00ff */
[----:B------:R-:W-:Y:S01]  /*17010*/  MOV R11, 0x1f ;  /* 0x0000001f000b7802 */ /* 0x000fe20000000f00 */
[----:B------:R-:W-:Y:S01]  /*17020*/  IMAD.MOV.U32 R15, RZ, RZ, -0x1 ;  /* 0xffffffffff0f7424 */ /* 0x000fe200078e00ff */
[----:B-1----:R-:W-:-:S04]  /*17030*/  SHF.R.U32.HI R8, RZ, 0x5, R8 ;  /* 0x00000005ff087819 */ /* 0x002fc80000011608 */
[----:B------:R-:W-:-:S05]  /*17040*/  LOP3.LUT R8, R8, 0x3, RZ, 0xc0, !PT ;  /* 0x0000000308087812 */ /* 0x000fca00078ec0ff */
[----:B0-----:R-:W-:-:S07]  /*17050*/  IMAD.MOV.U32 R13, RZ, RZ, R8 ;  /* 0x000000ffff0d7224 */ /* 0x001fce00078e0008 */
[----:B------:R-:W-:Y:S05]  /*17060*/  WARPSYNC.COLLECTIVE R15, `(.L_x_2225) ;  /* 0x000000000f087348 */ /* 0x000fea0003c00000 */
[----:B------:R0:W1:Y:S02]  /*17070*/  SHFL.IDX P6, R14, R13, R12, R11 ;  /* 0x0000000c0d0e7389 */ /* 0x00006400000c000b */
[----:B01----:R-:W-:Y:S01]  /*17080*/  ENDCOLLECTIVE ;  /* 0x000000000000791b */ /* 0x003fe20003800000 */
.L_x_2225:
[----:B------:R-:W-:Y:S05]  /*17090*/  BSYNC B0 ;  /* 0x0000000000007941 */ /* 0x000fea0003800000 */
.L_x_2224:
[----:B------:R-:W-:Y:S05]  /*170a0*/  BRA `(.L_x_2226) ;  /* 0xffffffc000747947 */ /* 0x000fea000383ffff */
.L_x_2157:
[----:B------:R-:W-:Y:S01]  /*170b0*/  BSSY B0, `(.L_x_2227) ;  /* 0x0000006000007945 */ /* 0x000fe20003800000 */
[----:B------:R-:W-:-:S07]  /*170c0*/  IMAD.MOV.U32 R15, RZ, RZ, -0x1 ;  /* 0xffffffffff0f7424 */ /* 0x000fce00078e00ff */
[----:B------:R-:W-:Y:S05]  /*170d0*/  WARPSYNC.COLLECTIVE R15, `(.L_x_2228) ;  /* 0x000000000f0c7348 */ /* 0x000fea0003c00000 */
[----:B------:R-:W-:Y:S02]  /*170e0*/  ELECT P6, UR62, PT ;  /* 0x00000000003e782f */ /* 0x000fe400038c0000 */
[----:B------:R-:W-:Y:S01]  /*170f0*/  MOV R14, UR62 ;  /* 0x0000003e000e7c02 */ /* 0x000fe20008000f00 */
[----:B------:R-:W-:Y:S10]  /*17100*/  ENDCOLLECTIVE ;  /* 0x000000000000791b */ /* 0x000ff40003800000 */
.L_x_2228:
[----:B------:R-:W-:Y:S05]  /*17110*/  BSYNC B0 ;  /* 0x0000000000007941 */ /* 0x000fea0003800000 */
.L_x_2227:
[----:B------:R-:W-:Y:S05]  /*17120*/  BRA `(.L_x_2229) ;  /* 0xffffffc000647947 */ /* 0x000fea000383ffff */
.L_x_2160:
[----:B0-----:R0:W1:Y:S02]  /*17130*/  SYNCS.PHASECHK.TRANS64.TRYWAIT P0, [R8+URZ+0x38840], R9 ;  /* 0x03884009080075a7 */ /* 0x001064000800017f */
[----:B-1----:R-:W-:Y:S05]  /*17140*/  @!P0 NANOSLEEP.SYNCS 0x989680 ;  /* 0x009896800000895d */ /* 0x002fea0003900000 */
[----:B------:R-:W1:Y:S02]  /*17150*/  @!P0 SYNCS.PHASECHK.TRANS64 P0, [R8+URZ+0x38840], R9 ;  /* 0x03884009080085a7 */ /* 0x000e64000800007f */
[----:B-1----:R-:W-:Y:S05]  /*17160*/  @!P0 BRA `(.L_x_2160) ;  /* 0xfffffffc00f08947 */ /* 0x002fea000383ffff */
[----:B------:R-:W-:Y:S05]  /*17170*/  BRA `(.L_x_2230) ;  /* 0xffffffc000d07947 */ /* 0x000fea000383ffff */
.L_x_2163:
        /* <DEDUP_REMOVED lines=8> */
.L_x_2171:
[----:B0-----:R0:W1:Y:S02]  /*17200*/  SYNCS.PHASECHK.TRANS64.TRYWAIT P0, [R2+URZ+0x38840], R3 ;  /* 0x03884003020075a7 */ /* 0x001064000800017f */
[----:B-1----:R-:W-:Y:S05]  /*17210*/  @!P0 NANOSLEEP.SYNCS 0x989680 ;  /* 0x009896800000895d */ /* 0x002fea0003900000 */
[----:B------:R-:W1:Y:S02]  /*17220*/  @!P0 SYNCS.PHASECHK.TRANS64 P0, [R2+URZ+0x38840], R3 ;  /* 0x03884003020085a7 */ /* 0x000e64000800007f */
[----:B-1----:R-:W-:Y:S05]  /*17230*/  @!P0 BRA `(.L_x_2171) ;  /* 0xfffffffc00f08947 */ /* 0x002fea000383ffff */
[----:B------:R-:W-:Y:S05]  /*17240*/  BRA `(.L_x_2232) ;  /* 0xffffffcc00047947 */ /* 0x000fea000383ffff */
.L_x_2173:
[----:B0-----:R0:W1:Y:S02]  /*17250*/  SYNCS.PHASECHK.TRANS64.TRYWAIT P0, [R3+URZ+0x60], R2 ;  /* 0x00006002030075a7 */ /* 0x001064000800017f */
[----:B-1----:R-:W-:Y:S05]  /*17260*/  @!P0 NANOSLEEP.SYNCS 0x989680 ;  /* 0x009896800000895d */ /* 0x002fea0003900000 */
[----:B------:R-:W1:Y:S02]  /*17270*/  @!P0 SYNCS.PHASECHK.TRANS64 P0, [R3+URZ+0x60], R2 ;  /* 0x00006002030085a7 */ /* 0x000e64000800007f */
[----:B-1----:R-:W-:Y:S05]  /*17280*/  @!P0 BRA `(.L_x_2173) ;  /* 0xfffffffc00f08947 */ /* 0x002fea000383ffff */
[----:B------:R-:W-:Y:S05]  /*17290*/  BRA `(.L_x_2233) ;  /* 0xffffffcc00c47947 */ /* 0x000fea000383ffff */
.L_x_2178:
[----:B-1----:R1:W2:Y:S02]  /*172a0*/  SYNCS.PHASECHK.TRANS64.TRYWAIT P0, [R2+URZ+0x38840], R3 ;  /* 0x03884003020075a7 */ /* 0x0022a4000800017f */
[----:B--2---:R-:W-:Y:S05]  /*172b0*/  @!P0 NANOSLEEP.SYNCS 0x989680 ;  /* 0x009896800000895d */ /* 0x004fea0003900000 */
[----:B------:R-:W2:Y:S02]  /*172c0*/  @!P0 SYNCS.PHASECHK.TRANS64 P0, [R2+URZ+0x38840], R3 ;  /* 0x03884003020085a7 */ /* 0x000ea4000800007f */
[----:B--2---:R-:W-:Y:S05]  /*172d0*/  @!P0 BRA `(.L_x_2178) ;  /* 0xfffffffc00f08947 */ /* 0x004fea000383ffff */
[----:B------:R-:W-:Y:S05]  /*172e0*/  BRA `(.L_x_2234) ;  /* 0xffffffd4004c7947 */ /* 0x000fea000383ffff */
.L_x_2180:
[----:B0-----:R0:W1:Y:S02]  /*172f0*/  SYNCS.PHASECHK.TRANS64.TRYWAIT P1, [R3+URZ+0x60], R2 ;  /* 0x00006002030075a7 */ /* 0x001064000802017f */
[----:B-1----:R-:W-:Y:S05]  /*17300*/  @!P1 NANOSLEEP.SYNCS 0x989680 ;  /* 0x009896800000995d */ /* 0x002fea0003900000 */
[----:B------:R-:W1:Y:S02]  /*17310*/  @!P1 SYNCS.PHASECHK.TRANS64 P1, [R3+URZ+0x60], R2 ;  /* 0x00006002030095a7 */ /* 0x000e64000802007f */
[----:B-1----:R-:W-:Y:S05]  /*17320*/  @!P1 BRA `(.L_x_2180) ;  /* 0xfffffffc00f09947 */ /* 0x002fea000383ffff */
[----:B------:R-:W-:Y:S05]  /*17330*/  BRA `(.L_x_2235) ;  /* 0xffffffd8000c7947 */ /* 0x000fea000383ffff */
.L_x_2185:
[----:B--2---:R2:W3:Y:S02]  /*17340*/  SYNCS.PHASECHK.TRANS64.TRYWAIT P0, [R2+URZ+0x38840], R3 ;  /* 0x03884003020075a7 */ /* 0x0044e4000800017f */
[----:B---3--:R-:W-:Y:S05]  /*17350*/  @!P0 NANOSLEEP.SYNCS 0x989680 ;  /* 0x009896800000895d */ /* 0x008fea0003900000 */
[----:B------:R-:W3:Y:S02]  /*17360*/  @!P0 SYNCS.PHASECHK.TRANS64 P0, [R2+URZ+0x38840], R3 ;  /* 0x03884003020085a7 */ /* 0x000ee4000800007f */
[----:B---3--:R-:W-:Y:S05]  /*17370*/  @!P0 BRA `(.L_x_2185) ;  /* 0xfffffffc00f08947 */ /* 0x008fea000383ffff */
[----:B------:R-:W-:Y:S05]  /*17380*/  BRA `(.L_x_2236) ;  /* 0xffffffdc00547947 */ /* 0x000fea000383ffff */
.L_x_2187:
[----:B0-----:R0:W1:Y:S02]  /*17390*/  SYNCS.PHASECHK.TRANS64.TRYWAIT P1, [R2+URZ+0x60], R9 ;  /* 0x00006009020075a7 */ /* 0x001064000802017f */
[----:B-1----:R-:W-:Y:S05]  /*173a0*/  @!P1 NANOSLEEP.SYNCS 0x989680 ;  /* 0x009896800000995d */ /* 0x002fea0003900000 */
[----:B------:R-:W1:Y:S02]  /*173b0*/  @!P1 SYNCS.PHASECHK.TRANS64 P1, [R2+URZ+0x60], R9 ;  /* 0x00006009020095a7 */ /* 0x000e64000802007f */
[----:B-1----:R-:W-:Y:S05]  /*173c0*/  @!P1 BRA `(.L_x_2187) ;  /* 0xfffffffc00f09947 */ /* 0x002fea000383ffff */
[----:B------:R-:W-:Y:S05]  /*173d0*/  BRA `(.L_x_2237) ;  /* 0xffffffe000147947 */ /* 0x000fea000383ffff */
.L_x_2194:
[----:B-1----:R1:W2:Y:S02]  /*173e0*/  SYNCS.PHASECHK.TRANS64.TRYWAIT P0, [R3+URZ+0x38860], R2 ;  /* 0x03886002030075a7 */ /* 0x0022a4000800017f */
[----:B--2---:R-:W-:Y:S05]  /*173f0*/  @!P0 NANOSLEEP.SYNCS 0x989680 ;  /* 0x009896800000895d */ /* 0x004fea0003900000 */
[----:B------:R-:W2:Y:S02]  /*17400*/  @!P0 SYNCS.PHASECHK.TRANS64 P0, [R3+URZ+0x38860], R2 ;  /* 0x03886002030085a7 */ /* 0x000ea4000800007f */
[----:B--2---:R-:W-:Y:S05]  /*17410*/  @!P0 BRA `(.L_x_2194) ;  /* 0xfffffffc00f08947 */ /* 0x004fea000383ffff */
[----:B------:R-:W-:Y:S05]  /*17420*/  BRA `(.L_x_2238) ;  /* 0xffffffe400487947 */ /* 0x000fea000383ffff */
.L_x_2196:
        /* <DEDUP_REMOVED lines=8> */
.L_x_2240:
[----:B------:R-:W-:Y:S05]  /*174b0*/  BSYNC B0 ;  /* 0x0000000000007941 */ /* 0x000fea0003800000 */
.L_x_2239:
[----:B------:R-:W-:Y:S01]  /*174c0*/  IMAD.MOV.U32 R13, RZ, RZ, R16 ;  /* 0x000000ffff0d7224 */ /* 0x000fe200078e0010 */
[----:B------:R-:W-:Y:S01]  /*174d0*/  MOV R12, 0x1 ;  /* 0x00000001000c7802 */ /* 0x000fe20000000f00 */
[----:B------:R-:W-:Y:S02]  /*174e0*/  IMAD.MOV.U32 R11, RZ, RZ, 0x1f ;  /* 0x0000001fff0b7424 */ /* 0x000fe400078e00ff */
[----:B------:R-:W-:Y:S02]  /*174f0*/  IMAD.MOV.U32 R15, RZ, RZ, -0x1 ;  /* 0xffffffffff0f7424 */ /* 0x000fe400078e00ff */
[----:B------:R-:W-:-:S07]  /*17500*/  IMAD.MOV.U32 R4, RZ, RZ, R14 ;  /* 0x000000ffff047224 */ /* 0x000fce00078e000e */
[----:B------:R-:W-:Y:S05]  /*17510*/  WARPSYNC.COLLECTIVE R15, `(.L_x_2241) ;  /* 0x000000000f087348 */ /* 0x000fea0003c00000 */
[----:B------:R0:W1:Y:S02]  /*17520*/  SHFL.IDX P6, R14, R13, R12, R11 ;  /* 0x0000000c0d0e7389 */ /* 0x00006400000c000b */
[----:B01----:R-:W-:Y:S01]  /*17530*/  ENDCOLLECTIVE ;  /* 0x000000000000791b */ /* 0x003fe20003800000 */
.L_x_2241:
[----:B------:R-:W-:Y:S01]  /*17540*/  IMAD.MOV.U32 R16, RZ, RZ, R14 ;  /* 0x000000ffff107224 */ /* 0x000fe200078e000e */
[----:B------:R-:W-:Y:S06]  /*17550*/  BRA `(.L_x_2242) ;  /* 0xffffffe400f87947 */ /* 0x000fec000383ffff */
.L_x_2199:
        /* <DEDUP_REMOVED lines=8> */
.L_x_2244:
[----:B------:R-:W-:Y:S05]  /*175e0*/  BSYNC B0 ;  /* 0x0000000000007941 */ /* 0x000fea0003800000 */
.L_x_2243:
[----:B------:R-:W-:Y:S01]  /*175f0*/  ISETP.NE.AND P0, PT, R6, RZ, PT ;  /* 0x000000ff0600720c */ /* 0x000fe20003f05270 */
[----:B------:R-:W-:Y:S01]  /*17600*/  IMAD.MOV.U32 R11, RZ, RZ, RZ ;  /* 0x000000ffff0b7224 */ /* 0x000fe200078e00ff */
[----:B------:R-:W-:Y:S01]  /*17610*/  MOV R12, 0x2 ;  /* 0x00000002000c7802 */ /* 0x000fe20000000f00 */
[----:B------:R-:W-:Y:S01]  /*17620*/  IMAD.MOV.U32 R15, RZ, RZ, -0x1 ;  /* 0xffffffffff0f7424 */ /* 0x000fe200078e00ff */
[----:B------:R-:W-:Y:S02]  /*17630*/  SEL R14, R14, RZ, P0 ;  /* 0x000000ff0e0e7207 */ /* 0x000fe40000000000 */
[----:B------:R-:W-:-:S03]  /*17640*/  ISETP.GE.U32.AND P0, PT, R6, 0x2, PT ;  /* 0x000000020600780c */ /* 0x000fc60003f06070 */
[----:B------:R-:W-:-:S10]  /*17650*/  IMAD.IADD R13, R17, 0x1, R14 ;  /* 0x00000001110d7824 */ /* 0x000fd400078e020e */
[----:B------:R-:W-:Y:S05]  /*17660*/  WARPSYNC.COLLECTIVE R15, `(.L_x_2245) ;  /* 0x000000000f087348 */ /* 0x000fea0003c00000 */
[----:B------:R0:W1:Y:S02]  /*17670*/  SHFL.UP P6, R14, R13, R12, R11 ;  /* 0x0400000c0d0e7389 */ /* 0x00006400000c000b */
[----:B01----:R-:W-:Y:S01]  /*17680*/  ENDCOLLECTIVE ;  /* 0x000000000000791b */ /* 0x003fe20003800000 */
.L_x_2245:
        /* <DEDUP_REMOVED lines=8> */
.L_x_2246:
        /* <DEDUP_REMOVED lines=8> */
.L_x_2247:
        /* <DEDUP_REMOVED lines=8> */
.L_x_2248:
        /* <DEDUP_REMOVED lines=8> */
.L_x_2249:
[----:B------:R-:W-:Y:S05]  /*17890*/  BRA `(.L_x_2250) ;  /* 0xffffffe400c07947 */ /* 0x000fea000383ffff */
.L_x_2204:
[----:B------:R-:W-:Y:S01]  /*178a0*/  BSSY B0, `(.L_x_2251) ;  /* 0x0000008000007945 */ /* 0x000fe20003800000 */
[----:B-----5:R-:W-:Y:S01]  /*178b0*/  IMAD.MOV.U32 R13, RZ, RZ, R17 ;  /* 0x000000ffff0d7224 */ /* 0x020fe200078e0011 */
[----:B------:R-:W-:Y:S01]  /*178c0*/  MOV R11, RZ ;  /* 0x000000ff000b7202 */ /* 0x000fe20000000f00 */
[----:B------:R-:W-:Y:S02]  /*178d0*/  IMAD.MOV.U32 R12, RZ, RZ, 0x1 ;  /* 0x00000001ff0c7424 */ /* 0x000fe400078e00ff */
[----:B------:R-:W-:-:S07]  /*178e0*/  IMAD.MOV.U32 R15, RZ, RZ, -0x1 ;  /* 0xffffffffff0f7424 */ /* 0x000fce00078e00ff */
[----:B0-----:R-:W-:Y:S05]  /*178f0*/  WARPSYNC.COLLECTIVE R15, `(.L_x_2252) ;  /* 0x000000000f087348 */ /* 0x001fea0003c00000 */
[----:B------:R1:W2:Y:S02]  /*17900*/  SHFL.UP P6, R14, R13, R12, R11 ;  /* 0x0400000c0d0e7389 */ /* 0x0002a400000c000b */
[----:B012---:R-:W-:Y:S01]  /*17910*/  ENDCOLLECTIVE ;  /* 0x000000000000791b */ /* 0x007fe20003800000 */
.L_x_2252:
[----:B------:R-:W-:Y:S05]  /*17920*/  BSYNC B0 ;  /* 0x0000000000007941 */ /* 0x000fea0003800000 */
.L_x_2251:
        /* <DEDUP_REMOVED lines=10> */
.L_x_2253:
        /* <DEDUP_REMOVED lines=8> */
.L_x_2254:
        /* <DEDUP_REMOVED lines=8> */
.L_x_2255:
        /* <DEDUP_REMOVED lines=8> */
.L_x_2256:
        /* <DEDUP_REMOVED lines=8> */
.L_x_2257:
[----:B------:R-:W-:Y:S05]  /*17bd0*/  BRA `(.L_x_2258) ;  /* 0xffffffe400a87947 */ /* 0x000fea000383ffff */
.L_x_2206:
[----:B------:R-:W-:Y:S01]  /*17be0*/  BSSY B0, `(.L_x_2259) ;  /* 0x0000006000007945 */ /* 0x000fe20003800000 */
[----:B------:R-:W-:Y:S01]  /*17bf0*/  PLOP3.LUT P6, PT, P6, PT, PT, 0x8, 0x0 ;  /* 0x000000000000781c */ /* 0x000fe200037ce170 */
[----:B------:R-:W-:-:S12]  /*17c00*/  IMAD.MOV.U32 R15, RZ, RZ, -0x1 ;  /* 0xffffffffff0f7424 */ /* 0x000fd800078e00ff */
[----:B0-----:R-:W-:Y:S05]  /*17c10*/  WARPSYNC.COLLECTIVE R15, `(.L_x_2260) ;  /* 0x000000000f087348 */ /* 0x001fea0003c00000 */
[----:B------:R-:W-:Y:S01]  /*17c20*/  VOTE.ANY R14, PT, P6 ;  /* 0x00000000000e7806 */ /* 0x000fe200030e0100 */
[----:B0-----:R-:W-:Y:S06]  /*17c30*/  ENDCOLLECTIVE ;  /* 0x000000000000791b */ /* 0x001fec0003800000 */
.L_x_2260:
[----:B------:R-:W-:Y:S05]  /*17c40*/  BSYNC B0 ;  /* 0x0000000000007941 */ /* 0x000fea0003800000 */
.L_x_2259:
        /* <DEDUP_REMOVED lines=9> */
.L_x_2261:
[----:B------:R-:W-:Y:S01]  /*17ce0*/  IMAD.MOV.U32 R17, RZ, RZ, R14 ;  /* 0x000000ffff117224 */ /* 0x000fe200078e000e */
[----:B------:R-:W-:Y:S06]  /*17cf0*/  BRA `(.L_x_2262) ;  /* 0xffffffe400987947 */ /* 0x000fec000383ffff */
.L_x_2208:
[----:B------:R-:W-:Y:S01]  /*17d00*/  BSSY B0, `(.L_x_2263) ;  /* 0x0000007000007945 */ /* 0x000fe20003800000 */
[----:B------:R-:W-:Y:S01]  /*17d10*/  IMAD.MOV.U32 R13, RZ, RZ, R2 ;  /* 0x000000ffff0d7224 */ /* 0x000fe200078e0002 */
[----:B------:R-:W-:Y:S01]  /*17d20*/  MOV R11, 0x1f ;  /* 0x0000001f000b7802 */ /* 0x000fe20000000f00 */
[----:B------:R-:W-:-:S07]  /*17d30*/  IMAD.MOV.U32 R15, RZ, RZ, -0x1 ;  /* 0xffffffffff0f7424 */ /* 0x000fce00078e00ff */
[----:B012---:R-:W-:Y:S05]  /*17d40*/  WARPSYNC.COLLECTIVE R15, `(.L_x_2264) ;  /* 0x000000000f087348 */ /* 0x007fea0003c00000 */
[----:B------:R3:W4:Y:S02]  /*17d50*/  SHFL.IDX P6, R14, R13, R12, R11 ;  /* 0x0000000c0d0e7389 */ /* 0x00072400000c000b */
[----:B01234-:R-:W-:Y:S01]  /*17d60*/  ENDCOLLECTIVE ;  /* 0x000000000000791b */ /* 0x01ffe20003800000 */
.L_x_2264:
[----:B------:R-:W-:Y:S05]  /*17d70*/  BSYNC B0 ;  /* 0x0000000000007941 */ /* 0x000fea0003800000 */
.L_x_2263:
[----:B------:R-:W-:Y:S01]  /*17d80*/  IMAD.MOV.U32 R7, RZ, RZ, R14 ;  /* 0x000000ffff077224 */ /* 0x000fe200078e000e */
[----:B------:R-:W-:Y:S06]  /*17d90*/  BRA `(.L_x_2207) ;  /* 0xffffffe4008c7947 */ /* 0x000fec000383ffff */
.L_x_2212:
[----:B-1----:R1:W2:Y:S02]  /*17da0*/  SYNCS.PHASECHK.TRANS64.TRYWAIT P0, [R0+URZ+0x38820], R3 ;  /* 0x03882003000075a7 */ /* 0x0022a4000800017f */
[----:B--2---:R-:W-:Y:S05]  /*17db0*/  @!P0 NANOSLEEP.SYNCS 0x989680 ;  /* 0x009896800000895d */ /* 0x004fea0003900000 */
[----:B------:R-:W2:Y:S02]  /*17dc0*/  @!P0 SYNCS.PHASECHK.TRANS64 P0, [R0+URZ+0x38820], R3 ;  /* 0x03882003000085a7 */ /* 0x000ea4000800007f */
[----:B--2---:R-:W-:Y:S05]  /*17dd0*/  @!P0 BRA `(.L_x_2212) ;  /* 0xfffffffc00f08947 */ /* 0x004fea000383ffff */
[----:B------:R-:W-:Y:S05]  /*17de0*/  BRA `(.L_x_2265) ;  /* 0xffffffec00047947 */ /* 0x000fea000383ffff */
.L_x_2213:
        /* <DEDUP_REMOVED lines=11> */
.L_x_2267:
[----:B------:R-:W-:Y:S05]  /*17ea0*/  BSYNC B0 ;  /* 0x0000000000007941 */ /* 0x000fea0003800000 */
.L_x_2266:
[----:B------:R-:W-:Y:S05]  /*17eb0*/  BRA `(.L_x_2268) ;  /* 0xffffffe800ec7947 */ /* 0x000fea000383ffff */
.L_x_2216:
[----:B------:R-:W-:Y:S01]  /*17ec0*/  BSSY B1, `(.L_x_2269) ;  /* 0x0000006000017945 */ /* 0x000fe20003800000 */
[----:B------:R-:W-:-:S07]  /*17ed0*/  IMAD.MOV.U32 R15, RZ, RZ, -0x1 ;  /* 0xffffffffff0f7424 */ /* 0x000fce00078e00ff */
[----:B012---:R-:W-:Y:S05]  /*17ee0*/  WARPSYNC.COLLECTIVE R15, `(.L_x_2270) ;  /* 0x000000000f0c7348 */ /* 0x007fea0003c00000 */
[----:B------:R-:W-:Y:S02]  /*17ef0*/  ELECT P6, UR62, PT ;  /* 0x00000000003e782f */ /* 0x000fe400038c0000 */
[----:B------:R-:W-:Y:S01]  /*17f00*/  MOV R14, UR62 ;  /* 0x0000003e000e7c02 */ /* 0x000fe20008000f00 */
[----:B012---:R-:W-:Y:S10]  /*17f10*/  ENDCOLLECTIVE ;  /* 0x000000000000791b */ /* 0x007ff40003800000 */
.L_x_2270:
[----:B------:R-:W-:Y:S05]  /*17f20*/  BSYNC B1 ;  /* 0x0000000000017941 */ /* 0x000fea0003800000 */
.L_x_2269:
[----:B------:R-:W-:Y:S05]  /*17f30*/  BRA `(.L_x_2271) ;  /* 0xffffffe800e47947 */ /* 0x000fea000383ffff */
.L_x_2218:
[----:B-1----:R1:W2:Y:S02]  /*17f40*/  SYNCS.PHASECHK.TRANS64.TRYWAIT P0, [R6+URZ], R5 ;  /* 0x00000005060075a7 */ /* 0x0022a4000800017f */
[----:B--2---:R-:W-:Y:S05]  /*17f50*/  @!P0 NANOSLEEP.SYNCS 0x989680 ;  /* 0x009896800000895d */ /* 0x004fea0003900000 */
[----:B------:R-:W2:Y:S02]  /*17f60*/  @!P0 SYNCS.PHASECHK.TRANS64 P0, [R6+URZ], R5 ;  /* 0x00000005060085a7 */ /* 0x000ea4000800007f */
[----:B--2---:R-:W-:Y:S05]  /*17f70*/  @!P0 BRA `(.L_x_2218) ;  /* 0xfffffffc00f08947 */ /* 0x004fea000383ffff */
[----:B------:R-:W-:Y:S05]  /*17f80*/  BRA `(.L_x_2272) ;  /* 0xffffffec00287947 */ /* 0x000fea000383ffff */
.L_x_2219:
[----:B--2---:R2:W3:Y:S02]  /*17f90*/  SYNCS.PHASECHK.TRANS64.TRYWAIT P0, [R7+URZ], R2 ;  /* 0x00000002070075a7 */ /* 0x0044e4000800017f */
[----:B---3--:R-:W-:Y:S05]  /*17fa0*/  @!P0 NANOSLEEP.SYNCS 0x989680 ;  /* 0x009896800000895d */ /* 0x008fea0003900000 */
[----:B------:R-:W3:Y:S02]  /*17fb0*/  @!P0 SYNCS.PHASECHK.TRANS64 P0, [R7+URZ], R2 ;  /* 0x00000002070085a7 */ /* 0x000ee4000800007f */
[----:B---3--:R-:W-:Y:S05]  /*17fc0*/  @!P0 BRA `(.L_x_2219) ;  /* 0xfffffffc00f08947 */ /* 0x008fea000383ffff */
[----:B------:R-:W-:Y:S05]  /*17fd0*/  BRA `(.L_x_2273) ;  /* 0xffffffec001c7947 */ /* 0x000fea000383ffff */
.L_x_2221:
[----:B---3--:R3:W4:Y:S02]  /*17fe0*/  SYNCS.PHASECHK.TRANS64.TRYWAIT P0, [R4+URZ], R5 ;  /* 0x00000005040075a7 */ /* 0x008724000800017f */
[----:B----4-:R-:W-:Y:S05]  /*17ff0*/  @!P0 NANOSLEEP.SYNCS 0x989680 ;  /* 0x009896800000895d */ /* 0x010fea0003900000 */
[----:B------:R-:W4:Y:S02]  /*18000*/  @!P0 SYNCS.PHASECHK.TRANS64 P0, [R4+URZ], R5 ;  /* 0x00000005040085a7 */ /* 0x000f24000800007f */
[----:B----4-:R-:W-:Y:S05]  /*18010*/  @!P0 BRA `(.L_x_2221) ;  /* 0xfffffffc00f08947 */ /* 0x010fea000383ffff */
[----:B------:R-:W-:Y:S05]  /*18020*/  BRA `(.L_x_2274) ;  /* 0xffffffec00247947 */ /* 0x000fea000383ffff */
.L_x_2275:
        /* <DEDUP_REMOVED lines=13> */
.L_x_2845:


//--------------------- .text._ZN7cutlass13device_kernelIN5flash11enable_sm90INS1_16FlashAttnFwdSm90INS1_25CollectiveMainloopFwdSm90ILi2EN4cute5tupleIJNS5_1CILi1EEES8_S8_EEENS6_IJNS7_ILi128EEENS7_ILi80EEENS7_ILi256EEEEEELi256ENS_10bfloat16_tEfNS_4arch4Sm90ELb1ELb0ELb0ELb1ELb0ELb1ELb0ELb1ELb1ELb0ELb0ELb0EEENS1_21CollectiveEpilogueFwdINS6_IJSA_SC_SB_EEES9_SE_SG_Li256ELb1ELb0ELb0ELb0EEENS1_36VarlenDynamicPersistentTileSchedulerILi128ELi80ELi256ELi32ELb0ELb0ELb1ELb1ELb1ELb1EEEEEEEEEvNT_6ParamsE --------------------------
	.section	.text._ZN7cutlass13device_kernelIN5flash11enable_sm90INS1_16FlashAttnFwdSm90INS1_25CollectiveMainloopFwdSm90ILi2EN4cute5tupleIJNS5_1CILi1EEES8_S8_EEENS6_IJNS7_ILi128EEENS7_ILi80EEENS7_ILi256EEEEEELi256ENS_10bfloat16_tEfNS_4arch4Sm90ELb1ELb0ELb0ELb1ELb0ELb1ELb0ELb1ELb1ELb0ELb0ELb0EEENS1_21CollectiveEpilogueFwdINS6_IJSA_SC_SB_EEES9_SE_SG_Li256ELb1ELb0ELb0ELb0EEENS1_36VarlenDynamicPersistentTileSchedulerILi128ELi80ELi256ELi32ELb0ELb0ELb1ELb1ELb1ELb1EEEEEEEEEvNT_6ParamsE,"ax",@progbits
	.align	128
.text._ZN7cutlass13device_kernelIN5flash11enable_sm90INS1_16FlashAttnFwdSm90INS1_25CollectiveMainloopFwdSm90ILi2EN4cute5tupleIJNS5_1CILi1EEES8_S8_EEENS6_IJNS7_ILi128EEENS7_ILi80EEENS7_ILi256EEEEEELi256ENS_10bfloat16_tEfNS_4arch4Sm90ELb1ELb0ELb0ELb1ELb0ELb1ELb0ELb1ELb1ELb0ELb0ELb0EEENS1_21CollectiveEpilogueFwdINS6_IJSA_SC_SB_EEES9_SE_SG_Li256ELb1ELb0ELb0ELb0EEENS1_36VarlenDynamicPersistentTileSchedulerILi128ELi80ELi256ELi32ELb0ELb0ELb1ELb1ELb1ELb1EEEEEEEEEvNT_6ParamsE:
        .type           _ZN7cutlass13device_kernelIN5flash11enable_sm90INS1_16FlashAttnFwdSm90INS1_25CollectiveMainloopFwdSm90ILi2EN4cute5tupleIJNS5_1CILi1EEES8_S8_EEENS6_IJNS7_ILi128EEENS7_ILi80EEENS7_ILi256EEEEEELi256ENS_10bfloat16_tEfNS_4arch4Sm90ELb1ELb0ELb0ELb1ELb0ELb1ELb0ELb1ELb1ELb0ELb0ELb0EEENS1_21CollectiveEpilogueFwdINS6_IJSA_SC_SB_EEES9_SE_SG_Li256ELb1ELb0ELb0ELb0EEENS1_36VarlenDynamicPersistentTileSchedulerILi128ELi80ELi256ELi32ELb0ELb0ELb1ELb1ELb1ELb1EEEEEEEEEvNT_6ParamsE,@function
        .size           _ZN7cutlass13device_kernelIN5flash11enable_sm90INS1_16FlashAttnFwdSm90INS1_25CollectiveMainloopFwdSm90ILi2EN4cute5tupleIJNS5_1CILi1EEES8_S8_EEENS6_IJNS7_ILi128EEENS7_ILi80EEENS7_ILi256EEEEEELi256ENS_10bfloat16_tEfNS_4arch4Sm90ELb1ELb0ELb0ELb1ELb0ELb1ELb0ELb1ELb1ELb0ELb0ELb0EEENS1_21CollectiveEpilogueFwdINS6_IJSA_SC_SB_EEES9_SE_SG_Li256ELb1ELb0ELb0ELb0EEENS1_36VarlenDynamicPersistentTileSchedulerILi128ELi80ELi256ELi32ELb0ELb0ELb1ELb1ELb1ELb1EEEEEEEEEvNT_6ParamsE,(.L_x_2846 - _ZN7cutlass13device_kernelIN5flash11enable_sm90INS1_16FlashAttnFwdSm90INS1_25CollectiveMainloopFwdSm90ILi2EN4cute5tupleIJNS5_1CILi1EEES8_S8_EEENS6_IJNS7_ILi128EEENS7_ILi80EEENS7_ILi256EEEEEELi256ENS_10bfloat16_tEfNS_4arch4Sm90ELb1ELb0ELb0ELb1ELb0ELb1ELb0ELb1ELb1ELb0ELb0ELb0EEENS1_21CollectiveEpilogueFwdINS6_IJSA_SC_SB_EEES9_SE_SG_Li256ELb1ELb0ELb0ELb0EEENS1_36VarlenDynamicPersistentTileSchedulerILi128ELi80ELi256ELi32ELb0ELb0ELb1ELb1ELb1ELb1EEEEEEEEEvNT_6ParamsE)
        .other          _ZN7cutlass13device_kernelIN5flash11enable_sm90INS1_16FlashAttnFwdSm90INS1_25CollectiveMainloopFwdSm90ILi2EN4cute5tupleIJNS5_1CILi1EEES8_S8_EEENS6_IJNS7_ILi128EEENS7_ILi80EEENS7_ILi256EEEEEELi256ENS_10bfloat16_tEfNS_4arch4Sm90ELb1ELb0ELb0ELb1ELb0ELb1ELb0ELb1ELb1ELb0ELb0ELb0EEENS1_21CollectiveEpilogueFwdINS6_IJSA_SC_SB_EEES9_SE_SG_Li256ELb1ELb0ELb0ELb0EEENS1_36VarlenDynamicPersistentTileSchedulerILi128ELi80ELi256ELi32ELb0ELb0ELb1ELb1ELb1ELb1EEEEEEEEEvNT_6ParamsE,@"STO_CUDA_ENTRY STV_DEFAULT"
_ZN7cutlass13device_kernelIN5flash11enable_sm90INS1_16FlashAttnFwdSm90INS1_25CollectiveMainloopFwdSm90ILi2EN4cute5tupleIJNS5_1CILi1EEES8_S8_EEENS6_IJNS7_ILi128EEENS7_ILi80EEENS7_ILi256EEEEEELi256ENS_10bfloat16_tEfNS_4arch4Sm90ELb1ELb0ELb0ELb1ELb0ELb1ELb0ELb1ELb1ELb0ELb0ELb0EEENS1_21CollectiveEpilogueFwdINS6_IJSA_SC_SB_EEES9_SE_SG_Li256ELb1ELb0ELb0ELb0EEENS1_36VarlenDynamicPersistentTileSchedulerILi128ELi80ELi256ELi32ELb0ELb0ELb1ELb1ELb1ELb1EEEEEEEEEvNT_6ParamsE:
        /* <DEDUP_REMOVED lines=27> */
.L_x_2277:
[----:B------:R-:W-:Y:S05]  /*01b0*/  BSYNC B0 ;  /* 0x0000000000007941 */ /* 0x000fea0003800000 */
.L_x_2276:
        /* <DEDUP_REMOVED lines=41> */
.L_x_2278:
        /* <DEDUP_REMOVED lines=22> */
.L_x_2279:
        /* <DEDUP_REMOVED lines=18> */
.L_x_2280:
        /* <DEDUP_REMOVED lines=22> */
.L_x_2281:
        /* <DEDUP_REMOVED lines=22> */
.L_x_2282:
[----:B0-----:R-:W-:Y:S01]  /*0990*/  UMOV UR4, 0x1 ;  /* 0x0000000100047882 */ /* 0x001fe20000000000 */
[----:B------:R-:W-:Y:S01]  /*09a0*/  PLOP3.LUT P0, PT, PT, PT, UP0, 0x80, 0x0 ;  /* 0x000000000000781c */ /* 0x000fe20003f0f008 */
[----:B------:R-:W-:Y:S01]  /*09b0*/  USEL UR4, UR4, 0x2, !UP0 ;  /* 0x0000000204047887 */ /* 0x000fe2000c000000 */
[----:B------:R-:W-:Y:S01]  /*09c0*/  NOP ;  /* 0x0000000000007918 */ /* 0x000fe20000000000 */
[----:B------:R-:W-:Y:S01]  /*09d0*/  ULDC.64 UR60, c[0x0][0x208] ;  /* 0x00008200003c7ab9 */ /* 0x000fe20000000a00 */
[----:B------:R-:W-:Y:S03]  /*09e0*/  BSSY B7, `(.L_x_2283) ;  /* 0x0002d6c000077945 */ /* 0x000fe60003800000 */
[----:B------:R-:W-:-:S05]  /*09f0*/  IMAD.U32 R2, RZ, RZ, UR4 ;  /* 0x00000004ff027e24 */ /* 0x000fca000f8e00ff */
[----:B------:R0:W-:Y:S01]  /*0a00*/  STL [R1+0x90], R2 ;  /* 0x0000900201007387 */ /* 0x0001e20000100800 */
[----:B-12-4-:R-:W-:Y:S06]  /*0a10*/  BAR.SYNC.DEFER_BLOCKING 0x0 ;  /* 0x0000000000007b1d */ /* 0x016fec0000010000 */
[----:B------:R-:W-:Y:S05]  /*0a20*/  @!P0 BRA `(.L_x_2284) ;  /* 0x0000026c00d88947 */ /* 0x000fea0003800000 */
.L_x_2285:
        /* <DEDUP_REMOVED lines=15> */
[----:B0-----:R-:W2:Y:S01]  /*0b20*/  LDL R2, [R1+0x90] ;  /* 0x0000900001027983 */ /* 0x001ea20000100800 */
[----:B------:R-:W-:Y:S01]  /*0b30*/  R2UR UR4, R16 ;  /* 0x00000000100472ca */ /* 0x000fe200000e0000 */
[----:B------:R-:W-:Y:S01]  /*0b40*/  IMAD.MOV.U32 R18, RZ, RZ, RZ ;  /* 0x000000ffff127224 */ /* 0x000fe200078e00ff */
[----:B------:R-:W0:Y:S01]  /*0b50*/  S2R R0, SR_TID.X ;  /* 0x0000000000007919 */ /* 0x000e220000002100 */
[----:B------:R-:W-:Y:S02]  /*0b60*/  IMAD.MOV.U32 R221, RZ, RZ, RZ ;  /* 0x000000ffffdd7224 */ /* 0x000fe400078e00ff */
[----:B------:R-:W-:Y:S02]  /*0b70*/  IMAD.MOV.U32 R219, RZ, RZ, RZ ;  /* 0x000000ffffdb7224 */ /* 0x000fe400078e00ff */
[----:B------:R-:W-:-:S06]  /*0b80*/  IMAD.MOV.U32 R214, RZ, RZ, RZ ;  /* 0x000000ffffd67224 */ /* 0x000fcc00078e00ff */
[----:B------:R-:W-:Y:S01]  /*0b90*/  UIADD3 UR4, UR4, 0x14400, URZ ;  /* 0x0001440004047890 */ /* 0x000fe2000fffe03f */
[----:B0-----:R-:W-:-:S05]  /*0ba0*/  VIADD R0, R0, 0xffffff80 ;  /* 0xffffff8000007836 */ /* 0x001fca0000000000 */
[----:B------:R-:W-:-:S04]  /*0bb0*/  SHF.R.S32.HI R3, RZ, 0x1f, R0 ;  /* 0x0000001fff037819 */ /* 0x000fc80000011400 */
[CC--:B------:R-:W-:Y:S02]  /*0bc0*/  LEA.HI R5, R3.reuse, R0.reuse, RZ, 0x5 ;  /* 0x0000000003057211 */ /* 0x0c0fe400078f28ff */
[CC--:B------:R-:W-:Y:S02]  /*0bd0*/  LEA.HI R4, R3.reuse, R0.reuse, RZ, 0x4 ;  /* 0x0000000003047211 */ /* 0x0c0fe400078f20ff */
[-C--:B------:R-:W-:Y:S01]  /*0be0*/  LEA.HI R22, R3, R0.reuse, RZ, 0x3 ;  /* 0x0000000003167211 */ /* 0x080fe200078f18ff */
[----:B------:R-:W-:Y:S01]  /*0bf0*/  IMAD.SHL.U32 R6, R5, 0x20, RZ ;  /* 0x0000002005067824 */ /* 0x000fe200078e00ff */
[----:B------:R-:W-:Y:S02]  /*0c00*/  LEA.HI R12, R3, R0, RZ, 0x6 ;  /* 0x00000000030c7211 */ /* 0x000fe400078f30ff */
[----:B------:R-:W-:Y:S02]  /*0c10*/  LOP3.LUT R7, R22, 0xfffffff8, RZ, 0xc0, !PT ;  /* 0xfffffff816077812 */ /* 0x000fe400078ec0ff */
[----:B------:R-:W-:Y:S01]  /*0c20*/  LOP3.LUT R6, R6, 0xfffffc00, RZ, 0xc0, !PT ;  /* 0xfffffc0006067812 */ /* 0x000fe200078ec0ff */
[----:B------:R-:W-:Y:S01]  /*0c30*/  IMAD.SHL.U32 R12, R12, 0x8, RZ ;  /* 0x000000080c0c7824 */ /* 0x000fe200078e00ff */
[----:B------:R-:W-:-:S04]  /*0c40*/  SHF.R.S32.HI R22, RZ, 0x3, R22 ;  /* 0x00000003ff167819 */ /* 0x000fc80000011416 */
[----:B------:R-:W-:Y:S01]  /*0c50*/  LOP3.LUT R236, R12, 0xfffffe00, RZ, 0xc0, !PT ;  /* 0xfffffe000cec7812 */ /* 0x000fe200078ec0ff */
[C---:B------:R-:W-:Y:S01]  /*0c60*/  IMAD.SHL.U32 R234, R22.reuse, 0x40, RZ ;  /* 0x0000004016ea7824 */ /* 0x040fe200078e00ff */
[----:B------:R-:W-:Y:S01]  /*0c70*/  SHF.R.S32.HI R23, RZ, 0x1f, R22 ;  /* 0x0000001fff177819 */ /* 0x000fe20000011416 */
[C---:B------:R-:W-:Y:S02]  /*0c80*/  VIADD R218, R22.reuse, 0x20 ;  /* 0x0000002016da7836 */ /* 0x040fe40000000000 */
[----:B------:R-:W-:Y:S02]  /*0c90*/  VIADD R220, R22, 0x40 ;  /* 0x0000004016dc7836 */ /* 0x000fe40000000000 */
[----:B------:R-:W-:Y:S02]  /*0ca0*/  IMAD.SHL.U32 R229, R218, 0x40, RZ ;  /* 0x00000040dae57824 */ /* 0x000fe400078e00ff */
[----:B------:R-:W-:-:S03]  /*0cb0*/  IMAD.SHL.U32 R228, R220, 0x40, RZ ;  /* 0x00000040dce47824 */ /* 0x000fc600078e00ff */
[----:B------:R-:W-:Y:S02]  /*0cc0*/  LOP3.LUT R229, R229, 0x1c0, RZ, 0xc0, !PT ;  /* 0x000001c0e5e57812 */ /* 0x000fe400078ec0ff */
[----:B------:R-:W-:Y:S02]  /*0cd0*/  LOP3.LUT R228, R228, 0x1c0, RZ, 0xc0, !PT ;  /* 0x000001c0e4e47812 */ /* 0x000fe400078ec0ff */
[----:B------:R-:W-:Y:S02]  /*0ce0*/  SHF.R.U32.HI R233, RZ, 0x3, R229 ;  /* 0x00000003ffe97819 */ /* 0x000fe400000116e5 */
[----:B------:R-:W-:Y:S02]  /*0cf0*/  SHF.R.U32.HI R232, RZ, 0x3, R228 ;  /* 0x00000003ffe87819 */ /* 0x000fe400000116e4 */
[----:B--2---:R-:W-:Y:S02]  /*0d00*/  R2UR UR5, R2 ;  /* 0x00000000020572ca */ /* 0x004fe400000e0000 */
[----:B------:R-:W-:-:S02]  /*0d10*/  LEA.HI R2, R3, R0, RZ, 0x7 ;  /* 0x0000000003027211 */ /* 0x000fc400078f38ff */
[----:B------:R-:W-:Y:S02]  /*0d20*/  LOP3.LUT R3, R4, 0x3fffff0, RZ, 0xc0, !PT ;  /* 0x03fffff004037812 */ /* 0x000fe400078ec0ff */
[----:B------:R-:W-:-:S03]  /*0d30*/  LOP3.LUT R9, R2, 0xffffff80, RZ, 0xc0, !PT ;  /* 0xffffff8002097812 */ /* 0x000fc600078ec0ff */
[C---:B------:R-:W-:Y:S01]  /*0d40*/  IMAD.IADD R5, R0.reuse, 0x1, -R3 ;  /* 0x0000000100057824 */ /* 0x040fe200078e0a03 */
[----:B------:R-:W-:Y:S01]  /*0d50*/  SHF.R.S32.HI R3, RZ, 0x7, R2 ;  /* 0x00000007ff037819 */ /* 0x000fe20000011402 */
[C---:B------:R-:W-:Y:S02]  /*0d60*/  IMAD.IADD R9, R0.reuse, 0x1, -R9 ;  /* 0x0000000100097824 */ /* 0x040fe400078e0a09 */
[----:B------:R-:W-:Y:S01]  /*0d70*/  IMAD.IADD R0, R0, 0x1, -R7 ;  /* 0x0000000100007824 */ /* 0x000fe200078e0a07 */
[----:B------:R-:W-:Y:S01]  /*0d80*/  SHF.R.S32.HI R7, RZ, 0x4, R4 ;  /* 0x00000004ff077819 */ /* 0x000fe20000011404 */
[----:B------:R-:W-:Y:S01]  /*0d90*/  IMAD R5, R5, 0x40, R6 ;  /* 0x0000004005057824 */ /* 0x000fe200078e0206 */
[----:B------:R-:W-:Y:S01]  /*0da0*/  SHF.R.S32.HI R8, RZ, 0x1f, R9 ;  /* 0x0000001fff087819 */ /* 0x000fe20000011409 */
[----:B------:R-:W-:Y:S01]  /*0db0*/  IMAD.SHL.U32 R212, R0, 0x4, RZ ;  /* 0x0000000400d47824 */ /* 0x000fe200078e00ff */
[----:B------:R-:W-:Y:S01]  /*0dc0*/  LEA.HI R2, R2, R3, RZ, 0x1 ;  /* 0x0000000302027211 */ /* 0x000fe200078f08ff */
[----:B------:R-:W-:Y:S01]  /*0dd0*/  ULOP3.LUT UR5, UR5, 0x1, URZ, 0xfc, !UPT ;  /* 0x0000000105057892 */ /* 0x000fe2000f8efc3f */
[----:B------:R-:W-:Y:S01]  /*0de0*/  LEA.HI R10, R8, R9, RZ, 0x2 ;  /* 0x00000009080a7211 */ /* 0x000fe200078f10ff */
[----:B------:R-:W-:Y:S01]  /*0df0*/  VIADD R215, R212, 0x40 ;  /* 0x00000040d4d77836 */ /* 0x000fe20000000000 */
[----:B------:R-:W-:Y:S01]  /*0e00*/  LEA.HI R4, R4, R7, RZ, 0x1 ;  /* 0x0000000704047211 */ /* 0x000fe200078f08ff */
[----:B------:R-:W-:Y:S01]  /*0e10*/  IMAD.SHL.U32 R17, R0, 0x8, RZ ;  /* 0x0000000800117824 */ /* 0x000fe200078e00ff */
[--C-:B------:R-:W-:Y:S01]  /*0e20*/  SHF.R.S32.HI R6, RZ, 0x2, R10.reuse ;  /* 0x00000002ff067819 */ /* 0x100fe2000001140a */
[C---:B------:R-:W-:Y:S01]  /*0e30*/  IMAD.IADD R19, R212.reuse, 0x1, R215 ;  /* 0x00000001d4137824 */ /* 0x040fe200078e02d7 */
[----:B------:R-:W-:Y:S01]  /*0e40*/  SHF.R.S32.HI R11, RZ, 0x1f, R10 ;  /* 0x0000001fff0b7819 */ /* 0x000fe2000001140a */
[----:B------:R-:W-:Y:S01]  /*0e50*/  VIADD R216, R212, 0x20 ;  /* 0x00000020d4d87836 */ /* 0x000fe20000000000 */
[----:B------:R-:W-:Y:S01]  /*0e60*/  LOP3.LUT R2, R2, 0x3fffffe, RZ, 0xc0, !PT ;  /* 0x03fffffe02027812 */ /* 0x000fe200078ec0ff */
[----:B------:R-:W-:Y:S01]  /*0e70*/  VIADD R217, R212, 0x60 ;  /* 0x00000060d4d97836 */ /* 0x000fe20000000000 */
[----:B------:R-:W-:-:S02]  /*0e80*/  LEA.HI R11, R11, R6, RZ, 0x3 ;  /* 0x000000060b0b7211 */ /* 0x000fc400078f18ff */
[----:B------:R-:W-:Y:S01]  /*0e90*/  LOP3.LUT R4, R4, 0x1ffffffe, RZ, 0xc0, !PT ;  /* 0x1ffffffe04047812 */ /* 0x000fe200078ec0ff */
[----:B------:R-:W-:Y:S01]  /*0ea0*/  IMAD.IADD R2, R3, 0x1, -R2 ;  /* 0x0000000103027824 */ /* 0x000fe200078e0a02 */
[----:B------:R-:W-:Y:S02]  /*0eb0*/  LOP3.LUT R11, R11, 0xfffffff8, RZ, 0xc0, !PT ;  /* 0xfffffff80b0b7812 */ /* 0x000fe400078ec0ff */
[----:B------:R-:W-:Y:S01]  /*0ec0*/  LEA.HI R8, R8, R9, RZ, 0x5 ;  /* 0x0000000908087211 */ /* 0x000fe200078f28ff */
[----:B------:R-:W-:Y:S01]  /*0ed0*/  IMAD.IADD R4, R7, 0x1, -R4 ;  /* 0x0000000107047824 */ /* 0x000fe200078e0a04 */
[----:B------:R-:W-:Y:S01]  /*0ee0*/  LOP3.LUT R10, R10, 0x7ffffffc, RZ, 0xc0, !PT ;  /* 0x7ffffffc0a0a7812 */ /* 0x000fe200078ec0ff */
[----:B------:R-:W-:Y:S01]  /*0ef0*/  IMAD.IADD R11, R6, 0x1, -R11 ;  /* 0x00000001060b7824 */ /* 0x000fe200078e0a0b */
[----:B------:R-:W-:Y:S01]  /*0f00*/  SHF.R.S32.HI R6, RZ, 0x1f, R19 ;  /* 0x0000001fff067819 */ /* 0x000fe20000011413 */
[----:B------:R-:W-:Y:S01]  /*0f10*/  IMAD R4, R4, 0x8, R5 ;  /* 0x0000000804047824 */ /* 0x000fe200078e0205 */
[----:B------:R-:W-:-:S02]  /*0f20*/  SHF.R.S32.HI R8, RZ, 0x5, R8 ;  /* 0x00000005ff087819 */ /* 0x000fc40000011408 */
[CC--:B------:R-:W-:Y:S02]  /*0f30*/  LEA.HI R3, R6.reuse, R19.reuse, RZ, 0x3 ;  /* 0x0000001306037211 */ /* 0x0c0fe400078f18ff */
[----:B------:R-:W-:Y:S01]  /*0f40*/  LEA.HI R6, R6, R19, RZ, 0x6 ;  /* 0x0000001306067211 */ /* 0x000fe200078f30ff */
[----:B------:R-:W-:Y:S01]  /*0f50*/  IMAD R11, R8, 0x10, R11 ;  /* 0x00000010080b7824 */ /* 0x000fe200078e020b */
[----:B------:R-:W-:Y:S01]  /*0f60*/  LOP3.LUT R3, R3, 0x38, RZ, 0xc0, !PT ;  /* 0x0000003803037812 */ /* 0x000fe200078ec0ff */
[----:B------:R0:W-:Y:S01]  /*0f70*/  STL [R1+0x8c], R4 ;  /* 0x00008c0401007387 */ /* 0x0001e20000100800 */
[----:B------:R-:W-:Y:S01]  /*0f80*/  SHF.R.S32.HI R0, RZ, 0x1f, R220 ;  /* 0x0000001fff007819 */ /* 0x000fe200000114dc */
[----:B------:R-:W-:Y:S01]  /*0f90*/  IMAD.SHL.U32 R5, R6, 0x80, RZ ;  /* 0x0000008006057824 */ /* 0x000fe200078e00ff */
[----:B------:R-:W-:Y:S01]  /*0fa0*/  LOP3.LUT R6, R3, 0x1c0, R234, 0xf8, !PT ;  /* 0x000001c003067812 */ /* 0x000fe200078ef8ea */
[----:B------:R-:W-:Y:S02]  /*0fb0*/  IMAD.IADD R3, R9, 0x1, -R10 ;  /* 0x0000000109037824 */ /* 0x000fe400078e0a0a */
[----:B------:R-:W-:Y:S01]  /*0fc0*/  IMAD R2, R2, 0x40, R11 ;  /* 0x0000004002027824 */ /* 0x000fe200078e020b */
[----:B------:R-:W-:-:S02]  /*0fd0*/  LOP3.LUT R5, R5, 0xffffe000, RZ, 0xc0, !PT ;  /* 0xffffe00005057812 */ /* 0x000fc400078ec0ff */
[----:B------:R1:W-:Y:S01]  /*0fe0*/  STL [R1+0x64], R3 ;  /* 0x0000640301007387 */ /* 0x0003e20000100800 */
[----:B0-----:R-:W-:-:S03]  /*0ff0*/  LOP3.LUT R4, R234, 0x1c0, RZ, 0xc0, !PT ;  /* 0x000001c0ea047812 */ /* 0x001fc600078ec0ff */
[----:B------:R0:W-:Y:S01]  /*1000*/  STL [R1+0x68], R2 ;  /* 0x0000680201007387 */ /* 0x0001e20000100800 */
[----:B------:R-:W-:Y:S02]  /*1010*/  SHF.R.U32.HI R235, RZ, 0x3, R4 ;  /* 0x00000003ffeb7819 */ /* 0x000fe40000011604 */
[----:B------:R-:W-:Y:S01]  /*1020*/  LOP3.LUT R237, R4, 0x38, R17, 0xf8, !PT ;  /* 0x0000003804ed7812 */ /* 0x000fe200078ef811 */
[----:B------:R-:W-:Y:S01]  /*1030*/  STL [R1+0x80], RZ ;  /* 0x000080ff01007387 */ /* 0x000fe20000100800 */
[----:B------:R-:W-:Y:S02]  /*1040*/  LOP3.LUT R6, R6, R235, RZ, 0x3c, !PT ;  /* 0x000000eb06067212 */ /* 0x000fe400078e3cff */
[----:B-1----:R-:W-:Y:S02]  /*1050*/  SHF.R.S32.HI R3, RZ, 0x1f, R218 ;  /* 0x0000001fff037819 */ /* 0x002fe400000114da */
[----:B------:R-:W-:Y:S01]  /*1060*/  IADD3 R6, R6, R5, R236 ;  /* 0x0000000506067210 */ /* 0x000fe20007ffe0ec */
[----:B0-----:R-:W-:Y:S01]  /*1070*/  IMAD.U32 R2, RZ, RZ, UR5 ;  /* 0x00000005ff027e24 */ /* 0x001fe2000f8e00ff */
[----:B------:R-:W-:-:S02]  /*1080*/  SHF.R.S32.HI R5, RZ, 0x1f, R220 ;  /* 0x0000001fff057819 */ /* 0x000fc400000114dc */
[----:B------:R-:W-:Y:S02]  /*1090*/  LEA.HI R3, R3, R218, RZ, 0x3 ;  /* 0x000000da03037211 */ /* 0x000fe400078f18ff */
[----:B------:R0:W-:Y:S01]  /*10a0*/  STL [R1+0x60], R2 ;  /* 0x0000600201007387 */ /* 0x0001e20000100800 */
[----:B------:R-:W-:Y:S02]  /*10b0*/  LEA.HI R5, R5, R220, RZ, 0x3 ;  /* 0x000000dc05057211 */ /* 0x000fe400078f18ff */
[----:B------:R-:W-:Y:S01]  /*10c0*/  IMAD.SHL.U32 R3, R3, 0x40, RZ ;  /* 0x0000004003037824 */ /* 0x000fe200078e00ff */
[----:B------:R-:W-:Y:S02]  /*10d0*/  LOP3.LUT R237, R236, R237, R235, 0xf6, !PT ;  /* 0x000000edeced7212 */ /* 0x000fe400078ef6eb */
[----:B------:R-:W-:Y:S02]  /*10e0*/  IMAD.SHL.U32 R5, R5, 0x40, RZ ;  /* 0x0000004005057824 */ /* 0x000fe400078e00ff */
[----:B------:R-:W-:Y:S01]  /*10f0*/  LOP3.LUT R230, R3, 0xfffffe00, RZ, 0xc0, !PT ;  /* 0xfffffe0003e67812 */ /* 0x000fe200078ec0ff */
[----:B0-----:R-:W-:-:S02]  /*1100*/  IMAD.U32 R2, RZ, RZ, UR4 ;  /* 0x00000004ff027e24 */ /* 0x001fc4000f8e00ff */
[----:B------:R-:W-:-:S03]  /*1110*/  LOP3.LUT R231, R5, 0xfffffe00, RZ, 0xc0, !PT ;  /* 0xfffffe0005e77812 */ /* 0x000fc600078ec0ff */
[----:B------:R0:W-:Y:S02]  /*1120*/  STL [R1+0x7c], R2 ;  /* 0x00007c0201007387 */ /* 0x0001e40000100800 */
[----:B0-----:R-:W-:-:S05]  /*1130*/  SHF.R.S32.HI R2, RZ, 0x1f, R218 ;  /* 0x0000001fff027819 */ /* 0x001fca00000114da */
[----:B------:R0:W-:Y:S04]  /*1140*/  STL [R1+0x70], R2 ;  /* 0x0000700201007387 */ /* 0x0001e80000100800 */
[----:B------:R1:W-:Y:S01]  /*1150*/  STL [R1+0x6c], R0 ;  /* 0x00006c0001007387 */ /* 0x0003e20000100800 */
[C---:B0-----:R-:W-:Y:S02]  /*1160*/  VIADD R2, R17.reuse, 0x80 ;  /* 0x0000008011027836 */ /* 0x041fe40000000000 */
[----:B-1----:R-:W-:Y:S01]  /*1170*/  VIADD R0, R17, 0xc0 ;  /* 0x000000c011007836 */ /* 0x002fe20000000000 */
[----:B------:R-:W-:-:S05]  /*1180*/  LEA R0, R6, UR4, 0x1 ;  /* 0x0000000406007c11 */ /* 0x000fca000f8e08ff */
[----:B------:R0:W-:Y:S02]  /*1190*/  STL [R1+0x88], R0 ;  /* 0x0000880001007387 */ /* 0x0001e40000100800 */
.L_x_2566:
[----:B------:R-:W1:Y:S01]  /*11a0*/  LDC.64 R2, c[0x0][0xc60] ;  /* 0x00031800ff027b82 */ /* 0x000e620000000a00 */
[----:B------:R-:W-:Y:S01]  /*11b0*/  ULDC.64 UR4, c[0x0][0xa28] ;  /* 0x00028a0000047ab9 */ /* 0x000fe20000000a00 */
[----:B------:R-:W-:Y:S01]  /*11c0*/  ULDC.64 UR8, c[0x0][0xa18] ;  /* 0x0002860000087ab9 */ /* 0x000fe20000000a00 */
[----:B------:R-:W-:Y:S01]  /*11d0*/  ULDC.64 UR6, c[0x0][0xa08] ;  /* 0x0002820000067ab9 */ /* 0x000fe20000000a00 */
[----:B-1----:R-:W-:-:S05]  /*11e0*/  IMAD.WIDE R2, R227, 0x4, R2 ;  /* 0x00000004e3027825 */ /* 0x002fca00078e0202 */
[----:B0-2345:R-:W0:Y:S01]  /*11f0*/  LDG.E R8, desc[UR60][R2.64] ;  /* 0x0000003c02087981 */ /* 0x03de22000c1e1900 */
[----:B------:R-:W-:Y:S01]  /*1200*/  ISETP.NE.U32.AND P2, PT, RZ, UR4, PT ;  /* 0x00000004ff007c0c */ /* 0x000fe2000bf45070 */
[----:B------:R-:W-:Y:S01]  /*1210*/  IMAD.MOV.U32 R26, RZ, RZ, RZ ;  /* 0x000000ffff1a7224 */ /* 0x000fe200078e00ff */
[----:B------:R-:W-:Y:S02]  /*1220*/  ISETP.NE.U32.AND P1, PT, RZ, UR8, PT ;  /* 0x00000008ff007c0c */ /* 0x000fe4000bf25070 */
[----:B------:R-:W-:Y:S02]  /*1230*/  ISETP.NE.AND.EX P2, PT, RZ, UR5, PT, P2 ;  /* 0x00000005ff007c0c */ /* 0x000fe4000bf45320 */
[----:B------:R-:W-:Y:S02]  /*1240*/  ISETP.NE.AND.EX P1, PT, RZ, UR9, PT, P1 ;  /* 0x00000009ff007c0c */ /* 0x000fe4000bf25310 */
[----:B------:R-:W-:-:S04]  /*1250*/  ISETP.NE.U32.AND P0, PT, RZ, UR6, PT ;  /* 0x00000006ff007c0c */ /* 0x000fc8000bf05070 */
[----:B------:R-:W-:Y:S02]  /*1260*/  ISETP.NE.AND.EX P0, PT, RZ, UR7, PT, P0 ;  /* 0x00000007ff007c0c */ /* 0x000fe4000bf05300 */
[----:B0-----:R-:W-:Y:S01]  /*1270*/  SHF.R.S32.HI R0, RZ, 0x1f, R8 ;  /* 0x0000001fff007819 */ /* 0x001fe20000011408 */
[C---:B------:R-:W-:Y:S02]  /*1280*/  IMAD.SHL.U32 R28, R8.reuse, 0x4, RZ ;  /* 0x00000004081c7824 */ /* 0x040fe400078e00ff */
[C---:B------:R-:W-:Y:S01]  /*1290*/  @P2 LEA R2, P3, R8.reuse, UR4, 0x2 ;  /* 0x0000000408022c11 */ /* 0x040fe2000f8610ff */
[----:B------:R0:W-:Y:S01]  /*12a0*/  STL [R1+0x74], R8 ;  /* 0x0000740801007387 */ /* 0x0001e20000100800 */
[C-C-:B------:R-:W-:Y:S02]  /*12b0*/  SHF.L.U64.HI R29, R8.reuse, 0x2, R0.reuse ;  /* 0x00000002081d7819 */ /* 0x140fe40000010200 */
[----:B------:R-:W-:Y:S01]  /*12c0*/  @P2 LEA.HI.X R3, R8, UR5, R0, 0x2, P3 ;  /* 0x0000000508032c11 */ /* 0x000fe200098f1400 */
[----:B------:R-:W-:Y:S01]  /*12d0*/  IMAD.MOV.U32 R0, RZ, RZ, RZ ;  /* 0x000000ffff007224 */ /* 0x000fe200078e00ff */
[----:B------:R-:W-:Y:S01]  /*12e0*/  IADD3 R6, P4, R28, UR6, RZ ;  /* 0x000000061c067c10 */ /* 0x000fe2000ff9e0ff */
[----:B------:R-:W-:-:S04]  /*12f0*/  ULDC UR4, c[0x0][0x288] ;  /* 0x0000a20000047ab9 */ /* 0x000fc80000000800 */
[----:B------:R0:W5:Y:S01]  /*1300*/  @P2 LDG.E R0, desc[UR60][R2.64] ;  /* 0x0000003c02002981 */ /* 0x000162000c1e1900 */
[----:B------:R-:W-:Y:S01]  /*1310*/  @P1 IADD3 R4, P2, R28, UR8, RZ ;  /* 0x000000081c041c10 */ /* 0x000fe2000ff5e0ff */
[----:B------:R-:W-:Y:S01]  /*1320*/  IMAD.U32 R224, RZ, RZ, UR4 ;  /* 0x00000004ffe07e24 */ /* 0x000fe2000f8e00ff */
[C---:B------:R-:W-:Y:S01]  /*1330*/  IADD3.X R7, R29.reuse, UR7, RZ, P4, !PT ;  /* 0x000000071d077c10 */ /* 0x040fe2000a7fe4ff */
[----:B------:R0:W-:Y:S01]  /*1340*/  STL [R1+0x84], R225 ;  /* 0x000084e101007387 */ /* 0x0001e20000100800 */
[----:B------:R-:W-:Y:S01]  /*1350*/  @P1 IADD3.X R5, R29, UR9, RZ, P2, !PT ;  /* 0x000000091d051c10 */ /* 0x000fe200097fe4ff */
[----:B------:R-:W-:Y:S01]  /*1360*/  ULDC.64 UR4, c[0x0][0x3f8] ;  /* 0x0000fe0000047ab9 */ /* 0x000fe20000000a00 */
[----:B------:R-:W-:Y:S01]  /*1370*/  ULDC.64 UR6, c[0x0][0xa20] ;  /* 0x0002880000067ab9 */ /* 0x000fe20000000a00 */
[----:B------:R0:W5:Y:S04]  /*1380*/  @P0 LDG.E R26, desc[UR60][R6.64] ;  /* 0x0000003c061a0981 */ /* 0x000168000c1e1900 */
[----:B------:R0:W5:Y:S04]  /*1390*/  @P1 LDG.E R224, desc[UR60][R4.64] ;  /* 0x0000003c04e01981 */ /* 0x000168000c1e1900 */
[----:B------:R0:W-:Y:S01]  /*13a0*/  STL [R1+0x78], R226 ;  /* 0x000078e201007387 */ /* 0x0001e20000100800 */
[----:B------:R-:W-:-:S03]  /*13b0*/  UISETP.NE.U32.AND UP0, UPT, UR4, URZ, UPT ;  /* 0x0000003f0400728c */ /* 0x000fc6000bf05070 */
[----:B------:R-:W-:Y:S01]  /*13c0*/  ULDC UR4, c[0x0][0x404] ;  /* 0x0001010000047ab9 */ /* 0x000fe20000000800 */
[----:B------:R-:W-:Y:S01]  /*13d0*/  UISETP.NE.AND.EX UP0, UPT, UR5, URZ, UPT, UP0 ;  /* 0x0000003f0500728c */ /* 0x000fe2000bf05300 */
[----:B------:R-:W-:Y:S02]  /*13e0*/  ISETP.NE.U32.AND P2, PT, RZ, UR6, PT ;  /* 0x00000006ff007c0c */ /* 0x000fe4000bf45070 */
[----:B------:R-:W-:Y:S01]  /*13f0*/  ULDC UR5, c[0x0][0x2e0] ;  /* 0x0000b80000057ab9 */ /* 0x000fe20000000800 */
[----:B------:R-:W-:Y:S01]  /*1400*/  USEL UR4, UR4, 0x1, UP0 ;  /* 0x0000000104047887 */ /* 0x000fe20008000000 */
[----:B------:R-:W-:-:S03]  /*1410*/  ISETP.NE.AND.EX P2, PT, RZ, UR7, PT, P2 ;  /* 0x00000007ff007c0c */ /* 0x000fc6000bf45320 */
[----:B------:R-:W-:-:S03]  /*1420*/  UIMAD UR4, UR4, UR5, URZ ;  /* 0x00000005040472a4 */ /* 0x000fc6000f8e023f */
[----:B------:R-:W-:Y:S01]  /*1430*/  ULDC UR5, c[0x0][0x338] ;  /* 0x0000ce0000057ab9 */ /* 0x000fe20000000800 */
[----:B------:R-:W-:Y:S01]  /*1440*/  IMAD.MOV.U32 R25, RZ, RZ, R8 ;  /* 0x000000ffff197224 */ /* 0x000fe200078e0008 */
[----:B0-----:R-:W-:Y:S07]  /*1450*/  @P1 BRA `(.L_x_2287) ;  /* 0x0000000000241947 */ /* 0x001fee0003800000 */
[----:B------:R-:W-:Y:S02]  /*1460*/  ULDC.64 UR8, c[0x0][0xa00] ;  /* 0x0002800000087ab9 */ /* 0x000fe40000000a00 */
[----:B------:R-:W-:-:S04]  /*1470*/  ISETP.NE.U32.AND P1, PT, RZ, UR8, PT ;  /* 0x00000008ff007c0c */ /* 0x000fc8000bf25070 */
[----:B------:R-:W-:-:S13]  /*1480*/  ISETP.NE.AND.EX P1, PT, RZ, UR9, PT, P1 ;  /* 0x00000009ff007c0c */ /* 0x000fda000bf25310 */
[----:B------:R-:W-:Y:S05]  /*1490*/  @!P1 BRA `(.L_x_2287) ;  /* 0x0000000000149947 */ /* 0x000fea0003800000 */
[----:B------:R-:W0:Y:S02]  /*14a0*/  LDC.64 R2, c[0x0][0xa00] ;  /* 0x00028000ff027b82 */ /* 0x000e240000000a00 */
[----:B0-----:R-:W-:-:S05]  /*14b0*/  IMAD.WIDE R2, R25, 0x4, R2 ;  /* 0x0000000419027825 */ /* 0x001fca00078e0202 */
[----:B-----5:R-:W2:Y:S04]  /*14c0*/  LDG.E R224, desc[UR60][R2.64] ;  /* 0x0000003c02e07981 */ /* 0x020ea8000c1e1900 */
[----:B------:R-:W2:Y:S02]  /*14d0*/  LDG.E R5, desc[UR60][R2.64+0x4] ;  /* 0x0000043c02057981 */ /* 0x000ea4000c1e1900 */
[----:B--2---:R-:W-:-:S07]  /*14e0*/  IMAD.IADD R224, R5, 0x1, -R224 ;  /* 0x0000000105e07824 */ /* 0x004fce00078e0ae0 */
.L_x_2287:
[----:B------:R-:W-:Y:S02]  /*14f0*/  IMAD.U32 R2, RZ, RZ, UR5 ;  /* 0x00000005ff027e24 */ /* 0x000fe4000f8e00ff */
[----:B------:R-:W-:Y:S01]  /*1500*/  IMAD.U32 R27, RZ, RZ, UR4 ;  /* 0x00000004ff1b7e24 */ /* 0x000fe2000f8e00ff */
[----:B------:R-:W-:Y:S06]  /*1510*/  @!P2 BRA `(.L_x_2288) ;  /* 0x000000000010a947 */ /* 0x000fec0003800000 */
[----:B------:R-:W-:-:S04]  /*1520*/  IADD3 R4, P0, R28, UR6, RZ ;  /* 0x000000061c047c10 */ /* 0x000fc8000ff1e0ff */
[----:B------:R-:W-:-:S05]  /*1530*/  IADD3.X R5, R29, UR7, RZ, P0, !PT ;  /* 0x000000071d057c10 */ /* 0x000fca00087fe4ff */
[----:B------:R0:W5:Y:S01]  /*1540*/  LDG.E R27, desc[UR60][R4.64] ;  /* 0x0000003c041b7981 */ /* 0x000162000c1e1900 */
[----:B------:R-:W-:Y:S05]  /*1550*/  BRA `(.L_x_2289) ;  /* 0x0000000000107947 */ /* 0x000fea0003800000 */
.L_x_2288:
[----:B------:R-:W-:Y:S05]  /*1560*/  @!P0 BRA `(.L_x_2289) ;  /* 0x00000000000c8947 */ /* 0x000fea0003800000 */
[----:B------:R-:W2:Y:S04]  /*1570*/  LDG.E R4, desc[UR60][R6.64] ;  /* 0x0000003c06047981 */ /* 0x000ea8000c1e1900 */
[----:B------:R-:W2:Y:S02]  /*1580*/  LDG.E R27, desc[UR60][R6.64+0x4] ;  /* 0x0000043c061b7981 */ /* 0x000ea4000c1e1900 */
[----:B--2---:R-:W-:-:S07]  /*1590*/  IMAD.IADD R27, R27, 0x1, -R4 ;  /* 0x000000011b1b7824 */ /* 0x004fce00078e0a04 */
.L_x_2289:
[----:B------:R-:W-:Y:S02]  /*15a0*/  ULDC.64 UR4, c[0x0][0xa10] ;  /* 0x0002840000047ab9 */ /* 0x000fe40000000a00 */
[----:B------:R-:W-:-:S04]  /*15b0*/  ISETP.NE.U32.AND P0, PT, RZ, UR4, PT ;  /* 0x00000004ff007c0c */ /* 0x000fc8000bf05070 */
[----:B------:R-:W-:Y:S01]  /*15c0*/  ISETP.NE.AND.EX P0, PT, RZ, UR5, PT, P0 ;  /* 0x00000005ff007c0c */ /* 0x000fe2000bf05300 */
[----:B------:R-:W-:-:S12]  /*15d0*/  ULDC.64 UR4, c[0x0][0xa30] ;  /* 0x00028c0000047ab9 */ /* 0x000fd80000000a00 */
[----:B0-----:R-:W0:Y:S02]  /*15e0*/  @P0 LDC.64 R4, c[0x0][0xa10] ;  /* 0x00028400ff040b82 */ /* 0x001e240000000a00 */
[----:B0-----:R-:W-:-:S05]  /*15f0*/  @P0 IMAD.WIDE R4, R25, 0x4, R4 ;  /* 0x0000000419040825 */ /* 0x001fca00078e0204 */
[----:B------:R-:W2:Y:S04]  /*1600*/  @P0 LDG.E R3, desc[UR60][R4.64] ;  /* 0x0000003c04030981 */ /* 0x000ea8000c1e1900 */
[----:B------:R-:W2:Y:S01]  /*1610*/  @P0 LDG.E R8, desc[UR60][R4.64+0x4] ;  /* 0x0000043c04080981 */ /* 0x000ea2000c1e1900 */
[----:B------:R-:W-:Y:S01]  /*1620*/  ISETP.NE.U32.AND P1, PT, RZ, UR4, PT ;  /* 0x00000004ff007c0c */ /* 0x000fe2000bf25070 */
[----:B-----5:R-:W-:-:S03]  /*1630*/  IMAD.MOV.U32 R144, RZ, RZ, R27 ;  /* 0x000000ffff907224 */ /* 0x020fc600078e001b */
[----:B------:R-:W-:-:S13]  /*1640*/  ISETP.NE.AND.EX P1, PT, RZ, UR5, PT, P1 ;  /* 0x00000005ff007c0c */ /* 0x000fda000bf25310 */
[----:B------:R-:W-:-:S04]  /*1650*/  @P1 IADD3 R6, P2, R28, UR4, RZ ;  /* 0x000000041c061c10 */ /* 0x000fc8000ff5e0ff */
[----:B------:R-:W-:-:S05]  /*1660*/  @P1 IADD3.X R7, R29, UR5, RZ, P2, !PT ;  /* 0x000000051d071c10 */ /* 0x000fca00097fe4ff */
[----:B------:R0:W5:Y:S01]  /*1670*/  @P1 LDG.E R144, desc[UR60][R6.64] ;  /* 0x0000003c06901981 */ /* 0x000162000c1e1900 */
[----:B------:R-:W-:Y:S01]  /*1680*/  IMAD.IADD R9, R27, 0x1, -R0 ;  /* 0x000000011b097824 */ /* 0x000fe200078e0a00 */
[----:B------:R-:W-:-:S03]  /*1690*/  PLOP3.LUT P2, PT, PT, PT, PT, 0x80, 0x0 ;  /* 0x000000000000781c */ /* 0x000fc60003f4f070 */
[----:B------:R-:W-:-:S05]  /*16a0*/  IMAD.MOV R120, RZ, RZ, -R9 ;  /* 0x000000ffff787224 */ /* 0x000fca00078e0a09 */
[----:B------:R-:W-:Y:S01]  /*16b0*/  VIMNMX R120, RZ, R120, !PT ;  /* 0x00000078ff787248 */ /* 0x000fe20007fe0100 */
[----:B--2---:R-:W-:Y:S01]  /*16c0*/  @P0 IMAD.IADD R2, R8, 0x1, -R3 ;  /* 0x0000000108020824 */ /* 0x004fe200078e0a03 */
[----:B------:R-:W-:-:S03]  /*16d0*/  LEA R3, R225, 0xcf, 0x7 ;  /* 0x000000cfe1037811 */ /* 0x000fc600078e38ff */
[----:B------:R-:W-:-:S04]  /*16e0*/  IMAD.IADD R227, R9, 0x1, R2 ;  /* 0x0000000109e37824 */ /* 0x000fc800078e0202 */
[C---:B------:R-:W-:Y:S01]  /*16f0*/  VIADD R0, R227.reuse, 0x4f ;  /* 0x0000004fe3007836 */ /* 0x040fe20000000000 */
[----:B------:R-:W-:-:S03]  /*1700*/  IADD3 R3, R227, R3, -R224 ;  /* 0x00000003e3037210 */ /* 0x000fc60007ffe8e0 */
[----:B------:R-:W-:-:S04]  /*1710*/  IMAD.HI R0, R0, 0x66666667, RZ ;  /* 0x6666666700007827 */ /* 0x000fc800078e02ff */
[----:B------:R-:W-:Y:S01]  /*1720*/  IMAD.HI R4, R3, 0x66666667, RZ ;  /* 0x6666666703047827 */ /* 0x000fe200078e02ff */
[----:B------:R-:W-:-:S04]  /*1730*/  SHF.R.U32.HI R3, RZ, 0x1f, R0 ;  /* 0x0000001fff037819 */ /* 0x000fc80000011600 */
[----:B------:R-:W-:Y:S02]  /*1740*/  SHF.R.U32.HI R5, RZ, 0x1f, R4 ;  /* 0x0000001fff057819 */ /* 0x000fe40000011604 */
[----:B------:R-:W-:Y:S02]  /*1750*/  LEA.HI.SX32 R3, R0, R3, 0x1b ;  /* 0x0000000300037211 */ /* 0x000fe400078fdaff */
[----:B------:R-:W-:-:S04]  /*1760*/  LEA.HI.SX32 R148, R4, R5, 0x1b ;  /* 0x0000000504947211 */ /* 0x000fc800078fdaff */
[----:B------:R-:W-:-:S05]  /*1770*/  VIMNMX R148, R3, R148, PT ;  /* 0x0000009403947248 */ /* 0x000fca0003fe0100 */
        /* <DEDUP_REMOVED lines=32> */
.L_x_2292:
[----:B------:R-:W-:Y:S05]  /*1980*/  BSYNC B6 ;  /* 0x0000000000067941 */ /* 0x000fea0003800000 */
.L_x_2291:
        /* <DEDUP_REMOVED lines=20> */
.L_x_2294:
[----:B------:R-:W-:Y:S05]  /*1ad0*/  BSYNC B6 ;  /* 0x0000000000067941 */ /* 0x000fea0003800000 */
.L_x_2293:
[----:B------:R-:W-:Y:S01]  /*1ae0*/  ULDC.64 UR4, c[0x0][0x9f8] ;  /* 0x00027e0000047ab9 */ /* 0x000fe20000000a00 */
[----:B------:R-:W0:Y:S01]  /*1af0*/  LDC R0, c[0x0][0x428] ;  /* 0x00010a00ff007b82 */ /* 0x000e220000000800 */
[----:B------:R-:W-:-:S07]  /*1b00*/  ISETP.NE.U32.AND P0, PT, RZ, UR4, PT ;  /* 0x00000004ff007c0c */ /* 0x000fce000bf05070 */
[----:B------:R-:W1:Y:S01]  /*1b10*/  LDC.64 R98, c[0x0][0x2f0] ;  /* 0x0000bc00ff627b82 */ /* 0x000e620000000a00 */
[----:B------:R-:W-:Y:S01]  /*1b20*/  ISETP.NE.AND.EX P0, PT, RZ, UR5, PT, P0 ;  /* 0x00000005ff007c0c */ /* 0x000fe2000bf05300 */
[----:B------:R-:W-:Y:S01]  /*1b30*/  IMAD.IADD R113, R26, 0x1, R27 ;  /* 0x000000011a717824 */ /* 0x000fe200078e021b */
[----:B------:R-:W-:Y:S01]  /*1b40*/  ULDC UR6, c[0x0][0x2e4] ;  /* 0x0000b90000067ab9 */ /* 0x000fe20000000800 */
[----:B------:R-:W-:Y:S01]  /*1b50*/  VIADD R20, R17, 0x80 ;  /* 0x0000008011147836 */ /* 0x000fe20000000000 */
[----:B------:R-:W-:-:S03]  /*1b60*/  ULDC.64 UR8, c[0x0][0x320] ;  /* 0x0000c80000087ab9 */ /* 0x000fc60000000a00 */
[----:B------:R-:W2:Y:S06]  /*1b70*/  LDC.64 R104, c[0x0][0x3e8] ;  /* 0x0000fa00ff687b82 */ /* 0x000eac0000000a00 */
[----:B------:R-:W-:Y:S02]  /*1b80*/  @P0 IADD3 R4, P1, R28, UR4, RZ ;  /* 0x000000041c040c10 */ /* 0x000fe4000ff3e0ff */
[----:B------:R-:W3:Y:S02]  /*1b90*/  LDC.64 R110, c[0x0][0x3d8] ;  /* 0x0000f600ff6e7b82 */ /* 0x000ee40000000a00 */
[----:B------:R-:W-:Y:S01]  /*1ba0*/  @P0 IADD3.X R5, R29, UR5, RZ, P1, !PT ;  /* 0x000000051d050c10 */ /* 0x000fe20008ffe4ff */
[----:B------:R-:W-:-:S04]  /*1bb0*/  ULDC.64 UR4, c[0x0][0x2f8] ;  /* 0x0000be0000047ab9 */ /* 0x000fc80000000a00 */
[----:B------:R4:W3:Y:S01]  /*1bc0*/  @P0 LDG.E R25, desc[UR60][R4.64] ;  /* 0x0000003c04190981 */ /* 0x0008e2000c1e1900 */
[----:B0-----:R-:W-:Y:S01]  /*1bd0*/  ISETP.NE.AND P0, PT, R0, 0x1, PT ;  /* 0x000000010000780c */ /* 0x001fe20003f05270 */
[----:B------:R-:W0:Y:S01]  /*1be0*/  LDC R12, c[0x0][0x3d4] ;  /* 0x0000f500ff0c7b82 */ /* 0x000e220000000800 */
[----:B------:R-:W-:Y:S01]  /*1bf0*/  SHF.R.S32.HI R21, RZ, 0x1f, R113 ;  /* 0x0000001fff157819 */ /* 0x000fe20000011471 */
[----:B------:R-:W0:Y:S01]  /*1c00*/  S2R R147, SR_TID.X ;  /* 0x0000000000937919 */ /* 0x000e220000002100 */
[----:B------:R-:W-:Y:S01]  /*1c10*/  ISETP.GE.AND P1, PT, R19, UR6, PT ;  /* 0x0000000613007c0c */ /* 0x000fe2000bf26270 */
[----:B------:R-:W-:Y:S01]  /*1c20*/  VIADD R14, R17, 0xc0 ;  /* 0x000000c0110e7836 */ /* 0x000fe20000000000 */
[----:B------:R-:W-:Y:S01]  /*1c30*/  SHF.R.S32.HI R213, RZ, 0x1f, R212 ;  /* 0x0000001fffd57819 */ /* 0x000fe200000114d4 */
[-C--:B-1----:R-:W-:Y:S01]  /*1c40*/  IMAD R6, R21, R98.reuse, RZ ;  /* 0x0000006215067224 */ /* 0x082fe200078e02ff */
[----:B------:R-:W-:Y:S01]  /*1c50*/  IADD3 R112, P3, R22, R113, RZ ;  /* 0x0000007116707210 */ /* 0x000fe20007f7e0ff */
[----:B----4-:R-:W-:Y:S01]  /*1c60*/  IMAD.WIDE.U32 R4, R113, R98, RZ ;  /* 0x0000006271047225 */ /* 0x010fe200078e00ff */
[----:B------:R-:W-:-:S02]  /*1c70*/  ISETP.GE.AND P2, PT, R14, UR6, PT ;  /* 0x000000060e007c0c */ /* 0x000fc4000bf46270 */
[----:B------:R-:W-:Y:S01]  /*1c80*/  SHF.L.U64.HI R128, R98, 0x5, R99 ;  /* 0x0000000562807819 */ /* 0x000fe20000010263 */
[----:B------:R-:W1:Y:S01]  /*1c90*/  @P0 LDC R3, c[0x0][0x42c] ;  /* 0x00010b00ff030b82 */ /* 0x000e620000000800 */
[----:B--2---:R-:W-:Y:S01]  /*1ca0*/  IMAD.WIDE.U32 R100, R22, R104, R212 ;  /* 0x0000006816647225 */ /* 0x004fe200078e00d4 */
[----:B------:R-:W-:Y:S02]  /*1cb0*/  SHF.L.U64.HI R130, R98, 0x6, R99 ;  /* 0x0000000662827819 */ /* 0x000fe40000010263 */
[----:B---3--:R-:W-:Y:S01]  /*1cc0*/  SHF.L.U64.HI R30, R110, 0x5, R111 ;  /* 0x000000056e1e7819 */ /* 0x008fe2000001026f */
[----:B------:R-:W-:Y:S01]  /*1cd0*/  IMAD.WIDE.U32 R106, R22, R110, R212 ;  /* 0x0000006e166a7225 */ /* 0x000fe200078e00d4 */
[C---:B------:R-:W-:Y:S02]  /*1ce0*/  SHF.L.U64.HI R29, R110.reuse, 0x6, R111 ;  /* 0x000000066e1d7819 */ /* 0x040fe4000001026f */
[----:B------:R-:W2:Y:S01]  /*1cf0*/  @P0 LDC R7, c[0x0][0x430] ;  /* 0x00010c00ff070b82 */ /* 0x000ea20000000800 */
[----:B------:R-:W-:Y:S01]  /*1d00*/  IMAD.SHL.U32 R28, R110, 0x20, RZ ;  /* 0x000000206e1c7824 */ /* 0x000fe200078e00ff */
[--C-:B------:R-:W-:Y:S01]  /*1d10*/  SHF.L.U64.HI R34, R104, 0x5, R105.reuse ;  /* 0x0000000568227819 */ /* 0x100fe20000010269 */
[----:B------:R-:W-:Y:S01]  /*1d20*/  IMAD.SHL.U32 R27, R110, 0x40, RZ ;  /* 0x000000406e1b7824 */ /* 0x000fe200078e00ff */
[----:B------:R-:W-:Y:S01]  /*1d30*/  SHF.L.U64.HI R33, R104, 0x6, R105 ;  /* 0x0000000668217819 */ /* 0x000fe20000010269 */
[----:B------:R-:W-:-:S02]  /*1d40*/  IMAD R121, R99, 0x50, RZ ;  /* 0x0000005063797824 */ /* 0x000fc400078e02ff */
[C---:B------:R-:W-:Y:S02]  /*1d50*/  IMAD.SHL.U32 R129, R98.reuse, 0x20, RZ ;  /* 0x0000002062817824 */ /* 0x040fe400078e00ff */
[----:B------:R-:W-:Y:S02]  /*1d60*/  IMAD.SHL.U32 R131, R98, 0x40, RZ ;  /* 0x0000004062837824 */ /* 0x000fe400078e00ff */
[----:B------:R-:W-:Y:S02]  /*1d70*/  IMAD R127, R105, 0x50, RZ ;  /* 0x00000050697f7824 */ /* 0x000fe400078e02ff */
[C---:B------:R-:W-:Y:S01]  /*1d80*/  IMAD.SHL.U32 R32, R104.reuse, 0x20, RZ ;  /* 0x0000002068207824 */ /* 0x040fe200078e00ff */
[----:B0-----:R-:W-:Y:S01]  /*1d90*/  LEA.HI R147, R147, 0x8, RZ, 0x19 ;  /* 0x0000000893937811 */ /* 0x001fe200078fc8ff */
[----:B------:R-:W-:Y:S02]  /*1da0*/  IMAD.SHL.U32 R31, R104, 0x40, RZ ;  /* 0x00000040681f7824 */ /* 0x000fe400078e00ff */
[----:B-1----:R-:W-:-:S04]  /*1db0*/  @P0 IMAD.HI.U32 R0, R226, R3, RZ ;  /* 0x00000003e2000227 */ /* 0x002fc800078e00ff */
[----:B------:R-:W-:Y:S02]  /*1dc0*/  IMAD R3, R113, R99, R6 ;  /* 0x0000006371037224 */ /* 0x000fe400078e0206 */
[----:B------:R-:W-:Y:S01]  /*1dd0*/  IMAD.SHL.U32 R117, R12, 0x2, RZ ;  /* 0x000000020c757824 */ /* 0x000fe200078e00ff */
[----:B--2---:R-:W-:Y:S01]  /*1de0*/  @P0 SHF.R.U32.HI R226, RZ, R7, R0 ;  /* 0x00000007ffe20219 */ /* 0x004fe20000011600 */
[----:B------:R-:W-:Y:S01]  /*1df0*/  IMAD.IADD R5, R5, 0x1, R3 ;  /* 0x0000000105057824 */ /* 0x000fe200078e0203 */
[----:B------:R-:W-:Y:S01]  /*1e00*/  SEL R3, RZ, 0xffffffff, P1 ;  /* 0xffffffffff037807 */ /* 0x000fe20000800000 */
[----:B------:R-:W-:Y:S01]  /*1e10*/  IMAD.X R113, R23, 0x1, R21, P3 ;  /* 0x0000000117717824 */ /* 0x000fe200018e0615 */
[----:B------:R-:W-:Y:S01]  /*1e20*/  SHF.R.S32.HI R6, RZ, 0x1f, R226 ;  /* 0x0000001fff067819 */ /* 0x000fe200000114e2 */
[----:B------:R-:W-:Y:S01]  /*1e30*/  IMAD.WIDE.U32 R4, R226, UR4, R4 ;  /* 0x00000004e2047c25 */ /* 0x000fe2000f8e0004 */
[----:B------:R-:W-:Y:S02]  /*1e40*/  ISETP.GE.AND P0, PT, R17, UR6, PT ;  /* 0x0000000611007c0c */ /* 0x000fe4000bf06270 */
[----:B------:R-:W-:Y:S01]  /*1e50*/  ISETP.GE.AND P1, PT, R19, R12, PT ;  /* 0x0000000c1300720c */ /* 0x000fe20003f26270 */
        /* <DEDUP_REMOVED lines=24> */
[----:B------:R-:W-:-:S04]  /*1fe0*/  IMAD.WIDE.U32 R8, R226, UR8, R4 ;  /* 0x00000008e2087c25 */ /* 0x000fc8000f8e0004 */
[----:B------:R-:W-:-:S04]  /*1ff0*/  IMAD.WIDE.U32 R102, R22, R104, R4 ;  /* 0x0000006816667225 */ /* 0x000fc800078e0004 */
[----:B------:R-:W-:Y:S01]  /*2000*/  IMAD.WIDE.U32 R108, R22, R110, R4 ;  /* 0x0000006e166c7225 */ /* 0x000fe200078e0004 */
[----:B------:R-:W-:-:S03]  /*2010*/  SEL R4, R12, RZ, P1 ;  /* 0x000000ff0c047207 */ /* 0x000fc60000800000 */
[----:B------:R-:W-:Y:S02]  /*2020*/  IMAD.IADD R9, R9, 0x1, R15 ;  /* 0x0000000109097824 */ /* 0x000fe400078e020f */
[----:B------:R-:W-:Y:S02]  /*2030*/  IMAD.IADD R101, R101, 0x1, R13 ;  /* 0x0000000165657824 */ /* 0x000fe400078e020d */
[----:B------:R-:W-:Y:S02]  /*2040*/  IMAD.IADD R103, R13, 0x1, R103 ;  /* 0x000000010d677824 */ /* 0x000fe400078e0267 */
[----:B-----5:R-:W-:-:S04]  /*2050*/  IMAD.WIDE.U32 R100, R144, R104, R100 ;  /* 0x0000006890647225 */ /* 0x020fc800078e0064 */
[----:B------:R-:W-:-:S04]  /*2060*/  IMAD.WIDE.U32 R102, R144, R104, R102 ;  /* 0x0000006890667225 */ /* 0x000fc800078e0066 */
[----:B------:R-:W-:-:S04]  /*2070*/  IMAD.WIDE.U32 R98, R98, 0x50, RZ ;  /* 0x0000005062627825 */ /* 0x000fc800078e00ff */
[----:B------:R-:W-:Y:S01]  /*2080*/  IMAD.IADD R121, R99, 0x1, R121 ;  /* 0x0000000163797824 */ /* 0x000fe200078e0279 */
        /* <DEDUP_REMOVED lines=17> */
[----:B------:R-:W-:-:S03]  /*21a0*/  SEL R0, R12, RZ, P0 ;  /* 0x000000ff0c007207 */ /* 0x000fc60000000000 */
[----:B------:R-:W-:Y:S02]  /*21b0*/  IMAD.IADD R107, R107, 0x1, R7 ;  /* 0x000000016b6b7824 */ /* 0x000fe400078e0207 */
[----:B------:R-:W-:Y:S02]  /*21c0*/  IMAD.IADD R0, R17, 0x1, R0 ;  /* 0x0000000111007824 */ /* 0x000fe400078e0200 */
[----:B------:R-:W-:Y:S01]  /*21d0*/  IMAD.IADD R109, R7, 0x1, R109 ;  /* 0x00000001076d7824 */ /* 0x000fe200078e026d */
[----:B------:R-:W-:Y:S01]  /*21e0*/  SHF.R.S32.HI R7, RZ, 0x1f, R6 ;  /* 0x0000001fff077819 */ /* 0x000fe20000011406 */
[----:B------:R-:W-:Y:S01]  /*21f0*/  IMAD.WIDE.U32 R106, R144, R110, R106 ;  /* 0x0000006e906a7225 */ /* 0x000fe200078e006a */
[----:B------:R-:W-:-:S03]  /*2200*/  SHF.R.S32.HI R5, RZ, 0x1f, R0 ;  /* 0x0000001fff057819 */ /* 0x000fc60000011400 */
[----:B------:R-:W-:Y:S01]  /*2210*/  IMAD.WIDE.U32 R108, R144, R110, R108 ;  /* 0x0000006e906c7225 */ /* 0x000fe200078e006c */
[CC--:B------:R-:W-:Y:S02]  /*2220*/  LEA.HI R4, R5.reuse, R0.reuse, RZ, 0x6 ;  /* 0x0000000005047211 */ /* 0x0c0fe400078f30ff */
[----:B------:R-:W-:Y:S02]  /*2230*/  LEA.HI R5, R5, R0, RZ, 0x3 ;  /* 0x0000000005057211 */ /* 0x000fe400078f18ff */
[CC--:B------:R-:W-:Y:S02]  /*2240*/  LEA.HI R0, R7.reuse, R6.reuse, RZ, 0x6 ;  /* 0x0000000607007211 */ /* 0x0c0fe400078f30ff */
[----:B------:R-:W-:Y:S02]  /*2250*/  LEA.HI R6, R7, R6, RZ, 0x3 ;  /* 0x0000000607067211 */ /* 0x000fe400078f18ff */
[----:B------:R-:W-:Y:S02]  /*2260*/  SHF.R.S32.HI R13, RZ, 0x6, R0 ;  /* 0x00000006ff0d7819 */ /* 0x000fe40000011400 */
[----:B------:R-:W-:-:S02]  /*2270*/  LOP3.LUT R0, R229, 0x38, R6, 0xf8, !PT ;  /* 0x00000038e5007812 */ /* 0x000fc400078ef806 */
[----:B------:R-:W-:Y:S01]  /*2280*/  SHF.R.S32.HI R9, RZ, 0x6, R4 ;  /* 0x00000006ff097819 */ /* 0x000fe20000011404 */
[----:B------:R-:W-:Y:S01]  /*2290*/  IMAD R140, R13, 0x1400, R230 ;  /* 0x000014000d8c7824 */ /* 0x000fe200078e02e6 */
[--C-:B------:R-:W-:Y:S01]  /*22a0*/  LOP3.LUT R4, R229, 0x38, R5.reuse, 0xf8, !PT ;  /* 0x00000038e5047812 */ /* 0x100fe200078ef805 */
[----:B------:R-:W-:Y:S01]  /*22b0*/  IMAD R142, R13, 0x1400, R236 ;  /* 0x000014000d8e7824 */ /* 0x000fe200078e02ec */
[-C--:B------:R-:W-:Y:S01]  /*22c0*/  LOP3.LUT R11, R0, R233.reuse, RZ, 0x3c, !PT ;  /* 0x000000e9000b7212 */ /* 0x080fe200078e3cff */
[C---:B------:R-:W-:Y:S01]  /*22d0*/  IMAD R141, R9.reuse, 0x1400, R230 ;  /* 0x00001400098d7824 */ /* 0x040fe200078e02e6 */
[----:B------:R-:W-:Y:S01]  /*22e0*/  LOP3.LUT R7, R228, 0x38, R5, 0xf8, !PT ;  /* 0x00000038e4077812 */ /* 0x000fe200078ef805 */
[C---:B------:R-:W-:Y:S01]  /*22f0*/  IMAD R143, R9.reuse, 0x1400, R236 ;  /* 0x00001400098f7824 */ /* 0x040fe200078e02ec */
[----:B------:R-:W-:Y:S01]  /*2300*/  LOP3.LUT R4, R4, R233, RZ, 0x3c, !PT ;  /* 0x000000e904047212 */ /* 0x000fe200078e3cff */
[----:B------:R-:W-:Y:S01]  /*2310*/  IMAD.IADD R140, R140, 0x1, R11 ;  /* 0x000000018c8c7824 */ /* 0x000fe200078e020b */
[----:B------:R-:W-:Y:S01]  /*2320*/  LOP3.LUT R11, R6, 0x38, RZ, 0xc0, !PT ;  /* 0x00000038060b7812 */ /* 0x000fe200078ec0ff */
[--C-:B------:R-:W-:Y:S01]  /*2330*/  IMAD R133, R9, 0x1400, R231.reuse ;  /* 0x0000140009857824 */ /* 0x100fe200078e02e7 */
[----:B------:R-:W-:Y:S01]  /*2340*/  LOP3.LUT R8, R7, R232, RZ, 0x3c, !PT ;  /* 0x000000e807087212 */ /* 0x000fe200078e3cff */
[----:B------:R-:W-:Y:S01]  /*2350*/  IMAD.IADD R141, R141, 0x1, R4 ;  /* 0x000000018d8d7824 */ /* 0x000fe200078e0204 */
[----:B------:R-:W-:Y:S01]  /*2360*/  LOP3.LUT R7, R5, 0x38, RZ, 0xc0, !PT ;  /* 0x0000003805077812 */ /* 0x000fe200078ec0ff */
[----:B------:R-:W-:Y:S01]  /*2370*/  IMAD R132, R13, 0x1400, R231 ;  /* 0x000014000d847824 */ /* 0x000fe200078e02e7 */
[----:B------:R-:W-:Y:S01]  /*2380*/  LOP3.LUT R4, R11, 0x1c0, R234, 0xf8, !PT ;  /* 0x000001c00b047812 */ /* 0x000fe200078ef8ea */
[----:B------:R-:W-:Y:S01]  /*2390*/  IMAD.IADD R133, R133, 0x1, R8 ;  /* 0x0000000185857824 */ /* 0x000fe200078e0208 */
[----:B------:R-:W-:-:S02]  /*23a0*/  LOP3.LUT R0, R7, 0x1c0, R234, 0xf8, !PT ;  /* 0x000001c007007812 */ /* 0x000fc400078ef8ea */
[-C--:B------:R-:W-:Y:S02]  /*23b0*/  LOP3.LUT R7, R4, R235.reuse, RZ, 0x3c, !PT ;  /* 0x000000eb04077212 */ /* 0x080fe400078e3cff */
[----:B------:R-:W-:Y:S02]  /*23c0*/  LOP3.LUT R0, R0, R235, RZ, 0x3c, !PT ;  /* 0x000000eb00007212 */ /* 0x000fe400078e3cff */
[----:B------:R-:W-:Y:S01]  /*23d0*/  LOP3.LUT R15, R228, 0x38, R6, 0xf8, !PT ;  /* 0x00000038e40f7812 */ /* 0x000fe200078ef806 */
[----:B------:R-:W-:Y:S01]  /*23e0*/  IMAD.IADD R142, R142, 0x1, R7 ;  /* 0x000000018e8e7824 */ /* 0x000fe200078e0207 */
[----:B------:R-:W-:Y:S01]  /*23f0*/  SHF.R.S32.HI R7, RZ, 0x1f, R144 ;  /* 0x0000001fff077819 */ /* 0x000fe20000011490 */
[----:B------:R-:W-:Y:S01]  /*2400*/  IMAD.IADD R143, R143, 0x1, R0 ;  /* 0x000000018f8f7824 */ /* 0x000fe200078e0200 */
[----:B------:R-:W-:Y:S02]  /*2410*/  LOP3.LUT R15, R15, R232, RZ, 0x3c, !PT ;  /* 0x000000e80f0f7212 */ /* 0x000fe400078e3cff */
[----:B------:R-:W-:Y:S01]  /*2420*/  LOP3.LUT R13, R5, 0xfffffff8, RZ, 0xc0, !PT ;  /* 0xfffffff8050d7812 */ /* 0x000fe200078ec0ff */
[C---:B------:R-:W-:Y:S01]  /*2430*/  IMAD R0, R7.reuse, R104, RZ ;  /* 0x0000006807007224 */ /* 0x040fe200078e02ff */
[----:B------:R-:W-:Y:S01]  /*2440*/  LOP3.LUT R11, R6, 0xfffffff8, RZ, 0xc0, !PT ;  /* 0xfffffff8060b7812 */ /* 0x000fe200078ec0ff */
[----:B------:R-:W-:Y:S01]  /*2450*/  IMAD.IADD R132, R132, 0x1, R15 ;  /* 0x0000000184847824 */ /* 0x000fe200078e020f */
[----:B------:R-:W-:Y:S01]  /*2460*/  SHF.R.S32.HI R14, RZ, 0x3, R5 ;  /* 0x00000003ff0e7819 */ /* 0x000fe20000011405 */
[----:B------:R-:W-:Y:S01]  /*2470*/  IMAD R9, R144, R105, R0 ;  /* 0x0000006990097224 */ /* 0x000fe200078e0200 */
[----:B------:R-:W-:Y:S01]  /*2480*/  SHF.R.S32.HI R12, RZ, 0x3, R6 ;  /* 0x00000003ff0c7819 */ /* 0x000fe20000011406 */
[----:B------:R-:W-:Y:S01]  /*2490*/  IMAD R0, R7, R110, RZ ;  /* 0x0000006e07007224 */ /* 0x000fe200078e02ff */
[----:B------:R-:W-:Y:S01]  /*24a0*/  SHF.R.S32.HI R6, RZ, 0x1f, R11 ;  /* 0x0000001fff067819 */ /* 0x000fe2000001140b */
[----:B------:R-:W-:-:S02]  /*24b0*/  IMAD R7, R111, 0x50, RZ ;  /* 0x000000506f077824 */ /* 0x000fc400078e02ff */
[----:B------:R-:W-:Y:S01]  /*24c0*/  IMAD R15, R144, R111, R0 ;  /* 0x0000006f900f7224 */ /* 0x000fe200078e0200 */
[----:B------:R-:W-:Y:S01]  /*24d0*/  SEL R0, RZ, 0x8, P2 ;  /* 0x00000008ff007807 */ /* 0x000fe20001000000 */
[----:B------:R-:W-:-:S03]  /*24e0*/  IMAD.WIDE.U32 R110, R110, 0x50, RZ ;  /* 0x000000506e6e7825 */ /* 0x000fc600078e00ff */
[----:B------:R-:W-:Y:S01]  /*24f0*/  LOP3.LUT R0, R3, R0, RZ, 0xfc, !PT ;  /* 0x0000000003007212 */ /* 0x000fe200078efcff */
[----:B------:R-:W-:-:S03]  /*2500*/  IMAD.WIDE.U32 R104, R104, 0x50, RZ ;  /* 0x0000005068687825 */ /* 0x000fc600078e00ff */
[C---:B------:R-:W-:Y:S01]  /*2510*/  LOP3.LUT R10, R0.reuse, 0x2, RZ, 0xc0, !PT ;  /* 0x00000002000a7812 */ /* 0x040fe200078ec0ff */
[----:B------:R-:W-:Y:S01]  /*2520*/  IMAD.IADD R126, R111, 0x1, R7 ;  /* 0x000000016f7e7824 */ /* 0x000fe200078e0207 */
[C---:B------:R-:W-:Y:S01]  /*2530*/  LOP3.LUT R8, R0.reuse, 0x8, RZ, 0xc0, !PT ;  /* 0x0000000800087812 */ /* 0x040fe200078ec0ff */
[----:B------:R-:W-:Y:S01]  /*2540*/  IMAD.IADD R25, R101, 0x1, R9 ;  /* 0x0000000165197824 */ /* 0x000fe200078e0209 */
[----:B------:R-:W-:Y:S01]  /*2550*/  SHF.R.S32.HI R7, RZ, 0x1f, R13 ;  /* 0x0000001fff077819 */ /* 0x000fe2000001140d */
[----:B------:R-:W-:Y:S01]  /*2560*/  IMAD.IADD R21, R9, 0x1, R103 ;  /* 0x0000000109157824 */ /* 0x000fe200078e0267 */
[----:B------:R-:W-:Y:S01]  /*2570*/  LOP3.LUT R9, R0, 0x4, RZ, 0xc0, !PT ;  /* 0x0000000400097812 */ /* 0x000fe200078ec0ff */
[----:B------:R-:W-:Y:S02]  /*2580*/  IMAD.IADD R20, R107, 0x1, R15 ;  /* 0x000000016b147824 */ /* 0x000fe400078e020f */
[----:B------:R-:W-:Y:S02]  /*2590*/  IMAD.IADD R127, R105, 0x1, R127 ;  /* 0x00000001697f7824 */ /* 0x000fe400078e027f */
[----:B------:R-:W-:-:S02]  /*25a0*/  IMAD.IADD R15, R15, 0x1, R109 ;  /* 0x000000010f0f7824 */ /* 0x000fc400078e026d */
[----:B------:R-:W-:-:S07]  /*25b0*/  IMAD.IADD R5, R97, 0x1, R41 ;  /* 0x0000000161057824 */ /* 0x000fce00078e0229 */
.L_x_2402:
[----:B------:R-:W0:Y:S01]  /*25c0*/  LDC.64 R118, c[0x0][0x2d8] ;  /* 0x0000b600ff767b82 */ /* 0x000e220000000a00 */
[----:B--23--:R-:W-:Y:S01]  /*25d0*/  VIADD R45, R24, 0xffffffff ;  /* 0xffffffff182d7836 */ /* 0x00cfe20000000000 */
[----:B------:R-:W-:Y:S05]  /*25e0*/  YIELD ;  /* 0x0000000000007946 */ /* 0x000fea0003800000 */
[----:B------:R-:W-:Y:S01]  /*25f0*/  SHF.R.S32.HI R42, RZ, 0x1f, R45 ;  /* 0x0000001fff2a7819 */ /* 0x000fe2000001142d */
[----:B------:R-:W1:Y:S01]  /*2600*/  LDC R116, c[0x0][0x3d4] ;  /* 0x0000f500ff747b82 */ /* 0x000e620000000800 */
        /* <DEDUP_REMOVED lines=12> */
[----:B------:R-:W-:Y:S01]  /*26d0*/  LEA.HI.X R53, R0, R119, R3, 0x1, P2 ;  /* 0x0000007700357211 */ /* 0x000fe200010f0c03 */
[----:B------:R-:W-:Y:S01]  /*26e0*/  IMAD R3, R18, 0x5000, R237 ;  /* 0x0000500012037824 */ /* 0x000fe200078e02ed */
[----:B-1----:R-:W-:Y:S02]  /*26f0*/  ISETP.GE.AND P2, PT, R116, 0x1, PT ;  /* 0x000000017400780c */ /* 0x002fe40003f46270 */
[----:B------:R-:W-:-:S02]  /*2700*/  LEA R54, P5, R4, R118, 0x1 ;  /* 0x0000007604367211 */ /* 0x000fc400078a08ff */
[----:B-----5:R-:W-:Y:S02]  /*2710*/  LEA R60, P6, R40, R118, 0x1 ;  /* 0x00000076283c7211 */ /* 0x020fe400078c08ff */
[----:B------:R-:W-:Y:S02]  /*2720*/  ISETP.GT.AND P3, PT, R45, R120, PT ;  /* 0x000000782d00720c */ /* 0x000fe40003f64270 */
[-C--:B------:R-:W-:Y:S01]  /*2730*/  LEA.HI.X R55, R4, R119.reuse, R24, 0x1, P5 ;  /* 0x0000007704377211 */ /* 0x080fe200028f0c18 */
[----:B------:R-:W-:Y:S01]  /*2740*/  IMAD R4, R3, 0x2, R16 ;  /* 0x0000000203047824 */ /* 0x000fe200078e0210 */
[----:B------:R-:W-:Y:S01]  /*2750*/  LEA.HI.X R61, R40, R119, R41, 0x1, P6 ;  /* 0x00000077283d7211 */ /* 0x000fe200030f0c29 */
[----:B------:R-:W-:Y:S01]  /*2760*/  IMAD.MOV.U32 R24, RZ, RZ, R45 ;  /* 0x000000ffff187224 */ /* 0x000fe200078e002d */
[----:B------:R-:W-:Y:S01]  /*2770*/  P2R R114, PR, RZ, 0x8 ;  /* 0x00000008ff727803 */ /* 0x000fe20000000000 */
        /* <DEDUP_REMOVED lines=30> */
[----:B------:R-:W-:Y:S01]  /*2960*/  ISETP.GE.AND P5, PT, R212, R116, PT ;  /* 0x00000074d400720c */ /* 0x000fe20003fa6270 */
[----:B------:R-:W-:Y:S01]  /*2970*/  IMAD.X R42, R0, 0x1, R20, P2 ;  /* 0x00000001002a7824 */ /* 0x000fe200010e0614 */
[----:B------:R-:W-:Y:S01]  /*2980*/  LEA R40, P2, R41, UR4, 0x1 ;  /* 0x0000000429287c11 */ /* 0x000fe2000f8408ff */
[----:B------:R-:W-:Y:S01]  /*2990*/  IMAD.X R44, R115, 0x1, R25, P4 ;  /* 0x00000001732c7824 */ /* 0x000fe200020e0619 */
[----:B------:R-:W-:-:S02]  /*29a0*/  CS2R R124, SRZ ;  /* 0x00000000007c7805 */ /* 0x000fc4000001ff00 */
[-C--:B------:R-:W-:Y:S02]  /*29b0*/  ISETP.GE.AND P4, PT, R216, R116.reuse, PT ;  /* 0x00000074d800720c */ /* 0x080fe40003f86270 */
[----:B------:R-:W-:Y:S01]  /*29c0*/  LEA.HI.X R41, R41, UR5, R42, 0x1, P2 ;  /* 0x0000000529297c11 */ /* 0x000fe200090f0c2a */
[----:B------:R-:W-:Y:S02]  /*29d0*/  ULDC.64 UR4, c[0x0][0x3e0] ;  /* 0x0000f80000047ab9 */ /* 0x000fe40000000a00 */
[C---:B------:R-:W-:Y:S02]  /*29e0*/  LEA R42, P2, R43.reuse, UR4, 0x1 ;  /* 0x000000042b2a7c11 */ /* 0x040fe4000f8408ff */
[----:B------:R0:W5:Y:S02]  /*29f0*/  @!P5 LDG.E.64 R122, desc[UR60][R40.64] ;  /* 0x0000003c287ad981 */ /* 0x000164000c1e1b00 */
        /* <DEDUP_REMOVED lines=16> */
.L_x_2299:
[----:B------:R-:W-:Y:S05]  /*2b00*/  BSYNC B1 ;  /* 0x0000000000017941 */ /* 0x000fea0003800000 */
.L_x_2298:
[----:B0----5:R-:W-:Y:S01]  /*2b10*/  IMAD.MOV.U32 R40, RZ, RZ, R82 ;  /* 0x000000ffff287224 */ /* 0x021fe200078e0052 */
[----:B------:R-:W-:Y:S01]  /*2b20*/  ISETP.GE.AND P4, PT, R218, R3, PT ;  /* 0x00000003da00720c */ /* 0x000fe20003f86270 */
        /* <DEDUP_REMOVED lines=27> */
[----:B------:R-:W-:Y:S01]  /*2ce0*/  PRMT R182, R40, 0x7610, R182 ;  /* 0x0000761028b67816 */ /* 0x000fe200000000b6 */
[----:B------:R-:W-:Y:S01]  /*2cf0*/  IMAD.MOV.U32 R40, RZ, RZ, R119 ;  /* 0x000000ffff287224 */ /* 0x000fe200078e0077 */
[----:B------:R-:W-:Y:S01]  /*2d00*/  PRMT R136, R136, 0x5410, R41 ;  /* 0x0000541088887816 */ /* 0x000fe20000000029 */
[----:B------:R-:W-:Y:S01]  /*2d10*/  IMAD.MOV.U32 R41, RZ, RZ, R125 ;  /* 0x000000ffff297224 */ /* 0x000fe200078e007d */
[----:B------:R-:W-:Y:S02]  /*2d20*/  CS2R R74, SRZ ;  /* 0x00000000004a7805 */ /* 0x000fe4000001ff00 */
[----:B------:R-:W-:Y:S02]  /*2d30*/  CS2R R78, SRZ ;  /* 0x00000000004e7805 */ /* 0x000fe4000001ff00 */
[----:B------:R-:W-:-:S02]  /*2d40*/  PRMT R183, R40, 0x7610, R183 ;  /* 0x0000761028b77816 */ /* 0x000fc400000000b7 */
[----:B------:R-:W-:Y:S02]  /*2d50*/  CS2R R68, SRZ ;  /* 0x0000000000447805 */ /* 0x000fe4000001ff00 */
[----:B------:R-:W-:Y:S02]  /*2d60*/  PRMT R137, R137, 0x5410, R41 ;  /* 0x0000541089897816 */ /* 0x000fe40000000029 */
        /* <DEDUP_REMOVED lines=34> */
.L_x_2301:
[----:B------:R-:W-:Y:S05]  /*2f90*/  BSYNC B1 ;  /* 0x0000000000017941 */ /* 0x000fea0003800000 */
.L_x_2300:
        /* <DEDUP_REMOVED lines=8> */
[----:B------:R-:W-:Y:S01]  /*3020*/  CS2R R58, SRZ ;  /* 0x00000000003a7805 */ /* 0x000fe2000001ff00 */
[----:B-----5:R-:W-:Y:S01]  /*3030*/  IMAD.MOV.U32 R139, RZ, RZ, R66 ;  /* 0x000000ffff8b7224 */ /* 0x020fe200078e0042 */
        /* <DEDUP_REMOVED lines=32> */
.L_x_2303:
[----:B------:R-:W-:Y:S05]  /*3240*/  BSYNC B1 ;  /* 0x0000000000017941 */ /* 0x000fea0003800000 */
.L_x_2302:
[----:B------:R-:W2:Y:S01]  /*3250*/  LDL R0, [R1+0x60] ;  /* 0x0000600001007983 */ /* 0x000ea20000100800 */
[----:B01----:R-:W-:Y:S01]  /*3260*/  IMAD.MOV.U32 R40, RZ, RZ, R70 ;  /* 0x000000ffff287224 */ /* 0x003fe200078e0046 */
[----:B------:R-:W-:Y:S01]  /*3270*/  PRMT R163, R139, 0x7610, R163 ;  /* 0x000076108ba37816 */ /* 0x000fe200000000a3 */
[----:B------:R-:W-:Y:S02]  /*3280*/  IMAD.MOV.U32 R41, RZ, RZ, R71 ;  /* 0x000000ffff297224 */ /* 0x000fe400078e0047 */
        /* <DEDUP_REMOVED lines=44> */
[----:B--2---:R-:W-:Y:S01]  /*3550*/  R2UR UR4, R0 ;  /* 0x00000000000472ca */ /* 0x004fe200000e0000 */
[----:B------:R-:W-:-:S05]  /*3560*/  IMAD.MOV.U32 R0, RZ, RZ, R67 ;  /* 0x000000ffff007224 */ /* 0x000fca00078e0043 */
[----:B------:R-:W-:Y:S01]  /*3570*/  PRMT R161, R0, 0x7610, R161 ;  /* 0x0000761000a17816 */ /* 0x000fe200000000a1 */
[----:B------:R-:W-:-:S05]  /*3580*/  IMAD.MOV.U32 R0, RZ, RZ, R75 ;  /* 0x000000ffff007224 */ /* 0x000fca00078e004b */
[----:B------:R-:W-:Y:S01]  /*3590*/  PRMT R174, R0, 0x7610, R174 ;  /* 0x0000761000ae7816 */ /* 0x000fe200000000ae */
[----:B------:R-:W-:Y:S01]  /*35a0*/  IMAD.MOV.U32 R0, RZ, RZ, R69 ;  /* 0x000000ffff007224 */ /* 0x000fe200078e0045 */
[----:B------:R-:W-:-:S04]  /*35b0*/  UISETP.NE.AND UP0, UPT, UR4, 0x3, UPT ;  /* 0x000000030400788c */ /* 0x000fc8000bf05270 */
[----:B------:R-:W-:Y:S01]  /*35c0*/  PRMT R165, R0, 0x7610, R165 ;  /* 0x0000761000a57816 */ /* 0x000fe200000000a5 */
[----:B------:R-:W-:Y:S01]  /*35d0*/  IMAD.MOV.U32 R0, RZ, RZ, R77 ;  /* 0x000000ffff007224 */ /* 0x000fe200078e004d */
[----:B------:R-:W-:-:S04]  /*35e0*/  PLOP3.LUT P2, PT, PT, PT, UP0, 0x80, 0x0 ;  /* 0x000000000000781c */ /* 0x000fc80003f4f008 */
[----:B------:R-:W-:Y:S01]  /*35f0*/  PRMT R176, R0, 0x7610, R176 ;  /* 0x0000761000b07816 */ /* 0x000fe200000000b0 */
[----:B------:R-:W-:-:S05]  /*3600*/  IMAD.MOV.U32 R0, RZ, RZ, R45 ;  /* 0x000000ffff007224 */ /* 0x000fca00078e002d */
[----:B------:R-:W-:Y:S01]  /*3610*/  PRMT R89, R0, 0x7610, R89 ;  /* 0x0000761000597816 */ /* 0x000fe20000000059 */
[----:B------:R-:W-:-:S05]  /*3620*/  IMAD.MOV.U32 R0, RZ, RZ, R46 ;  /* 0x000000ffff007224 */ /* 0x000fca00078e002e */
[----:B------:R-:W-:Y:S01]  /*3630*/  PRMT R90, R0, 0x7610, R90 ;  /* 0x00007610005a7816 */ /* 0x000fe2000000005a */
[----:B------:R-:W-:-:S05]  /*3640*/  IMAD.MOV.U32 R0, RZ, RZ, R49 ;  /* 0x000000ffff007224 */ /* 0x000fca00078e0031 */
[----:B------:R-:W-:Y:S01]  /*3650*/  PRMT R137, R0, 0x7610, R137 ;  /* 0x0000761000897816 */ /* 0x000fe20000000089 */
[----:B------:R-:W-:-:S05]  /*3660*/  IMAD.MOV.U32 R0, RZ, RZ, R65 ;  /* 0x000000ffff007224 */ /* 0x000fca00078e0041 */
[----:B------:R-:W-:Y:S01]  /*3670*/  PRMT R152, R0, 0x7610, R152 ;  /* 0x0000761000987816 */ /* 0x000fe20000000098 */
[----:B------:R-:W-:Y:S06]  /*3680*/  @!P2 BRA `(.L_x_2304) ;  /* 0x000000000004a947 */ /* 0x000fec0003800000 */
[----:B------:R-:W-:Y:S01]  /*3690*/  BPT.TRAP 0x1 ;  /* 0x000000040000795c */ /* 0x000fe20000300000 */
.L_x_2304:
[----:B------:R-:W-:Y:S01]  /*36a0*/  IMAD R0, R18, 0x8, R16 ;  /* 0x0000000812007824 */ /* 0x000fe200078e0210 */
[----:B------:R-:W-:Y:S01]  /*36b0*/  SHF.L.U32 R115, R221, 0x1f, RZ ;  /* 0x0000001fdd737819 */ /* 0x000fe200000006ff */
[----:B------:R-:W-:Y:S03]  /*36c0*/  BSSY B1, `(.L_x_2305) ;  /* 0x0000003000017945 */ /* 0x000fe60003800000 */
[----:B------:R-:W0:Y:S02]  /*36d0*/  SYNCS.PHASECHK.TRANS64.TRYWAIT P6, [R0+URZ+0x38890], R115 ;  /* 0x03889073000075a7 */ /* 0x000e2400080c017f */
[----:B0-----:R-:W-:Y:S05]  /*36e0*/  @!P6 BRA `(.L_x_2306) ;  /* 0x000002a80074e947 */ /* 0x001fea0003800000 */
.L_x_2672:
[----:B------:R-:W-:Y:S05]  /*36f0*/  BSYNC B1 ;  /* 0x0000000000017941 */ /* 0x000fea0003800000 */
.L_x_2305:
        /* <DEDUP_REMOVED lines=10> */
[--C-:B------:R-:W-:Y:S02]  /*37a0*/  SHF.R.U64 R154, R124, 0x10, R125.reuse ;  /* 0x000000107c9a7819 */ /* 0x100fe4000000127d */
[----:B------:R-:W-:Y:S02]  /*37b0*/  SHF.R.U32.HI R156, RZ, 0x10, R125 ;  /* 0x00000010ff9c7819 */ /* 0x000fe4000001167d */
[----:B------:R-:W-:Y:S01]  /*37c0*/  SHF.R.U32.HI R155, RZ, 0x10, R123 ;  /* 0x00000010ff9b7819 */ /* 0x000fe2000001167b */
[----:B--2---:R-:W-:Y:S01]  /*37d0*/  IMAD.U32 R123, R42, 0x10000, RZ ;  /* 0x000100002a7b7824 */ /* 0x004fe200078e00ff */
[----:B------:R-:W-:Y:S02]  /*37e0*/  PRMT R124, R158, 0x5410, R153 ;  /* 0x000054109e7c7816 */ /* 0x000fe40000000099 */
[----:B------:R-:W-:-:S02]  /*37f0*/  PRMT R153, R138, 0x5432, R154 ;  /* 0x000054328a997816 */ /* 0x000fc4000000009a */
[----:B------:R-:W-:Y:S02]  /*3800*/  PRMT R154, R137, 0x5432, R156 ;  /* 0x00005432899a7816 */ /* 0x000fe4000000009c */
[----:B------:R-:W-:Y:S01]  /*3810*/  PRMT R125, R157, 0x5410, R155 ;  /* 0x000054109d7d7816 */ /* 0x000fe2000000009b */
[C---:B------:R-:W-:Y:S01]  /*3820*/  IMAD.U32 R155, R41.reuse, 0x10000, RZ ;  /* 0x00010000299b7824 */ /* 0x040fe200078e00ff */
[----:B------:R-:W-:Y:S01]  /*3830*/  LOP3.LUT R42, R42, 0xffff0000, RZ, 0xc0, !PT ;  /* 0xffff00002a2a7812 */ /* 0x000fe200078ec0ff */
[----:B------:R-:W-:Y:S01]  /*3840*/  IMAD.U32 R157, R154, 0x10000, RZ ;  /* 0x000100009a9d7824 */ /* 0x000fe200078e00ff */
[----:B------:R-:W-:Y:S01]  /*3850*/  LOP3.LUT R159, R41, 0xffff0000, RZ, 0xc0, !PT ;  /* 0xffff0000299f7812 */ /* 0x000fe200078ec0ff */
[----:B------:R-:W-:Y:S01]  /*3860*/  IMAD.U32 R158, R125, 0x10000, RZ ;  /* 0x000100007d9e7824 */ /* 0x000fe200078e00ff */
[----:B------:R-:W-:Y:S01]  /*3870*/  LOP3.LUT R156, R153, 0xffff0000, RZ, 0xc0, !PT ;  /* 0xffff0000999c7812 */ /* 0x000fe200078ec0ff */
[----:B------:R-:W-:Y:S01]  /*3880*/  FMUL.FTZ R166, R42, R157 ;  /* 0x0000009d2aa67220 */ /* 0x000fe20000410000 */
[----:B------:R-:W-:Y:S01]  /*3890*/  LOP3.LUT R160, R124, 0xffff0000, RZ, 0xc0, !PT ;  /* 0xffff00007ca07812 */ /* 0x000fe200078ec0ff */
[----:B------:R-:W-:Y:S01]  /*38a0*/  IMAD.U32 R41, R40, 0x10000, RZ ;  /* 0x0001000028297824 */ /* 0x000fe200078e00ff */
[----:B------:R-:W-:Y:S01]  /*38b0*/  LOP3.LUT R122, R43, 0xffff0000, RZ, 0xc0, !PT ;  /* 0xffff00002b7a7812 */ /* 0x000fe200078ec0ff */
[C---:B------:R-:W-:Y:S01]  /*38c0*/  FMUL.FTZ R162, R159.reuse, R156 ;  /* 0x0000009c9fa27220 */ /* 0x040fe20000410000 */
[----:B------:R-:W-:Y:S01]  /*38d0*/  FMUL.FTZ R42, R42, R158 ;  /* 0x0000009e2a2a7220 */ /* 0x000fe20000410000 */
[----:B------:R-:W-:Y:S01]  /*38e0*/  FMUL.FTZ R159, R159, R160 ;  /* 0x000000a09f9f7220 */ /* 0x000fe20000410000 */
[----:B------:R-:W-:Y:S01]  /*38f0*/  LOP3.LUT R154, R154, 0xffff0000, RZ, 0xc0, !PT ;  /* 0xffff00009a9a7812 */ /* 0x000fe200078ec0ff */
[----:B------:R-:W-:Y:S01]  /*3900*/  IMAD.U32 R153, R153, 0x10000, RZ ;  /* 0x0001000099997824 */ /* 0x000fe200078e00ff */
[----:B------:R-:W-:Y:S01]  /*3910*/  LOP3.LUT R125, R125, 0xffff0000, RZ, 0xc0, !PT ;  /* 0xffff00007d7d7812 */ /* 0x000fe200078ec0ff */
[----:B------:R-:W-:Y:S01]  /*3920*/  FFMA.FTZ R166, R123, R158, -R166 ;  /* 0x0000009e7ba67223 */ /* 0x000fe200000108a6 */
[----:B------:R-:W-:Y:S01]  /*3930*/  LOP3.LUT R40, R40, 0xffff0000, RZ, 0xc0, !PT ;  /* 0xffff000028287812 */ /* 0x000fe200078ec0ff */
[----:B------:R-:W-:-:S02]  /*3940*/  IMAD.U32 R124, R124, 0x10000, RZ ;  /* 0x000100007c7c7824 */ /* 0x000fc400078e00ff */
[C---:B------:R-:W-:Y:S01]  /*3950*/  FFMA.FTZ R162, R155.reuse, R160, -R162 ;  /* 0x000000a09ba27223 */ /* 0x040fe200000108a2 */
[----:B------:R-:W-:Y:S01]  /*3960*/  FFMA.FTZ R159, R155, R156, R159 ;  /* 0x0000009c9b9f7223 */ /* 0x000fe2000001009f */
[----:B------:R-:W-:Y:S01]  /*3970*/  FFMA.FTZ R123, R123, R157, R42 ;  /* 0x0000009d7b7b7223 */ /* 0x000fe2000001002a */
[C---:B------:R-:W-:Y:S01]  /*3980*/  FMUL.FTZ R42, R122.reuse, R154 ;  /* 0x0000009a7a2a7220 */ /* 0x040fe20000410000 */
[----:B------:R-:W-:Y:S01]  /*3990*/  FMUL.FTZ R155, R122, R125 ;  /* 0x0000007d7a9b7220 */ /* 0x000fe20000410000 */
[C---:B------:R-:W-:Y:S01]  /*39a0*/  FMUL.FTZ R122, R40.reuse, R153 ;  /* 0x00000099287a7220 */ /* 0x040fe20000410000 */
[----:B------:R-:W-:Y:S02]  /*39b0*/  IMAD.U32 R43, R43, 0x10000, RZ ;  /* 0x000100002b2b7824 */ /* 0x000fe400078e00ff */
[----:B------:R-:W-:Y:S01]  /*39c0*/  FMUL.FTZ R40, R40, R124 ;  /* 0x0000007c28287220 */ /* 0x000fe20000410000 */
[----:B------:R-:W-:Y:S01]  /*39d0*/  F2FP.BF16.F32.PACK_AB R159, R159, R162 ;  /* 0x000000a29f9f723e */ /* 0x000fe200000010ff */
[----:B------:R-:W-:Y:S01]  /*39e0*/  FFMA.FTZ R122, R41, R124, -R122 ;  /* 0x0000007c297a7223 */ /* 0x000fe2000001087a */
[C---:B------:R-:W-:Y:S01]  /*39f0*/  FFMA.FTZ R42, R43.reuse, R125, -R42 ;  /* 0x0000007d2b2a7223 */ /* 0x040fe2000001082a */
[----:B------:R-:W-:Y:S01]  /*3a00*/  FFMA.FTZ R155, R43, R154, R155 ;  /* 0x0000009a2b9b7223 */ /* 0x000fe2000001009b */
[----:B------:R-:W-:-:S04]  /*3a10*/  FFMA.FTZ R41, R41, R153, R40 ;  /* 0x0000009929297223 */ /* 0x000fc80000010028 */
[----:B------:R-:W-:Y:S02]  /*3a20*/  F2FP.BF16.F32.PACK_AB R43, R155, R42 ;  /* 0x0000002a9b2b723e */ /* 0x000fe400000010ff */
[----:B------:R-:W-:Y:S01]  /*3a30*/  F2FP.BF16.F32.PACK_AB R40, R41, R122 ;  /* 0x0000007a2928723e */ /* 0x000fe200000010ff */
[----:B------:R-:W-:Y:S01]  /*3a40*/  IMAD.MOV.U32 R41, RZ, RZ, R159 ;  /* 0x000000ffff297224 */ /* 0x000fe200078e009f */
[----:B------:R-:W-:-:S07]  /*3a50*/  F2FP.BF16.F32.PACK_AB R42, R123, R166 ;  /* 0x000000a67b2a723e */ /* 0x000fce00000010ff */
.L_x_2312:
[----:B------:R-:W-:Y:S05]  /*3a60*/  BSYNC B3 ;  /* 0x0000000000037941 */ /* 0x000fea0003800000 */
.L_x_2311:
[----:B--2---:R1:W-:Y:S02]  /*3a70*/  STG.E.128 desc[UR60][R60.64], R40 ;  /* 0x000000283c007986 */ /* 0x0043e4000c101d3c */
.L_x_2310:
[----:B------:R-:W-:Y:S05]  /*3a80*/  BSYNC B2 ;  /* 0x0000000000027941 */ /* 0x000fea0003800000 */
.L_x_2309:
[----:B------:R-:W-:Y:S01]  /*3a90*/  ISETP.NE.AND P3, PT, R10, RZ, PT ;  /* 0x000000ff0a00720c */ /* 0x000fe20003f65270 */
[----:B------:R-:W-:-:S12]  /*3aa0*/  BSSY B2, `(.L_x_2313) ;  /* 0x0000035000027945 */ /* 0x000fd80003800000 */
[----:B------:R-:W-:Y:S05]  /*3ab0*/  @!P3 BRA `(.L_x_2314) ;  /* 0x0000000000ccb947 */ /* 0x000fea0003800000 */
[----:B-1----:R1:W2:Y:S01]  /*3ac0*/  LDS.128 R40, [R4+0x26c00] ;  /* 0x026c000004287984 */ /* 0x0022a20000000c00 */
[----:B------:R-:W-:Y:S01]  /*3ad0*/  ISETP.GE.AND P3, PT, R216, R116, PT ;  /* 0x00000074d800720c */ /* 0x000fe20003f66270 */
[----:B------:R-:W-:-:S12]  /*3ae0*/  BSSY B3, `(.L_x_2315) ;  /* 0x000002f000037945 */ /* 0x000fd80003800000 */
[----:B-1----:R-:W-:Y:S05]  /*3af0*/  @P3 BRA `(.L_x_2316) ;  /* 0x0000000000b43947 */ /* 0x002fea0003800000 */
[----:B------:R-:W-:Y:S01]  /*3b00*/  SHF.R.U64 R122, R118, 0x10, R119 ;  /* 0x00000010767a7819 */ /* 0x000fe20000001277 */
[----:B--2---:R-:W-:Y:S01]  /*3b10*/  IMAD.U32 R124, R43, 0x10000, RZ ;  /* 0x000100002b7c7824 */ /* 0x004fe200078e00ff */
[--C-:B------:R-:W-:Y:S02]  /*3b20*/  SHF.R.U64 R123, R94, 0x10, R95.reuse ;  /* 0x000000105e7b7819 */ /* 0x100fe4000000125f */
[----:B------:R-:W-:Y:S01]  /*3b30*/  SHF.R.U32.HI R154, RZ, 0x10, R95 ;  /* 0x00000010ff9a7819 */ /* 0x000fe2000001165f */
[----:B------:R-:W-:Y:S01]  /*3b40*/  IMAD.U32 R95, R42, 0x10000, RZ ;  /* 0x000100002a5f7824 */ /* 0x000fe200078e00ff */
[----:B------:R-:W-:Y:S02]  /*3b50*/  SHF.R.U32.HI R119, RZ, 0x10, R119 ;  /* 0x00000010ff777819 */ /* 0x000fe40000011677 */
[----:B------:R-:W-:Y:S02]  /*3b60*/  PRMT R122, R136, 0x5432, R122 ;  /* 0x00005432887a7816 */ /* 0x000fe4000000007a */
[----:B------:R-:W-:-:S02]  /*3b70*/  PRMT R123, R134, 0x5432, R123 ;  /* 0x00005432867b7816 */ /* 0x000fc4000000007b */
[----:B------:R-:W-:Y:S02]  /*3b80*/  PRMT R118, R135, 0x5432, R154 ;  /* 0x0000543287767816 */ /* 0x000fe4000000009a */
[----:B------:R-:W-:Y:S02]  /*3b90*/  PRMT R119, R183, 0x5410, R119 ;  /* 0x00005410b7777816 */ /* 0x000fe40000000077 */
[----:B------:R-:W-:Y:S01]  /*3ba0*/  LOP3.LUT R155, R41, 0xffff0000, RZ, 0xc0, !PT ;  /* 0xffff0000299b7812 */ /* 0x000fe200078ec0ff */
[----:B------:R-:W-:Y:S01]  /*3bb0*/  IMAD.U32 R153, R118, 0x10000, RZ ;  /* 0x0001000076997824 */ /* 0x000fe200078e00ff */
[C---:B------:R-:W-:Y:S01]  /*3bc0*/  LOP3.LUT R154, R122.reuse, 0xffff0000, RZ, 0xc0, !PT ;  /* 0xffff00007a9a7812 */ /* 0x040fe200078ec0ff */
[----:B------:R-:W-:Y:S01]  /*3bd0*/  IMAD.U32 R125, R119, 0x10000, RZ ;  /* 0x00010000777d7824 */ /* 0x000fe200078e00ff */
[----:B------:R-:W-:Y:S01]  /*3be0*/  LOP3.LUT R156, R123, 0xffff0000, RZ, 0xc0, !PT ;  /* 0xffff00007b9c7812 */ /* 0x000fe200078ec0ff */
[----:B------:R-:W-:Y:S01]  /*3bf0*/  IMAD.U32 R122, R122, 0x10000, RZ ;  /* 0x000100007a7a7824 */ /* 0x000fe200078e00ff */
[----:B------:R-:W-:Y:S01]  /*3c00*/  LOP3.LUT R42, R42, 0xffff0000, RZ, 0xc0, !PT ;  /* 0xffff00002a2a7812 */ /* 0x000fe200078ec0ff */
[----:B------:R-:W-:Y:S01]  /*3c10*/  FMUL.FTZ R158, R155, R154 ;  /* 0x0000009a9b9e7220 */ /* 0x000fe20000410000 */
[----:B------:R-:W-:Y:S01]  /*3c20*/  LOP3.LUT R94, R43, 0xffff0000, RZ, 0xc0, !PT ;  /* 0xffff00002b5e7812 */ /* 0x000fe200078ec0ff */
[----:B------:R-:W-:-:S02]  /*3c30*/  IMAD.U32 R43, R41, 0x10000, RZ ;  /* 0x00010000292b7824 */ /* 0x000fc400078e00ff */
[-C--:B------:R-:W-:Y:S01]  /*3c40*/  FMUL.FTZ R155, R155, R156.reuse ;  /* 0x0000009c9b9b7220 */ /* 0x080fe20000410000 */
[----:B------:R-:W-:Y:S02]  /*3c50*/  IMAD.U32 R41, R40, 0x10000, RZ ;  /* 0x0001000028297824 */ /* 0x000fe400078e00ff */
[----:B------:R-:W-:Y:S01]  /*3c60*/  FMUL.FTZ R160, R42, R125 ;  /* 0x0000007d2aa07220 */ /* 0x000fe20000410000 */
        /* <DEDUP_REMOVED lines=22> */
.L_x_2316:
[----:B------:R-:W-:Y:S05]  /*3dd0*/  BSYNC B3 ;  /* 0x0000000000037941 */ /* 0x000fea0003800000 */
.L_x_2315:
[----:B--2---:R2:W-:Y:S02]  /*3de0*/  STG.E.128 desc[UR60][R60.64+0x80], R40 ;  /* 0x000080283c007986 */ /* 0x0045e4000c101d3c */
.L_x_2314:
[----:B------:R-:W-:Y:S05]  /*3df0*/  BSYNC B2 ;  /* 0x0000000000027941 */ /* 0x000fea0003800000 */
.L_x_2313:
        /* <DEDUP_REMOVED lines=11> */
[----:B------:R-:W-:Y:S01]  /*3eb0*/  PRMT R181, R181, 0x5410, R92 ;  /* 0x00005410b5b57816 */ /* 0x000fe2000000005c */
[----:B------:R-:W-:Y:S01]  /*3ec0*/  IMAD.U32 R92, R40, 0x10000, RZ ;  /* 0x00010000285c7824 */ /* 0x000fe200078e00ff */
[----:B------:R-:W-:Y:S02]  /*3ed0*/  SHF.R.U32.HI R95, RZ, 0x10, R93 ;  /* 0x00000010ff5f7819 */ /* 0x000fe4000001165d */
[----:B------:R-:W-:Y:S01]  /*3ee0*/  PRMT R177, R177, 0x5410, R86 ;  /* 0x00005410b1b17816 */ /* 0x000fe20000000056 */
[C---:B------:R-:W-:Y:S01]  /*3ef0*/  IMAD.U32 R86, R41.reuse, 0x10000, RZ ;  /* 0x0001000029567824 */ /* 0x040fe200078e00ff */
[----:B------:R-:W-:-:S02]  /*3f00*/  LOP3.LUT R118, R41, 0xffff0000, RZ, 0xc0, !PT ;  /* 0xffff000029767812 */ /* 0x000fc400078ec0ff */
[----:B------:R-:W-:Y:S02]  /*3f10*/  PRMT R178, R178, 0x5410, R87 ;  /* 0x00005410b2b27816 */ /* 0x000fe40000000057 */
        /* <DEDUP_REMOVED lines=10> */
[----:B------:R-:W-:Y:S01]  /*3fc0*/  LOP3.LUT R40, R40, 0xffff0000, RZ, 0xc0, !PT ;  /* 0xffff000028287812 */ /* 0x000fe200078ec0ff */
[----:B------:R-:W-:Y:S01]  /*3fd0*/  FMUL.FTZ R125, R42, R95 ;  /* 0x0000005f2a7d7220 */ /* 0x000fe20000410000 */
[----:B------:R-:W-:Y:S01]  /*3fe0*/  LOP3.LUT R182, R182, 0xffff0000, RZ, 0xc0, !PT ;  /* 0xffff0000b6b67812 */ /* 0x000fe200078ec0ff */
[----:B------:R-:W-:Y:S01]  /*3ff0*/  FFMA.FTZ R118, R86, R41, R118 ;  /* 0x0000002956767223 */ /* 0x000fe20000010076 */
[----:B------:R-:W-:Y:S01]  /*4000*/  FMUL.FTZ R41, R42, R119 ;  /* 0x000000772a297220 */ /* 0x000fe20000410000 */
[----:B------:R-:W-:Y:S01]  /*4010*/  LOP3.LUT R178, R178, 0xffff0000, RZ, 0xc0, !PT ;  /* 0xffff0000b2b27812 */ /* 0x000fe200078ec0ff */
[----:B------:R-:W-:-:S02]  /*4020*/  IMAD.U32 R177, R177, 0x10000, RZ ;  /* 0x00010000b1b17824 */ /* 0x000fc400078e00ff */
[C---:B------:R-:W-:Y:S01]  /*4030*/  FFMA.FTZ R125, R94.reuse, R119, -R125 ;  /* 0x000000775e7d7223 */ /* 0x040fe2000001087d */
[----:B------:R-:W-:Y:S01]  /*4040*/  FFMA.FTZ R94, R94, R95, R41 ;  /* 0x0000005f5e5e7223 */ /* 0x000fe20000010029 */
[----:B------:R-:W-:Y:S01]  /*4050*/  FMUL.FTZ R42, R93, R182 ;  /* 0x000000b65d2a7220 */ /* 0x000fe20000410000 */
[----:B------:R-:W-:Y:S01]  /*4060*/  FMUL.FTZ R41, R40, R181 ;  /* 0x000000b528297220 */ /* 0x000fe20000410000 */
[----:B------:R-:W-:Y:S02]  /*4070*/  IMAD.U32 R43, R43, 0x10000, RZ ;  /* 0x000100002b2b7824 */ /* 0x000fe400078e00ff */
[----:B------:R-:W-:Y:S01]  /*4080*/  FFMA.FTZ R123, R86, R87, -R123 ;  /* 0x00000057567b7223 */ /* 0x000fe2000001087b */
[-C--:B------:R-:W-:Y:S01]  /*4090*/  FMUL.FTZ R93, R93, R178.reuse ;  /* 0x000000b25d5d7220 */ /* 0x080fe20000410000 */
[-C--:B------:R-:W-:Y:S01]  /*40a0*/  FMUL.FTZ R40, R40, R177.reuse ;  /* 0x000000b128287220 */ /* 0x080fe20000410000 */
[C---:B------:R-:W-:Y:S01]  /*40b0*/  FFMA.FTZ R42, R43.reuse, R178, -R42 ;  /* 0x000000b22b2a7223 */ /* 0x040fe2000001082a */
[C---:B------:R-:W-:Y:S01]  /*40c0*/  FFMA.FTZ R41, R92.reuse, R177, -R41 ;  /* 0x000000b15c297223 */ /* 0x040fe20000010829 */
[----:B------:R-:W-:Y:S01]  /*40d0*/  FFMA.FTZ R93, R43, R182, R93 ;  /* 0x000000b62b5d7223 */ /* 0x000fe2000001005d */
[----:B------:R-:W-:Y:S01]  /*40e0*/  FFMA.FTZ R40, R92, R181, R40 ;  /* 0x000000b55c287223 */ /* 0x000fe20000010028 */
[----:B------:R-:W-:-:S03]  /*40f0*/  F2FP.BF16.F32.PACK_AB R118, R118, R123 ;  /* 0x0000007b7676723e */ /* 0x000fc600000010ff */
[----:B------:R-:W-:Y:S02]  /*4100*/  F2FP.BF16.F32.PACK_AB R43, R93, R42 ;  /* 0x0000002a5d2b723e */ /* 0x000fe400000010ff */
[----:B------:R-:W-:Y:S01]  /*4110*/  F2FP.BF16.F32.PACK_AB R40, R40, R41 ;  /* 0x000000292828723e */ /* 0x000fe200000010ff */
[----:B------:R-:W-:Y:S01]  /*4120*/  IMAD.MOV.U32 R41, RZ, RZ, R118 ;  /* 0x000000ffff297224 */ /* 0x000fe200078e0076 */
[----:B------:R-:W-:-:S07]  /*4130*/  F2FP.BF16.F32.PACK_AB R42, R94, R125 ;  /* 0x0000007d5e2a723e */ /* 0x000fce00000010ff */
.L_x_2320:
[----:B------:R-:W-:Y:S05]  /*4140*/  BSYNC B3 ;  /* 0x0000000000037941 */ /* 0x000fea0003800000 */
.L_x_2319:
[----:B--2---:R3:W-:Y:S02]  /*4150*/  STG.E.128 desc[UR60][R60.64+0x100], R40 ;  /* 0x000100283c007986 */ /* 0x0047e4000c101d3c */
.L_x_2318:
[----:B------:R-:W-:Y:S05]  /*4160*/  BSYNC B2 ;  /* 0x0000000000027941 */ /* 0x000fea0003800000 */
.L_x_2317:
[----:B------:R-:W-:-:S13]  /*4170*/  ISETP.NE.AND P3, PT, R8, RZ, PT ;  /* 0x000000ff0800720c */ /* 0x000fda0003f65270 */
[----:B------:R-:W-:Y:S05]  /*4180*/  @!P3 BRA `(.L_x_2308) ;  /* 0x0000000000ccb947 */ /* 0x000fea0003800000 */
[----:B-123--:R1:W2:Y:S01]  /*4190*/  LDS.128 R40, [R4+0x2bc00] ;  /* 0x02bc000004287984 */ /* 0x00e2a20000000c00 */
[----:B------:R-:W-:Y:S01]  /*41a0*/  ISETP.GE.AND P3, PT, R217, R116, PT ;  /* 0x00000074d900720c */ /* 0x000fe20003f66270 */
[----:B------:R-:W-:-:S12]  /*41b0*/  BSSY B2, `(.L_x_2321) ;  /* 0x000002f000027945 */ /* 0x000fd80003800000 */
[----:B-1----:R-:W-:Y:S05]  /*41c0*/  @P3 BRA `(.L_x_2322) ;  /* 0x0000000000b43947 */ /* 0x002fea0003800000 */
[----:B------:R-:W-:Y:S02]  /*41d0*/  SHF.R.U64 R84, R84, 0x10, R85 ;  /* 0x0000001054547819 */ /* 0x000fe40000001255 */
[----:B------:R-:W-:Y:S01]  /*41e0*/  SHF.R.U64 R87, R82, 0x10, R83 ;  /* 0x0000001052577819 */ /* 0x000fe20000001253 */
[----:B--2---:R-:W-:Y:S01]  /*41f0*/  IMAD.U32 R82, R42, 0x10000, RZ ;  /* 0x000100002a527824 */ /* 0x004fe200078e00ff */
[----:B------:R-:W-:Y:S02]  /*4200*/  SHF.R.U32.HI R85, RZ, 0x10, R85 ;  /* 0x00000010ff557819 */ /* 0x000fe40000011655 */
[----:B------:R-:W-:Y:S02]  /*4210*/  SHF.R.U32.HI R86, RZ, 0x10, R83 ;  /* 0x00000010ff567819 */ /* 0x000fe40000011653 */
[----:B------:R-:W-:Y:S02]  /*4220*/  PRMT R179, R179, 0x5410, R84 ;  /* 0x00005410b3b37816 */ /* 0x000fe40000000054 */
[----:B------:R-:W-:Y:S01]  /*4230*/  PRMT R168, R168, 0x5410, R87 ;  /* 0x00005410a8a87816 */ /* 0x000fe20000000057 */
[----:B------:R-:W-:Y:S01]  /*4240*/  IMAD.U32 R87, R41, 0x10000, RZ ;  /* 0x0001000029577824 */ /* 0x000fe200078e00ff */
[----:B------:R-:W-:-:S02]  /*4250*/  PRMT R180, R180, 0x5410, R85 ;  /* 0x00005410b4b47816 */ /* 0x000fc40000000055 */
[----:B------:R-:W-:Y:S02]  /*4260*/  PRMT R167, R167, 0x5410, R86 ;  /* 0x00005410a7a77816 */ /* 0x000fe40000000056 */
[----:B------:R-:W-:Y:S01]  /*4270*/  LOP3.LUT R85, R41, 0xffff0000, RZ, 0xc0, !PT ;  /* 0xffff000029557812 */ /* 0x000fe200078ec0ff */
[----:B------:R-:W-:Y:S01]  /*4280*/  IMAD.U32 R84, R180, 0x10000, RZ ;  /* 0x00010000b4547824 */ /* 0x000fe200078e00ff */
[----:B------:R-:W-:Y:S01]  /*4290*/  LOP3.LUT R94, R179, 0xffff0000, RZ, 0xc0, !PT ;  /* 0xffff0000b35e7812 */ /* 0x000fe200078ec0ff */
[----:B------:R-:W-:Y:S01]  /*42a0*/  IMAD.U32 R92, R167, 0x10000, RZ ;  /* 0x00010000a75c7824 */ /* 0x000fe200078e00ff */
[----:B------:R-:W-:Y:S01]  /*42b0*/  LOP3.LUT R86, R168, 0xffff0000, RZ, 0xc0, !PT ;  /* 0xffff0000a8567812 */ /* 0x000fe200078ec0ff */
[----:B------:R-:W-:Y:S01]  /*42c0*/  IMAD.U32 R41, R40, 0x10000, RZ ;  /* 0x0001000028297824 */ /* 0x000fe200078e00ff */
[----:B------:R-:W-:Y:S01]  /*42d0*/  LOP3.LUT R83, R42, 0xffff0000, RZ, 0xc0, !PT ;  /* 0xffff00002a537812 */ /* 0x000fe200078ec0ff */
[----:B------:R-:W-:Y:S01]  /*42e0*/  FMUL.FTZ R118, R85, R94 ;  /* 0x0000005e55767220 */ /* 0x000fe20000410000 */
[----:B------:R-:W-:Y:S01]  /*42f0*/  LOP3.LUT R42, R43, 0xffff0000, RZ, 0xc0, !PT ;  /* 0xffff00002b2a7812 */ /* 0x000fe200078ec0ff */
[-C--:B------:R-:W-:Y:S01]  /*4300*/  FMUL.FTZ R93, R85, R86.reuse ;  /* 0x00000056555d7220 */ /* 0x080fe20000410000 */
[----:B------:R-:W-:Y:S01]  /*4310*/  LOP3.LUT R85, R40, 0xffff0000, RZ, 0xc0, !PT ;  /* 0xffff000028557812 */ /* 0x000fe200078ec0ff */
[----:B------:R-:W-:Y:S01]  /*4320*/  FFMA.FTZ R40, R87, R86, -R118 ;  /* 0x0000005657287223 */ /* 0x000fe20000010876 */
[----:B------:R-:W-:Y:S01]  /*4330*/  FMUL.FTZ R95, R83, R84 ;  /* 0x00000054535f7220 */ /* 0x000fe20000410000 */
[----:B------:R-:W-:Y:S01]  /*4340*/  FFMA.FTZ R87, R87, R94, R93 ;  /* 0x0000005e57577223 */ /* 0x000fe2000001005d */
[-C--:B------:R-:W-:Y:S01]  /*4350*/  FMUL.FTZ R93, R83, R92.reuse ;  /* 0x0000005c535d7220 */ /* 0x080fe20000410000 */
[----:B------:R-:W-:Y:S01]  /*4360*/  LOP3.LUT R180, R180, 0xffff0000, RZ, 0xc0, !PT ;  /* 0xffff0000b4b47812 */ /* 0x000fe200078ec0ff */
[----:B------:R-:W-:Y:S01]  /*4370*/  IMAD.U32 R86, R179, 0x10000, RZ ;  /* 0x00010000b3567824 */ /* 0x000fe200078e00ff */
[----:B------:R-:W-:Y:S01]  /*4380*/  LOP3.LUT R167, R167, 0xffff0000, RZ, 0xc0, !PT ;  /* 0xffff0000a7a77812 */ /* 0x000fe200078ec0ff */
[----:B------:R-:W-:Y:S01]  /*4390*/  FFMA.FTZ R83, R82, R92, -R95 ;  /* 0x0000005c52537223 */ /* 0x000fe2000001085f */
[----:B------:R-:W-:-:S02]  /*43a0*/  IMAD.U32 R168, R168, 0x10000, RZ ;  /* 0x00010000a8a87824 */ /* 0x000fc400078e00ff */
[----:B------:R-:W-:Y:S01]  /*43b0*/  FFMA.FTZ R82, R82, R84, R93 ;  /* 0x0000005452527223 */ /* 0x000fe2000001005d */
[C---:B------:R-:W-:Y:S01]  /*43c0*/  FMUL.FTZ R84, R42.reuse, R180 ;  /* 0x000000b42a547220 */ /* 0x040fe20000410000 */
[----:B------:R-:W-:Y:S01]  /*43d0*/  FMUL.FTZ R93, R42, R167 ;  /* 0x000000a72a5d7220 */ /* 0x000fe20000410000 */
[C---:B------:R-:W-:Y:S01]  /*43e0*/  FMUL.FTZ R42, R85.reuse, R86 ;  /* 0x00000056552a7220 */ /* 0x040fe20000410000 */
[-C--:B------:R-:W-:Y:S01]  /*43f0*/  FMUL.FTZ R85, R85, R168.reuse ;  /* 0x000000a855557220 */ /* 0x080fe20000410000 */
[----:B------:R-:W-:Y:S01]  /*4400*/  IMAD.U32 R43, R43, 0x10000, RZ ;  /* 0x000100002b2b7824 */ /* 0x000fe200078e00ff */
[----:B------:R-:W-:Y:S01]  /*4410*/  F2FP.BF16.F32.PACK_AB R82, R82, R83 ;  /* 0x000000535252723e */ /* 0x000fe200000010ff */
[C---:B------:R-:W-:Y:S01]  /*4420*/  FFMA.FTZ R42, R41.reuse, R168, -R42 ;  /* 0x000000a8292a7223 */ /* 0x040fe2000001082a */
[----:B------:R-:W-:Y:S01]  /*4430*/  FFMA.FTZ R85, R41, R86, R85 ;  /* 0x0000005629557223 */ /* 0x000fe20000010055 */
[C---:B------:R-:W-:Y:S01]  /*4440*/  FFMA.FTZ R84, R43.reuse, R167, -R84 ;  /* 0x000000a72b547223 */ /* 0x040fe20000010854 */
[----:B------:R-:W-:Y:S01]  /*4450*/  FFMA.FTZ R93, R43, R180, R93 ;  /* 0x000000b42b5d7223 */ /* 0x000fe2000001005d */
[----:B------:R-:W-:-:S02]  /*4460*/  F2FP.BF16.F32.PACK_AB R41, R87, R40 ;  /* 0x000000285729723e */ /* 0x000fc400000010ff */
[----:B------:R-:W-:Y:S01]  /*4470*/  F2FP.BF16.F32.PACK_AB R40, R85, R42 ;  /* 0x0000002a5528723e */ /* 0x000fe200000010ff */
[----:B------:R-:W-:Y:S01]  /*4480*/  IMAD.MOV.U32 R42, RZ, RZ, R82 ;  /* 0x000000ffff2a7224 */ /* 0x000fe200078e0052 */
[----:B------:R-:W-:-:S07]  /*4490*/  F2FP.BF16.F32.PACK_AB R43, R93, R84 ;  /* 0x000000545d2b723e */ /* 0x000fce00000010ff */
.L_x_2322:
[----:B------:R-:W-:Y:S05]  /*44a0*/  BSYNC B2 ;  /* 0x0000000000027941 */ /* 0x000fea0003800000 */
.L_x_2321:
[----:B--2---:R4:W-:Y:S02]  /*44b0*/  STG.E.128 desc[UR60][R60.64+0x180], R40 ;  /* 0x000180283c007986 */ /* 0x0049e4000c101d3c */
.L_x_2308:
[----:B------:R-:W-:Y:S05]  /*44c0*/  BSYNC B1 ;  /* 0x0000000000017941 */ /* 0x000fea0003800000 */
.L_x_2307:
        /* <DEDUP_REMOVED lines=11> */
[----:B------:R-:W-:Y:S02]  /*4580*/  SHF.R.U64 R83, R78, 0x10, R79 ;  /* 0x000000104e537819 */ /* 0x000fe4000000124f */
[----:B------:R-:W-:Y:S02]  /*4590*/  SHF.R.U32.HI R80, RZ, 0x10, R81 ;  /* 0x00000010ff507819 */ /* 0x000fe40000011651 */
[----:B------:R-:W-:Y:S02]  /*45a0*/  SHF.R.U32.HI R78, RZ, 0x10, R79 ;  /* 0x00000010ff4e7819 */ /* 0x000fe4000001164f */
[----:B------:R-:W-:Y:S01]  /*45b0*/  PRMT R186, R186, 0x5410, R61 ;  /* 0x00005410baba7816 */ /* 0x000fe2000000003d */
[----:B------:R-:W-:Y:S01]  /*45c0*/  IMAD.U32 R61, R41, 0x10000, RZ ;  /* 0x00010000293d7824 */ /* 0x000fe200078e00ff */
[----:B------:R-:W-:-:S02]  /*45d0*/  PRMT R184, R184, 0x5410, R83 ;  /* 0x00005410b8b87816 */ /* 0x000fc40000000053 */
[----:B------:R-:W-:Y:S02]  /*45e0*/  PRMT R187, R187, 0x5410, R80 ;  /* 0x00005410bbbb7816 */ /* 0x000fe40000000050 */
        /* <DEDUP_REMOVED lines=12> */
[----:B------:R-:W-:Y:S01]  /*46b0*/  FMUL.FTZ R85, R78, R80 ;  /* 0x000000504e557220 */ /* 0x000fe20000410000 */
[----:B------:R-:W-:Y:S01]  /*46c0*/  LOP3.LUT R185, R185, 0xffff0000, RZ, 0xc0, !PT ;  /* 0xffff0000b9b97812 */ /* 0x000fe200078ec0ff */
[----:B------:R-:W-:Y:S01]  /*46d0*/  FMUL.FTZ R79, R79, R81 ;  /* 0x000000514f4f7220 */ /* 0x000fe20000410000 */
[----:B------:R-:W-:Y:S01]  /*46e0*/  LOP3.LUT R40, R40, 0xffff0000, RZ, 0xc0, !PT ;  /* 0xffff000028287812 */ /* 0x000fe200078ec0ff */
[----:B------:R-:W-:-:S02]  /*46f0*/  IMAD.U32 R186, R186, 0x10000, RZ ;  /* 0x00010000baba7824 */ /* 0x000fc400078e00ff */
[C---:B------:R-:W-:Y:S01]  /*4700*/  FFMA.FTZ R84, R61.reuse, R80, -R84 ;  /* 0x000000503d547223 */ /* 0x040fe20000010854 */
[----:B------:R-:W-:Y:S02]  /*4710*/  IMAD.U32 R184, R184, 0x10000, RZ ;  /* 0x00010000b8b87824 */ /* 0x000fe400078e00ff */
[----:B------:R-:W-:Y:S01]  /*4720*/  FFMA.FTZ R85, R61, R82, R85 ;  /* 0x000000523d557223 */ /* 0x000fe20000010055 */
[----:B------:R-:W-:Y:S01]  /*4730*/  FFMA.FTZ R87, R60, R81, -R87 ;  /* 0x000000513c577223 */ /* 0x000fe20000010857 */
[C---:B------:R-:W-:Y:S01]  /*4740*/  FMUL.FTZ R78, R42.reuse, R187 ;  /* 0x000000bb2a4e7220 */ /* 0x040fe20000410000 */
[----:B------:R-:W-:Y:S01]  /*4750*/  FMUL.FTZ R80, R42, R185 ;  /* 0x000000b92a507220 */ /* 0x000fe20000410000 */
[----:B------:R-:W-:Y:S02]  /*4760*/  IMAD.U32 R43, R43, 0x10000, RZ ;  /* 0x000100002b2b7824 */ /* 0x000fe400078e00ff */
        /* <DEDUP_REMOVED lines=11> */
[----:B------:R-:W-:-:S07]  /*4820*/  F2FP.BF16.F32.PACK_AB R43, R43, R78 ;  /* 0x0000004e2b2b723e */ /* 0x000fce00000010ff */
.L_x_2328:
[----:B------:R-:W-:Y:S05]  /*4830*/  BSYNC B3 ;  /* 0x0000000000037941 */ /* 0x000fea0003800000 */
.L_x_2327:
[----:B--2---:R1:W-:Y:S02]  /*4840*/  STG.E.128 desc[UR60][R54.64], R40 ;  /* 0x0000002836007986 */ /* 0x0043e4000c101d3c */
.L_x_2326:
[----:B------:R-:W-:Y:S05]  /*4850*/  BSYNC B2 ;  /* 0x0000000000027941 */ /* 0x000fea0003800000 */
.L_x_2325:
        /* <DEDUP_REMOVED lines=53> */
.L_x_2332:
[----:B------:R-:W-:Y:S05]  /*4bb0*/  BSYNC B3 ;  /* 0x0000000000037941 */ /* 0x000fea0003800000 */
.L_x_2331:
[----:B--2---:R1:W-:Y:S02]  /*4bc0*/  STG.E.128 desc[UR60][R54.64+0x80], R40 ;  /* 0x0000802836007986 */ /* 0x0043e4000c101d3c */
.L_x_2330:
[----:B------:R-:W-:Y:S05]  /*4bd0*/  BSYNC B2 ;  /* 0x0000000000027941 */ /* 0x000fea0003800000 */
.L_x_2329:
        /* <DEDUP_REMOVED lines=53> */
.L_x_2336:
[----:B------:R-:W-:Y:S05]  /*4f30*/  BSYNC B3 ;  /* 0x0000000000037941 */ /* 0x000fea0003800000 */
.L_x_2335:
[----:B--2---:R1:W-:Y:S02]  /*4f40*/  STG.E.128 desc[UR60][R54.64+0x100], R40 ;  /* 0x0001002836007986 */ /* 0x0043e4000c101d3c */
.L_x_2334:
[----:B------:R-:W-:Y:S05]  /*4f50*/  BSYNC B2 ;  /* 0x0000000000027941 */ /* 0x000fea0003800000 */
.L_x_2333:
[----:B------:R-:W-:-:S13]  /*4f60*/  ISETP.NE.AND P3, PT, R8, RZ, PT ;  /* 0x000000ff0800720c */ /* 0x000fda0003f65270 */
        /* <DEDUP_REMOVED lines=35> */
[----:B------:R-:W-:Y:S01]  /*51a0*/  FMUL.FTZ R61, R67, R165 ;  /* 0x000000a5433d7220 */ /* 0x000fe20000410000 */
[----:B------:R-:W-:Y:S02]  /*51b0*/  IMAD.U32 R163, R163, 0x10000, RZ ;  /* 0x00010000a3a37824 */ /* 0x000fe400078e00ff */
        /* <DEDUP_REMOVED lines=14> */
.L_x_2338:
[----:B------:R-:W-:Y:S05]  /*52a0*/  BSYNC B2 ;  /* 0x0000000000027941 */ /* 0x000fea0003800000 */
.L_x_2337:
[----:B--2---:R1:W-:Y:S02]  /*52b0*/  STG.E.128 desc[UR60][R54.64+0x180], R40 ;  /* 0x0001802836007986 */ /* 0x0043e4000c101d3c */
.L_x_2324:
[----:B------:R-:W-:Y:S05]  /*52c0*/  BSYNC B1 ;  /* 0x0000000000017941 */ /* 0x000fea0003800000 */
.L_x_2323:
        /* <DEDUP_REMOVED lines=10> */
[--C-:B------:R-:W-:Y:S01]  /*5370*/  SHF.R.U64 R62, R64, 0x10, R65.reuse ;  /* 0x00000010403e7819 */ /* 0x100fe20000001241 */
        /* <DEDUP_REMOVED lines=43> */
.L_x_2343:
[----:B------:R-:W-:Y:S05]  /*5630*/  BSYNC B2 ;  /* 0x0000000000027941 */ /* 0x000fea0003800000 */
.L_x_2342:
[----:B--2---:R1:W-:Y:S02]  /*5640*/  STG.E.128 desc[UR60][R52.64], R40 ;  /* 0x0000002834007986 */ /* 0x0043e4000c101d3c */
.L_x_2341:
[----:B------:R-:W-:Y:S05]  /*5650*/  BSYNC B1 ;  /* 0x0000000000017941 */ /* 0x000fea0003800000 */
.L_x_2340:
        /* <DEDUP_REMOVED lines=53> */
.L_x_2347:
[----:B------:R-:W-:Y:S05]  /*59b0*/  BSYNC B2 ;  /* 0x0000000000027941 */ /* 0x000fea0003800000 */
.L_x_2346:
[----:B--2---:R1:W-:Y:S02]  /*59c0*/  STG.E.128 desc[UR60][R52.64+0x80], R40 ;  /* 0x0000802834007986 */ /* 0x0043e4000c101d3c */
.L_x_2345:
[----:B------:R-:W-:Y:S05]  /*59d0*/  BSYNC B1 ;  /* 0x0000000000017941 */ /* 0x000fea0003800000 */
.L_x_2344:
        /* <DEDUP_REMOVED lines=53> */
.L_x_2351:
[----:B------:R-:W-:Y:S05]  /*5d30*/  BSYNC B2 ;  /* 0x0000000000027941 */ /* 0x000fea0003800000 */
.L_x_2350:
[----:B--2---:R1:W-:Y:S02]  /*5d40*/  STG.E.128 desc[UR60][R52.64+0x100], R40 ;  /* 0x0001002834007986 */ /* 0x0043e4000c101d3c */
.L_x_2349:
[----:B------:R-:W-:Y:S05]  /*5d50*/  BSYNC B1 ;  /* 0x0000000000017941 */ /* 0x000fea0003800000 */
.L_x_2348:
        /* <DEDUP_REMOVED lines=52> */
.L_x_2353:
[----:B------:R-:W-:Y:S05]  /*60a0*/  BSYNC B1 ;  /* 0x0000000000017941 */ /* 0x000fea0003800000 */
.L_x_2352:
[----:B--2---:R1:W-:Y:S01]  /*60b0*/  STG.E.128 desc[UR60][R52.64+0x180], R40 ;  /* 0x0001802834007986 */ /* 0x0043e2000c101d3c */
[----:B------:R-:W-:Y:S05]  /*60c0*/  BRA `(.L_x_2339) ;  /* 0x0000004000ac7947 */ /* 0x000fea0003800000 */
.L_x_2297:
        /* <DEDUP_REMOVED lines=32> */
[----:B------:R0:W5:Y:S04]  /*62d0*/  @!P4 LDG.E.128 R40, desc[UR60][R56.64+0x80] ;  /* 0x0000803c3828c981 */ /* 0x000168000c1e1d00 */
[----:B------:R0:W5:Y:S04]  /*62e0*/  @!P3 LDG.E.128 R44, desc[UR60][R56.64] ;  /* 0x0000003c382cb981 */ /* 0x000168000c1e1d00 */
[----:B------:R0:W5:Y:S04]  /*62f0*/  @!P3 LDG.E.128 R52, desc[UR60][R60.64] ;  /* 0x0000003c3c34b981 */ /* 0x000168000c1e1d00 */
[----:B------:R0:W5:Y:S02]  /*6300*/  @!P4 LDG.E.128 R48, desc[UR60][R60.64+0x80] ;  /* 0x0000803c3c30c981 */ /* 0x000164000c1e1d00 */
.L_x_2355:
[----:B------:R-:W-:Y:S05]  /*6310*/  BSYNC B1 ;  /* 0x0000000000017941 */ /* 0x000fea0003800000 */
.L_x_2354:
        /* <DEDUP_REMOVED lines=15> */
[----:B------:R-:W-:-:S02]  /*6410*/  CS2R R62, SRZ ;  /* 0x00000000003e7805 */ /* 0x000fc4000001ff00 */
[----:B------:R-:W-:Y:S02]  /*6420*/  CS2R R66, SRZ ;  /* 0x0000000000427805 */ /* 0x000fe4000001ff00 */
[----:B------:R-:W-:Y:S01]  /*6430*/  PRMT R166, R56, 0x5410, R60 ;  /* 0x0000541038a67816 */ /* 0x000fe2000000003c */
[----:B------:R-:W-:Y:S01]  /*6440*/  IMAD.MOV.U32 R56, RZ, RZ, R50 ;  /* 0x000000ffff387224 */ /* 0x000fe200078e0032 */
[----:B------:R-:W-:Y:S01]  /*6450*/  PRMT R165, R57, 0x7610, R165 ;  /* 0x0000761039a57816 */ /* 0x000fe200000000a5 */
[----:B------:R-:W-:Y:S01]  /*6460*/  IMAD.MOV.U32 R57, RZ, RZ, R51 ;  /* 0x000000ffff397224 */ /* 0x000fe200078e0033 */
[----:B------:R-:W-:Y:S01]  /*6470*/  CS2R R64, SRZ ;  /* 0x0000000000407805 */ /* 0x000fe2000001ff00 */
        /* <DEDUP_REMOVED lines=8> */
[----:B------:R-:W-:Y:S02]  /*6500*/  IMAD.MOV.U32 R56, RZ, RZ, R55 ;  /* 0x000000ffff387224 */ /* 0x000fe400078e0037 */
[----:B------:R-:W-:Y:S01]  /*6510*/  IMAD.MOV.U32 R60, RZ, RZ, R52 ;  /* 0x000000ffff3c7224 */ /* 0x000fe200078e0034 */
[----:B------:R-:W-:Y:S01]  /*6520*/  PRMT R167, R57, 0x7610, R167 ;  /* 0x0000761039a77816 */ /* 0x000fe200000000a7 */
[----:B------:R-:W-:-:S03]  /*6530*/  IMAD.MOV.U32 R57, RZ, RZ, R53 ;  /* 0x000000ffff397224 */ /* 0x000fc600078e0035 */
[----:B------:R-:W-:Y:S02]  /*6540*/  PRMT R168, R60, 0x5410, R56 ;  /* 0x000054103ca87816 */ /* 0x000fe40000000038 */
[----:B------:R-:W-:Y:S02]  /*6550*/  CS2R R60, SRZ ;  /* 0x00000000003c7805 */ /* 0x000fe4000001ff00 */
        /* <DEDUP_REMOVED lines=15> */
[----:B------:R-:W-:Y:S02]  /*6650*/  LEA R72, P4, R58, UR4, 0x1 ;  /* 0x000000043a487c11 */ /* 0x000fe4000f8808ff */
        /* <DEDUP_REMOVED lines=11> */
.L_x_2357:
[----:B------:R-:W-:Y:S05]  /*6710*/  BSYNC B1 ;  /* 0x0000000000017941 */ /* 0x000fea0003800000 */
.L_x_2356:
        /* <DEDUP_REMOVED lines=14> */
[----:B------:R-:W-:Y:S02]  /*6800*/  ULDC.64 UR6, c[0x0][0x3e0] ;  /* 0x0000f80000067ab9 */ /* 0x000fe40000000a00 */
        /* <DEDUP_REMOVED lines=17> */
.L_x_2359:
[----:B------:R-:W-:Y:S05]  /*6920*/  BSYNC B1 ;  /* 0x0000000000017941 */ /* 0x000fea0003800000 */
.L_x_2358:
[----:B------:R-:W2:Y:S01]  /*6930*/  LDL R0, [R1+0x60] ;  /* 0x0000600001007983 */ /* 0x000ea20000100800 */
[----:B0-----:R-:W-:Y:S01]  /*6940*/  IMAD.MOV.U32 R88, RZ, RZ, R56 ;  /* 0x000000ffff587224 */ /* 0x001fe200078e0038 */
[----:B------:R-:W-:Y:S01]  /*6950*/  PRMT R170, R93, 0x7610, R170 ;  /* 0x000076105daa7816 */ /* 0x000fe200000000aa */
[----:B------:R-:W-:Y:S02]  /*6960*/  IMAD.MOV.U32 R89, RZ, RZ, R57 ;  /* 0x000000ffff597224 */ /* 0x000fe400078e0039 */
[----:B------:R-:W-:-:S03]  /*6970*/  IMAD.MOV.U32 R90, RZ, RZ, R62 ;  /* 0x000000ffff5a7224 */ /* 0x000fc600078e003e */
        /* <DEDUP_REMOVED lines=10> */
[----:B------:R-:W-:-:S03]  /*6a20*/  IMAD.MOV.U32 R90, RZ, RZ, R70 ;  /* 0x000000ffff5a7224 */ /* 0x000fc600078e0046 */
[----:B------:R-:W-:Y:S01]  /*6a30*/  PRMT R173, R88, 0x5410, R89 ;  /* 0x0000541058ad7816 */ /* 0x000fe20000000059 */
[----:B------:R-:W-:Y:S02]  /*6a40*/  IMAD.MOV.U32 R88, RZ, RZ, R68 ;  /* 0x000000ffff587224 */ /* 0x000fe400078e0044 */
[----:B------:R-:W-:-:S03]  /*6a50*/  IMAD.MOV.U32 R89, RZ, RZ, R69 ;  /* 0x000000ffff597224 */ /* 0x000fc600078e0045 */
[----:B------:R-:W-:Y:S01]  /*6a60*/  PRMT R177, R177, 0x5410, R88 ;  /* 0x00005410b1b17816 */ /* 0x000fe20000000058 */
[----:B-----5:R-:W-:Y:S01]  /*6a70*/  IMAD.MOV.U32 R88, RZ, RZ, R72 ;  /* 0x000000ffff587224 */ /* 0x020fe200078e0048 */
[----:B--2---:R-:W-:Y:S01]  /*6a80*/  R2UR UR4, R0 ;  /* 0x00000000000472ca */ /* 0x004fe200000e0000 */
[----:B------:R-:W-:-:S05]  /*6a90*/  IMAD.MOV.U32 R0, RZ, RZ, R59 ;  /* 0x000000ffff007224 */ /* 0x000fca00078e003b */
[----:B------:R-:W-:Y:S01]  /*6aa0*/  PRMT R170, R170, 0x5410, R0 ;  /* 0x00005410aaaa7816 */ /* 0x000fe20000000000 */
[----:B------:R-:W-:-:S05]  /*6ab0*/  IMAD.MOV.U32 R0, RZ, RZ, R63 ;  /* 0x000000ffff007224 */ /* 0x000fca00078e003f */
[----:B------:R-:W-:Y:S01]  /*6ac0*/  PRMT R174, R0, 0x7610, R174 ;  /* 0x0000761000ae7816 */ /* 0x000fe200000000ae */
[----:B------:R-:W-:Y:S01]  /*6ad0*/  IMAD.MOV.U32 R0, RZ, RZ, R67 ;  /* 0x000000ffff007224 */ /* 0x000fe200078e0043 */
[----:B------:R-:W-:Y:S02]  /*6ae0*/  UISETP.NE.AND UP0, UPT, UR4, 0x3, UPT ;  /* 0x000000030400788c */ /* 0x000fe4000bf05270 */
[----:B------:R-:W-:Y:S01]  /*6af0*/  PRMT R174, R174, 0x5410, R90 ;  /* 0x00005410aeae7816 */ /* 0x000fe2000000005a */
[----:B------:R-:W-:Y:S01]  /*6b00*/  IMAD.MOV.U32 R90, RZ, RZ, R74 ;  /* 0x000000ffff5a7224 */ /* 0x000fe200078e004a */
[----:B------:R-:W-:Y:S01]  /*6b10*/  PRMT R172, R172, 0x5410, R0 ;  /* 0x00005410acac7816 */ /* 0x000fe20000000000 */
[----:B------:R-:W-:Y:S01]  /*6b20*/  IMAD.MOV.U32 R0, RZ, RZ, R71 ;  /* 0x000000ffff007224 */ /* 0x000fe200078e0047 */
[----:B------:R-:W-:Y:S02]  /*6b30*/  PLOP3.LUT P2, PT, PT, PT, UP0, 0x80, 0x0 ;  /* 0x000000000000781c */ /* 0x000fe40003f4f008 */
[----:B------:R-:W-:Y:S01]  /*6b40*/  PRMT R149, R90, 0x7610, R149 ;  /* 0x000076105a957816 */ /* 0x000fe20000000095 */
[----:B------:R-:W-:Y:S01]  /*6b50*/  IMAD.MOV.U32 R90, RZ, RZ, R78 ;  /* 0x000000ffff5a7224 */ /* 0x000fe200078e004e */
        /* <DEDUP_REMOVED lines=22> */
[----:B------:R-:W-:-:S04]  /*6cc0*/  PRMT R155, R90, 0x5410, R89 ;  /* 0x000054105a9b7816 */ /* 0x000fc80000000059 */
[----:B------:R-:W-:Y:S01]  /*6cd0*/  PRMT R169, R88, 0x5410, R0 ;  /* 0x0000541058a97816 */ /* 0x000fe20000000000 */
[----:B------:R-:W-:Y:S06]  /*6ce0*/  @!P2 BRA `(.L_x_2360) ;  /* 0x000000000004a947 */ /* 0x000fec0003800000 */
[----:B------:R-:W-:Y:S01]  /*6cf0*/  BPT.TRAP 0x1 ;  /* 0x000000040000795c */ /* 0x000fe20000300000 */
.L_x_2360:
[----:B------:R-:W-:Y:S01]  /*6d00*/  IMAD R0, R18, 0x8, R16 ;  /* 0x0000000812007824 */ /* 0x000fe200078e0210 */
[----:B------:R-:W-:Y:S01]  /*6d10*/  SHF.L.U32 R115, R221, 0x1f, RZ ;  /* 0x0000001fdd737819 */ /* 0x000fe200000006ff */
[----:B------:R-:W0:Y:S01]  /*6d20*/  LDC R145, c[0x0][0x2e4] ;  /* 0x0000b900ff917b82 */ /* 0x000e220000000800 */
[----:B------:R-:W-:Y:S02]  /*6d30*/  BSSY B1, `(.L_x_2361) ;  /* 0x0000004000017945 */ /* 0x000fe40003800000 */
[----:B------:R-:W1:Y:S05]  /*6d40*/  SYNCS.PHASECHK.TRANS64.TRYWAIT P6, [R0+URZ+0x38890], R115 ;  /* 0x03889073000075a7 */ /* 0x000e6a00080c017f */
[----:B------:R-:W2:Y:S01]  /*6d50*/  LDC.64 R122, c[0x0][0x2f0] ;  /* 0x0000bc00ff7a7b82 */ /* 0x000ea20000000a00 */
[----:B-1----:R-:W-:Y:S05]  /*6d60*/  @!P6 BRA `(.L_x_2362) ;  /* 0x0000027000e8e947 */ /* 0x002fea0003800000 */
.L_x_2673:
[----:B------:R-:W-:Y:S05]  /*6d70*/  BSYNC B1 ;  /* 0x0000000000017941 */ /* 0x000fea0003800000 */
.L_x_2361:
        /* <DEDUP_REMOVED lines=22> */
[----:B------:R-:W-:Y:S02]  /*6ee0*/  @!P5 IADD3 R90, P1, P6, R38, R134, R89 ;  /* 0x00000086265ad210 */ /* 0x000fe40007e3e059 */
[----:B------:R-:W-:Y:S02]  /*6ef0*/  LOP3.LUT R89, R89, 0x38, RZ, 0xc0, !PT ;  /* 0x0000003859597812 */ /* 0x000fe400078ec0ff */
[----:B------:R-:W-:Y:S02]  /*6f00*/  @!P5 IADD3.X R91, R37, R156, R91, P1, P6 ;  /* 0x0000009c255bd210 */ /* 0x000fe40000fec45b */
[----:B------:R-:W-:Y:S02]  /*6f10*/  LEA R136, P6, R92, R118, 0x1 ;  /* 0x000000765c887211 */ /* 0x000fe400078c08ff */
[----:B------:R-:W-:-:S02]  /*6f20*/  LOP3.LUT R89, R89, 0x1c0, R234, 0xf8, !PT ;  /* 0x000001c059597812 */ /* 0x000fc400078ef8ea */
[----:B------:R-:W-:Y:S02]  /*6f30*/  LEA.HI.X R137, R92, R119, R93, 0x1, P6 ;  /* 0x000000775c897211 */ /* 0x000fe400030f0c5d */
[C---:B------:R-:W-:Y:S02]  /*6f40*/  @!P5 LEA R138, P6, R90.reuse, R118, 0x1 ;  /* 0x000000765a8ad211 */ /* 0x040fe400078c08ff */
[----:B------:R-:W-:Y:S02]  /*6f50*/  LOP3.LUT R89, R89, R235, RZ, 0x3c, !PT ;  /* 0x000000eb59597212 */ /* 0x000fe400078e3cff */
[----:B------:R-:W-:Y:S02]  /*6f60*/  @!P5 LEA.HI.X R139, R90, R119, R91, 0x1, P6 ;  /* 0x000000775a8bd211 */ /* 0x000fe400030f0c5b */
[----:B------:R-:W-:Y:S02]  /*6f70*/  SHF.R.S32.HI R90, RZ, 0x1f, R88 ;  /* 0x0000001fff5a7819 */ /* 0x000fe40000011458 */
[----:B------:R-:W-:-:S02]  /*6f80*/  ISETP.NE.AND P1, PT, R94, RZ, PT ;  /* 0x000000ff5e00720c */ /* 0x000fc40003f25270 */
[----:B------:R-:W-:Y:S01]  /*6f90*/  LEA.HI R90, R90, R88, RZ, 0x3 ;  /* 0x000000585a5a7211 */ /* 0x000fe200078f18ff */
[----:B------:R-:W-:Y:S01]  /*6fa0*/  IMAD R88, R18, 0x5000, R143 ;  /* 0x0000500012587824 */ /* 0x000fe200078e028f */
[----:B------:R-:W-:Y:S02]  /*6fb0*/  ISETP.GE.AND P6, PT, R17, R116, PT ;  /* 0x000000741100720c */ /* 0x000fe40003fc6270 */
[----:B------:R-:W-:Y:S01]  /*6fc0*/  SHF.R.S32.HI R90, RZ, 0x3, R90 ;  /* 0x00000003ff5a7819 */ /* 0x000fe2000001145a */
[----:B------:R-:W-:-:S04]  /*6fd0*/  IMAD R88, R88, 0x2, R16 ;  /* 0x0000000258587824 */ /* 0x000fc800078e0210 */
[----:B------:R-:W-:-:S04]  /*6fe0*/  IMAD R90, R90, 0x1400, R236 ;  /* 0x000014005a5a7824 */ /* 0x000fc800078e02ec */
[----:B------:R-:W-:-:S04]  /*6ff0*/  IMAD.IADD R89, R90, 0x1, R89 ;  /* 0x000000015a597824 */ /* 0x000fc800078e0259 */
[----:B------:R-:W-:Y:S02]  /*7000*/  IMAD R92, R18, 0x5000, R89 ;  /* 0x00005000125c7824 */ /* 0x000fe400078e0259 */
[----:B------:R-:W0:Y:S02]  /*7010*/  LDS.128 R88, [R88+0x24400] ;  /* 0x0244000058587984 */ /* 0x000e240000000c00 */
[----:B------:R-:W-:-:S06]  /*7020*/  IMAD R92, R92, 0x2, R16 ;  /* 0x000000025c5c7824 */ /* 0x000fcc00078e0210 */
        /* <DEDUP_REMOVED lines=13> */
[----:B------:R-:W-:Y:S02]  /*7100*/  SHF.R.U64 R53, R54, 0x10, R55 ;  /* 0x0000001036357819 */ /* 0x000fe40000001237 */
[C---:B------:R-:W-:Y:S02]  /*7110*/  PRMT R45, R165.reuse, 0x5410, R45 ;  /* 0x00005410a52d7816 */ /* 0x040fe4000000002d */
[----:B------:R-:W-:Y:S01]  /*7120*/  PRMT R46, R165, 0x5432, R46 ;  /* 0x00005432a52e7816 */ /* 0x000fe2000000002e */
[----:B------:R-:W-:Y:S01]  /*7130*/  IMAD.U32 R165, R52, 0x10000, RZ ;  /* 0x0001000034a57824 */ /* 0x000fe200078e00ff */
[----:B------:R-:W-:Y:S01]  /*7140*/  SHF.R.U32.HI R54, RZ, 0x10, R55 ;  /* 0x00000010ff367819 */ /* 0x000fe20000011637 */
[----:B------:R-:W-:Y:S01]  /*7150*/  IMAD.U32 R55, R89, 0x10000, RZ ;  /* 0x0001000059377824 */ /* 0x000fe200078e00ff */
[----:B------:R-:W-:Y:S01]  /*7160*/  LOP3.LUT R160, R93, 0xffff0000, RZ, 0xc0, !PT ;  /* 0xffff00005da07812 */ /* 0x000fe200078ec0ff */
[----:B------:R-:W-:Y:S01]  /*7170*/  IMAD.U32 R93, R92, 0x10000, RZ ;  /* 0x000100005c5d7824 */ /* 0x000fe200078e00ff */
[----:B------:R-:W-:-:S02]  /*7180*/  PRMT R44, R166, 0x5432, R44 ;  /* 0x00005432a62c7816 */ /* 0x000fc4000000002c */
[----:B------:R-:W-:Y:S01]  /*7190*/  PRMT R157, R166, 0x5410, R157 ;  /* 0x00005410a69d7816 */ /* 0x000fe2000000009d */
[----:B------:R-:W-:Y:S01]  /*71a0*/  IMAD.U32 R166, R45, 0x10000, RZ ;  /* 0x000100002da67824 */ /* 0x000fe200078e00ff */
[----:B------:R-:W-:Y:S01]  /*71b0*/  PRMT R167, R167, 0x5410, R53 ;  /* 0x00005410a7a77816 */ /* 0x000fe20000000035 */
[CC--:B------:R-:W-:Y:S01]  /*71c0*/  FMUL.FTZ R53, R159.reuse, R165.reuse ;  /* 0x000000a59f357220 */ /* 0x0c0fe20000410000 */
[----:B------:R-:W-:Y:S01]  /*71d0*/  LOP3.LUT R52, R52, 0xffff0000, RZ, 0xc0, !PT ;  /* 0xffff000034347812 */ /* 0x000fe200078ec0ff */
[-C--:B------:R-:W-:Y:S01]  /*71e0*/  FMUL.FTZ R159, R159, R166.reuse ;  /* 0x000000a69f9f7220 */ /* 0x080fe20000410000 */
[----:B------:R-:W-:Y:S01]  /*71f0*/  PRMT R54, R168, 0x5432, R54 ;  /* 0x00005432a8367816 */ /* 0x000fe20000000036 */
[----:B------:R-:W-:Y:S01]  /*7200*/  FFMA.FTZ R53, R55, R166, -R53 ;  /* 0x000000a637357223 */ /* 0x000fe20000010835 */
[----:B------:R-:W-:Y:S01]  /*7210*/  LOP3.LUT R45, R45, 0xffff0000, RZ, 0xc0, !PT ;  /* 0xffff00002d2d7812 */ /* 0x000fe200078ec0ff */
[----:B------:R-:W-:Y:S01]  /*7220*/  FFMA.FTZ R159, R55, R165, R159 ;  /* 0x000000a5379f7223 */ /* 0x000fe2000001009f */
[----:B------:R-:W-:Y:S01]  /*7230*/  LOP3.LUT R158, R89, 0xffff0000, RZ, 0xc0, !PT ;  /* 0xffff0000599e7812 */ /* 0x000fe200078ec0ff */
[----:B------:R-:W-:Y:S01]  /*7240*/  IMAD.U32 R166, R54, 0x10000, RZ ;  /* 0x0001000036a67824 */ /* 0x000fe200078e00ff */
[----:B------:R-:W-:Y:S01]  /*7250*/  PRMT R47, R168, 0x5410, R47 ;  /* 0x00005410a82f7816 */ /* 0x000fe2000000002f */
[C---:B------:R-:W-:Y:S01]  /*7260*/  FMUL.FTZ R168, R160.reuse, R52 ;  /* 0x00000034a0a87220 */ /* 0x040fe20000410000 */
[----:B------:R-:W-:Y:S01]  /*7270*/  LOP3.LUT R95, R95, 0xffff0000, RZ, 0xc0, !PT ;  /* 0xffff00005f5f7812 */ /* 0x000fe200078ec0ff */
[-C--:B------:R-:W-:Y:S01]  /*7280*/  FMUL.FTZ R160, R160, R45.reuse ;  /* 0x0000002da0a07220 */ /* 0x080fe20000410000 */
[----:B------:R-:W-:Y:S01]  /*7290*/  LOP3.LUT R54, R54, 0xffff0000, RZ, 0xc0, !PT ;  /* 0xffff000036367812 */ /* 0x000fe200078ec0ff */
[----:B------:R-:W-:Y:S01]  /*72a0*/  FFMA.FTZ R168, R158, R45, -R168 ;  /* 0x0000002d9ea87223 */ /* 0x000fe200000108a8 */
[----:B------:R-:W-:-:S02]  /*72b0*/  IMAD.U32 R55, R157, 0x10000, RZ ;  /* 0x000100009d377824 */ /* 0x000fc400078e00ff */
[----:B------:R-:W-:Y:S01]  /*72c0*/  FMUL.FTZ R45, R164, R166 ;  /* 0x000000a6a42d7220 */ /* 0x000fe20000410000 */
[----:B------:R-:W-:Y:S01]  /*72d0*/  LOP3.LUT R91, R91, 0xffff0000, RZ, 0xc0, !PT ;  /* 0xffff00005b5b7812 */ /* 0x000fe200078ec0ff */
[----:B------:R-:W-:Y:S01]  /*72e0*/  FFMA.FTZ R160, R158, R52, R160 ;  /* 0x000000349ea07223 */ /* 0x000fe200000100a0 */
[----:B------:R-:W-:Y:S01]  /*72f0*/  LOP3.LUT R157, R157, 0xffff0000, RZ, 0xc0, !PT ;  /* 0xffff00009d9d7812 */ /* 0x000fe200078ec0ff */
[----:B------:R-:W-:Y:S01]  /*7300*/  FMUL.FTZ R158, R95, R54 ;  /* 0x000000365f9e7220 */ /* 0x000fe20000410000 */
[-C--:B------:R-:W-:Y:S01]  /*7310*/  FMUL.FTZ R164, R164, R55.reuse ;  /* 0x00000037a4a47220 */ /* 0x080fe20000410000 */
[----:B------:R-:W-:Y:S01]  /*7320*/  FFMA.FTZ R45, R162, R55, -R45 ;  /* 0x00000037a22d7223 */ /* 0x000fe2000001082d */
[----:B------:R-:W-:Y:S02]  /*7330*/  IMAD.U32 R55, R47, 0x10000, RZ ;  /* 0x000100002f377824 */ /* 0x000fe400078e00ff */
[-C--:B------:R-:W-:Y:S01]  /*7340*/  FMUL.FTZ R95, R95, R157.reuse ;  /* 0x0000009d5f5f7220 */ /* 0x080fe20000410000 */
[----:B------:R-:W-:Y:S01]  /*7350*/  FFMA.FTZ R158, R91, R157, -R158 ;  /* 0x0000009d5b9e7223 */ /* 0x000fe2000001089e */
[C---:B------:R-:W-:Y:S01]  /*7360*/  IMAD.U32 R52, R44.reuse, 0x10000, RZ ;  /* 0x000100002c347824 */ /* 0x040fe200078e00ff */
        /* <DEDUP_REMOVED lines=8> */
[----:B------:R-:W-:Y:S01]  /*73f0*/  FFMA.FTZ R44, R89, R52, -R44 ;  /* 0x00000034592c7223 */ /* 0x000fe2000001082c */
[----:B------:R-:W-:Y:S01]  /*7400*/  LOP3.LUT R88, R88, 0xffff0000, RZ, 0xc0, !PT ;  /* 0xffff000058587812 */ /* 0x000fe200078ec0ff */
[----:B------:R-:W-:-:S02]  /*7410*/  IMAD.U32 R90, R94, 0x10000, RZ ;  /* 0x000100005e5a7824 */ /* 0x000fc400078e00ff */
[----:B------:R-:W-:Y:S01]  /*7420*/  FMUL.FTZ R54, R92, R47 ;  /* 0x0000002f5c367220 */ /* 0x000fe20000410000 */
[C---:B------:R-:W-:Y:S01]  /*7430*/  IMAD.U32 R52, R167.reuse, 0x10000, RZ ;  /* 0x00010000a7347824 */ /* 0x040fe200078e00ff */
[----:B------:R-:W-:Y:S01]  /*7440*/  LOP3.LUT R94, R94, 0xffff0000, RZ, 0xc0, !PT ;  /* 0xffff00005e5e7812 */ /* 0x000fe200078ec0ff */
[----:B------:R-:W-:Y:S01]  /*7450*/  FMUL.FTZ R92, R92, R157 ;  /* 0x0000009d5c5c7220 */ /* 0x000fe20000410000 */
[----:B------:R-:W-:Y:S01]  /*7460*/  LOP3.LUT R167, R167, 0xffff0000, RZ, 0xc0, !PT ;  /* 0xffff0000a7a77812 */ /* 0x000fe200078ec0ff */
[----:B------:R-:W-:Y:S01]  /*7470*/  FFMA.FTZ R93, R89, R55, R93 ;  /* 0x00000037595d7223 */ /* 0x000fe2000001005d */
[----:B------:R-:W-:Y:S02]  /*7480*/  IMAD.U32 R55, R46, 0x10000, RZ ;  /* 0x000100002e377824 */ /* 0x000fe400078e00ff */
[----:B------:R-:W-:Y:S01]  /*7490*/  FFMA.FTZ R54, R88, R157, -R54 ;  /* 0x0000009d58367223 */ /* 0x000fe20000010836 */
[----:B------:R-:W-:Y:S01]  /*74a0*/  LOP3.LUT R46, R46, 0xffff0000, RZ, 0xc0, !PT ;  /* 0xffff00002e2e7812 */ /* 0x000fe200078ec0ff */
[----:B------:R-:W-:Y:S01]  /*74b0*/  FFMA.FTZ R92, R88, R47, R92 ;  /* 0x0000002f585c7223 */ /* 0x000fe2000001005c */
[----:B------:R-:W-:Y:S01]  /*74c0*/  FMUL.FTZ R47, R90, R52 ;  /* 0x000000345a2f7220 */ /* 0x000fe20000410000 */
[----:B------:R-:W-:Y:S01]  /*74d0*/  FMUL.FTZ R88, R94, R167 ;  /* 0x000000a75e587220 */ /* 0x000fe20000410000 */
[-C--:B------:R-:W-:Y:S01]  /*74e0*/  FMUL.FTZ R90, R90, R55.reuse ;  /* 0x000000375a5a7220 */ /* 0x080fe20000410000 */
[-C--:B------:R-:W-:Y:S01]  /*74f0*/  FMUL.FTZ R94, R94, R46.reuse ;  /* 0x0000002e5e5e7220 */ /* 0x080fe20000410000 */
[----:B------:R-:W-:Y:S01]  /*7500*/  FFMA.FTZ R47, R161, R55, -R47 ;  /* 0x00000037a12f7223 */ /* 0x000fe2000001082f */
[----:B------:R-:W-:Y:S01]  /*7510*/  FFMA.FTZ R88, R163, R46, -R88 ;  /* 0x0000002ea3587223 */ /* 0x000fe20000010858 */
[----:B------:R-:W-:Y:S01]  /*7520*/  FFMA.FTZ R90, R161, R52, R90 ;  /* 0x00000034a15a7223 */ /* 0x000fe2000001005a */
        /* <DEDUP_REMOVED lines=8> */
[----:B------:R-:W-:Y:S02]  /*75b0*/  F2FP.BF16.F32.PACK_AB R47, R88, R47 ;  /* 0x0000002f582f723e */ /* 0x000fe400000010ff */
[----:B------:R-:W-:Y:S01]  /*75c0*/  F2FP.BF16.F32.PACK_AB R92, R92, R93 ;  /* 0x0000005d5c5c723e */ /* 0x000fe200000010ff */
[----:B------:R-:W-:Y:S01]  /*75d0*/  IMAD.MOV.U32 R88, RZ, RZ, R44 ;  /* 0x000000ffff587224 */ /* 0x000fe200078e002c */
[----:B------:R-:W-:Y:S01]  /*75e0*/  F2FP.BF16.F32.PACK_AB R94, R94, R90 ;  /* 0x0000005a5e5e723e */ /* 0x000fe200000010ff */
[----:B------:R-:W-:Y:S01]  /*75f0*/  IMAD.MOV.U32 R93, RZ, RZ, R159 ;  /* 0x000000ffff5d7224 */ /* 0x000fe200078e009f */
[----:B------:R-:W-:Y:S01]  /*7600*/  F2FP.BF16.F32.PACK_AB R95, R95, R164 ;  /* 0x000000a45f5f723e */ /* 0x000fe200000010ff */
[----:B------:R-:W-:-:S07]  /*7610*/  IMAD.MOV.U32 R90, RZ, RZ, R47 ;  /* 0x000000ffff5a7224 */ /* 0x000fce00078e002f */
.L_x_2368:
[----:B------:R-:W-:Y:S05]  /*7620*/  BSYNC B3 ;  /* 0x0000000000037941 */ /* 0x000fea0003800000 */
.L_x_2367:
[----:B0-----:R0:W-:Y:S04]  /*7630*/  STG.E.128 desc[UR60][R136.64], R88 ;  /* 0x0000005888007986 */ /* 0x0011e8000c101d3c */
[----:B--2---:R0:W-:Y:S02]  /*7640*/  @!P5 STG.E.128 desc[UR60][R138.64], R92 ;  /* 0x0000005c8a00d986 */ /* 0x0041e4000c101d3c */
.L_x_2366:
[----:B------:R-:W-:Y:S05]  /*7650*/  BSYNC B2 ;  /* 0x0000000000027941 */ /* 0x000fea0003800000 */
.L_x_2365:
        /* <DEDUP_REMOVED lines=16> */
[----:B0-----:R-:W-:Y:S02]  /*7760*/  LEA R88, P6, R47, R118, 0x1 ;  /* 0x000000762f587211 */ /* 0x001fe400078c08ff */
[----:B------:R-:W-:-:S02]  /*7770*/  ISETP.NE.AND P0, PT, R52, RZ, PT ;  /* 0x000000ff3400720c */ /* 0x000fc40003f05270 */
[----:B------:R-:W-:Y:S02]  /*7780*/  LEA.HI.X R89, R47, R119, R46, 0x1, P6 ;  /* 0x000000772f597211 */ /* 0x000fe400030f0c2e */
[----:B------:R-:W-:Y:S02]  /*7790*/  SHF.R.S32.HI R47, RZ, 0x1f, R44 ;  /* 0x0000001fff2f7819 */ /* 0x000fe4000001142c */
[----:B------:R-:W-:Y:S02]  /*77a0*/  @!P5 LEA R90, P6, R134, R118, 0x1 ;  /* 0x00000076865ad211 */ /* 0x000fe400078c08ff */
[----:B------:R-:W-:Y:S02]  /*77b0*/  LEA.HI R47, R47, R44, RZ, 0x3 ;  /* 0x0000002c2f2f7211 */ /* 0x000fe400078f18ff */
[----:B------:R-:W-:Y:S01]  /*77c0*/  LOP3.LUT R44, R45, 0x1c0, R234, 0xf8, !PT ;  /* 0x000001c02d2c7812 */ /* 0x000fe200078ef8ea */
[----:B------:R-:W-:Y:S01]  /*77d0*/  IMAD R45, R18, 0x5000, R142 ;  /* 0x00005000122d7824 */ /* 0x000fe200078e028e */
[----:B------:R-:W-:-:S02]  /*77e0*/  SHF.R.S32.HI R47, RZ, 0x3, R47 ;  /* 0x00000003ff2f7819 */ /* 0x000fc4000001142f */
[----:B------:R-:W-:Y:S01]  /*77f0*/  LOP3.LUT R44, R44, R235, RZ, 0x3c, !PT ;  /* 0x000000eb2c2c7212 */ /* 0x000fe200078e3cff */
[----:B------:R-:W-:Y:S01]  /*7800*/  IMAD R45, R45, 0x2, R16 ;  /* 0x000000022d2d7824 */ /* 0x000fe200078e0210 */
        /* <DEDUP_REMOVED lines=21> */
[----:B------:R-:W-:Y:S01]  /*7960*/  PRMT R41, R179, 0x5410, R41 ;  /* 0x00005410b3297816 */ /* 0x000fe20000000029 */
[----:B------:R-:W-:Y:S01]  /*7970*/  IMAD.U32 R138, R48, 0x10000, RZ ;  /* 0x00010000308a7824 */ /* 0x000fe200078e00ff */
[----:B------:R-:W-:Y:S01]  /*7980*/  SHF.R.U32.HI R50, RZ, 0x10, R51 ;  /* 0x00000010ff327819 */ /* 0x000fe20000011633 */
[----:B------:R-:W-:Y:S01]  /*7990*/  IMAD.U32 R51, R45, 0x10000, RZ ;  /* 0x000100002d337824 */ /* 0x000fe200078e00ff */
[----:B------:R-:W-:Y:S01]  /*79a0*/  LOP3.LUT R95, R53, 0xffff0000, RZ, 0xc0, !PT ;  /* 0xffff0000355f7812 */ /* 0x000fe200078ec0ff */
[----:B------:R-:W-:Y:S01]  /*79b0*/  IMAD.U32 R139, R41, 0x10000, RZ ;  /* 0x00010000298b7824 */ /* 0x000fe200078e00ff */
[----:B------:R-:W-:Y:S01]  /*79c0*/  PRMT R156, R178, 0x5410, R49 ;  /* 0x00005410b29c7816 */ /* 0x000fe20000000031 */
        /* <DEDUP_REMOVED lines=10> */
[-C--:B------:R-:W-:Y:S01]  /*7a70*/  FMUL.FTZ R95, R95, R41.reuse ;  /* 0x000000295f5f7220 */ /* 0x080fe20000410000 */
[----:B------:R-:W-:Y:S01]  /*7a80*/  LOP3.LUT R55, R55, 0xffff0000, RZ, 0xc0, !PT ;  /* 0xffff000037377812 */ /* 0x000fe200078ec0ff */
[----:B------:R-:W-:Y:S01]  /*7a90*/  FFMA.FTZ R94, R51, R138, R94 ;  /* 0x0000008a335e7223 */ /* 0x000fe2000001005e */
[----:B------:R-:W-:Y:S01]  /*7aa0*/  LOP3.LUT R50, R50, 0xffff0000, RZ, 0xc0, !PT ;  /* 0xffff000032327812 */ /* 0x000fe200078ec0ff */
[----:B------:R-:W-:Y:S01]  /*7ab0*/  FFMA.FTZ R157, R93, R41, -R157 ;  /* 0x000000295d9d7223 */ /* 0x000fe2000001089d */
[----:B------:R-:W-:Y:S01]  /*7ac0*/  PRMT R43, R180, 0x5410, R43 ;  /* 0x00005410b42b7816 */ /* 0x000fe2000000002b */
[----:B------:R-:W-:-:S02]  /*7ad0*/  IMAD.U32 R51, R92, 0x10000, RZ ;  /* 0x000100005c337824 */ /* 0x000fc400078e00ff */
[----:B------:R-:W-:Y:S01]  /*7ae0*/  FMUL.FTZ R41, R137, R139 ;  /* 0x0000008b89297220 */ /* 0x000fe20000410000 */
[----:B------:R-:W-:Y:S01]  /*7af0*/  PRMT R40, R181, 0x5432, R40 ;  /* 0x00005432b5287816 */ /* 0x000fe20000000028 */
[----:B------:R-:W-:Y:S01]  /*7b00*/  FFMA.FTZ R95, R93, R48, R95 ;  /* 0x000000305d5f7223 */ /* 0x000fe2000001005f */
[----:B------:R-:W-:Y:S01]  /*7b10*/  LOP3.LUT R47, R47, 0xffff0000, RZ, 0xc0, !PT ;  /* 0xffff00002f2f7812 */ /* 0x000fe200078ec0ff */
[----:B------:R-:W-:Y:S01]  /*7b20*/  FMUL.FTZ R93, R55, R50 ;  /* 0x00000032375d7220 */ /* 0x000fe20000410000 */
[----:B------:R-:W-:Y:S01]  /*7b30*/  LOP3.LUT R92, R92, 0xffff0000, RZ, 0xc0, !PT ;  /* 0xffff00005c5c7812 */ /* 0x000fe200078ec0ff */
[-C--:B------:R-:W-:Y:S01]  /*7b40*/  FMUL.FTZ R137, R137, R51.reuse ;  /* 0x0000003389897220 */ /* 0x080fe20000410000 */
        /* <DEDUP_REMOVED lines=20> */
[----:B------:R-:W-:Y:S01]  /*7c90*/  IMAD.U32 R45, R156, 0x10000, RZ ;  /* 0x000100009c2d7824 */ /* 0x000fe200078e00ff */
[----:B------:R-:W-:Y:S01]  /*7ca0*/  LOP3.LUT R54, R54, 0xffff0000, RZ, 0xc0, !PT ;  /* 0xffff000036367812 */ /* 0x000fe200078ec0ff */
[-C--:B------:R-:W-:Y:S01]  /*7cb0*/  FMUL.FTZ R52, R52, R92.reuse ;  /* 0x0000005c34347220 */ /* 0x080fe20000410000 */
[----:B------:R-:W-:Y:S01]  /*7cc0*/  LOP3.LUT R156, R156, 0xffff0000, RZ, 0xc0, !PT ;  /* 0xffff00009c9c7812 */ /* 0x000fe200078ec0ff */
[----:B------:R-:W-:Y:S02]  /*7cd0*/  IMAD.U32 R48, R42, 0x10000, RZ ;  /* 0x000100002a307824 */ /* 0x000fe400078e00ff */
[----:B------:R-:W-:Y:S01]  /*7ce0*/  FFMA.FTZ R47, R44, R92, -R47 ;  /* 0x0000005c2c2f7223 */ /* 0x000fe2000001082f */
[----:B------:R-:W-:Y:S01]  /*7cf0*/  LOP3.LUT R42, R42, 0xffff0000, RZ, 0xc0, !PT ;  /* 0xffff00002a2a7812 */ /* 0x000fe200078ec0ff */
[----:B------:R-:W-:Y:S01]  /*7d00*/  FFMA.FTZ R52, R44, R43, R52 ;  /* 0x0000002b2c347223 */ /* 0x000fe20000010034 */
[-C--:B------:R-:W-:Y:S01]  /*7d10*/  FMUL.FTZ R43, R46, R45.reuse ;  /* 0x0000002d2e2b7220 */ /* 0x080fe20000410000 */
        /* <DEDUP_REMOVED lines=19> */
[----:B------:R-:W-:-:S02]  /*7e50*/  IMAD.MOV.U32 R46, RZ, RZ, R40 ;  /* 0x000000ffff2e7224 */ /* 0x000fc400078e0028 */
[----:B------:R-:W-:-:S07]  /*7e60*/  IMAD.MOV.U32 R47, RZ, RZ, R41 ;  /* 0x000000ffff2f7224 */ /* 0x000fce00078e0029 */
.L_x_2370:
[----:B------:R-:W-:Y:S05]  /*7e70*/  BSYNC B2 ;  /* 0x0000000000027941 */ /* 0x000fea0003800000 */
.L_x_2369:
[----:B0-----:R3:W-:Y:S04]  /*7e80*/  STG.E.128 desc[UR60][R88.64], R44 ;  /* 0x0000002c58007986 */ /* 0x0017e8000c101d3c */
[----:B--2---:R3:W-:Y:S02]  /*7e90*/  @!P5 STG.E.128 desc[UR60][R90.64], R52 ;  /* 0x000000345a00d986 */ /* 0x0047e4000c101d3c */
.L_x_2364:
[----:B------:R-:W-:Y:S05]  /*7ea0*/  BSYNC B1 ;  /* 0x0000000000017941 */ /* 0x000fea0003800000 */
.L_x_2363:
        /* <DEDUP_REMOVED lines=29> */
[-C--:B------:R-:W-:Y:S01]  /*8080*/  LEA R50, P5, R44, R118.reuse, 0x1 ;  /* 0x000000762c327211 */ /* 0x080fe200078a08ff */
        /* <DEDUP_REMOVED lines=26> */
[----:B------:R-:W-:Y:S01]  /*8230*/  IMAD.U32 R68, R95, 0x10000, RZ ;  /* 0x000100005f447824 */ /* 0x000fe200078e00ff */
[----:B------:R-:W-:Y:S01]  /*8240*/  SHF.R.U32.HI R63, RZ, 0x10, R63 ;  /* 0x00000010ff3f7819 */ /* 0x000fe2000001163f */
[----:B------:R-:W-:Y:S01]  /*8250*/  IMAD.U32 R71, R41, 0x10000, RZ ;  /* 0x0001000029477824 */ /* 0x000fe200078e00ff */
[----:B------:R-:W-:Y:S01]  /*8260*/  LOP3.LUT R90, R45, 0xffff0000, RZ, 0xc0, !PT ;  /* 0xffff00002d5a7812 */ /* 0x000fe200078ec0ff */
[----:B------:R-:W-:Y:S01]  /*8270*/  FMUL.FTZ R136, R89, R68 ;  /* 0x0000004459887220 */ /* 0x000fe20000410000 */
[----:B------:R-:W-:Y:S01]  /*8280*/  LOP3.LUT R95, R95, 0xffff0000, RZ, 0xc0, !PT ;  /* 0xffff00005f5f7812 */ /* 0x000fe200078ec0ff */
[-C--:B------:R-:W-:Y:S01]  /*8290*/  FMUL.FTZ R138, R89, R134.reuse ;  /* 0x00000086598a7220 */ /* 0x080fe20000410000 */
[----:B------:R-:W-:Y:S01]  /*82a0*/  PRMT R175, R175, 0x5410, R70 ;  /* 0x00005410afaf7816 */ /* 0x000fe20000000046 */
[----:B------:R-:W-:Y:S01]  /*82b0*/  FFMA.FTZ R70, R71, R134, -R136 ;  /* 0x0000008647467223 */ /* 0x000fe20000010888 */
[----:B------:R-:W-:Y:S01]  /*82c0*/  PRMT R63, R174, 0x5410, R63 ;  /* 0x00005410ae3f7816 */ /* 0x000fe2000000003f */
[----:B------:R-:W-:Y:S01]  /*82d0*/  FMUL.FTZ R135, R90, R95 ;  /* 0x0000005f5a877220 */ /* 0x000fe20000410000 */
[----:B------:R-:W-:Y:S01]  /*82e0*/  LOP3.LUT R88, R41, 0xffff0000, RZ, 0xc0, !PT ;  /* 0xffff000029587812 */ /* 0x000fe200078ec0ff */
[----:B------:R-:W-:Y:S01]  /*82f0*/  IMAD.U32 R134, R175, 0x10000, RZ ;  /* 0x00010000af867824 */ /* 0x000fe200078e00ff */
[----:B------:R-:W-:Y:S01]  /*8300*/  LOP3.LUT R89, R60, 0xffff0000, RZ, 0xc0, !PT ;  /* 0xffff00003c597812 */ /* 0x000fe200078ec0ff */
[----:B------:R-:W-:-:S02]  /*8310*/  IMAD.U32 R60, R63, 0x10000, RZ ;  /* 0x000100003f3c7824 */ /* 0x000fc400078e00ff */
[----:B------:R-:W-:Y:S01]  /*8320*/  FFMA.FTZ R68, R71, R68, R138 ;  /* 0x0000004447447223 */ /* 0x000fe2000001008a */
[----:B------:R-:W-:Y:S01]  /*8330*/  PRMT R62, R177, 0x5432, R62 ;  /* 0x00005432b13e7816 */ /* 0x000fe2000000003e */
[----:B------:R-:W-:Y:S02]  /*8340*/  IMAD.U32 R45, R44, 0x10000, RZ ;  /* 0x000100002c2d7824 */ /* 0x000fe400078e00ff */
[-C--:B------:R-:W-:Y:S01]  /*8350*/  FFMA.FTZ R71, R88, R89.reuse, -R135 ;  /* 0x0000005958477223 */ /* 0x080fe20000010887 */
[----:B------:R-:W-:Y:S01]  /*8360*/  FMUL.FTZ R137, R90, R89 ;  /* 0x000000595a897220 */ /* 0x000fe20000410000 */
[C---:B------:R-:W-:Y:S01]  /*8370*/  FMUL.FTZ R135, R93.reuse, R134 ;  /* 0x000000865d877220 */ /* 0x040fe20000410000 */
[----:B------:R-:W-:Y:S01]  /*8380*/  PRMT R55, R176, 0x5410, R55 ;  /* 0x00005410b0377816 */ /* 0x000fe20000000037 */
[-C--:B------:R-:W-:Y:S01]  /*8390*/  FMUL.FTZ R93, R93, R60.reuse ;  /* 0x0000003c5d5d7220 */ /* 0x080fe20000410000 */
[----:B------:R-:W-:Y:S01]  /*83a0*/  FFMA.FTZ R89, R88, R95, R137 ;  /* 0x0000005f58597223 */ /* 0x000fe20000010089 */
[----:B------:R-:W-:Y:S01]  /*83b0*/  FFMA.FTZ R60, R92, R60, -R135 ;  /* 0x0000003c5c3c7223 */ /* 0x000fe20000010887 */
[----:B------:R-:W-:-:S02]  /*83c0*/  IMAD.U32 R88, R62, 0x10000, RZ ;  /* 0x000100003e587824 */ /* 0x000fc400078e00ff */
[----:B------:R-:W-:Y:S01]  /*83d0*/  FFMA.FTZ R92, R92, R134, R93 ;  /* 0x000000865c5c7223 */ /* 0x000fe2000001005d */
        /* <DEDUP_REMOVED lines=9> */
[----:B------:R-:W-:Y:S01]  /*8470*/  FMUL.FTZ R95, R44, R63 ;  /* 0x0000003f2c5f7220 */ /* 0x000fe20000410000 */
[----:B------:R-:W-:Y:S01]  /*8480*/  PRMT R69, R174, 0x5432, R69 ;  /* 0x00005432ae457816 */ /* 0x000fe20000000045 */
[----:B------:R-:W-:Y:S01]  /*8490*/  FFMA.FTZ R45, R41, R134, -R62 ;  /* 0x00000086292d7223 */ /* 0x000fe2000001083e */
[----:B------:R-:W-:Y:S01]  /*84a0*/  LOP3.LUT R47, R47, 0xffff0000, RZ, 0xc0, !PT ;  /* 0xffff00002f2f7812 */ /* 0x000fe200078ec0ff */
[----:B------:R-:W-:Y:S01]  /*84b0*/  FFMA.FTZ R41, R41, R88, R93 ;  /* 0x0000005829297223 */ /* 0x000fe2000001005d */
[----:B------:R-:W-:Y:S01]  /*84c0*/  PRMT R61, R176, 0x5432, R61 ;  /* 0x00005432b03d7816 */ /* 0x000fe2000000003d */
[-C--:B------:R-:W-:Y:S01]  /*84d0*/  FMUL.FTZ R93, R44, R55.reuse ;  /* 0x000000372c5d7220 */ /* 0x080fe20000410000 */
[----:B------:R-:W-:Y:S01]  /*84e0*/  LOP3.LUT R90, R175, 0xffff0000, RZ, 0xc0, !PT ;  /* 0xffff0000af5a7812 */ /* 0x000fe200078ec0ff */
[----:B------:R-:W-:Y:S01]  /*84f0*/  FFMA.FTZ R44, R40, R55, -R95 ;  /* 0x00000037282c7223 */ /* 0x000fe2000001085f */
[----:B------:R-:W-:Y:S01]  /*8500*/  LOP3.LUT R43, R43, 0xffff0000, RZ, 0xc0, !PT ;  /* 0xffff00002b2b7812 */ /* 0x000fe200078ec0ff */
[----:B------:R-:W-:Y:S01]  /*8510*/  IMAD.U32 R62, R69, 0x10000, RZ ;  /* 0x00010000453e7824 */ /* 0x000fe200078e00ff */
[----:B------:R-:W-:Y:S01]  /*8520*/  LOP3.LUT R46, R46, 0xffff0000, RZ, 0xc0, !PT ;  /* 0xffff00002e2e7812 */ /* 0x000fe200078ec0ff */
[----:B------:R-:W-:Y:S01]  /*8530*/  FMUL.FTZ R138, R47, R90 ;  /* 0x0000005a2f8a7220 */ /* 0x000fe20000410000 */
[----:B------:R-:W-:Y:S01]  /*8540*/  IMAD.U32 R55, R61, 0x10000, RZ ;  /* 0x000100003d377824 */ /* 0x000fe200078e00ff */
[----:B------:R-:W-:Y:S01]  /*8550*/  LOP3.LUT R69, R69, 0xffff0000, RZ, 0xc0, !PT ;  /* 0xffff000045457812 */ /* 0x000fe200078ec0ff */
[-C--:B------:R-:W-:Y:S01]  /*8560*/  FMUL.FTZ R156, R47, R136.reuse ;  /* 0x000000882f9c7220 */ /* 0x080fe20000410000 */
[----:B------:R-:W-:Y:S01]  /*8570*/  LOP3.LUT R61, R61, 0xffff0000, RZ, 0xc0, !PT ;  /* 0xffff00003d3d7812 */ /* 0x000fe200078ec0ff */
[C---:B------:R-:W-:Y:S01]  /*8580*/  FFMA.FTZ R47, R43.reuse, R136, -R138 ;  /* 0x000000882b2f7223 */ /* 0x040fe2000001088a */
[----:B------:R-:W-:Y:S01]  /*8590*/  FFMA.FTZ R40, R40, R63, R93 ;  /* 0x0000003f28287223 */ /* 0x000fe2000001005d */
[----:B------:R-:W-:Y:S01]  /*85a0*/  LOP3.LUT R42, R42, 0xffff0000, RZ, 0xc0, !PT ;  /* 0xffff00002a2a7812 */ /* 0x000fe200078ec0ff */
[----:B------:R-:W-:Y:S01]  /*85b0*/  FFMA.FTZ R43, R43, R90, R156 ;  /* 0x0000005a2b2b7223 */ /* 0x000fe2000001009c */
[----:B------:R-:W-:Y:S01]  /*85c0*/  FMUL.FTZ R93, R46, R69 ;  /* 0x000000452e5d7220 */ /* 0x000fe20000410000 */
[C---:B------:R-:W-:Y:S01]  /*85d0*/  FMUL.FTZ R88, R94.reuse, R62 ;  /* 0x0000003e5e587220 */ /* 0x040fe20000410000 */
[----:B------:R-:W-:Y:S01]  /*85e0*/  FMUL.FTZ R63, R94, R55 ;  /* 0x000000375e3f7220 */ /* 0x000fe20000410000 */
[----:B------:R-:W-:Y:S01]  /*85f0*/  FMUL.FTZ R46, R46, R61 ;  /* 0x0000003d2e2e7220 */ /* 0x000fe20000410000 */
[----:B------:R-:W-:Y:S01]  /*8600*/  F2FP.BF16.F32.PACK_AB R47, R47, R60 ;  /* 0x0000003c2f2f723e */ /* 0x000fe200000010ff */
[C---:B------:R-:W-:Y:S01]  /*8610*/  FFMA.FTZ R88, R91.reuse, R55, -R88 ;  /* 0x000000375b587223 */ /* 0x040fe20000010858 */
[----:B------:R-:W-:Y:S01]  /*8620*/  F2FP.BF16.F32.PACK_AB R45, R44, R45 ;  /* 0x0000002d2c2d723e */ /* 0x000fe200000010ff */
        /* <DEDUP_REMOVED lines=12> */
[----:B------:R-:W-:Y:S02]  /*86f0*/  IMAD.MOV.U32 R45, RZ, RZ, R68 ;  /* 0x000000ffff2d7224 */ /* 0x000fe400078e0044 */
[----:B------:R-:W-:-:S07]  /*8700*/  IMAD.MOV.U32 R47, RZ, RZ, R92 ;  /* 0x000000ffff2f7224 */ /* 0x000fce00078e005c */
.L_x_2376:
[----:B------:R-:W-:Y:S05]  /*8710*/  BSYNC B3 ;  /* 0x0000000000037941 */ /* 0x000fea0003800000 */
.L_x_2375:
[----:B--2---:R2:W-:Y:S04]  /*8720*/  STG.E.128 desc[UR60][R50.64], R40 ;  /* 0x0000002832007986 */ /* 0x0045e8000c101d3c */
[----:B---3--:R2:W-:Y:S02]  /*8730*/  @!P3 STG.E.128 desc[UR60][R52.64], R44 ;  /* 0x0000002c3400b986 */ /* 0x0085e4000c101d3c */
.L_x_2374:
[----:B------:R-:W-:Y:S05]  /*8740*/  BSYNC B2 ;  /* 0x0000000000027941 */ /* 0x000fea0003800000 */
.L_x_2373:
        /* <DEDUP_REMOVED lines=23> */
[----:B------:R-:W-:Y:S01]  /*88c0*/  IMAD R41, R18, 0x5000, R140 ;  /* 0x0000500012297824 */ /* 0x000fe200078e028c */
[----:B------:R-:W-:Y:S01]  /*88d0*/  @!P3 LEA R50, P5, R42, R118, 0x1 ;  /* 0x000000762a32b211 */ /* 0x000fe200078a08ff */
[----:B------:R-:W-:Y:S02]  /*88e0*/  IMAD R43, R18, 0x5000, R43 ;  /* 0x00005000122b7824 */ /* 0x000fe400078e022b */
[----:B------:R-:W-:Y:S01]  /*88f0*/  IMAD R41, R41, 0x2, R16 ;  /* 0x0000000229297824 */ /* 0x000fe200078e0210 */
[----:B------:R-:W-:Y:S01]  /*8900*/  @!P3 LEA.HI.X R51, R42, R119, R54, 0x1, P5 ;  /* 0x000000772a33b211 */ /* 0x000fe200028f0c36 */
[----:B------:R-:W-:Y:S01]  /*8910*/  IMAD R44, R43, 0x2, R16 ;  /* 0x000000022b2c7824 */ /* 0x000fe200078e0210 */
[----:B------:R-:W-:-:S03]  /*8920*/  ISETP.GE.AND P5, PT, R19, R116, PT ;  /* 0x000000741300720c */ /* 0x000fc60003fa6270 */
[----:B------:R-:W2:Y:S04]  /*8930*/  LDS.128 R40, [R41+0x24400] ;  /* 0x0244000029287984 */ /* 0x000ea80000000c00 */
[----:B------:R-:W3:Y:S06]  /*8940*/  LDS.128 R44, [R44+0x24400] ;  /* 0x024400002c2c7984 */ /* 0x000eec0000000c00 */
[----:B------:R-:W-:Y:S05]  /*8950*/  @P5 BRA `(.L_x_2378) ;  /* 0x00000004006c5947 */ /* 0x000fea0003800000 */
[--C-:B------:R-:W-:Y:S01]  /*8960*/  SHF.R.U64 R54, R64, 0x10, R65.reuse ;  /* 0x0000001040367819 */ /* 0x100fe20000001241 */
[----:B--2---:R-:W-:Y:S01]  /*8970*/  IMAD.U32 R60, R41, 0x10000, RZ ;  /* 0x00010000293c7824 */ /* 0x004fe200078e00ff */
[----:B------:R-:W-:Y:S01]  /*8980*/  SHF.R.U32.HI R64, RZ, 0x10, R65 ;  /* 0x00000010ff407819 */ /* 0x000fe20000011641 */
[----:B---3--:R-:W-:Y:S01]  /*8990*/  IMAD.U32 R63, R47, 0x10000, RZ ;  /* 0x000100002f3f7824 */ /* 0x008fe200078e00ff */
[--C-:B------:R-:W-:Y:S02]  /*89a0*/  SHF.R.U64 R68, R56, 0x10, R57.reuse ;  /* 0x0000001038447819 */ /* 0x100fe40000001239 */
[----:B------:R-:W-:Y:S01]  /*89b0*/  SHF.R.U32.HI R62, RZ, 0x10, R57 ;  /* 0x00000010ff3e7819 */ /* 0x000fe20000011639 */
[----:B------:R-:W-:Y:S01]  /*89c0*/  IMAD.U32 R57, R45, 0x10000, RZ ;  /* 0x000100002d397824 */ /* 0x000fe200078e00ff */
[----:B------:R-:W-:Y:S02]  /*89d0*/  PRMT R64, R173, 0x5432, R64 ;  /* 0x00005432ad407816 */ /* 0x000fe40000000040 */
[--C-:B0-----:R-:W-:Y:S01]  /*89e0*/  SHF.R.U64 R91, R58, 0x10, R59.reuse ;  /* 0x000000103a5b7819 */ /* 0x101fe2000000123b */
[----:B------:R-:W-:Y:S01]  /*89f0*/  IMAD.U32 R58, R43, 0x10000, RZ ;  /* 0x000100002b3a7824 */ /* 0x000fe200078e00ff */
[----:B------:R-:W-:Y:S01]  /*8a00*/  SHF.R.U32.HI R89, RZ, 0x10, R59 ;  /* 0x00000010ff597819 */ /* 0x000fe2000001163b */
[----:B------:R-:W-:Y:S01]  /*8a10*/  IMAD.U32 R65, R64, 0x10000, RZ ;  /* 0x0001000040417824 */ /* 0x000fe200078e00ff */
[----:B------:R-:W-:-:S02]  /*8a20*/  PRMT R59, R171, 0x5410, R68 ;  /* 0x00005410ab3b7816 */ /* 0x000fc40000000044 */
[----:B------:R-:W-:Y:S02]  /*8a30*/  PRMT R171, R171, 0x5432, R62 ;  /* 0x00005432abab7816 */ /* 0x000fe4000000003e */
[--C-:B------:R-:W-:Y:S02]  /*8a40*/  SHF.R.U64 R71, R66, 0x10, R67.reuse ;  /* 0x0000001042477819 */ /* 0x100fe40000001243 */
[----:B------:R-:W-:Y:S01]  /*8a50*/  SHF.R.U32.HI R69, RZ, 0x10, R67 ;  /* 0x00000010ff457819 */ /* 0x000fe20000011643 */
[----:B------:R-:W-:Y:S01]  /*8a60*/  IMAD.U32 R62, R171, 0x10000, RZ ;  /* 0x00010000ab3e7824 */ /* 0x000fe200078e00ff */
[----:B------:R-:W-:Y:S01]  /*8a70*/  PRMT R173, R173, 0x5410, R54 ;  /* 0x00005410adad7816 */ /* 0x000fe20000000036 */
[----:B------:R-:W-:Y:S01]  /*8a80*/  FMUL.FTZ R67, R57, R65 ;  /* 0x0000004139437220 */ /* 0x000fe20000410000 */
[----:B------:R-:W-:Y:S02]  /*8a90*/  LOP3.LUT R55, R47, 0xffff0000, RZ, 0xc0, !PT ;  /* 0xffff00002f377812 */ /* 0x000fe400078ec0ff */
[----:B------:R-:W-:-:S02]  /*8aa0*/  PRMT R54, R172, 0x5410, R71 ;  /* 0x00005410ac367816 */ /* 0x000fc40000000047 */
[----:B------:R-:W-:Y:S02]  /*8ab0*/  PRMT R47, R170, 0x5410, R91 ;  /* 0x00005410aa2f7816 */ /* 0x000fe4000000005b */
[----:B------:R-:W-:Y:S01]  /*8ac0*/  PRMT R172, R172, 0x5432, R69 ;  /* 0x00005432acac7816 */ /* 0x000fe20000000045 */
[-C--:B------:R-:W-:Y:S01]  /*8ad0*/  FMUL.FTZ R69, R57, R62.reuse ;  /* 0x0000003e39457220 */ /* 0x080fe20000410000 */
[----:B------:R-:W-:Y:S01]  /*8ae0*/  PRMT R170, R170, 0x5432, R89 ;  /* 0x00005432aaaa7816 */ /* 0x000fe20000000059 */
        /* <DEDUP_REMOVED lines=8> */
[----:B------:R-:W-:Y:S01]  /*8b70*/  FMUL.FTZ R71, R61, R66 ;  /* 0x000000423d477220 */ /* 0x000fe20000410000 */
[-C--:B------:R-:W-:Y:S01]  /*8b80*/  FMUL.FTZ R65, R63, R67.reuse ;  /* 0x000000433f417220 */ /* 0x080fe20000410000 */
[----:B------:R-:W-:Y:S01]  /*8b90*/  FMUL.FTZ R61, R61, R62 ;  /* 0x0000003e3d3d7220 */ /* 0x000fe20000410000 */
[----:B------:R-:W-:Y:S01]  /*8ba0*/  LOP3.LUT R172, R172, 0xffff0000, RZ, 0xc0, !PT ;  /* 0xffff0000acac7812 */ /* 0x000fe200078ec0ff */
[----:B------:R-:W-:Y:S01]  /*8bb0*/  FMUL.FTZ R68, R63, R64 ;  /* 0x000000403f447220 */ /* 0x000fe20000410000 */
[----:B------:R-:W-:Y:S01]  /*8bc0*/  LOP3.LUT R170, R170, 0xffff0000, RZ, 0xc0, !PT ;  /* 0xffff0000aaaa7812 */ /* 0x000fe200078ec0ff */
[C---:B------:R-:W-:Y:S01]  /*8bd0*/  FFMA.FTZ R62, R56.reuse, R62, -R71 ;  /* 0x0000003e383e7223 */ /* 0x040fe20000010847 */
[----:B------:R-:W-:Y:S01]  /*8be0*/  FFMA.FTZ R61, R56, R66, R61 ;  /* 0x00000042383d7223 */ /* 0x000fe2000001003d */
[C---:B------:R-:W-:Y:S01]  /*8bf0*/  FFMA.FTZ R56, R58.reuse, R64, -R65 ;  /* 0x000000403a387223 */ /* 0x040fe20000010841 */
[----:B------:R-:W-:Y:S01]  /*8c00*/  LOP3.LUT R53, R43, 0xffff0000, RZ, 0xc0, !PT ;  /* 0xffff00002b357812 */ /* 0x000fe200078ec0ff */
[----:B------:R-:W-:Y:S01]  /*8c10*/  FFMA.FTZ R58, R58, R67, R68 ;  /* 0x000000433a3a7223 */ /* 0x000fe20000010044 */
[----:B------:R-:W-:Y:S01]  /*8c20*/  FMUL.FTZ R68, R55, R172 ;  /* 0x000000ac37447220 */ /* 0x000fe20000410000 */
[----:B------:R-:W-:Y:S01]  /*8c30*/  IMAD.U32 R66, R173, 0x10000, RZ ;  /* 0x00010000ad427824 */ /* 0x000fe200078e00ff */
[C---:B------:R-:W-:Y:S01]  /*8c40*/  LOP3.LUT R52, R44.reuse, 0xffff0000, RZ, 0xc0, !PT ;  /* 0xffff00002c347812 */ /* 0x040fe200078ec0ff */
[----:B------:R-:W-:-:S02]  /*8c50*/  IMAD.U32 R45, R44, 0x10000, RZ ;  /* 0x000100002c2d7824 */ /* 0x000fc400078e00ff */
[-C--:B------:R-:W-:Y:S01]  /*8c60*/  FMUL.FTZ R70, R55, R170.reuse ;  /* 0x000000aa37467220 */ /* 0x080fe20000410000 */
[----:B------:R-:W-:Y:S01]  /*8c70*/  LOP3.LUT R173, R173, 0xffff0000, RZ, 0xc0, !PT ;  /* 0xffff0000adad7812 */ /* 0x000fe200078ec0ff */
[----:B------:R-:W-:Y:S02]  /*8c80*/  IMAD.U32 R64, R59, 0x10000, RZ ;  /* 0x000100003b407824 */ /* 0x000fe400078e00ff */
[----:B------:R-:W-:Y:S01]  /*8c90*/  FFMA.FTZ R65, R53, R170, -R68 ;  /* 0x000000aa35417223 */ /* 0x000fe20000010844 */
[C---:B------:R-:W-:Y:S01]  /*8ca0*/  IMAD.U32 R41, R40.reuse, 0x10000, RZ ;  /* 0x0001000028297824 */ /* 0x040fe200078e00ff */
[----:B------:R-:W-:Y:S01]  /*8cb0*/  LOP3.LUT R59, R59, 0xffff0000, RZ, 0xc0, !PT ;  /* 0xffff00003b3b7812 */ /* 0x000fe200078ec0ff */
[----:B------:R-:W-:Y:S01]  /*8cc0*/  FMUL.FTZ R68, R45, R66 ;  /* 0x000000422d447220 */ /* 0x000fe20000410000 */
[----:B------:R-:W-:Y:S01]  /*8cd0*/  LOP3.LUT R40, R40, 0xffff0000, RZ, 0xc0, !PT ;  /* 0xffff000028287812 */ /* 0x000fe200078ec0ff */
[----:B------:R-:W-:Y:S01]  /*8ce0*/  FFMA.FTZ R67, R53, R172, R70 ;  /* 0x000000ac35437223 */ /* 0x000fe20000010046 */
[----:B------:R-:W-:Y:S01]  /*8cf0*/  FMUL.FTZ R45, R45, R64 ;  /* 0x000000402d2d7220 */ /* 0x000fe20000410000 */
[----:B------:R-:W-:Y:S01]  /*8d00*/  FMUL.FTZ R53, R52, R173 ;  /* 0x000000ad34357220 */ /* 0x000fe20000410000 */
[C---:B------:R-:W-:Y:S01]  /*8d10*/  IMAD.U32 R43, R42.reuse, 0x10000, RZ ;  /* 0x000100002a2b7824 */ /* 0x040fe200078e00ff */
[----:B------:R-:W-:Y:S01]  /*8d20*/  LOP3.LUT R44, R42, 0xffff0000, RZ, 0xc0, !PT ;  /* 0xffff00002a2c7812 */ /* 0x000fe200078ec0ff */
[----:B------:R-:W-:Y:S01]  /*8d30*/  FMUL.FTZ R55, R52, R59 ;  /* 0x0000003b34377220 */ /* 0x000fe20000410000 */
[----:B------:R-:W-:-:S02]  /*8d40*/  IMAD.U32 R42, R46, 0x10000, RZ ;  /* 0x000100002e2a7824 */ /* 0x000fc400078e00ff */
[C---:B------:R-:W-:Y:S01]  /*8d50*/  FFMA.FTZ R68, R41.reuse, R64, -R68 ;  /* 0x0000004029447223 */ /* 0x040fe20000010844 */
[----:B------:R-:W-:Y:S01]  /*8d60*/  FFMA.FTZ R66, R41, R66, R45 ;  /* 0x0000004229427223 */ /* 0x000fe2000001002d */
[----:B------:R-:W-:Y:S01]  /*8d70*/  FFMA.FTZ R59, R40, R59, -R53 ;  /* 0x0000003b283b7223 */ /* 0x000fe20000010835 */
[----:B------:R-:W-:Y:S01]  /*8d80*/  LOP3.LUT R46, R46, 0xffff0000, RZ, 0xc0, !PT ;  /* 0xffff00002e2e7812 */ /* 0x000fe200078ec0ff */
[C---:B------:R-:W-:Y:S01]  /*8d90*/  IMAD.U32 R41, R47.reuse, 0x10000, RZ ;  /* 0x000100002f297824 */ /* 0x040fe200078e00ff */
[C---:B------:R-:W-:Y:S01]  /*8da0*/  LOP3.LUT R53, R54.reuse, 0xffff0000, RZ, 0xc0, !PT ;  /* 0xffff000036357812 */ /* 0x040fe200078ec0ff */
[----:B------:R-:W-:Y:S01]  /*8db0*/  IMAD.U32 R45, R54, 0x10000, RZ ;  /* 0x00010000362d7824 */ /* 0x000fe200078e00ff */
[----:B------:R-:W-:Y:S01]  /*8dc0*/  LOP3.LUT R47, R47, 0xffff0000, RZ, 0xc0, !PT ;  /* 0xffff00002f2f7812 */ /* 0x000fe200078ec0ff */
[----:B------:R-:W-:Y:S01]  /*8dd0*/  FFMA.FTZ R55, R40, R173, R55 ;  /* 0x000000ad28377223 */ /* 0x000fe20000010037 */
[----:B------:R-:W-:Y:S01]  /*8de0*/  F2FP.BF16.F32.PACK_AB R68, R59, R68 ;  /* 0x000000443b44723e */ /* 0x000fe200000010ff */
[----:B------:R-:W-:Y:S01]  /*8df0*/  FMUL.FTZ R40, R42, R45 ;  /* 0x0000002d2a287220 */ /* 0x000fe20000410000 */
[----:B------:R-:W-:Y:S01]  /*8e00*/  FMUL.FTZ R63, R46, R53 ;  /* 0x000000352e3f7220 */ /* 0x000fe20000410000 */
[----:B------:R-:W-:Y:S01]  /*8e10*/  FMUL.FTZ R42, R42, R41 ;  /* 0x000000292a2a7220 */ /* 0x000fe20000410000 */
[----:B------:R-:W-:Y:S01]  /*8e20*/  FMUL.FTZ R46, R46, R47 ;  /* 0x0000002f2e2e7220 */ /* 0x000fe20000410000 */
[C---:B------:R-:W-:Y:S01]  /*8e30*/  FFMA.FTZ R40, R43.reuse, R41, -R40 ;  /* 0x000000292b287223 */ /* 0x040fe20000010828 */
[C---:B------:R-:W-:Y:S01]  /*8e40*/  FFMA.FTZ R63, R44.reuse, R47, -R63 ;  /* 0x0000002f2c3f7223 */ /* 0x040fe2000001083f */
[----:B------:R-:W-:Y:S01]  /*8e50*/  FFMA.FTZ R42, R43, R45, R42 ;  /* 0x0000002d2b2a7223 */ /* 0x000fe2000001002a */
[----:B------:R-:W-:Y:S01]  /*8e60*/  FFMA.FTZ R53, R44, R53, R46 ;  /* 0x000000352c357223 */ /* 0x000fe2000001002e */
[----:B------:R-:W-:-:S02]  /*8e70*/  F2FP.BF16.F32.PACK_AB R41, R62, R57 ;  /* 0x000000393e29723e */ /* 0x000fc400000010ff */
[----:B------:R-:W-:Y:S01]  /*8e80*/  F2FP.BF16.F32.PACK_AB R46, R63, R40 ;  /* 0x000000283f2e723e */ /* 0x000fe200000010ff */
[----:B------:R-:W-:Y:S01]  /*8e90*/  IMAD.MOV.U32 R40, RZ, RZ, R68 ;  /* 0x000000ffff287224 */ /* 0x000fe200078e0044 */
[----:B------:R-:W-:Y:S02]  /*8ea0*/  F2FP.BF16.F32.PACK_AB R52, R53, R42 ;  /* 0x0000002a3534723e */ /* 0x000fe400000010ff */
[----:B------:R-:W-:Y:S01]  /*8eb0*/  F2FP.BF16.F32.PACK_AB R43, R65, R56 ;  /* 0x00000038412b723e */ /* 0x000fe200000010ff */
[----:B------:R-:W-:Y:S01]  /*8ec0*/  IMAD.MOV.U32 R42, RZ, RZ, R46 ;  /* 0x000000ffff2a7224 */ /* 0x000fe200078e002e */
[----:B------:R-:W-:Y:S01]  /*8ed0*/  F2FP.BF16.F32.PACK_AB R45, R61, R60 ;  /* 0x0000003c3d2d723e */ /* 0x000fe200000010ff */
[----:B------:R-:W-:Y:S01]  /*8ee0*/  IMAD.MOV.U32 R46, RZ, RZ, R52 ;  /* 0x000000ffff2e7224 */ /* 0x000fe200078e0034 */
[----:B------:R-:W-:Y:S02]  /*8ef0*/  F2FP.BF16.F32.PACK_AB R47, R67, R58 ;  /* 0x0000003a432f723e */ /* 0x000fe400000010ff */
[----:B------:R-:W-:-:S07]  /*8f00*/  F2FP.BF16.F32.PACK_AB R44, R55, R66 ;  /* 0x00000042372c723e */ /* 0x000fce00000010ff */
.L_x_2378:
[----:B------:R-:W-:Y:S05]  /*8f10*/  BSYNC B2 ;  /* 0x0000000000027941 */ /* 0x000fea0003800000 */
.L_x_2377:
[----:B--2---:R4:W-:Y:S04]  /*8f20*/  STG.E.128 desc[UR60][R48.64], R40 ;  /* 0x0000002830007986 */ /* 0x0049e8000c101d3c */
[----:B---3--:R4:W-:Y:S02]  /*8f30*/  @!P3 STG.E.128 desc[UR60][R50.64], R44 ;  /* 0x0000002c3200b986 */ /* 0x0089e4000c101d3c */
.L_x_2372:
[----:B------:R-:W-:Y:S05]  /*8f40*/  BSYNC B1 ;  /* 0x0000000000017941 */ /* 0x000fea0003800000 */
.L_x_2371:
        /* <DEDUP_REMOVED lines=44> */
[----:B------:R-:W-:Y:S01]  /*9210*/  SHF.R.U32.HI R64, RZ, 0x10, R85 ;  /* 0x00000010ff407819 */ /* 0x000fe20000011655 */
[----:B------:R-:W-:Y:S01]  /*9220*/  IMAD.U32 R61, R47, 0x10000, RZ ;  /* 0x000100002f3d7824 */ /* 0x000fe200078e00ff */
[C---:B------:R-:W-:Y:S01]  /*9230*/  PRMT R62, R154.reuse, 0x5410, R63 ;  /* 0x000054109a3e7816 */ /* 0x040fe2000000003f */
[----:B------:R-:W-:Y:S01]  /*9240*/  IMAD.U32 R58, R43, 0x10000, RZ ;  /* 0x000100002b3a7824 */ /* 0x000fe200078e00ff */
[----:B------:R-:W-:Y:S01]  /*9250*/  PRMT R154, R154, 0x5432, R77 ;  /* 0x000054329a9a7816 */ /* 0x000fe2000000004d */
[----:B------:R-:W-:Y:S01]  /*9260*/  IMAD.U32 R54, R44, 0x10000, RZ ;  /* 0x000100002c367824 */ /* 0x000fe200078e00ff */
[----:B------:R-:W-:Y:S01]  /*9270*/  PRMT R64, R169, 0x5432, R64 ;  /* 0x00005432a9407816 */ /* 0x000fe20000000040 */
[----:B------:R-:W-:Y:S01]  /*9280*/  IMAD.U32 R53, R40, 0x10000, RZ ;  /* 0x0001000028357824 */ /* 0x000fe200078e00ff */
[----:B------:R-:W-:Y:S01]  /*9290*/  SHF.R.U64 R70, R78, 0x10, R79 ;  /* 0x000000104e467819 */ /* 0x000fe2000000124f */
[----:B------:R-:W-:Y:S01]  /*92a0*/  IMAD.U32 R63, R154, 0x10000, RZ ;  /* 0x000100009a3f7824 */ /* 0x000fe200078e00ff */
[----:B------:R-:W-:Y:S01]  /*92b0*/  SHF.R.U64 R66, R86, 0x10, R87 ;  /* 0x0000001056427819 */ /* 0x000fe20000001257 */
[----:B------:R-:W-:Y:S01]  /*92c0*/  IMAD.U32 R65, R64, 0x10000, RZ ;  /* 0x0001000040417824 */ /* 0x000fe200078e00ff */
[----:B------:R-:W-:Y:S01]  /*92d0*/  SHF.R.U32.HI R78, RZ, 0x10, R79 ;  /* 0x00000010ff4e7819 */ /* 0x000fe2000001164f */
[C---:B------:R-:W-:Y:S01]  /*92e0*/  FMUL.FTZ R69, R59.reuse, R63 ;  /* 0x0000003f3b457220 */ /* 0x040fe20000410000 */
[----:B------:R-:W-:Y:S01]  /*92f0*/  SHF.R.U32.HI R86, RZ, 0x10, R87 ;  /* 0x00000010ff567819 */ /* 0x000fe20000011657 */
[-C--:B------:R-:W-:Y:S01]  /*9300*/  FMUL.FTZ R67, R59, R65.reuse ;  /* 0x000000413b437220 */ /* 0x080fe20000410000 */
[----:B------:R-:W-:Y:S01]  /*9310*/  LOP3.LUT R60, R45, 0xffff0000, RZ, 0xc0, !PT ;  /* 0xffff00002d3c7812 */ /* 0x000fe200078ec0ff */
[----:B------:R-:W-:Y:S01]  /*9320*/  FFMA.FTZ R69, R56, R65, R69 ;  /* 0x0000004138457223 */ /* 0x000fe20000010045 */
[----:B------:R-:W-:Y:S01]  /*9330*/  SHF.R.U64 R68, R84, 0x10, R85 ;  /* 0x0000001054447819 */ /* 0x000fe20000001255 */
[----:B------:R-:W-:Y:S01]  /*9340*/  FFMA.FTZ R67, R56, R63, -R67 ;  /* 0x0000003f38437223 */ /* 0x000fe20000010843 */
[----:B------:R-:W-:-:S02]  /*9350*/  PRMT R45, R153, 0x5410, R70 ;  /* 0x00005410992d7816 */ /* 0x000fc40000000046 */
[----:B------:R-:W-:Y:S02]  /*9360*/  PRMT R66, R155, 0x5410, R66 ;  /* 0x000054109b427816 */ /* 0x000fe40000000042 */
[----:B------:R-:W-:Y:S02]  /*9370*/  LOP3.LUT R64, R64, 0xffff0000, RZ, 0xc0, !PT ;  /* 0xffff000040407812 */ /* 0x000fe400078ec0ff */
[----:B------:R-:W-:Y:S02]  /*9380*/  PRMT R153, R153, 0x5432, R78 ;  /* 0x0000543299997816 */ /* 0x000fe4000000004e */
[----:B------:R-:W-:Y:S02]  /*9390*/  PRMT R155, R155, 0x5432, R86 ;  /* 0x000054329b9b7816 */ /* 0x000fe40000000056 */
[----:B------:R-:W-:Y:S01]  /*93a0*/  LOP3.LUT R154, R154, 0xffff0000, RZ, 0xc0, !PT ;  /* 0xffff00009a9a7812 */ /* 0x000fe200078ec0ff */
[----:B------:R-:W-:Y:S01]  /*93b0*/  IMAD.U32 R56, R153, 0x10000, RZ ;  /* 0x0001000099387824 */ /* 0x000fe200078e00ff */
[----:B------:R-:W-:Y:S01]  /*93c0*/  LOP3.LUT R57, R41, 0xffff0000, RZ, 0xc0, !PT ;  /* 0xffff000029397812 */ /* 0x000fe200078ec0ff */
[----:B------:R-:W-:Y:S01]  /*93d0*/  IMAD.U32 R59, R155, 0x10000, RZ ;  /* 0x000100009b3b7824 */ /* 0x000fe200078e00ff */
[----:B------:R-:W-:Y:S01]  /*93e0*/  PRMT R169, R169, 0x5410, R68 ;  /* 0x00005410a9a97816 */ /* 0x000fe20000000044 */
[C---:B------:R-:W-:Y:S01]  /*93f0*/  FMUL.FTZ R68, R60.reuse, R64 ;  /* 0x000000403c447220 */ /* 0x040fe20000410000 */
[-C--:B------:R-:W-:Y:S01]  /*9400*/  FMUL.FTZ R60, R60, R154.reuse ;  /* 0x0000009a3c3c7220 */ /* 0x080fe20000410000 */
[----:B------:R-:W-:Y:S01]  /*9410*/  LOP3.LUT R47, R47, 0xffff0000, RZ, 0xc0, !PT ;  /* 0xffff00002f2f7812 */ /* 0x000fe200078ec0ff */
[-C--:B------:R-:W-:Y:S01]  /*9420*/  FMUL.FTZ R63, R61, R59.reuse ;  /* 0x0000003b3d3f7220 */ /* 0x080fe20000410000 */
[----:B------:R-:W-:Y:S01]  /*9430*/  FFMA.FTZ R154, R57, R154, -R68 ;  /* 0x0000009a399a7223 */ /* 0x000fe20000010844 */
[----:B------:R-:W-:Y:S01]  /*9440*/  LOP3.LUT R68, R155, 0xffff0000, RZ, 0xc0, !PT ;  /* 0xffff00009b447812 */ /* 0x000fe200078ec0ff */
[----:B------:R-:W-:Y:S01]  /*9450*/  FMUL.FTZ R70, R61, R56 ;  /* 0x000000383d467220 */ /* 0x000fe20000410000 */
[----:B------:R-:W-:Y:S01]  /*9460*/  FFMA.FTZ R64, R57, R64, R60 ;  /* 0x0000004039407223 */ /* 0x000fe2000001003c */
[----:B------:R-:W-:Y:S01]  /*9470*/  LOP3.LUT R60, R153, 0xffff0000, RZ, 0xc0, !PT ;  /* 0xffff0000993c7812 */ /* 0x000fe200078ec0ff */
[C---:B------:R-:W-:Y:S01]  /*9480*/  FFMA.FTZ R63, R58.reuse, R56, -R63 ;  /* 0x000000383a3f7223 */ /* 0x040fe2000001083f */
[----:B------:R-:W-:Y:S01]  /*9490*/  LOP3.LUT R55, R43, 0xffff0000, RZ, 0xc0, !PT ;  /* 0xffff00002b377812 */ /* 0x000fe200078ec0ff */
[----:B------:R-:W-:Y:S01]  /*94a0*/  FFMA.FTZ R70, R58, R59, R70 ;  /* 0x0000003b3a467223 */ /* 0x000fe20000010046 */
[----:B------:R-:W-:Y:S01]  /*94b0*/  FMUL.FTZ R58, R47, R68 ;  /* 0x000000442f3a7220 */ /* 0x000fe20000410000 */
[----:B------:R-:W-:Y:S01]  /*94c0*/  IMAD.U32 R57, R169, 0x10000, RZ ;  /* 0x00010000a9397824 */ /* 0x000fe200078e00ff */
[----:B------:R-:W-:Y:S01]  /*94d0*/  LOP3.LUT R44, R44, 0xffff0000, RZ, 0xc0, !PT ;  /* 0xffff00002c2c7812 */ /* 0x000fe200078ec0ff */
[----:B------:R-:W-:-:S02]  /*94e0*/  IMAD.U32 R56, R62, 0x10000, RZ ;  /* 0x000100003e387824 */ /* 0x000fc400078e00ff */
[-C--:B------:R-:W-:Y:S01]  /*94f0*/  FMUL.FTZ R76, R47, R60.reuse ;  /* 0x0000003c2f4c7220 */ /* 0x080fe20000410000 */
[----:B------:R-:W-:Y:S01]  /*9500*/  LOP3.LUT R169, R169, 0xffff0000, RZ, 0xc0, !PT ;  /* 0xffff0000a9a97812 */ /* 0x000fe200078ec0ff */
[C---:B------:R-:W-:Y:S01]  /*9510*/  FFMA.FTZ R60, R55.reuse, R60, -R58 ;  /* 0x0000003c373c7223 */ /* 0x040fe2000001083a */
[----:B------:R-:W-:Y:S01]  /*9520*/  FMUL.FTZ R58, R54, R57 ;  /* 0x00000039363a7220 */ /* 0x000fe20000410000 */
[----:B------:R-:W-:Y:S01]  /*9530*/  LOP3.LUT R40, R40, 0xffff0000, RZ, 0xc0, !PT ;  /* 0xffff000028287812 */ /* 0x000fe200078ec0ff */
[----:B------:R-:W-:Y:S01]  /*9540*/  FMUL.FTZ R54, R54, R56 ;  /* 0x0000003836367220 */ /* 0x000fe20000410000 */
[----:B------:R-:W-:Y:S01]  /*9550*/  LOP3.LUT R47, R62, 0xffff0000, RZ, 0xc0, !PT ;  /* 0xffff00003e2f7812 */ /* 0x000fe200078ec0ff */
[----:B------:R-:W-:Y:S01]  /*9560*/  FFMA.FTZ R59, R55, R68, R76 ;  /* 0x00000044373b7223 */ /* 0x000fe2000001004c */
[----:B------:R-:W-:Y:S01]  /*9570*/  FMUL.FTZ R55, R44, R169 ;  /* 0x000000a92c377220 */ /* 0x000fe20000410000 */
[C---:B------:R-:W-:Y:S01]  /*9580*/  FFMA.FTZ R58, R53.reuse, R56, -R58 ;  /* 0x00000038353a7223 */ /* 0x040fe2000001083a */
[----:B------:R-:W-:Y:S01]  /*9590*/  FFMA.FTZ R53, R53, R57, R54 ;  /* 0x0000003935357223 */ /* 0x000fe20000010036 */
[----:B------:R-:W-:-:S02]  /*95a0*/  IMAD.U32 R43, R46, 0x10000, RZ ;  /* 0x000100002e2b7824 */ /* 0x000fc400078e00ff */
[-C--:B------:R-:W-:Y:S01]  /*95b0*/  FMUL.FTZ R57, R44, R47.reuse ;  /* 0x0000002f2c397220 */ /* 0x080fe20000410000 */
[----:B------:R-:W-:Y:S01]  /*95c0*/  FFMA.FTZ R55, R40, R47, -R55 ;  /* 0x0000002f28377223 */ /* 0x000fe20000010837 */
[----:B------:R-:W-:Y:S01]  /*95d0*/  LOP3.LUT R46, R46, 0xffff0000, RZ, 0xc0, !PT ;  /* 0xffff00002e2e7812 */ /* 0x000fe200078ec0ff */
[C---:B------:R-:W-:Y:S01]  /*95e0*/  IMAD.U32 R44, R45.reuse, 0x10000, RZ ;  /* 0x000100002d2c7824 */ /* 0x040fe200078e00ff */
[C---:B------:R-:W-:Y:S01]  /*95f0*/  LOP3.LUT R47, R66.reuse, 0xffff0000, RZ, 0xc0, !PT ;  /* 0xffff0000422f7812 */ /* 0x040fe200078ec0ff */
[----:B------:R-:W-:Y:S01]  /*9600*/  IMAD.U32 R54, R66, 0x10000, RZ ;  /* 0x0001000042367824 */ /* 0x000fe200078e00ff */
[----:B------:R-:W-:Y:S01]  /*9610*/  LOP3.LUT R45, R45, 0xffff0000, RZ, 0xc0, !PT ;  /* 0xffff00002d2d7812 */ /* 0x000fe200078ec0ff */
        /* <DEDUP_REMOVED lines=21> */
.L_x_2382:
[----:B------:R-:W-:Y:S05]  /*9770*/  BSYNC B2 ;  /* 0x0000000000027941 */ /* 0x000fea0003800000 */
.L_x_2381:
[----:B--2---:R2:W-:Y:S04]  /*9780*/  STG.E.128 desc[UR60][R48.64], R40 ;  /* 0x0000002830007986 */ /* 0x0045e8000c101d3c */
[----:B---3--:R2:W-:Y:S02]  /*9790*/  @!P3 STG.E.128 desc[UR60][R50.64], R44 ;  /* 0x0000002c3200b986 */ /* 0x0085e4000c101d3c */
.L_x_2380:
[----:B------:R-:W-:Y:S05]  /*97a0*/  BSYNC B1 ;  /* 0x0000000000017941 */ /* 0x000fea0003800000 */
.L_x_2379:
        /* <DEDUP_REMOVED lines=27> */
[----:B------:R-:W-:Y:S01]  /*9960*/  SHF.R.U64 R65, R72, 0x10, R73 ;  /* 0x0000001048417819 */ /* 0x000fe20000001249 */
[----:B---3--:R-:W-:Y:S01]  /*9970*/  IMAD.U32 R56, R45, 0x10000, RZ ;  /* 0x000100002d387824 */ /* 0x008fe200078e00ff */
[----:B------:R-:W-:Y:S01]  /*9980*/  SHF.R.U32.HI R63, RZ, 0x10, R81 ;  /* 0x00000010ff3f7819 */ /* 0x000fe20000011651 */
[----:B--2---:R-:W-:Y:S01]  /*9990*/  IMAD.U32 R53, R41, 0x10000, RZ ;  /* 0x0001000029357824 */ /* 0x004fe200078e00ff */
[----:B------:R-:W-:Y:S01]  /*99a0*/  SHF.R.U32.HI R73, RZ, 0x10, R73 ;  /* 0x00000010ff497819 */ /* 0x000fe20000011649 */
[----:B------:R-:W-:Y:S01]  /*99b0*/  IMAD.U32 R58, R47, 0x10000, RZ ;  /* 0x000100002f3a7824 */ /* 0x000fe200078e00ff */
[----:B------:R-:W-:Y:S02]  /*99c0*/  PRMT R60, R150, 0x5410, R65 ;  /* 0x00005410963c7816 */ /* 0x000fe40000000041 */
[----:B------:R-:W-:Y:S02]  /*99d0*/  PRMT R63, R152, 0x5432, R63 ;  /* 0x00005432983f7816 */ /* 0x000fe4000000003f */
[----:B------:R-:W-:-:S02]  /*99e0*/  SHF.R.U64 R61, R80, 0x10, R81 ;  /* 0x00000010503d7819 */ /* 0x000fc40000001251 */
[----:B------:R-:W-:Y:S01]  /*99f0*/  PRMT R150, R150, 0x5432, R73 ;  /* 0x0000543296967816 */ /* 0x000fe20000000049 */
[----:B------:R-:W-:Y:S01]  /*9a00*/  IMAD.U32 R64, R63, 0x10000, RZ ;  /* 0x000100003f407824 */ /* 0x000fe200078e00ff */
[----:B------:R-:W-:Y:S02]  /*9a10*/  SHF.R.U64 R66, R82, 0x10, R83 ;  /* 0x0000001052427819 */ /* 0x000fe40000001253 */
[----:B------:R-:W-:Y:S02]  /*9a20*/  SHF.R.U64 R62, R74, 0x10, R75 ;  /* 0x000000104a3e7819 */ /* 0x000fe4000000124b */
[----:B------:R-:W-:Y:S01]  /*9a30*/  PRMT R152, R152, 0x5410, R61 ;  /* 0x0000541098987816 */ /* 0x000fe2000000003d */
[----:B------:R-:W-:Y:S01]  /*9a40*/  IMAD.U32 R61, R150, 0x10000, RZ ;  /* 0x00010000963d7824 */ /* 0x000fe200078e00ff */
[----:B------:R-:W-:Y:S02]  /*9a50*/  SHF.R.U32.HI R74, RZ, 0x10, R75 ;  /* 0x00000010ff4a7819 */ /* 0x000fe4000001164b */
[----:B------:R-:W-:-:S02]  /*9a60*/  SHF.R.U32.HI R82, RZ, 0x10, R83 ;  /* 0x00000010ff527819 */ /* 0x000fc40000011653 */
[----:B------:R-:W-:Y:S01]  /*9a70*/  PRMT R65, R151, 0x5410, R66 ;  /* 0x0000541097417816 */ /* 0x000fe20000000042 */
[CC--:B------:R-:W-:Y:S01]  /*9a80*/  FMUL.FTZ R66, R56.reuse, R64.reuse ;  /* 0x0000004038427220 */ /* 0x0c0fe20000410000 */
[----:B------:R-:W-:Y:S01]  /*9a90*/  PRMT R62, R149, 0x5410, R62 ;  /* 0x00005410953e7816 */ /* 0x000fe2000000003e */
[-C--:B------:R-:W-:Y:S01]  /*9aa0*/  FMUL.FTZ R56, R56, R61.reuse ;  /* 0x0000003d38387220 */ /* 0x080fe20000410000 */
[----:B------:R-:W-:Y:S01]  /*9ab0*/  LOP3.LUT R57, R45, 0xffff0000, RZ, 0xc0, !PT ;  /* 0xffff00002d397812 */ /* 0x000fe200078ec0ff */
[----:B------:R-:W-:Y:S01]  /*9ac0*/  FFMA.FTZ R66, R53, R61, -R66 ;  /* 0x0000003d35427223 */ /* 0x000fe20000010842 */
[----:B------:R-:W-:Y:S01]  /*9ad0*/  PRMT R149, R149, 0x5432, R74 ;  /* 0x0000543295957816 */ /* 0x000fe2000000004a */
[----:B------:R-:W-:Y:S01]  /*9ae0*/  FFMA.FTZ R67, R53, R64, R56 ;  /* 0x0000004035437223 */ /* 0x000fe20000010038 */
[----:B------:R-:W-:Y:S01]  /*9af0*/  PRMT R151, R151, 0x5432, R82 ;  /* 0x0000543297977816 */ /* 0x000fe20000000052 */
        /* <DEDUP_REMOVED lines=11> */
[----:B------:R-:W-:Y:S01]  /*9bb0*/  LOP3.LUT R64, R151, 0xffff0000, RZ, 0xc0, !PT ;  /* 0xffff000097407812 */ /* 0x000fe200078ec0ff */
[----:B------:R-:W-:Y:S01]  /*9bc0*/  FMUL.FTZ R56, R58, R53 ;  /* 0x000000353a387220 */ /* 0x000fe20000410000 */
[----:B------:R-:W-:-:S02]  /*9bd0*/  IMAD.U32 R44, R43, 0x10000, RZ ;  /* 0x000100002b2c7824 */ /* 0x000fc400078e00ff */
[C---:B------:R-:W-:Y:S01]  /*9be0*/  FFMA.FTZ R69, R54.reuse, R150, -R69 ;  /* 0x0000009636457223 */ /* 0x040fe20000010845 */
[----:B------:R-:W-:Y:S01]  /*9bf0*/  FFMA.FTZ R58, R54, R63, R57 ;  /* 0x0000003f363a7223 */ /* 0x000fe20000010039 */
[----:B------:R-:W-:Y:S01]  /*9c00*/  LOP3.LUT R54, R149, 0xffff0000, RZ, 0xc0, !PT ;  /* 0xffff000095367812 */ /* 0x000fe200078ec0ff */
[----:B------:R-:W-:Y:S01]  /*9c10*/  FFMA.FTZ R61, R44, R61, R56 ;  /* 0x0000003d2c3d7223 */ /* 0x000fe20000010038 */
[----:B------:R-:W-:Y:S01]  /*9c20*/  LOP3.LUT R43, R43, 0xffff0000, RZ, 0xc0, !PT ;  /* 0xffff00002b2b7812 */ /* 0x000fe200078ec0ff */
[C---:B------:R-:W-:Y:S01]  /*9c30*/  FMUL.FTZ R68, R59.reuse, R64 ;  /* 0x000000403b447220 */ /* 0x040fe20000410000 */
[----:B------:R-:W-:Y:S02]  /*9c40*/  IMAD.U32 R56, R152, 0x10000, RZ ;  /* 0x0001000098387824 */ /* 0x000fe400078e00ff */
[----:B------:R-:W-:Y:S01]  /*9c50*/  FFMA.FTZ R71, R44, R53, -R71 ;  /* 0x000000352c477223 */ /* 0x000fe20000010847 */
[----:B------:R-:W-:Y:S01]  /*9c60*/  FMUL.FTZ R70, R59, R54 ;  /* 0x000000363b467220 */ /* 0x000fe20000410000 */
[----:B------:R-:W-:Y:S01]  /*9c70*/  LOP3.LUT R152, R152, 0xffff0000, RZ, 0xc0, !PT ;  /* 0xffff000098987812 */ /* 0x000fe200078ec0ff */
[----:B------:R-:W-:-:S02]  /*9c80*/  IMAD.U32 R44, R60, 0x10000, RZ ;  /* 0x000100003c2c7824 */ /* 0x000fc400078e00ff */
[----:B------:R-:W-:Y:S01]  /*9c90*/  FFMA.FTZ R68, R43, R54, -R68 ;  /* 0x000000362b447223 */ /* 0x000fe20000010844 */
[----:B------:R-:W-:Y:S01]  /*9ca0*/  IMAD.U32 R41, R40, 0x10000, RZ ;  /* 0x0001000028297824 */ /* 0x000fe200078e00ff */
[----:B------:R-:W-:Y:S01]  /*9cb0*/  LOP3.LUT R60, R60, 0xffff0000, RZ, 0xc0, !PT ;  /* 0xffff00003c3c7812 */ /* 0x000fe200078ec0ff */
[----:B------:R-:W-:Y:S01]  /*9cc0*/  FMUL.FTZ R54, R45, R56 ;  /* 0x000000382d367220 */ /* 0x000fe20000410000 */
[----:B------:R-:W-:Y:S01]  /*9cd0*/  LOP3.LUT R50, R40, 0xffff0000, RZ, 0xc0, !PT ;  /* 0xffff000028327812 */ /* 0x000fe200078ec0ff */
[----:B------:R-:W-:Y:S01]  /*9ce0*/  FFMA.FTZ R70, R43, R64, R70 ;  /* 0x000000402b467223 */ /* 0x000fe20000010046 */
[----:B------:R-:W-:Y:S01]  /*9cf0*/  FMUL.FTZ R45, R45, R44 ;  /* 0x0000002c2d2d7220 */ /* 0x000fe20000410000 */
[----:B------:R-:W-:Y:S01]  /*9d00*/  FMUL.FTZ R43, R55, R152 ;  /* 0x00000098372b7220 */ /* 0x000fe20000410000 */
[----:B------:R-:W-:Y:S01]  /*9d10*/  FFMA.FTZ R54, R41, R44, -R54 ;  /* 0x0000002c29367223 */ /* 0x000fe20000010836 */
[C---:B------:R-:W-:Y:S02]  /*9d20*/  IMAD.U32 R47, R46.reuse, 0x10000, RZ ;  /* 0x000100002e2f7824 */ /* 0x040fe400078e00ff */
[----:B------:R-:W-:Y:S01]  /*9d30*/  FMUL.FTZ R55, R55, R60 ;  /* 0x0000003c37377220 */ /* 0x000fe20000410000 */
[----:B------:R-:W-:Y:S01]  /*9d40*/  IMAD.U32 R44, R65, 0x10000, RZ ;  /* 0x00010000412c7824 */ /* 0x000fe200078e00ff */
[----:B------:R-:W-:Y:S01]  /*9d50*/  LOP3.LUT R46, R46, 0xffff0000, RZ, 0xc0, !PT ;  /* 0xffff00002e2e7812 */ /* 0x000fe200078ec0ff */
[----:B------:R-:W-:Y:S01]  /*9d60*/  FFMA.FTZ R45, R41, R56, R45 ;  /* 0x00000038292d7223 */ /* 0x000fe2000001002d */
[----:B------:R-:W-:Y:S01]  /*9d70*/  FFMA.FTZ R53, R50, R60, -R43 ;  /* 0x0000003c32357223 */ /* 0x000fe2000001082b */
[----:B------:R-:W-:Y:S01]  /*9d80*/  LOP3.LUT R65, R65, 0xffff0000, RZ, 0xc0, !PT ;  /* 0xffff000041417812 */ /* 0x000fe200078ec0ff */
[C---:B------:R-:W-:Y:S01]  /*9d90*/  IMAD.U32 R41, R62.reuse, 0x10000, RZ ;  /* 0x000100003e297824 */ /* 0x040fe200078e00ff */
[----:B------:R-:W-:Y:S01]  /*9da0*/  LOP3.LUT R43, R62, 0xffff0000, RZ, 0xc0, !PT ;  /* 0xffff00003e2b7812 */ /* 0x000fe200078ec0ff */
[----:B------:R-:W-:Y:S01]  /*9db0*/  FFMA.FTZ R50, R50, R152, R55 ;  /* 0x0000009832327223 */ /* 0x000fe20000010037 */
[----:B------:R-:W-:-:S02]  /*9dc0*/  IMAD.U32 R40, R42, 0x10000, RZ ;  /* 0x000100002a287824 */ /* 0x000fc400078e00ff */
[CC--:B------:R-:W-:Y:S01]  /*9dd0*/  FMUL.FTZ R55, R47.reuse, R44.reuse ;  /* 0x0000002c2f377220 */ /* 0x0c0fe20000410000 */
[----:B------:R-:W-:Y:S01]  /*9de0*/  LOP3.LUT R42, R42, 0xffff0000, RZ, 0xc0, !PT ;  /* 0xffff00002a2a7812 */ /* 0x000fe200078ec0ff */
[----:B------:R-:W-:Y:S01]  /*9df0*/  FMUL.FTZ R47, R47, R41 ;  /* 0x000000292f2f7220 */ /* 0x000fe20000410000 */
        /* <DEDUP_REMOVED lines=17> */
.L_x_2384:
[----:B------:R-:W-:Y:S05]  /*9f10*/  BSYNC B1 ;  /* 0x0000000000017941 */ /* 0x000fea0003800000 */
.L_x_2383:
[----:B--2---:R2:W-:Y:S01]  /*9f20*/  STG.E.128 desc[UR60][R48.64], R40 ;  /* 0x0000002830007986 */ /* 0x0045e2000c101d3c */
[----:B------:R-:W-:-:S13]  /*9f30*/  ISETP.GE.AND P3, PT, R51, R145, PT ;  /* 0x000000913300720c */ /* 0x000fda0003f66270 */
[----:B------:R-:W-:Y:S05]  /*9f40*/  @P3 BRA `(.L_x_2339) ;  /* 0x00000004000c3947 */ /* 0x000fea0003800000 */
[--C-:B------:R-:W-:Y:S02]  /*9f50*/  IADD3 R124, P3, P4, R38, R124, R51.reuse ;  /* 0x0000007c267c7210 */ /* 0x100fe40007c7e033 */
[----:B------:R-:W-:-:S04]  /*9f60*/  SHF.R.S32.HI R51, RZ, 0x1f, R51 ;  /* 0x0000001fff337819 */ /* 0x000fc80000011433 */
[----:B------:R-:W-:Y:S02]  /*9f70*/  IADD3.X R52, R37, R52, R51, P3, P4 ;  /* 0x0000003425347210 */ /* 0x000fe40001fe8433 */
[----:B------:R-:W-:-:S04]  /*9f80*/  LEA R118, P3, R124, R118, 0x1 ;  /* 0x000000767c767211 */ /* 0x000fc800078608ff */
[----:B------:R-:W-:-:S05]  /*9f90*/  LEA.HI.X R119, R124, R119, R52, 0x1, P3 ;  /* 0x000000777c777211 */ /* 0x000fca00018f0c34 */
[----:B---3--:R3:W-:Y:S01]  /*9fa0*/  STG.E.128 desc[UR60][R118.64], R44 ;  /* 0x0000002c76007986 */ /* 0x0087e2000c101d3c */
[----:B------:R-:W-:Y:S05]  /*9fb0*/  BRA `(.L_x_2339) ;  /* 0x0000000000f07947 */ /* 0x000fea0003800000 */
.L_x_2296:
[----:B------:R-:W2:Y:S02]  /*9fc0*/  LDL R40, [R1+0x60] ;  /* 0x0000600001287983 */ /* 0x000ea40000100800 */
[----:B--2---:R-:W-:-:S13]  /*9fd0*/  R2UR UR4, R40 ;  /* 0x00000000280472ca */ /* 0x004fda00000e0000 */
[----:B------:R-:W-:-:S06]  /*9fe0*/  UISETP.NE.AND UP0, UPT, UR4, 0x3, UPT ;  /* 0x000000030400788c */ /* 0x000fcc000bf05270 */
[----:B------:R-:W-:-:S13]  /*9ff0*/  PLOP3.LUT P2, PT, PT, PT, UP0, 0x80, 0x0 ;  /* 0x000000000000781c */ /* 0x000fda0003f4f008 */
[----:B------:R-:W-:Y:S05]  /*a000*/  @!P2 BRA `(.L_x_2385) ;  /* 0x000000000004a947 */ /* 0x000fea0003800000 */
[----:B------:R-:W-:Y:S01]  /*a010*/  BPT.TRAP 0x1 ;  /* 0x000000040000795c */ /* 0x000fe20000300000 */
.L_x_2385:
[----:B------:R-:W-:Y:S01]  /*a020*/  IMAD R0, R18, 0x8, R16 ;  /* 0x0000000812007824 */ /* 0x000fe200078e0210 */
[----:B------:R-:W-:Y:S01]  /*a030*/  SHF.L.U32 R115, R221, 0x1f, RZ ;  /* 0x0000001fdd737819 */ /* 0x000fe200000006ff */
[----:B------:R-:W-:Y:S01]  /*a040*/  IMAD R3, R24, -0x50, R2 ;  /* 0xffffffb018037824 */ /* 0x000fe200078e0202 */
[----:B------:R-:W-:Y:S02]  /*a050*/  BSSY B1, `(.L_x_2386) ;  /* 0x0000005000017945 */ /* 0x000fe40003800000 */
[----:B------:R-:W0:Y:S02]  /*a060*/  SYNCS.PHASECHK.TRANS64.TRYWAIT P3, [R0+URZ+0x38890], R115 ;  /* 0x03889073000075a7 */ /* 0x000e24000806017f */
[----:B------:R-:W-:-:S04]  /*a070*/  VIMNMX R3, R3, 0x50, PT ;  /* 0x0000005003037848 */ /* 0x000fc80003fe0100 */
[----:B------:R-:W-:Y:S01]  /*a080*/  ISETP.GE.AND P4, PT, R22, R3, PT ;  /* 0x000000031600720c */ /* 0x000fe20003f86270 */
[----:B0-----:R-:W-:-:S12]  /*a090*/  @!P3 BRA `(.L_x_2387) ;  /* 0x000002400030b947 */ /* 0x001fd80003800000 */
.L_x_2674:
[----:B------:R-:W-:Y:S05]  /*a0a0*/  BSYNC B1 ;  /* 0x0000000000017941 */ /* 0x000fea0003800000 */
.L_x_2386:
[----:B------:R-:W-:Y:S04]  /*a0b0*/  BSSY B1, `(.L_x_2388) ;  /* 0x000000e000017945 */ /* 0x000fe80003800000 */
[----:B------:R-:W-:Y:S05]  /*a0c0*/  @P4 BRA `(.L_x_2389) ;  /* 0x0000000000304947 */ /* 0x000fea0003800000 */
[----:B------:R-:W-:Y:S02]  /*a0d0*/  ISETP.NE.AND P5, PT, R26, RZ, PT ;  /* 0x000000ff1a00720c */ /* 0x000fe40003fa5270 */
        /* <DEDUP_REMOVED lines=11> */
.L_x_2389:
[----:B------:R-:W-:Y:S05]  /*a190*/  BSYNC B1 ;  /* 0x0000000000017941 */ /* 0x000fea0003800000 */
.L_x_2388:
[----:B------:R-:W-:Y:S01]  /*a1a0*/  ISETP.GE.AND P3, PT, R218, R3, PT ;  /* 0x00000003da00720c */ /* 0x000fe20003f66270 */
[----:B------:R-:W-:-:S12]  /*a1b0*/  BSSY B1, `(.L_x_2390) ;  /* 0x000000e000017945 */ /* 0x000fd80003800000 */
[----:B------:R-:W-:Y:S05]  /*a1c0*/  @P3 BRA `(.L_x_2391) ;  /* 0x0000000000303947 */ /* 0x000fea0003800000 */
[----:B------:R-:W-:Y:S02]  /*a1d0*/  ISETP.NE.AND P5, PT, R26, RZ, PT ;  /* 0x000000ff1a00720c */ /* 0x000fe40003fa5270 */
        /* <DEDUP_REMOVED lines=11> */
.L_x_2391:
[----:B------:R-:W-:Y:S05]  /*a290*/  BSYNC B1 ;  /* 0x0000000000017941 */ /* 0x000fea0003800000 */
.L_x_2390:
[----:B------:R-:W-:-:S13]  /*a2a0*/  ISETP.GE.AND P3, PT, R220, R3, PT ;  /* 0x00000003dc00720c */ /* 0x000fda0003f66270 */
[----:B------:R-:W-:Y:S05]  /*a2b0*/  @P3 BRA `(.L_x_2339) ;  /* 0x0000000000303947 */ /* 0x000fea0003800000 */
[----:B------:R-:W-:Y:S02]  /*a2c0*/  ISETP.NE.AND P5, PT, R26, RZ, PT ;  /* 0x000000ff1a00720c */ /* 0x000fe40003fa5270 */
        /* <DEDUP_REMOVED lines=11> */
.L_x_2339:
[----:B------:R-:W-:Y:S05]  /*a380*/  BSYNC B0 ;  /* 0x0000000000007941 */ /* 0x000fea0003800000 */
.L_x_2295:
        /* <DEDUP_REMOVED lines=17> */
.L_x_2393:
[----:B------:R-:W-:Y:S05]  /*a4a0*/  BSYNC B0 ;  /* 0x0000000000007941 */ /* 0x000fea0003800000 */
.L_x_2392:
[----:B------:R-:W2:Y:S01]  /*a4b0*/  SYNCS.PHASECHK.TRANS64.TRYWAIT P2, [R0+URZ+0x388b0], R115 ;  /* 0x0388b073000075a7 */ /* 0x000ea2000804017f */
[----:B------:R-:W-:Y:S01]  /*a4c0*/  ULDC.64 UR6, c[0x0][0x318] ;  /* 0x0000c60000067ab9 */ /* 0x000fe20000000a00 */
[----:B------:R-:W-:Y:S01]  /*a4d0*/  ULDC.64 UR4, c[0x0][0x308] ;  /* 0x0000c20000047ab9 */ /* 0x000fe20000000a00 */
[----:B-1----:R-:W-:Y:S01]  /*a4e0*/  IMAD.U32 R40, RZ, RZ, UR6 ;  /* 0x00000006ff287e24 */ /* 0x002fe2000f8e00ff */
[----:B------:R-:W-:Y:S01]  /*a4f0*/  BSSY B0, `(.L_x_2394) ;  /* 0x000000b000007945 */ /* 0x000fe20003800000 */
[----:B------:R-:W-:Y:S01]  /*a500*/  IMAD.U32 R42, RZ, RZ, UR7 ;  /* 0x00000007ff2a7e24 */ /* 0x000fe2000f8e00ff */
[----:B------:R-:W-:Y:S01]  /*a510*/  ISETP.GE.AND P4, PT, R22, R3, PT ;  /* 0x000000031600720c */ /* 0x000fe20003f86270 */
[----:B------:R-:W-:Y:S01]  /*a520*/  IMAD.U32 R41, RZ, RZ, UR4 ;  /* 0x00000004ff297e24 */ /* 0x000fe2000f8e00ff */
[----:B------:R1:W-:Y:S01]  /*a530*/  STL [R1+0x5c], R40 ;  /* 0x00005c2801007387 */ /* 0x0003e20000100800 */
[----:B------:R-:W-:-:S03]  /*a540*/  IMAD.WIDE R52, R24, 0x50, R112 ;  /* 0x0000005018347825 */ /* 0x000fc600078e0270 */
[----:B------:R3:W-:Y:S01]  /*a550*/  STL [R1+0x58], R42 ;  /* 0x0000582a01007387 */ /* 0x0007e20000100800 */
[----:B-1----:R-:W-:-:S05]  /*a560*/  IMAD.U32 R40, RZ, RZ, UR5 ;  /* 0x00000005ff287e24 */ /* 0x002fca000f8e00ff */
[----:B------:R3:W-:Y:S04]  /*a570*/  STL [R1+0x50], R40 ;  /* 0x0000502801007387 */ /* 0x0007e80000100800 */
[----:B------:R3:W-:Y:S02]  /*a580*/  STL [R1+0x54], R41 ;  /* 0x0000542901007387 */ /* 0x0007e40000100800 */
[----:B--23--:R-:W-:Y:S05]  /*a590*/  @!P2 BRA `(.L_x_2395) ;  /* 0x0000023c0004a947 */ /* 0x00cfea0003800000 */
.L_x_2675:
[----:B------:R-:W-:Y:S05]  /*a5a0*/  BSYNC B0 ;  /* 0x0000000000007941 */ /* 0x000fea0003800000 */
.L_x_2394:
[----:B------:R-:W-:Y:S04]  /*a5b0*/  BSSY B0, `(.L_x_2396) ;  /* 0x0000021000007945 */ /* 0x000fe80003800000 */
[----:B------:R-:W-:Y:S05]  /*a5c0*/  @P4 BRA `(.L_x_2397) ;  /* 0x00000000007c4947 */ /* 0x000fea0003800000 */
[----:B------:R-:W2:Y:S01]  /*a5d0*/  LDL R43, [R1+0x5c] ;  /* 0x00005c00012b7983 */ /* 0x000ea20000100800 */
[----:B------:R-:W-:-:S03]  /*a5e0*/  ULDC UR4, c[0x0][0x2e4] ;  /* 0x0000b90000047ab9 */ /* 0x000fc60000000800 */
[----:B------:R-:W3:Y:S04]  /*a5f0*/  LDL R42, [R1+0x58] ;  /* 0x00005800012a7983 */ /* 0x000ee80000100800 */
[----:B------:R-:W4:Y:S04]  /*a600*/  LDL R41, [R1+0x54] ;  /* 0x0000540001297983 */ /* 0x000f280000100800 */
[----:B------:R-:W5:Y:S01]  /*a610*/  LDL R40, [R1+0x50] ;  /* 0x0000500001287983 */ /* 0x000f620000100800 */
[----:B------:R-:W-:Y:S01]  /*a620*/  ISETP.GE.AND P5, PT, R17, UR4, PT ;  /* 0x0000000411007c0c */ /* 0x000fe2000bfa6270 */
[----:B------:R-:W-:Y:S01]  /*a630*/  IMAD.MOV.U32 R44, RZ, RZ, R96 ;  /* 0x000000ffff2c7224 */ /* 0x000fe200078e0060 */
[----:B------:R-:W-:Y:S01]  /*a640*/  ISETP.GE.AND P4, PT, R19, UR4, PT ;  /* 0x0000000413007c0c */ /* 0x000fe2000bf86270 */
[----:B------:R-:W-:-:S02]  /*a650*/  IMAD.MOV.U32 R45, RZ, RZ, R5 ;  /* 0x000000ffff2d7224 */ /* 0x000fc400078e0005 */
[C---:B------:R-:W-:Y:S02]  /*a660*/  VIADD R48, R17.reuse, 0x80 ;  /* 0x0000008011307836 */ /* 0x040fe40000000000 */
[----:B------:R-:W-:Y:S01]  /*a670*/  VIADD R46, R17, 0xc0 ;  /* 0x000000c0112e7836 */ /* 0x000fe20000000000 */
[----:B--2---:R-:W-:Y:S02]  /*a680*/  R2UR UR8, R43 ;  /* 0x000000002b0872ca */ /* 0x004fe400000e0000 */
[----:B---3--:R-:W-:Y:S02]  /*a690*/  R2UR UR7, R42 ;  /* 0x000000002a0772ca */ /* 0x008fe400000e0000 */
[----:B----4-:R-:W-:Y:S02]  /*a6a0*/  R2UR UR6, R41 ;  /* 0x00000000290672ca */ /* 0x010fe400000e0000 */
[----:B-----5:R-:W-:-:S07]  /*a6b0*/  R2UR UR5, R40 ;  /* 0x00000000280572ca */ /* 0x020fce00000e0000 */
[----:B------:R-:W-:Y:S01]  /*a6c0*/  IMAD R47, R53, UR8, RZ ;  /* 0x00000008352f7c24 */ /* 0x000fe2000f8e02ff */
[----:B------:R-:W2:Y:S01]  /*a6d0*/  @!P5 LDS.128 R40, [R4+0x400] ;  /* 0x000400000428d984 */ /* 0x000ea20000000c00 */
[----:B------:R-:W-:-:S04]  /*a6e0*/  IMAD.WIDE.U32 R44, R52, UR8, R44 ;  /* 0x00000008342c7c25 */ /* 0x000fc8000f8e002c */
[----:B------:R-:W-:Y:S01]  /*a6f0*/  IMAD R47, R52, UR7, R47 ;  /* 0x00000007342f7c24 */ /* 0x000fe2000f8e022f */
[----:B------:R-:W-:-:S03]  /*a700*/  LEA R54, P2, R44, UR6, 0x1 ;  /* 0x000000062c367c11 */ /* 0x000fc6000f8408ff */
[----:B------:R-:W-:-:S05]  /*a710*/  IMAD.IADD R45, R45, 0x1, R47 ;  /* 0x000000012d2d7824 */ /* 0x000fca00078e022f */
        /* <DEDUP_REMOVED lines=10> */
.L_x_2397:
[----:B------:R-:W-:Y:S05]  /*a7c0*/  BSYNC B0 ;  /* 0x0000000000007941 */ /* 0x000fea0003800000 */
.L_x_2396:
[----:B------:R3:W5:Y:S04]  /*a7d0*/  LDL R61, [R1+0x5c] ;  /* 0x00005c00013d7983 */ /* 0x0007680000100800 */
[----:B------:R3:W5:Y:S04]  /*a7e0*/  LDL R60, [R1+0x58] ;  /* 0x00005800013c7983 */ /* 0x0007680000100800 */
[----:B------:R3:W5:Y:S04]  /*a7f0*/  LDL R59, [R1+0x54] ;  /* 0x00005400013b7983 */ /* 0x0007680000100800 */
[----:B------:R3:W5:Y:S01]  /*a800*/  LDL R58, [R1+0x50] ;  /* 0x00005000013a7983 */ /* 0x0007620000100800 */
[----:B------:R-:W-:Y:S01]  /*a810*/  ISETP.GE.AND P2, PT, R218, R3, PT ;  /* 0x00000003da00720c */ /* 0x000fe20003f46270 */
[----:B------:R-:W-:Y:S01]  /*a820*/  BSSY B0, `(.L_x_2398) ;  /* 0x000001f000007945 */ /* 0x000fe20003800000 */
[----:B------:R-:W-:-:S02]  /*a830*/  VIADD R56, R17, 0xc0 ;  /* 0x000000c011387836 */ /* 0x000fc40000000000 */
[----:B------:R-:W-:-:S09]  /*a840*/  VIADD R57, R17, 0x80 ;  /* 0x0000008011397836 */ /* 0x000fd20000000000 */
[----:B---3--:R-:W-:Y:S05]  /*a850*/  @P2 BRA `(.L_x_2399) ;  /* 0x00000000006c2947 */ /* 0x008fea0003800000 */
[----:B------:R-:W-:Y:S01]  /*a860*/  ULDC UR4, c[0x0][0x2e4] ;  /* 0x0000b90000047ab9 */ /* 0x000fe20000000800 */
[----:B-----5:R-:W-:Y:S01]  /*a870*/  R2UR UR8, R61 ;  /* 0x000000003d0872ca */ /* 0x020fe200000e0000 */
[----:B--2---:R-:W-:Y:S01]  /*a880*/  IMAD.MOV.U32 R45, RZ, RZ, R5 ;  /* 0x000000ffff2d7224 */ /* 0x004fe200078e0005 */
[----:B------:R-:W-:Y:S02]  /*a890*/  ISETP.GE.AND P2, PT, R17, UR4, PT ;  /* 0x0000000411007c0c */ /* 0x000fe4000bf46270 */
[----:B------:R-:W-:Y:S02]  /*a8a0*/  IADD3 R47, P4, R52, 0x20, RZ ;  /* 0x00000020342f7810 */ /* 0x000fe40007f9e0ff */
[----:B------:R-:W-:Y:S02]  /*a8b0*/  R2UR UR7, R60 ;  /* 0x000000003c0772ca */ /* 0x000fe400000e0000 */
[----:B------:R-:W-:Y:S01]  /*a8c0*/  R2UR UR6, R59 ;  /* 0x000000003b0672ca */ /* 0x000fe200000e0000 */
[----:B------:R-:W-:Y:S01]  /*a8d0*/  IMAD.X R44, RZ, RZ, R53, P4 ;  /* 0x000000ffff2c7224 */ /* 0x000fe200020e0635 */
[----:B------:R-:W-:-:S02]  /*a8e0*/  R2UR UR5, R58 ;  /* 0x000000003a0572ca */ /* 0x000fc400000e0000 */
[----:B------:R-:W-:Y:S01]  /*a8f0*/  ISETP.GE.AND P5, PT, R19, UR4, PT ;  /* 0x0000000413007c0c */ /* 0x000fe2000bfa6270 */
[----:B------:R-:W-:Y:S02]  /*a900*/  IMAD R46, R44, UR8, RZ ;  /* 0x000000082c2e7c24 */ /* 0x000fe4000f8e02ff */
[----:B------:R-:W2:Y:S01]  /*a910*/  @!P2 LDS.128 R40, [R4+0x1400] ;  /* 0x001400000428a984 */ /* 0x000ea20000000c00 */
        /* <DEDUP_REMOVED lines=8> */
[----:B--2---:R-:W-:Y:S01]  /*a9a0*/  @!P2 STG.E.128 desc[UR60][R54.64], R40 ;  /* 0x000000283600a986 */ /* 0x004fe2000c101d3c */
[----:B------:R-:W-:-:S03]  /*a9b0*/  ISETP.GE.AND P2, PT, R56, UR4, PT ;  /* 0x0000000438007c0c */ /* 0x000fc6000bf46270 */
[----:B------:R-:W2:Y:S10]  /*a9c0*/  @!P5 LDS.128 R40, [R4+0x3c00] ;  /* 0x003c00000428d984 */ /* 0x000eb40000000c00 */
[----:B------:R-:W4:Y:S04]  /*a9d0*/  @!P2 LDS.128 R48, [R4+0x8c00] ;  /* 0x008c00000430a984 */ /* 0x000f280000000c00 */
[----:B---3--:R3:W-:Y:S04]  /*a9e0*/  @!P4 STG.E.128 desc[UR60][R54.64+0x100], R44 ;  /* 0x0001002c3600c986 */ /* 0x0087e8000c101d3c */
[----:B--2---:R3:W-:Y:S04]  /*a9f0*/  @!P5 STG.E.128 desc[UR60][R54.64+0x80], R40 ;  /* 0x000080283600d986 */ /* 0x0047e8000c101d3c */
[----:B----4-:R3:W-:Y:S02]  /*aa00*/  @!P2 STG.E.128 desc[UR60][R54.64+0x180], R48 ;  /* 0x000180303600a986 */ /* 0x0107e4000c101d3c */
.L_x_2399:
[----:B------:R-:W-:Y:S05]  /*aa10*/  BSYNC B0 ;  /* 0x0000000000007941 */ /* 0x000fea0003800000 */
.L_x_2398:
[----:B------:R-:W-:Y:S01]  /*aa20*/  ISETP.GE.AND P2, PT, R220, R3, PT ;  /* 0x00000003dc00720c */ /* 0x000fe20003f46270 */
[----:B------:R-:W-:-:S12]  /*aa30*/  BSSY B0, `(.L_x_2400) ;  /* 0x000001d000007945 */ /* 0x000fd80003800000 */
[----:B------:R-:W-:Y:S05]  /*aa40*/  @P2 BRA `(.L_x_2401) ;  /* 0x00000000006c2947 */ /* 0x000fea0003800000 */
[----:B------:R-:W-:Y:S01]  /*aa50*/  ULDC UR4, c[0x0][0x2e4] ;  /* 0x0000b90000047ab9 */ /* 0x000fe20000000800 */
[----:B-----5:R-:W-:Y:S01]  /*aa60*/  R2UR UR8, R61 ;  /* 0x000000003d0872ca */ /* 0x020fe200000e0000 */
[----:B--23--:R-:W-:Y:S01]  /*aa70*/  IMAD.MOV.U32 R44, RZ, RZ, R96 ;  /* 0x000000ffff2c7224 */ /* 0x00cfe200078e0060 */
[----:B------:R-:W-:Y:S01]  /*aa80*/  ISETP.GE.AND P2, PT, R17, UR4, PT ;  /* 0x0000000411007c0c */ /* 0x000fe2000bf46270 */
[----:B------:R-:W-:Y:S01]  /*aa90*/  IMAD.MOV.U32 R45, RZ, RZ, R5 ;  /* 0x000000ffff2d7224 */ /* 0x000fe200078e0005 */
[----:B------:R-:W-:Y:S02]  /*aaa0*/  R2UR UR7, R60 ;  /* 0x000000003c0772ca */ /* 0x000fe400000e0000 */
[----:B------:R-:W-:Y:S02]  /*aab0*/  IADD3 R3, P4, R52, 0x40, RZ ;  /* 0x0000004034037810 */ /* 0x000fe40007f9e0ff */
[----:B------:R-:W-:Y:S02]  /*aac0*/  R2UR UR6, R59 ;  /* 0x000000003b0672ca */ /* 0x000fe400000e0000 */
[----:B------:R-:W-:Y:S01]  /*aad0*/  R2UR UR5, R58 ;  /* 0x000000003a0572ca */ /* 0x000fe200000e0000 */
[----:B------:R-:W-:Y:S01]  /*aae0*/  IMAD.X R52, RZ, RZ, R53, P4 ;  /* 0x000000ffff347224 */ /* 0x000fe200020e0635 */
[----:B------:R-:W-:Y:S01]  /*aaf0*/  ISETP.GE.AND P5, PT, R19, UR4, PT ;  /* 0x0000000413007c0c */ /* 0x000fe2000bfa6270 */
[----:B------:R-:W-:-:S02]  /*ab00*/  IMAD.WIDE.U32 R44, R3, UR8, R44 ;  /* 0x00000008032c7c25 */ /* 0x000fc4000f8e002c */
[----:B------:R-:W2:Y:S02]  /*ab10*/  @!P2 LDS.128 R40, [R4+0x2400] ;  /* 0x002400000428a984 */ /* 0x000ea40000000c00 */
[----:B------:R-:W-:-:S04]  /*ab20*/  IMAD R52, R52, UR8, RZ ;  /* 0x0000000834347c24 */ /* 0x000fc8000f8e02ff */
[----:B------:R-:W-:Y:S01]  /*ab30*/  IMAD R3, R3, UR7, R52 ;  /* 0x0000000703037c24 */ /* 0x000fe2000f8e0234 */
[----:B------:R-:W-:-:S03]  /*ab40*/  LEA R52, P4, R44, UR6, 0x1 ;  /* 0x000000062c347c11 */ /* 0x000fc6000f8808ff */
[----:B------:R-:W-:-:S05]  /*ab50*/  IMAD.IADD R3, R45, 0x1, R3 ;  /* 0x000000012d037824 */ /* 0x000fca00078e0203 */
[----:B------:R-:W-:Y:S02]  /*ab60*/  LEA.HI.X R53, R44, UR5, R3, 0x1, P4 ;  /* 0x000000052c357c11 */ /* 0x000fe4000a0f0c03 */
[----:B------:R-:W-:Y:S01]  /*ab70*/  ISETP.GE.AND P4, PT, R57, UR4, PT ;  /* 0x0000000439007c0c */ /* 0x000fe2000bf86270 */
[----:B------:R-:W3:Y:S04]  /*ab80*/  @!P5 LDS.128 R44, [R4+0x4c00] ;  /* 0x004c0000042cd984 */ /* 0x000ee80000000c00 */
[----:B--2---:R-:W-:Y:S01]  /*ab90*/  @!P2 STG.E.128 desc[UR60][R52.64], R40 ;  /* 0x000000283400a986 */ /* 0x004fe2000c101d3c */
[----:B------:R-:W-:-:S07]  /*aba0*/  ISETP.GE.AND P2, PT, R56, UR4, PT ;  /* 0x0000000438007c0c */ /* 0x000fce000bf46270 */
[----:B------:R-:W2:Y:S06]  /*abb0*/  @!P4 LDS.128 R40, [R4+0x7400] ;  /* 0x007400000428c984 */ /* 0x000eac0000000c00 */
[----:B------:R-:W4:Y:S04]  /*abc0*/  @!P2 LDS.128 R48, [R4+0x9c00] ;  /* 0x009c00000430a984 */ /* 0x000f280000000c00 */
[----:B---3--:R3:W-:Y:S04]  /*abd0*/  @!P5 STG.E.128 desc[UR60][R52.64+0x80], R44 ;  /* 0x0000802c3400d986 */ /* 0x0087e8000c101d3c */
[----:B--2---:R3:W-:Y:S04]  /*abe0*/  @!P4 STG.E.128 desc[UR60][R52.64+0x100], R40 ;  /* 0x000100283400c986 */ /* 0x0047e8000c101d3c */
[----:B----4-:R3:W-:Y:S02]  /*abf0*/  @!P2 STG.E.128 desc[UR60][R52.64+0x180], R48 ;  /* 0x000180303400a986 */ /* 0x0107e4000c101d3c */
.L_x_2401:
[----:B------:R-:W-:Y:S05]  /*ac00*/  BSYNC B0 ;  /* 0x0000000000007941 */ /* 0x000fea0003800000 */
.L_x_2400:
[----:B------:R-:W-:Y:S01]  /*ac10*/  @!PT LDS RZ, [RZ] ;  /* 0x00000000fffff984 */ /* 0x000fe20000000800 */
[----:B------:R-:W-:Y:S01]  /*ac20*/  @!PT LDS RZ, [RZ] ;  /* 0x00000000fffff984 */ /* 0x000fe20000000800 */
[----:B------:R-:W-:Y:S01]  /*ac30*/  @!PT LDS RZ, [RZ] ;  /* 0x00000000fffff984 */ /* 0x000fe20000000800 */
[----:B------:R-:W-:Y:S01]  /*ac40*/  @!PT LDS RZ, [RZ] ;  /* 0x00000000fffff984 */ /* 0x000fe20000000800 */
[----:B------:R4:W-:Y:S06]  /*ac50*/  MEMBAR.ALL.CTA ;  /* 0x0000000000007992 */ /* 0x0009ec0000008000 */
[----:B----4-:R-:W4:Y:S01]  /*ac60*/  FENCE.VIEW.ASYNC.S ;  /* 0x00000000000073c6 */ /* 0x010f220000000000 */
[----:B01----:R-:W-:Y:S01]  /*ac70*/  @!P3 VIADD R0, R0, 0x388c0 ;  /* 0x000388c00000b836 */ /* 0x003fe20000000000 */
        /* <DEDUP_REMOVED lines=8> */
[----:B-1----:R-:W-:-:S04]  /*ad00*/  SEL R0, RZ, 0x1, P3 ;  /* 0x00000001ff007807 */ /* 0x002fc80001800000 */
[----:B------:R-:W-:Y:S01]  /*ad10*/  LOP3.LUT R221, R221, R0, RZ, 0x3c, !PT ;  /* 0x00000000dddd7212 */ /* 0x000fe200078e3cff */
[----:B0-----:R-:W-:Y:S06]  /*ad20*/  @P4 BRA `(.L_x_2402) ;  /* 0xffffff7800244947 */ /* 0x001fec000383ffff */
.L_x_2290:
[----:B------:R-:W-:Y:S01]  /*ad30*/  BSSY B0, `(.L_x_2403) ;  /* 0x000004c000007945 */ /* 0x000fe20003800000 */
[----:B------:R-:W-:Y:S02]  /*ad40*/  ISETP.GE.AND P1, PT, R148, 0x1, PT ;  /* 0x000000019400780c */ /* 0x000fe40003f26270 */
[----:B------:R-:W-:Y:S02]  /*ad50*/  CS2R R2, SRZ ;  /* 0x0000000000027805 */ /* 0x000fe4000001ff00 */
[----:B------:R-:W-:Y:S01]  /*ad60*/  PLOP3.LUT P0, PT, PT, PT, PT, 0x80, 0x0 ;  /* 0x000000000000781c */ /* 0x000fe20003f0f070 */
[----:B------:R-:W-:Y:S01]  /*ad70*/  IMAD.MOV.U32 R0, RZ, RZ, RZ ;  /* 0x000000ffff007224 */ /* 0x000fe200078e00ff */
[----:B------:R-:W-:Y:S01]  /*ad80*/  CS2R R150, SRZ ;  /* 0x0000000000967805 */ /* 0x000fe2000001ff00 */
[----:B------:R-:W-:Y:S01]  /*ad90*/  IMAD.MOV.U32 R149, RZ, RZ, RZ ;  /* 0x000000ffff957224 */ /* 0x000fe200078e00ff */
[----:B------:R-:W-:Y:S01]  /*ada0*/  CS2R R146, SRZ ;  /* 0x0000000000927805 */ /* 0x000fe2000001ff00 */
[----:B------:R-:W-:Y:S01]  /*adb0*/  IMAD.MOV.U32 R178, RZ, RZ, RZ ;  /* 0x000000ffffb27224 */ /* 0x000fe200078e00ff */
[----:B------:R-:W-:Y:S01]  /*adc0*/  CS2R R142, SRZ ;  /* 0x00000000008e7805 */ /* 0x000fe2000001ff00 */
[----:B------:R-:W-:Y:S01]  /*add0*/  IMAD.MOV.U32 R145, RZ, RZ, RZ ;  /* 0x000000ffff917224 */ /* 0x000fe200078e00ff */
        /* <DEDUP_REMOVED lines=14> */
[----:B-----5:R-:W-:-:S02]  /*aec0*/  CS2R R60, SRZ ;  /* 0x00000000003c7805 */ /* 0x020fc4000001ff00 */
[----:B------:R-:W-:Y:S02]  /*aed0*/  CS2R R154, SRZ ;  /* 0x00000000009a7805 */ /* 0x000fe4000001ff00 */
[----:B------:R-:W-:Y:S02]  /*aee0*/  CS2R R56, SRZ ;  /* 0x0000000000387805 */ /* 0x000fe4000001ff00 */
[----:B--23--:R-:W-:Y:S02]  /*aef0*/  CS2R R50, SRZ ;  /* 0x0000000000327805 */ /* 0x00cfe4000001ff00 */
        /* <DEDUP_REMOVED lines=38> */
[----:B------:R-:W-:Y:S02]  /*b160*/  CS2R R38, SRZ ;  /* 0x0000000000267805 */ /* 0x000fe4000001ff00 */
[----:B------:R-:W-:Y:S01]  /*b170*/  CS2R R34, SRZ ;  /* 0x0000000000227805 */ /* 0x000fe2000001ff00 */
[----:B------:R-:W-:Y:S02]  /*b180*/  IMAD.MOV.U32 R31, RZ, RZ, RZ ;  /* 0x000000ffff1f7224 */ /* 0x000fe400078e00ff */
[----:B------:R-:W-:Y:S02]  /*b190*/  IMAD.MOV.U32 R7, RZ, RZ, RZ ;  /* 0x000000ffff077224 */ /* 0x000fe400078e00ff */
[----:B------:R-:W-:-:S02]  /*b1a0*/  IMAD.MOV.U32 R27, RZ, RZ, RZ ;  /* 0x000000ffff1b7224 */ /* 0x000fc400078e00ff */
[----:B------:R-:W-:Y:S01]  /*b1b0*/  IMAD.MOV.U32 R5, RZ, RZ, RZ ;  /* 0x000000ffff057224 */ /* 0x000fe200078e00ff */
[----:B------:R-:W-:Y:S06]  /*b1c0*/  @P2 BRA `(.L_x_2404) ;  /* 0x0000000000082947 */ /* 0x000fec0003800000 */
[----:B------:R-:W0:Y:S02]  /*b1d0*/  FENCE.VIEW.ASYNC.G ;  /* 0x00000000000073c6 */ /* 0x000e240000000100 */
[----:B0-----:R-:W-:Y:S06]  /*b1e0*/  BAR.ARV 0xc, 0x120 ;  /* 0x0304800000007b1d */ /* 0x001fec0000002000 */
.L_x_2404:
[----:B------:R-:W-:Y:S05]  /*b1f0*/  BSYNC B0 ;  /* 0x0000000000007941 */ /* 0x000fea0003800000 */
.L_x_2403:
[----:B------:R-:W-:Y:S02]  /*b200*/  IMAD.MOV.U32 R25, RZ, RZ, RZ ;  /* 0x000000ffff197224 */ /* 0x000fe400078e00ff */
[----:B------:R-:W-:Y:S01]  /*b210*/  IMAD.MOV.U32 R4, RZ, RZ, RZ ;  /* 0x000000ffff047224 */ /* 0x000fe200078e00ff */
[----:B------:R-:W-:Y:S06]  /*b220*/  @!P1 BRA `(.L_x_2405) ;  /* 0x0000019c00889947 */ /* 0x000fec0003800000 */
[----:B------:R-:W2:Y:S01]  /*b230*/  LDL R20, [R1+0x7c] ;  /* 0x00007c0001147983 */ /* 0x000ea20000100800 */
[----:B------:R-:W0:Y:S02]  /*b240*/  S2R R6, SR_TID.X ;  /* 0x0000000000067919 */ /* 0x000e240000002100 */
[----:B0-----:R-:W-:-:S05]  /*b250*/  VIADD R24, R6, 0xffffff80 ;  /* 0xffffff8006187836 */ /* 0x001fca0000000000 */
[----:B------:R-:W-:-:S04]  /*b260*/  SHF.R.S32.HI R29, RZ, 0x1f, R24 ;  /* 0x0000001fff1d7819 */ /* 0x000fc80000011418 */
[----:B------:R-:W-:-:S04]  /*b270*/  LEA.HI R0, R29, R24, RZ, 0x7 ;  /* 0x000000181d007211 */ /* 0x000fc800078f38ff */
[----:B------:R-:W-:-:S06]  /*b280*/  SHF.R.S32.HI R0, RZ, 0x7, R0 ;  /* 0x00000007ff007819 */ /* 0x000fcc0000011400 */
[----:B------:R-:W0:Y:S02]  /*b290*/  SHFL.IDX PT, R0, R0, RZ, 0x1f ;  /* 0x00001fff00007589 */ /* 0x000e2400000e0000 */
[----:B0-----:R-:W-:-:S04]  /*b2a0*/  LEA.HI R2, R0, R0, RZ, 0x1 ;  /* 0x0000000000027211 */ /* 0x001fc800078f08ff */
[----:B------:R-:W-:-:S05]  /*b2b0*/  LOP3.LUT R3, R2, 0x1e, RZ, 0xc0, !PT ;  /* 0x0000001e02037812 */ /* 0x000fca00078ec0ff */
[----:B------:R-:W-:Y:S01]  /*b2c0*/  IMAD.IADD R3, R0, 0x1, -R3 ;  /* 0x0000000100037824 */ /* 0x000fe200078e0a03 */
[----:B--2---:R-:W-:-:S13]  /*b2d0*/  R2UR UR4, R20 ;  /* 0x00000000140472ca */ /* 0x004fda00000e0000 */
[----:B------:R-:W-:Y:S02]  /*b2e0*/  ULOP3.LUT UP0, URZ, UR4, 0x9f, URZ, 0xc0, !UPT ;  /* 0x0000009f043f7892 */ /* 0x000fe4000f80c03f */
[----:B------:R-:W-:-:S04]  /*b2f0*/  LEA R3, R3, UR4, 0xd ;  /* 0x0000000403037c11 */ /* 0x000fc8000f8e68ff */
[----:B------:R-:W-:Y:S02]  /*b300*/  SHF.R.U32.HI R2, RZ, 0x4, R3 ;  /* 0x00000004ff027819 */ /* 0x000fe40000011603 */
[----:B------:R-:W-:Y:S02]  /*b310*/  PLOP3.LUT P0, PT, PT, PT, UP0, 0x80, 0x0 ;  /* 0x000000000000781c */ /* 0x000fe40003f0f008 */
[----:B------:R-:W-:-:S11]  /*b320*/  LOP3.LUT R2, R2, 0x3fff, RZ, 0xc0, !PT ;  /* 0x00003fff02027812 */ /* 0x000fd600078ec0ff */
        /* <DEDUP_REMOVED lines=17> */
.L_x_2406:
        /* <DEDUP_REMOVED lines=13> */
.L_x_2410:
[----:B-1----:R1:W2:Y:S02]  /*b510*/  SYNCS.PHASECHK.TRANS64.TRYWAIT P0, [R16+URZ+0x38800], R3 ;  /* 0x03880003100075a7 */ /* 0x0022a4000800017f */
[----:B--2---:R-:W-:Y:S05]  /*b520*/  @!P0 NANOSLEEP.SYNCS 0x989680 ;  /* 0x009896800000895d */ /* 0x004fea0003900000 */
[----:B------:R-:W2:Y:S02]  /*b530*/  @!P0 SYNCS.PHASECHK.TRANS64 P0, [R16+URZ+0x38800], R3 ;  /* 0x03880003100085a7 */ /* 0x000ea4000800007f */
[----:B--2---:R-:W-:Y:S05]  /*b540*/  @!P0 BRA `(.L_x_2410) ;  /* 0xfffffffc00f08947 */ /* 0x004fea000383ffff */
.L_x_2409:
[----:B------:R-:W-:Y:S05]  /*b550*/  BSYNC B0 ;  /* 0x0000000000007941 */ /* 0x000fea0003800000 */
.L_x_2408:
[----:B------:R-:W-:Y:S05]  /*b560*/  BRA `(.L_x_2411) ;  /* 0x0000009c008c7947 */ /* 0x000fea0003800000 */
.L_x_2407:
[----:B------:R-:W2:Y:S01]  /*b570*/  LDL R26, [R1+0x7c] ;  /* 0x00007c00011a7983 */ /* 0x000ea20000100800 */
[----:B------:R-:W0:Y:S01]  /*b580*/  LDC.64 R10, c[0x0][0x3d8] ;  /* 0x0000f600ff0a7b82 */ /* 0x000e220000000a00 */
[----:B------:R-:W-:Y:S01]  /*b590*/  SHF.R.S32.HI R3, RZ, 0x1f, R144 ;  /* 0x0000001fff037819 */ /* 0x000fe20000011490 */
[--C-:B------:R-:W-:Y:S01]  /*b5a0*/  IMAD.MOV.U32 R4, RZ, RZ, R212.reuse ;  /* 0x000000ffff047224 */ /* 0x100fe200078e00d4 */
[----:B------:R-:W-:Y:S02]  /*b5b0*/  SHF.R.S32.HI R5, RZ, 0x1f, R212 ;  /* 0x0000001fff057819 */ /* 0x000fe400000114d4 */
[----:B------:R-:W-:-:S03]  /*b5c0*/  SHF.R.S32.HI R9, RZ, 0x1f, R17 ;  /* 0x0000001fff097819 */ /* 0x000fc60000011411 */
[----:B------:R-:W1:Y:S01]  /*b5d0*/  LDC.64 R12, c[0x0][0x3e8] ;  /* 0x0000fa00ff0c7b82 */ /* 0x000e620000000a00 */
[-C--:B0-----:R-:W-:Y:S01]  /*b5e0*/  IMAD R0, R3, R10.reuse, RZ ;  /* 0x0000000a03007224 */ /* 0x081fe200078e02ff */
[----:B------:R-:W-:Y:S01]  /*b5f0*/  SHF.L.U64.HI R92, R10, 0x5, R11 ;  /* 0x000000050a5c7819 */ /* 0x000fe2000001020b */
[-C--:B------:R-:W-:Y:S02]  /*b600*/  IMAD R8, R23, R10.reuse, RZ ;  /* 0x0000000a17087224 */ /* 0x080fe400078e02ff */
[----:B------:R-:W-:-:S04]  /*b610*/  IMAD.WIDE.U32 R60, R144, R10, RZ ;  /* 0x0000000a903c7225 */ /* 0x000fc800078e00ff */
[----:B------:R-:W-:Y:S01]  /*b620*/  IMAD R25, R144, R11, R0 ;  /* 0x0000000b90197224 */ /* 0x000fe200078e0200 */
[----:B-1----:R-:W-:Y:S01]  /*b630*/  SHF.L.U64.HI R90, R12, 0x5, R13 ;  /* 0x000000050c5a7819 */ /* 0x002fe2000001020d */
[----:B------:R-:W-:-:S04]  /*b640*/  IMAD.WIDE.U32 R6, R22, R10, R4 ;  /* 0x0000000a16067225 */ /* 0x000fc800078e0004 */
[----:B------:R-:W-:Y:S01]  /*b650*/  IMAD R101, R22, R11, R8 ;  /* 0x0000000b16657224 */ /* 0x000fe200078e0208 */
[----:B------:R-:W-:Y:S01]  /*b660*/  IADD3 R89, P0, R6, R60, RZ ;  /* 0x0000003c06597210 */ /* 0x000fe20007f1e0ff */
[----:B------:R-:W-:Y:S02]  /*b670*/  IMAD.IADD R25, R25, 0x1, R61 ;  /* 0x0000000119197824 */ /* 0x000fe400078e023d */
[----:B------:R-:W-:Y:S02]  /*b680*/  IMAD.MOV.U32 R8, RZ, RZ, R17 ;  /* 0x000000ffff087224 */ /* 0x000fe400078e0011 */
[----:B------:R-:W-:Y:S01]  /*b690*/  IMAD R3, R3, R12, RZ ;  /* 0x0000000c03037224 */ /* 0x000fe200078e02ff */
[----:B------:R-:W-:Y:S01]  /*b6a0*/  IADD3.X R91, R25, R7, R101, P0, !PT ;  /* 0x00000007195b7210 */ /* 0x000fe200007fe465 */
[----:B------:R-:W-:-:S04]  /*b6b0*/  IMAD.WIDE.U32 R6, R22, R10, R8 ;  /* 0x0000000a16067225 */ /* 0x000fc800078e0008 */
[----:B------:R-:W-:Y:S01]  /*b6c0*/  IMAD R0, R23, R12, RZ ;  /* 0x0000000c17007224 */ /* 0x000fe200078e02ff */
[----:B------:R-:W-:Y:S01]  /*b6d0*/  IADD3 R99, P1, R6, R60, RZ ;  /* 0x0000003c06637210 */ /* 0x000fe20007f3e0ff */
[C---:B------:R-:W-:Y:S02]  /*b6e0*/  IMAD R3, R144.reuse, R13, R3 ;  /* 0x0000000d90037224 */ /* 0x040fe400078e0203 */
[----:B------:R-:W-:Y:S01]  /*b6f0*/  IMAD.WIDE.U32 R82, R144, R12, RZ ;  /* 0x0000000c90527225 */ /* 0x000fe200078e00ff */
[----:B------:R-:W-:-:S03]  /*b700*/  IADD3.X R101, R25, R101, R7, P1, !PT ;  /* 0x0000006519657210 */ /* 0x000fc60000ffe407 */
[----:B------:R-:W-:-:S04]  /*b710*/  IMAD.WIDE.U32 R4, R22, R12, R4 ;  /* 0x0000000c16047225 */ /* 0x000fc800078e0004 */
[----:B------:R-:W-:Y:S01]  /*b720*/  IMAD.WIDE.U32 R8, R22, R12, R8 ;  /* 0x0000000c16087225 */ /* 0x000fe200078e0008 */
[----:B------:R-:W-:-:S03]  /*b730*/  IADD3 R93, P0, R4, R82, RZ ;  /* 0x00000052045d7210 */ /* 0x000fc60007f1e0ff */
[----:B------:R-:W-:Y:S01]  /*b740*/  IMAD R0, R22, R13, R0 ;  /* 0x0000000d16007224 */ /* 0x000fe200078e0200 */
[----:B------:R-:W-:Y:S01]  /*b750*/  IADD3 R97, P2, R8, R82, RZ ;  /* 0x0000005208617210 */ /* 0x000fe20007f5e0ff */
[----:B------:R-:W-:Y:S02]  /*b760*/  IMAD.IADD R27, R3, 0x1, R83 ;  /* 0x00000001031b7824 */ /* 0x000fe400078e0253 */
[----:B------:R-:W-:Y:S02]  /*b770*/  IMAD.SHL.U32 R94, R10, 0x20, RZ ;  /* 0x000000200a5e7824 */ /* 0x000fe400078e00ff */
[----:B------:R-:W-:Y:S01]  /*b780*/  IMAD.SHL.U32 R96, R12, 0x20, RZ ;  /* 0x000000200c607824 */ /* 0x000fe200078e00ff */
[C---:B------:R-:W-:Y:S02]  /*b790*/  IADD3.X R95, R27.reuse, R5, R0, P0, !PT ;  /* 0x000000051b5f7210 */ /* 0x040fe400007fe400 */
[----:B------:R-:W-:Y:S02]  /*b7a0*/  IADD3.X R103, R27, R0, R9, P2, !PT ;  /* 0x000000001b677210 */ /* 0x000fe400017fe409 */
[----:B--2---:R-:W-:-:S13]  /*b7b0*/  R2UR UR4, R26 ;  /* 0x000000001a0472ca */ /* 0x004fda00000e0000 */
[----:B------:R-:W-:-:S06]  /*b7c0*/  ULOP3.LUT UP0, URZ, UR4, 0x3ff, URZ, 0xc0, !UPT ;  /* 0x000003ff043f7892 */ /* 0x000fcc000f80c03f */
[----:B------:R-:W-:-:S13]  /*b7d0*/  PLOP3.LUT P1, PT, PT, PT, UP0, 0x80, 0x0 ;  /* 0x000000000000781c */ /* 0x000fda0003f2f008 */
        /* <DEDUP_REMOVED lines=17> */
.L_x_2412:
[----:B------:R-:W0:Y:S01]  /*b8f0*/  LDC.64 R86, c[0x0][0x3d8] ;  /* 0x0000f600ff567b82 */ /* 0x000e220000000a00 */
[----:B------:R-:W-:Y:S01]  /*b900*/  SHF.R.S32.HI R3, RZ, 0x1f, R225 ;  /* 0x0000001fff037819 */ /* 0x000fe200000114e1 */
[----:B------:R-:W-:Y:S01]  /*b910*/  ULDC.U8 UR4, c[0x0][0x3f0] ;  /* 0x0000fc0000047ab9 */ /* 0x000fe20000000000 */
[----:B------:R-:W-:Y:S01]  /*b920*/  R2UR UR5, R26 ;  /* 0x000000001a0572ca */ /* 0x000fe200000e0000 */
[----:B------:R-:W-:Y:S01]  /*b930*/  BSSY B0, `(.L_x_2413) ;  /* 0x000099e000007945 */ /* 0x000fe20003800000 */
[----:B------:R-:W-:Y:S01]  /*b940*/  ISETP.NE.AND P0, PT, RZ, UR4, PT ;  /* 0x00000004ff007c0c */ /* 0x000fe2000bf05270 */
[----:B------:R-:W-:Y:S01]  /*b950*/  VIADD R84, R22, 0x60 ;  /* 0x0000006016547836 */ /* 0x000fe20000000000 */
[----:B------:R-:W-:Y:S01]  /*b960*/  LEA.HI R29, R29, R24, RZ, 0x3 ;  /* 0x000000181d1d7211 */ /* 0x000fe200078f18ff */
[----:B------:R-:W1:Y:S03]  /*b970*/  LDC.64 R14, c[0x0][0x3e8] ;  /* 0x0000fa00ff0e7b82 */ /* 0x000e660000000a00 */
[----:B------:R-:W-:-:S05]  /*b980*/  LOP3.LUT R21, R29, 0xfffffff8, RZ, 0xc0, !PT ;  /* 0xfffffff81d157812 */ /* 0x000fca00078ec0ff */
[----:B------:R-:W-:Y:S01]  /*b990*/  LEA R85, R237, UR5, 0x1 ;  /* 0x00000005ed557c11 */ /* 0x000fe2000f8e08ff */
[----:B------:R-:W-:Y:S02]  /*b9a0*/  IMAD.IADD R21, R24, 0x1, -R21 ;  /* 0x0000000118157824 */ /* 0x000fe400078e0a15 */
[-C--:B0-----:R-:W-:Y:S02]  /*b9b0*/  IMAD R0, R3, R86.reuse, RZ ;  /* 0x0000005603007224 */ /* 0x081fe400078e02ff */
[----:B------:R-:W-:-:S04]  /*b9c0*/  IMAD.WIDE.U32 R4, R225, R86, RZ ;  /* 0x00000056e1047225 */ /* 0x000fc800078e00ff */
[----:B------:R-:W-:Y:S02]  /*b9d0*/  IMAD R9, R225, R87, R0 ;  /* 0x00000057e1097224 */ /* 0x000fe400078e0200 */
[-C--:B-1----:R-:W-:Y:S02]  /*b9e0*/  IMAD R0, R3, R14.reuse, RZ ;  /* 0x0000000e03007224 */ /* 0x082fe400078e02ff */
[----:B------:R-:W-:Y:S02]  /*b9f0*/  IMAD.IADD R3, R5, 0x1, R9 ;  /* 0x0000000105037824 */ /* 0x000fe400078e0209 */
[----:B------:R-:W-:-:S03]  /*ba00*/  IMAD.WIDE.U32 R6, R225, R14, RZ ;  /* 0x0000000ee1067225 */ /* 0x000fc600078e00ff */
[C---:B------:R-:W-:Y:S01]  /*ba10*/  SHF.L.U64.HI R13, R4.reuse, 0x7, R3 ;  /* 0x00000007040d7819 */ /* 0x040fe20000010203 */
[C---:B------:R-:W-:Y:S02]  /*ba20*/  IMAD R5, R225.reuse, R15, R0 ;  /* 0x0000000fe1057224 */ /* 0x040fe400078e0200 */
[----:B------:R-:W-:Y:S02]  /*ba30*/  IMAD R0, R225, -0x80, R224 ;  /* 0xffffff80e1007824 */ /* 0x000fe400078e02e0 */
[----:B------:R-:W-:Y:S02]  /*ba40*/  IMAD.IADD R3, R7, 0x1, R5 ;  /* 0x0000000107037824 */ /* 0x000fe400078e0205 */
[----:B------:R-:W-:Y:S01]  /*ba50*/  IMAD.SHL.U32 R12, R4, 0x80, RZ ;  /* 0x00000080040c7824 */ /* 0x000fe200078e00ff */
[----:B------:R-:W-:Y:S01]  /*ba60*/  VIMNMX R29, R0, 0x80, PT ;  /* 0x00000080001d7848 */ /* 0x000fe20003fe0100 */
[C---:B------:R-:W-:Y:S01]  /*ba70*/  IMAD.SHL.U32 R10, R6.reuse, 0x80, RZ ;  /* 0x00000080060a7824 */ /* 0x040fe200078e00ff */
[----:B------:R-:W-:Y:S01]  /*ba80*/  SHF.L.U64.HI R11, R6, 0x7, R3 ;  /* 0x00000007060b7819 */ /* 0x000fe20000010203 */
[----:B------:R-:W-:Y:S06]  /*ba90*/  @!P0 BRA `(.L_x_2414) ;  /* 0x0000004800748947 */ /* 0x000fec0003800000 */
[-C--:B------:R-:W-:Y:S01]  /*baa0*/  ISETP.GE.AND P0, PT, R22, R29.reuse, PT ;  /* 0x0000001d1600720c */ /* 0x080fe20003f06270 */
[----:B------:R-:W-:Y:S01]  /*bab0*/  BSSY B1, `(.L_x_2415) ;  /* 0x0000034000017945 */ /* 0x000fe20003800000 */
[-C--:B------:R-:W-:Y:S02]  /*bac0*/  ISETP.GE.AND P1, PT, R218, R29.reuse, PT ;  /* 0x0000001dda00720c */ /* 0x080fe40003f26270 */
[----:B------:R-:W-:Y:S02]  /*bad0*/  CS2R R48, SRZ ;  /* 0x0000000000307805 */ /* 0x000fe4000001ff00 */
[----:B------:R-:W-:Y:S02]  /*bae0*/  ISETP.GE.AND P2, PT, R220, R29, PT ;  /* 0x0000001ddc00720c */ /* 0x000fe40003f46270 */
        /* <DEDUP_REMOVED lines=33> */
[----:B------:R-:W-:-:S02]  /*bd00*/  ISETP.GE.AND P4, PT, R216, UR4, PT ;  /* 0x00000004d8007c0c */ /* 0x000fc4000bf86270 */
[----:B------:R-:W-:Y:S02]  /*bd10*/  ISETP.GE.AND P5, PT, R215, UR4, PT ;  /* 0x00000004d7007c0c */ /* 0x000fe4000bfa6270 */
        /* <DEDUP_REMOVED lines=13> */
.L_x_2416:
[----:B------:R-:W-:Y:S05]  /*bdf0*/  BSYNC B1 ;  /* 0x0000000000017941 */ /* 0x000fea0003800000 */
.L_x_2415:
        /* <DEDUP_REMOVED lines=16> */
[----:B------:R-:W-:-:S02]  /*bf00*/  LEA.HI.X R9, R0, UR7, R3, 0x1, P4 ;  /* 0x0000000700097c11 */ /* 0x000fc4000a0f0c03 */
[----:B------:R-:W-:Y:S02]  /*bf10*/  ISETP.GE.AND P3, PT, R212, UR4, PT ;  /* 0x00000004d4007c0c */ /* 0x000fe4000bf66270 */
[----:B------:R-:W-:Y:S02]  /*bf20*/  ISETP.GE.AND P4, PT, R216, UR4, PT ;  /* 0x00000004d8007c0c */ /* 0x000fe4000bf86270 */
[----:B------:R-:W-:Y:S02]  /*bf30*/  ISETP.GE.AND P5, PT, R215, UR4, PT ;  /* 0x00000004d7007c0c */ /* 0x000fe4000bfa6270 */
[----:B------:R-:W-:Y:S02]  /*bf40*/  ISETP.GE.AND P6, PT, R217, UR4, PT ;  /* 0x00000004d9007c0c */ /* 0x000fe4000bfc6270 */
[----:B------:R-:W-:Y:S02]  /*bf50*/  CS2R R64, SRZ ;  /* 0x0000000000407805 */ /* 0x000fe4000001ff00 */
[----:B------:R-:W-:-:S02]  /*bf60*/  CS2R R56, SRZ ;  /* 0x0000000000387805 */ /* 0x000fc4000001ff00 */
        /* <DEDUP_REMOVED lines=10> */
.L_x_2418:
[----:B------:R-:W-:Y:S05]  /*c010*/  BSYNC B1 ;  /* 0x0000000000017941 */ /* 0x000fea0003800000 */
.L_x_2417:
        /* <DEDUP_REMOVED lines=22> */
[----:B------:R-:W-:Y:S01]  /*c180*/  LEA R6, P3, R7, UR4, 0x1 ;  /* 0x0000000407067c11 */ /* 0x000fe2000f8608ff */
[----:B------:R-:W-:Y:S01]  /*c190*/  ULDC UR4, c[0x0][0x3d4] ;  /* 0x0000f50000047ab9 */ /* 0x000fe20000000800 */
[----:B------:R-:W-:Y:S01]  /*c1a0*/  CS2R R32, SRZ ;  /* 0x0000000000207805 */ /* 0x000fe2000001ff00 */
[----:B------:R-:W-:Y:S01]  /*c1b0*/  IMAD.X R3, R8, 0x1, R95, P6 ;  /* 0x0000000108037824 */ /* 0x000fe200030e065f */
[----:B------:R-:W-:-:S02]  /*c1c0*/  LEA R8, P4, R0, UR6, 0x1 ;  /* 0x0000000600087c11 */ /* 0x000fc4000f8808ff */
[----:B------:R-:W-:Y:S02]  /*c1d0*/  LEA.HI.X R7, R7, UR5, R20, 0x1, P3 ;  /* 0x0000000507077c11 */ /* 0x000fe400098f0c14 */
[----:B------:R-:W-:Y:S02]  /*c1e0*/  LEA.HI.X R9, R0, UR7, R3, 0x1, P4 ;  /* 0x0000000700097c11 */ /* 0x000fe4000a0f0c03 */
[----:B------:R-:W-:Y:S02]  /*c1f0*/  ISETP.GE.AND P3, PT, R212, UR4, PT ;  /* 0x00000004d4007c0c */ /* 0x000fe4000bf66270 */
[----:B------:R-:W-:Y:S02]  /*c200*/  ISETP.GE.AND P4, PT, R216, UR4, PT ;  /* 0x00000004d8007c0c */ /* 0x000fe4000bf86270 */
[----:B------:R-:W-:Y:S02]  /*c210*/  ISETP.GE.AND P5, PT, R215, UR4, PT ;  /* 0x00000004d7007c0c */ /* 0x000fe4000bfa6270 */
[----:B------:R-:W-:-:S02]  /*c220*/  ISETP.GE.AND P6, PT, R217, UR4, PT ;  /* 0x00000004d9007c0c */ /* 0x000fc4000bfc6270 */
        /* <DEDUP_REMOVED lines=12> */
.L_x_2420:
[----:B------:R-:W-:Y:S05]  /*c2f0*/  BSYNC B1 ;  /* 0x0000000000017941 */ /* 0x000fea0003800000 */
.L_x_2419:
[----:B012--5:R-:W-:Y:S01]  /*c300*/  IMAD.MOV.U32 R6, RZ, RZ, R68 ;  /* 0x000000ffff067224 */ /* 0x027fe200078e0044 */
[----:B------:R-:W-:Y:S01]  /*c310*/  ISETP.GE.AND P3, PT, R84, R29, PT ;  /* 0x0000001d5400720c */ /* 0x000fe20003f66270 */
[----:B------:R-:W-:Y:S01]  /*c320*/  IMAD R0, R225, 0x80, R22 ;  /* 0x00000080e1007824 */ /* 0x000fe200078e0216 */
[----:B------:R-:W0:Y:S01]  /*c330*/  LDC R84, c[0x0][0x428] ;  /* 0x00010a00ff547b82 */ /* 0x000e220000000800 */
[----:B------:R-:W-:Y:S01]  /*c340*/  IMAD.MOV.U32 R7, RZ, RZ, R73 ;  /* 0x000000ffff077224 */ /* 0x000fe200078e0049 */
[----:B------:R-:W-:Y:S01]  /*c350*/  PRMT R117, R6, 0x7610, R117 ;  /* 0x0000761006757816 */ /* 0x000fe20000000075 */
[----:B------:R-:W-:Y:S01]  /*c360*/  IMAD R3, R21, 0x20, R0 ;  /* 0x0000002015037824 */ /* 0x000fe200078e0200 */
[----:B------:R-:W-:Y:S01]  /*c370*/  BSSY B1, `(.L_x_2421) ;  /* 0x000004b000017945 */ /* 0x000fe20003800000 */
[----:B------:R-:W-:Y:S01]  /*c380*/  IMAD.MOV.U32 R6, RZ, RZ, R72 ;  /* 0x000000ffff067224 */ /* 0x000fe200078e0048 */
[----:B------:R-:W-:Y:S01]  /*c390*/  PRMT R126, R7, 0x7610, R126 ;  /* 0x00007610077e7816 */ /* 0x000fe2000000007e */
[----:B------:R-:W-:Y:S01]  /*c3a0*/  IMAD.MOV.U32 R0, RZ, RZ, R69 ;  /* 0x000000ffff007224 */ /* 0x000fe200078e0045 */
[----:B------:R-:W-:Y:S01]  /*c3b0*/  CS2R R28, SRZ ;  /* 0x00000000001c7805 */ /* 0x000fe2000001ff00 */
        /* <DEDUP_REMOVED lines=29> */
[----:B------:R-:W-:Y:S02]  /*c590*/  CS2R R24, SRZ ;  /* 0x0000000000187805 */ /* 0x000fe4000001ff00 */
[----:B------:R-:W-:Y:S02]  /*c5a0*/  CS2R R8, SRZ ;  /* 0x0000000000087805 */ /* 0x000fe4000001ff00 */
[----:B------:R-:W-:Y:S02]  /*c5b0*/  CS2R R20, SRZ ;  /* 0x0000000000147805 */ /* 0x000fe4000001ff00 */
[----:B------:R-:W-:Y:S02]  /*c5c0*/  CS2R R26, SRZ ;  /* 0x00000000001a7805 */ /* 0x000fe4000001ff00 */
[----:B------:R-:W-:Y:S01]  /*c5d0*/  CS2R R30, SRZ ;  /* 0x00000000001e7805 */ /* 0x000fe2000001ff00 */
        /* <DEDUP_REMOVED lines=11> */
[----:B------:R-:W-:-:S03]  /*c690*/  IMAD R0, R15, 0x60, RZ ;  /* 0x000000600f007824 */ /* 0x000fc600078e02ff */
        /* <DEDUP_REMOVED lines=24> */
.L_x_2422:
[----:B------:R-:W-:Y:S05]  /*c820*/  BSYNC B1 ;  /* 0x0000000000017941 */ /* 0x000fea0003800000 */
.L_x_2421:
[----:B------:R-:W2:Y:S01]  /*c830*/  LDL R91, [R1+0x80] ;  /* 0x00008000015b7983 */ /* 0x000ea20000100800 */
[----:B------:R-:W-:Y:S01]  /*c840*/  ISETP.NE.AND P4, PT, R84, 0x1, PT ;  /* 0x000000015400780c */ /* 0x000fe20003f85270 */
[----:B0-----:R-:W-:Y:S01]  /*c850*/  IMAD.MOV.U32 R11, RZ, RZ, R54 ;  /* 0x000000ffff0b7224 */ /* 0x001fe200078e0036 */
[----:B------:R-:W-:Y:S01]  /*c860*/  ULDC.64 UR4, c[0x0][0x3c8] ;  /* 0x0000f20000047ab9 */ /* 0x000fe20000000a00 */
[----:B------:R-:W-:Y:S01]  /*c870*/  IMAD.MOV.U32 R0, RZ, RZ, R48 ;  /* 0x000000ffff007224 */ /* 0x000fe200078e0030 */
        /* <DEDUP_REMOVED lines=12> */
[----:B------:R-:W0:Y:S01]  /*c940*/  @P4 LDC R0, c[0x0][0x42c] ;  /* 0x00010b00ff004b82 */ /* 0x000e220000000800 */
[----:B------:R-:W-:Y:S01]  /*c950*/  PRMT R112, R12, 0x7610, R112 ;  /* 0x000076100c707816 */ /* 0x000fe20000000070 */
[----:B------:R-:W-:Y:S01]  /*c960*/  IMAD.MOV.U32 R12, RZ, RZ, R63 ;  /* 0x000000ffff0c7224 */ /* 0x000fe200078e003f */
[----:B------:R-:W-:Y:S01]  /*c970*/  PRMT R110, R11, 0x7610, R110 ;  /* 0x000076100b6e7816 */ /* 0x000fe2000000006e */
[----:B------:R-:W-:Y:S01]  /*c980*/  IMAD.MOV.U32 R13, RZ, RZ, R53 ;  /* 0x000000ffff0d7224 */ /* 0x000fe200078e0035 */
[----:B------:R-:W-:Y:S01]  /*c990*/  PRMT R122, R10, 0x7610, R122 ;  /* 0x000076100a7a7816 */ /* 0x000fe2000000007a */
[----:B------:R-:W-:Y:S01]  /*c9a0*/  IMAD.MOV.U32 R10, RZ, RZ, R50 ;  /* 0x000000ffff0a7224 */ /* 0x000fe200078e0032 */
[----:B------:R-:W-:Y:S01]  /*c9b0*/  PRMT R130, R12, 0x7610, R130 ;  /* 0x000076100c827816 */ /* 0x000fe20000000082 */
[----:B------:R-:W1:Y:S01]  /*c9c0*/  @P4 LDC R11, c[0x0][0x430] ;  /* 0x00010c00ff0b4b82 */ /* 0x000e620000000800 */
        /* <DEDUP_REMOVED lines=25> */
[----:B------:R-:W-:Y:S01]  /*cb60*/  SHF.R.S32.HI R11, RZ, 0x1f, R3 ;  /* 0x0000001fff0b7819 */ /* 0x000fe20000011403 */
        /* <DEDUP_REMOVED lines=8> */
[----:B------:R-:W-:Y:S01]  /*cbf0*/  IMAD.WIDE.U32 R60, R3, R86, R60 ;  /* 0x00000056033c7225 */ /* 0x000fe200078e003c */
[----:B------:R-:W-:-:S02]  /*cc00*/  PRMT R103, R13, 0x7610, R103 ;  /* 0x000076100d677816 */ /* 0x000fc40000000067 */
[----:B------:R-:W-:Y:S01]  /*cc10*/  PRMT R90, R10, 0x7610, R90 ;  /* 0x000076100a5a7816 */ /* 0x000fe2000000005a */
[C---:B------:R-:W-:Y:S01]  /*cc20*/  IMAD R86, R11.reuse, R86, RZ ;  /* 0x000000560b567224 */ /* 0x040fe200078e02ff */
[----:B------:R-:W-:Y:S01]  /*cc30*/  PRMT R95, R12, 0x7610, R95 ;  /* 0x000076100c5f7816 */ /* 0x000fe2000000005f */
[-C--:B------:R-:W-:Y:S02]  /*cc40*/  IMAD R0, R11, R14.reuse, RZ ;  /* 0x0000000e0b007224 */ /* 0x080fe400078e02ff */
[----:B------:R-:W-:Y:S02]  /*cc50*/  IMAD.MOV.U32 R10, RZ, RZ, R39 ;  /* 0x000000ffff0a7224 */ /* 0x000fe400078e0027 */
[----:B------:R-:W-:-:S03]  /*cc60*/  IMAD.WIDE.U32 R12, R3, R14, R82 ;  /* 0x0000000e030c7225 */ /* 0x000fc600078e0052 */
[----:B------:R-:W-:Y:S01]  /*cc70*/  PRMT R102, R10, 0x7610, R102 ;  /* 0x000076100a667816 */ /* 0x000fe20000000066 */
[C---:B------:R-:W-:Y:S01]  /*cc80*/  IMAD R11, R3.reuse, R87, R86 ;  /* 0x00000057030b7224 */ /* 0x040fe200078e0256 */
[----:B------:R-:W-:Y:S01]  /*cc90*/  LEA R10, P4, R60, UR4, 0x1 ;  /* 0x000000043c0a7c11 */ /* 0x000fe2000f8808ff */
[----:B------:R-:W-:Y:S01]  /*cca0*/  IMAD R3, R3, R15, R0 ;  /* 0x0000000f03037224 */ /* 0x000fe200078e0200 */
[----:B------:R-:W-:Y:S01]  /*ccb0*/  LEA R0, P5, R12, UR6, 0x1 ;  /* 0x000000060c007c11 */ /* 0x000fe2000f8a08ff */
[----:B------:R-:W-:Y:S01]  /*ccc0*/  IMAD.IADD R11, R61, 0x1, R11 ;  /* 0x000000013d0b7824 */ /* 0x000fe200078e020b */
[----:B------:R-:W-:Y:S01]  /*ccd0*/  UMOV UR4, 0xffffffff ;  /* 0xffffffff00047882 */ /* 0x000fe20000000000 */
[----:B------:R-:W-:Y:S02]  /*cce0*/  IMAD.IADD R3, R13, 0x1, R3 ;  /* 0x000000010d037824 */ /* 0x000fe400078e0203 */
[----:B------:R-:W-:Y:S01]  /*ccf0*/  IMAD.MOV.U32 R14, RZ, RZ, R42 ;  /* 0x000000ffff0e7224 */ /* 0x000fe200078e002a */
[----:B------:R-:W-:Y:S01]  /*cd00*/  LEA.HI.X R60, R60, UR5, R11, 0x1, P4 ;  /* 0x000000053c3c7c11 */ /* 0x000fe2000a0f0c0b */
[----:B------:R-:W-:Y:S01]  /*cd10*/  IMAD.MOV.U32 R15, RZ, RZ, R43 ;  /* 0x000000ffff0f7224 */ /* 0x000fe200078e002b */
[----:B------:R-:W-:-:S02]  /*cd20*/  LEA.HI.X R3, R12, UR7, R3, 0x1, P5 ;  /* 0x000000070c037c11 */ /* 0x000fc4000a8f0c03 */
[----:B------:R-:W-:Y:S02]  /*cd30*/  PRMT R105, R14, 0x7610, R105 ;  /* 0x000076100e697816 */ /* 0x000fe40000000069 */
[----:B------:R-:W-:Y:S02]  /*cd40*/  PRMT R106, R15, 0x7610, R106 ;  /* 0x000076100f6a7816 */ /* 0x000fe4000000006a */
[----:B--2---:R-:W-:Y:S01]  /*cd50*/  LEA.HI R61, R91, R91, RZ, 0x1 ;  /* 0x0000005b5b3d7211 */ /* 0x004fe200078f08ff */
[----:B------:R-:W-:Y:S06]  /*cd60*/  BRA.DIV UR4, `(.L_x_2423) ;  /* 0x0000021604247947 */ /* 0x000fec000b800000 */
.L_x_2678:
[----:B------:R-:W-:-:S03]  /*cd70*/  UMOV UR4, 0xffffffff ;  /* 0xffffffff00047882 */ /* 0x000fc60000000000 */
[----:B------:R-:W-:Y:S05]  /*cd80*/  BRA.DIV UR4, `(.L_x_2424) ;  /* 0x0000021604447947 */ /* 0x000fea000b800000 */
.L_x_2681:
[----:B------:R-:W-:-:S03]  /*cd90*/  UMOV UR4, 0xffffffff ;  /* 0xffffffff00047882 */ /* 0x000fc60000000000 */
[----:B------:R-:W-:Y:S05]  /*cda0*/  BRA.DIV UR4, `(.L_x_2425) ;  /* 0x0000021604647947 */ /* 0x000fea000b800000 */
.L_x_2684:
[----:B------:R-:W-:-:S03]  /*cdb0*/  UMOV UR4, 0xffffffff ;  /* 0xffffffff00047882 */ /* 0x000fc60000000000 */
[----:B------:R-:W-:Y:S05]  /*cdc0*/  BRA.DIV UR4, `(.L_x_2426) ;  /* 0x0000021604847947 */ /* 0x000fea000b800000 */
.L_x_2687:
[----:B------:R-:W-:-:S03]  /*cdd0*/  UMOV UR4, 0xffffffff ;  /* 0xffffffff00047882 */ /* 0x000fc60000000000 */
[----:B------:R-:W-:Y:S05]  /*cde0*/  BRA.DIV UR4, `(.L_x_2427) ;  /* 0x0000021604a47947 */ /* 0x000fea000b800000 */
.L_x_2690:
[----:B------:R-:W-:-:S03]  /*cdf0*/  UMOV UR4, 0xffffffff ;  /* 0xffffffff00047882 */ /* 0x000fc60000000000 */
[----:B------:R-:W-:Y:S05]  /*ce00*/  BRA.DIV UR4, `(.L_x_2428) ;  /* 0x0000021604c47947 */ /* 0x000fea000b800000 */
.L_x_2693:
[----:B------:R-:W-:-:S03]  /*ce10*/  UMOV UR4, 0xffffffff ;  /* 0xffffffff00047882 */ /* 0x000fc60000000000 */
[----:B------:R-:W-:Y:S05]  /*ce20*/  BRA.DIV UR4, `(.L_x_2429) ;  /* 0x0000021604e47947 */ /* 0x000fea000b800000 */
.L_x_2696:
[----:B------:R-:W-:-:S03]  /*ce30*/  UMOV UR4, 0xffffffff ;  /* 0xffffffff00047882 */ /* 0x000fc60000000000 */
[----:B------:R-:W-:Y:S05]  /*ce40*/  BRA.DIV UR4, `(.L_x_2430) ;  /* 0x0000021a04047947 */ /* 0x000fea000b800000 */
.L_x_2699:
[----:B------:R-:W-:-:S03]  /*ce50*/  UMOV UR4, 0xffffffff ;  /* 0xffffffff00047882 */ /* 0x000fc60000000000 */
[----:B------:R-:W-:Y:S05]  /*ce60*/  BRA.DIV UR4, `(.L_x_2431) ;  /* 0x0000021a04247947 */ /* 0x000fea000b800000 */
.L_x_2702:
[----:B------:R-:W-:-:S03]  /*ce70*/  UMOV UR4, 0xffffffff ;  /* 0xffffffff00047882 */ /* 0x000fc60000000000 */
[----:B------:R-:W-:Y:S05]  /*ce80*/  BRA.DIV UR4, `(.L_x_2432) ;  /* 0x0000021a04447947 */ /* 0x000fea000b800000 */
.L_x_2705:
[----:B------:R-:W-:-:S03]  /*ce90*/  UMOV UR4, 0xffffffff ;  /* 0xffffffff00047882 */ /* 0x000fc60000000000 */
[----:B------:R-:W-:Y:S05]  /*cea0*/  BRA.DIV UR4, `(.L_x_2433) ;  /* 0x0000021a04647947 */ /* 0x000fea000b800000 */
.L_x_2708:
[----:B------:R-:W-:-:S03]  /*ceb0*/  UMOV UR4, 0xffffffff ;  /* 0xffffffff00047882 */ /* 0x000fc60000000000 */
[----:B------:R-:W-:Y:S05]  /*cec0*/  BRA.DIV UR4, `(.L_x_2434) ;  /* 0x0000021a04847947 */ /* 0x000fea000b800000 */
.L_x_2711:
[----:B------:R-:W-:-:S03]  /*ced0*/  UMOV UR4, 0xffffffff ;  /* 0xffffffff00047882 */ /* 0x000fc60000000000 */
[----:B------:R-:W-:Y:S05]  /*cee0*/  BRA.DIV UR4, `(.L_x_2435) ;  /* 0x0000021a04a47947 */ /* 0x000fea000b800000 */
.L_x_2714:
[----:B------:R-:W-:Y:S01]  /*cef0*/  UMOV UR4, 0xffffffff ;  /* 0xffffffff00047882 */ /* 0x000fe20000000000 */
[----:B------:R-:W-:Y:S02]  /*cf00*/  LOP3.LUT R61, R61, 0xfffffffe, RZ, 0xc0, !PT ;  /* 0xfffffffe3d3d7812 */ /* 0x000fe400078ec0ff */
[----:B------:R-:W-:Y:S05]  /*cf10*/  BRA.DIV UR4, `(.L_x_2436) ;  /* 0x0000021a04c07947 */ /* 0x000fea000b800000 */
.L_x_2717:
[----:B------:R-:W-:Y:S01]  /*cf20*/  UMOV UR4, 0xffffffff ;  /* 0xffffffff00047882 */ /* 0x000fe20000000000 */
[----:B------:R-:W-:Y:S02]  /*cf30*/  IMAD.IADD R61, R91, 0x1, -R61 ;  /* 0x000000015b3d7824 */ /* 0x000fe400078e0a3d */
[----:B------:R-:W-:Y:S05]  /*cf40*/  BRA.DIV UR4, `(.L_x_2437) ;  /* 0x0000021a04dc7947 */ /* 0x000fea000b800000 */
.L_x_2720:
[----:B------:R-:W-:Y:S01]  /*cf50*/  UMOV UR4, 0xffffffff ;  /* 0xffffffff00047882 */ /* 0x000fe20000000000 */
[----:B------:R-:W-:Y:S02]  /*cf60*/  SHF.L.U32 R99, R61, 0x1f, RZ ;  /* 0x0000001f3d637819 */ /* 0x000fe400000006ff */
[----:B------:R-:W-:Y:S05]  /*cf70*/  BRA.DIV UR4, `(.L_x_2438) ;  /* 0x0000021a04f87947 */ /* 0x000fea000b800000 */
.L_x_2723:
        /* <DEDUP_REMOVED lines=36> */
[----:B0-----:R-:W-:Y:S06]  /*d1c0*/  @!P4 BRA `(.L_x_2440) ;  /* 0x00000218008cc947 */ /* 0x001fec0003800000 */
.L_x_2724:
[----:B------:R-:W-:Y:S05]  /*d1d0*/  BSYNC B1 ;  /* 0x0000000000017941 */ /* 0x000fea0003800000 */
.L_x_2439:
[----:B------:R-:W-:Y:S01]  /*d1e0*/  BSSY B1, `(.L_x_2441) ;  /* 0x00000cb000017945 */ /* 0x000fe20003800000 */
[----:B------:R-:W-:Y:S02]  /*d1f0*/  PRMT R98, R12, 0x7610, R98 ;  /* 0x000076100c627816 */ /* 0x000fe40000000062 */
[----:B0-----:R-:W-:Y:S01]  /*d200*/  PRMT R99, R13, 0x7610, R99 ;  /* 0x000076100d637816 */ /* 0x001fe20000000063 */
[----:B------:R-:W-:Y:S06]  /*d210*/  @P0 BRA `(.L_x_2442) ;  /* 0x0000000c001c0947 */ /* 0x000fec0003800000 */
[----:B------:R-:W0:Y:S01]  /*d220*/  LDC R12, c[0x0][0x3d4] ;  /* 0x0000f500ff0c7b82 */ /* 0x000e220000000800 */
[----:B------:R-:W-:Y:S01]  /*d230*/  BSSY B2, `(.L_x_2443) ;  /* 0x0000034000027945 */ /* 0x000fe20003800000 */
[-C--:B0-----:R-:W-:Y:S02]  /*d240*/  ISETP.GE.AND P0, PT, R212, R12.reuse, PT ;  /* 0x0000000cd400720c */ /* 0x081fe40003f06270 */
[-C--:B------:R-:W-:Y:S02]  /*d250*/  ISETP.GE.AND P4, PT, R216, R12.reuse, PT ;  /* 0x0000000cd800720c */ /* 0x080fe40003f86270 */
[-C--:B------:R-:W-:Y:S02]  /*d260*/  ISETP.GE.AND P5, PT, R215, R12.reuse, PT ;  /* 0x0000000cd700720c */ /* 0x080fe40003fa6270 */
[----:B------:R-:W-:-:S07]  /*d270*/  ISETP.GE.AND P6, PT, R217, R12, PT ;  /* 0x0000000cd900720c */ /* 0x000fce0003fc6270 */
[----:B------:R-:W-:Y:S06]  /*d280*/  @P0 BRA `(.L_x_2444) ;  /* 0x0000000000b80947 */ /* 0x000fec0003800000 */
[----:B------:R-:W0:Y:S01]  /*d290*/  LDS.128 R12, [R85] ;  /* 0x00000000550c7984 */ /* 0x000e220000000c00 */
[--C-:B------:R-:W-:Y:S02]  /*d2a0*/  SHF.R.U64 R78, R78, 0x10, R79.reuse ;  /* 0x000000104e4e7819 */ /* 0x100fe4000000124f */
[----:B------:R-:W-:Y:S02]  /*d2b0*/  SHF.R.U32.HI R79, RZ, 0x10, R79 ;  /* 0x00000010ff4f7819 */ /* 0x000fe4000001164f */
[--C-:B------:R-:W-:Y:S02]  /*d2c0*/  SHF.R.U64 R80, R80, 0x10, R81.reuse ;  /* 0x0000001050507819 */ /* 0x100fe40000001251 */
[----:B------:R-:W-:Y:S02]  /*d2d0*/  SHF.R.U32.HI R81, RZ, 0x10, R81 ;  /* 0x00000010ff517819 */ /* 0x000fe40000011651 */
[----:B------:R-:W-:Y:S02]  /*d2e0*/  PRMT R140, R140, 0x5410, R79 ;  /* 0x000054108c8c7816 */ /* 0x000fe4000000004f */
[----:B------:R-:W-:-:S02]  /*d2f0*/  PRMT R138, R138, 0x5410, R81 ;  /* 0x000054108a8a7816 */ /* 0x000fc40000000051 */
[----:B------:R-:W-:Y:S01]  /*d300*/  PRMT R141, R139, 0x5410, R78 ;  /* 0x000054108b8d7816 */ /* 0x000fe2000000004e */
[C---:B------:R-:W-:Y:S01]  /*d310*/  IMAD.U32 R142, R140.reuse, 0x10000, RZ ;  /* 0x000100008c8e7824 */ /* 0x040fe200078e00ff */
[----:B------:R-:W-:Y:S01]  /*d320*/  LOP3.LUT R140, R140, 0xffff0000, RZ, 0xc0, !PT ;  /* 0xffff00008c8c7812 */ /* 0x000fe200078ec0ff */
[C---:B------:R-:W-:Y:S01]  /*d330*/  IMAD.U32 R139, R138.reuse, 0x10000, RZ ;  /* 0x000100008a8b7824 */ /* 0x040fe200078e00ff */
[----:B------:R-:W-:Y:S02]  /*d340*/  PRMT R137, R137, 0x5410, R80 ;  /* 0x0000541089897816 */ /* 0x000fe40000000050 */
        /* <DEDUP_REMOVED lines=9> */
[C---:B------:R-:W-:Y:S01]  /*d3e0*/  FFMA.FTZ R143, R78.reuse, R139, -R143 ;  /* 0x0000008b4e8f7223 */ /* 0x040fe2000001088f */
[----:B------:R-:W-:Y:S02]  /*d3f0*/  IMAD.U32 R15, R13, 0x10000, RZ ;  /* 0x000100000d0f7824 */ /* 0x000fe400078e00ff */
[----:B------:R-:W-:Y:S01]  /*d400*/  FFMA.FTZ R142, R78, R142, R79 ;  /* 0x0000008e4e8e7223 */ /* 0x000fe2000001004f */
[-C--:B------:R-:W-:Y:S01]  /*d410*/  FMUL.FTZ R139, R81, R138.reuse ;  /* 0x0000008a518b7220 */ /* 0x080fe20000410000 */
        /* <DEDUP_REMOVED lines=21> */
.L_x_2444:
[----:B------:R-:W-:Y:S05]  /*d570*/  BSYNC B2 ;  /* 0x0000000000027941 */ /* 0x000fea0003800000 */
.L_x_2443:
[----:B------:R-:W-:Y:S04]  /*d580*/  BSSY B2, `(.L_x_2445) ;  /* 0x0000030000027945 */ /* 0x000fe80003800000 */
[----:B------:R-:W-:Y:S05]  /*d590*/  @P4 BRA `(.L_x_2446) ;  /* 0x0000000000b84947 */ /* 0x000fea0003800000 */
[----:B0-----:R-:W0:Y:S01]  /*d5a0*/  LDS.128 R12, [R85+0x4000] ;  /* 0x00400000550c7984 */ /* 0x001e220000000c00 */
        /* <DEDUP_REMOVED lines=45> */
.L_x_2446:
[----:B------:R-:W-:Y:S05]  /*d880*/  BSYNC B2 ;  /* 0x0000000000027941 */ /* 0x000fea0003800000 */
.L_x_2445:
[----:B------:R-:W-:Y:S04]  /*d890*/  BSSY B2, `(.L_x_2447) ;  /* 0x0000030000027945 */ /* 0x000fe80003800000 */
[----:B------:R-:W-:Y:S05]  /*d8a0*/  @P5 BRA `(.L_x_2448) ;  /* 0x0000000000b85947 */ /* 0x000fea0003800000 */
[----:B01----:R-:W0:Y:S01]  /*d8b0*/  LDS.128 R12, [R85+0x8000] ;  /* 0x00800000550c7984 */ /* 0x003e220000000c00 */
        /* <DEDUP_REMOVED lines=45> */
.L_x_2448:
[----:B------:R-:W-:Y:S05]  /*db90*/  BSYNC B2 ;  /* 0x0000000000027941 */ /* 0x000fea0003800000 */
.L_x_2447:
[----:B------:R-:W-:Y:S05]  /*dba0*/  @P6 BRA `(.L_x_2442) ;  /* 0x0000000000b86947 */ /* 0x000fea0003800000 */
[----:B012---:R-:W0:Y:S01]  /*dbb0*/  LDS.128 R12, [R85+0xc000] ;  /* 0x00c00000550c7984 */ /* 0x007e220000000c00 */
        /* <DEDUP_REMOVED lines=45> */
.L_x_2442:
[----:B------:R-:W-:Y:S05]  /*de90*/  BSYNC B1 ;  /* 0x0000000000017941 */ /* 0x000fea0003800000 */
.L_x_2441:
[----:B------:R-:W-:Y:S04]  /*dea0*/  BSSY B1, `(.L_x_2449) ;  /* 0x00000c9000017945 */ /* 0x000fe80003800000 */
[----:B------:R-:W-:Y:S05]  /*deb0*/  @P1 BRA `(.L_x_2450) ;  /* 0x0000000c001c1947 */ /* 0x000fea0003800000 */
[----:B0123--:R-:W0:Y:S01]  /*dec0*/  LDC R12, c[0x0][0x3d4] ;  /* 0x0000f500ff0c7b82 */ /* 0x00fe220000000800 */
[----:B------:R-:W-:Y:S01]  /*ded0*/  BSSY B2, `(.L_x_2451) ;  /* 0x0000034000027945 */ /* 0x000fe20003800000 */
[-C--:B0-----:R-:W-:Y:S02]  /*dee0*/  ISETP.GE.AND P0, PT, R212, R12.reuse, PT ;  /* 0x0000000cd400720c */ /* 0x081fe40003f06270 */
[-C--:B------:R-:W-:Y:S02]  /*def0*/  ISETP.GE.AND P1, PT, R216, R12.reuse, PT ;  /* 0x0000000cd800720c */ /* 0x080fe40003f26270 */
[-C--:B------:R-:W-:Y:S02]  /*df00*/  ISETP.GE.AND P4, PT, R215, R12.reuse, PT ;  /* 0x0000000cd700720c */ /* 0x080fe40003f86270 */
[----:B------:R-:W-:-:S07]  /*df10*/  ISETP.GE.AND P5, PT, R217, R12, PT ;  /* 0x0000000cd900720c */ /* 0x000fce0003fa6270 */
[----:B------:R-:W-:Y:S06]  /*df20*/  @P0 BRA `(.L_x_2452) ;  /* 0x0000000000b80947 */ /* 0x000fec0003800000 */
[----:B------:R-:W0:Y:S01]  /*df30*/  LDS.128 R12, [R85+0x1000] ;  /* 0x00100000550c7984 */ /* 0x000e220000000c00 */
        /* <DEDUP_REMOVED lines=45> */
.L_x_2452:
[----:B------:R-:W-:Y:S05]  /*e210*/  BSYNC B2 ;  /* 0x0000000000027941 */ /* 0x000fea0003800000 */
.L_x_2451:
        /* <DEDUP_REMOVED lines=48> */
.L_x_2454:
[----:B------:R-:W-:Y:S05]  /*e520*/  BSYNC B2 ;  /* 0x0000000000027941 */ /* 0x000fea0003800000 */
.L_x_2453:
        /* <DEDUP_REMOVED lines=48> */
.L_x_2456:
[----:B------:R-:W-:Y:S05]  /*e830*/  BSYNC B2 ;  /* 0x0000000000027941 */ /* 0x000fea0003800000 */
.L_x_2455:
        /* <DEDUP_REMOVED lines=47> */
.L_x_2450:
[----:B------:R-:W-:Y:S05]  /*eb30*/  BSYNC B1 ;  /* 0x0000000000017941 */ /* 0x000fea0003800000 */
.L_x_2449:
[----:B------:R-:W-:Y:S04]  /*eb40*/  BSSY B1, `(.L_x_2457) ;  /* 0x00000c9000017945 */ /* 0x000fe80003800000 */
        /* <DEDUP_REMOVED lines=54> */
.L_x_2460:
[----:B------:R-:W-:Y:S05]  /*eeb0*/  BSYNC B2 ;  /* 0x0000000000027941 */ /* 0x000fea0003800000 */
.L_x_2459:
        /* <DEDUP_REMOVED lines=48> */
.L_x_2462:
[----:B------:R-:W-:Y:S05]  /*f1c0*/  BSYNC B2 ;  /* 0x0000000000027941 */ /* 0x000fea0003800000 */
.L_x_2461:
        /* <DEDUP_REMOVED lines=48> */
.L_x_2464:
[----:B------:R-:W-:Y:S05]  /*f4d0*/  BSYNC B2 ;  /* 0x0000000000027941 */ /* 0x000fea0003800000 */
.L_x_2463:
        /* <DEDUP_REMOVED lines=47> */
.L_x_2458:
[----:B------:R-:W-:Y:S05]  /*f7d0*/  BSYNC B1 ;  /* 0x0000000000017941 */ /* 0x000fea0003800000 */
.L_x_2457:
        /* <DEDUP_REMOVED lines=54> */
.L_x_2467:
[----:B------:R-:W-:Y:S05]  /*fb40*/  BSYNC B1 ;  /* 0x0000000000017941 */ /* 0x000fea0003800000 */
.L_x_2466:
        /* <DEDUP_REMOVED lines=48> */
.L_x_2469:
[----:B------:R-:W-:Y:S05]  /*fe50*/  BSYNC B1 ;  /* 0x0000000000017941 */ /* 0x000fea0003800000 */
.L_x_2468:
[----:B------:R-:W-:Y:S04]  /*fe60*/  BSSY B1, `(.L_x_2470) ;  /* 0x0000030000017945 */ /* 0x000fe80003800000 */
[----:B------:R-:W-:Y:S05]  /*fe70*/  @P2 BRA `(.L_x_2471) ;  /* 0x0000000000b82947 */ /* 0x000fea0003800000 */
[----:B01----:R-:W0:Y:S01]  /*fe80*/  LDS.128 R12, [R85+0xb000] ;  /* 0x00b00000550c7984 */ /* 0x003e220000000c00 */
[----:B------:R-:W-:Y:S02]  /*fe90*/  SHF.R.U64 R24, R6, 0x10, R7 ;  /* 0x0000001006187819 */ /* 0x000fe40000001207 */
[--C-:B------:R-:W-:Y:S02]  /*fea0*/  SHF.R.U64 R6, R20, 0x10, R21.reuse ;  /* 0x0000001014067819 */ /* 0x100fe40000001215 */
        /* <DEDUP_REMOVED lines=9> */
[----:B------:R-:W-:Y:S01]  /*ff40*/  PRMT R61, R61, 0x5410, R6 ;  /* 0x000054103d3d7816 */ /* 0x000fe20000000006 */
        /* <DEDUP_REMOVED lines=33> */
.L_x_2471:
[----:B------:R-:W-:Y:S05]  /*10160*/  BSYNC B1 ;  /* 0x0000000000017941 */ /* 0x000fea0003800000 */
.L_x_2470:
[----:B------:R-:W-:Y:S05]  /*10170*/  @P3 BRA `(.L_x_2465) ;  /* 0x0000005000643947 */ /* 0x000fea0003800000 */
[----:B012---:R-:W0:Y:S01]  /*10180*/  LDS.128 R12, [R85+0xf000] ;  /* 0x00f00000550c7984 */ /* 0x007e220000000c00 */
[----:B------:R-:W-:Y:S02]  /*10190*/  SHF.R.U64 R6, R4, 0x10, R5 ;  /* 0x0000001004067819 */ /* 0x000fe40000001205 */
[----:B------:R-:W-:Y:S02]  /*101a0*/  SHF.R.U32.HI R4, RZ, 0x10, R9 ;  /* 0x00000010ff047819 */ /* 0x000fe40000011609 */
[----:B------:R-:W-:Y:S02]  /*101b0*/  SHF.R.U32.HI R7, RZ, 0x10, R5 ;  /* 0x00000010ff077819 */ /* 0x000fe40000011605 */
[----:B------:R-:W-:Y:S02]  /*101c0*/  SHF.R.U64 R5, R8, 0x10, R9 ;  /* 0x0000001008057819 */ /* 0x000fe40000001209 */
[----:B------:R-:W-:Y:S02]  /*101d0*/  PRMT R11, R11, 0x5410, R4 ;  /* 0x000054100b0b7816 */ /* 0x000fe40000000004 */
[----:B------:R-:W-:-:S02]  /*101e0*/  PRMT R9, R0, 0x5410, R7 ;  /* 0x0000541000097816 */ /* 0x000fc40000000007 */
[----:B------:R-:W-:Y:S02]  /*101f0*/  PRMT R8, R3, 0x5410, R6 ;  /* 0x0000541003087816 */ /* 0x000fe40000000006 */
[----:B------:R-:W-:Y:S01]  /*10200*/  PRMT R20, R10, 0x5410, R5 ;  /* 0x000054100a147816 */ /* 0x000fe20000000005 */
[----:B------:R-:W-:Y:S01]  /*10210*/  IMAD.U32 R10, R9, 0x10000, RZ ;  /* 0x00010000090a7824 */ /* 0x000fe200078e00ff */
[----:B------:R-:W-:Y:S02]  /*10220*/  LOP3.LUT R21, R11, 0xffff0000, RZ, 0xc0, !PT ;  /* 0xffff00000b157812 */ /* 0x000fe400078ec0ff */
[----:B------:R-:W-:Y:S01]  /*10230*/  LOP3.LUT R9, R9, 0xffff0000, RZ, 0xc0, !PT ;  /* 0xffff000009097812 */ /* 0x000fe200078ec0ff */
[C---:B0-----:R-:W-:Y:S01]  /*10240*/  IMAD.U32 R5, R14.reuse, 0x10000, RZ ;  /* 0x000100000e057824 */ /* 0x041fe200078e00ff */
[----:B------:R-:W-:Y:S01]  /*10250*/  LOP3.LUT R6, R14, 0xffff0000, RZ, 0xc0, !PT ;  /* 0xffff00000e067812 */ /* 0x000fe200078ec0ff */
[C---:B------:R-:W-:Y:S01]  /*10260*/  IMAD.U32 R7, R15.reuse, 0x10000, RZ ;  /* 0x000100000f077824 */ /* 0x040fe200078e00ff */
[----:B------:R-:W-:Y:S01]  /*10270*/  LOP3.LUT R14, R15, 0xffff0000, RZ, 0xc0, !PT ;  /* 0xffff00000f0e7812 */ /* 0x000fe200078ec0ff */
[----:B------:R-:W-:Y:S01]  /*10280*/  IMAD.U32 R15, R11, 0x10000, RZ ;  /* 0x000100000b0f7824 */ /* 0x000fe200078e00ff */
[C---:B------:R-:W-:Y:S01]  /*10290*/  LOP3.LUT R3, R12.reuse, 0xffff0000, RZ, 0xc0, !PT ;  /* 0xffff00000c037812 */ /* 0x040fe200078ec0ff */
[----:B------:R-:W-:Y:S01]  /*102a0*/  IMAD.U32 R0, R12, 0x10000, RZ ;  /* 0x000100000c007824 */ /* 0x000fe200078e00ff */
[----:B------:R-:W-:Y:S01]  /*102b0*/  LOP3.LUT R12, R13, 0xffff0000, RZ, 0xc0, !PT ;  /* 0xffff00000d0c7812 */ /* 0x000fe200078ec0ff */
[C---:B------:R-:W-:Y:S01]  /*102c0*/  FMUL.FTZ R24, R6.reuse, R15 ;  /* 0x0000000f06187220 */ /* 0x040fe20000410000 */
[-C--:B------:R-:W-:Y:S01]  /*102d0*/  FMUL.FTZ R6, R6, R10.reuse ;  /* 0x0000000a06067220 */ /* 0x080fe20000410000 */
[C---:B------:R-:W-:Y:S01]  /*102e0*/  FMUL.FTZ R26, R14.reuse, R21 ;  /* 0x000000150e1a7220 */ /* 0x040fe20000410000 */
[----:B------:R-:W-:Y:S01]  /*102f0*/  FMUL.FTZ R14, R14, R9 ;  /* 0x000000090e0e7220 */ /* 0x000fe20000410000 */
[C---:B------:R-:W-:Y:S01]  /*10300*/  FFMA.FTZ R24, R5.reuse, R10, -R24 ;  /* 0x0000000a05187223 */ /* 0x040fe20000010818 */
[----:B------:R-:W-:Y:S01]  /*10310*/  FFMA.FTZ R15, R5, R15, R6 ;  /* 0x0000000f050f7223 */ /* 0x000fe20000010006 */
[C---:B------:R-:W-:Y:S01]  /*10320*/  FFMA.FTZ R26, R7.reuse, R9, -R26 ;  /* 0x00000009071a7223 */ /* 0x040fe2000001081a */
[C---:B------:R-:W-:Y:S01]  /*10330*/  IMAD.U32 R6, R20.reuse, 0x10000, RZ ;  /* 0x0001000014067824 */ /* 0x040fe200078e00ff */
[----:B------:R-:W-:Y:S01]  /*10340*/  LOP3.LUT R11, R20, 0xffff0000, RZ, 0xc0, !PT ;  /* 0xffff0000140b7812 */ /* 0x000fe200078ec0ff */
[C---:B------:R-:W-:Y:S01]  /*10350*/  IMAD.U32 R5, R8.reuse, 0x10000, RZ ;  /* 0x0001000008057824 */ /* 0x040fe200078e00ff */
[----:B------:R-:W-:Y:S01]  /*10360*/  LOP3.LUT R9, R8, 0xffff0000, RZ, 0xc0, !PT ;  /* 0xffff000008097812 */ /* 0x000fe200078ec0ff */
[----:B------:R-:W-:Y:S01]  /*10370*/  FFMA.FTZ R21, R7, R21, R14 ;  /* 0x0000001507157223 */ /* 0x000fe2000001000e */
[----:B------:R-:W-:-:S02]  /*10380*/  IMAD.U32 R4, R13, 0x10000, RZ ;  /* 0x000100000d047824 */ /* 0x000fc400078e00ff */
        /* <DEDUP_REMOVED lines=11> */
[----:B------:R-:W-:-:S05]  /*10440*/  F2FP.BF16.F32.PACK_AB R5, R12, R13 ;  /* 0x0000000d0c05723e */ /* 0x000fca00000010ff */
[----:B------:R0:W-:Y:S01]  /*10450*/  STS.128 [R85+0xf000], R4 ;  /* 0x00f0000455007388 */ /* 0x0001e20000000c00 */
[----:B------:R-:W-:Y:S05]  /*10460*/  BRA `(.L_x_2465) ;  /* 0x0000004c00a87947 */ /* 0x000fea0003800000 */
.L_x_2414:
[-C--:B------:R-:W-:Y:S01]  /*10470*/  ISETP.GE.AND P0, PT, R22, R29.reuse, PT ;  /* 0x0000001d1600720c */ /* 0x080fe20003f06270 */
[----:B------:R-:W-:Y:S01]  /*10480*/  BSSY B1, `(.L_x_2472) ;  /* 0x0000031000017945 */ /* 0x000fe20003800000 */
[-C--:B------:R-:W-:Y:S01]  /*10490*/  ISETP.GE.AND P1, PT, R218, R29.reuse, PT ;  /* 0x0000001dda00720c */ /* 0x080fe20003f26270 */
[----:B------:R-:W-:Y:S01]  /*104a0*/  IMAD.MOV.U32 R89, RZ, RZ, R25 ;  /* 0x000000ffff597224 */ /* 0x000fe200078e0019 */
[-C--:B------:R-:W-:Y:S01]  /*104b0*/  ISETP.GE.AND P2, PT, R220, R29.reuse, PT ;  /* 0x0000001ddc00720c */ /* 0x080fe20003f46270 */
[----:B------:R-:W-:Y:S01]  /*104c0*/  IMAD.MOV.U32 R9, RZ, RZ, R27 ;  /* 0x000000ffff097224 */ /* 0x000fe200078e001b */
[----:B------:R-:W-:Y:S01]  /*104d0*/  ISETP.GE.AND P3, PT, R84, R29, PT ;  /* 0x0000001d5400720c */ /* 0x000fe20003f66270 */
[----:B------:R-:W-:Y:S01]  /*104e0*/  IMAD.MOV.U32 R88, RZ, RZ, R60 ;  /* 0x000000ffff587224 */ /* 0x000fe200078e003c */
[----:B------:R-:W-:Y:S01]  /*104f0*/  CS2R R32, SRZ ;  /* 0x0000000000207805 */ /* 0x000fe2000001ff00 */
[----:B------:R-:W-:Y:S01]  /*10500*/  IMAD.MOV.U32 R8, RZ, RZ, R82 ;  /* 0x000000ffff087224 */ /* 0x000fe200078e0052 */
        /* <DEDUP_REMOVED lines=36> */
[----:B------:R0:W5:Y:S04]  /*10750*/  @!P6 LDG.E.128 R44, desc[UR60][R50.64+0x80] ;  /* 0x0000803c322ce981 */ /* 0x000168000c1e1d00 */
[----:B------:R0:W5:Y:S04]  /*10760*/  @!P5 LDG.E.128 R28, desc[UR60][R50.64] ;  /* 0x0000003c321cd981 */ /* 0x000168000c1e1d00 */
[----:B------:R0:W5:Y:S04]  /*10770*/  @!P5 LDG.E.128 R4, desc[UR60][R52.64] ;  /* 0x0000003c3404d981 */ /* 0x000168000c1e1d00 */
[----:B------:R0:W5:Y:S02]  /*10780*/  @!P6 LDG.E.128 R24, desc[UR60][R52.64+0x80] ;  /* 0x0000803c3418e981 */ /* 0x000164000c1e1d00 */
.L_x_2473:
[----:B------:R-:W-:Y:S05]  /*10790*/  BSYNC B1 ;  /* 0x0000000000017941 */ /* 0x000fea0003800000 */
.L_x_2472:
        /* <DEDUP_REMOVED lines=24> */
[----:B------:R-:W-:Y:S02]  /*10920*/  CS2R R38, SRZ ;  /* 0x0000000000267805 */ /* 0x000fe4000001ff00 */
[----:B------:R-:W-:Y:S01]  /*10930*/  LEA.HI.X R55, R0, UR7, R3, 0x1, P4 ;  /* 0x0000000700377c11 */ /* 0x000fe2000a0f0c03 */
[----:B------:R0:W5:Y:S04]  /*10940*/  @!P5 LDG.E.128 R40, desc[UR60][R52.64] ;  /* 0x0000003c3428d981 */ /* 0x000168000c1e1d00 */
[----:B------:R0:W5:Y:S04]  /*10950*/  @!P6 LDG.E.128 R48, desc[UR60][R52.64+0x80] ;  /* 0x0000803c3430e981 */ /* 0x000168000c1e1d00 */
[----:B------:R0:W5:Y:S04]  /*10960*/  @!P5 LDG.E.128 R32, desc[UR60][R54.64] ;  /* 0x0000003c3620d981 */ /* 0x000168000c1e1d00 */
[----:B------:R0:W5:Y:S02]  /*10970*/  @!P6 LDG.E.128 R36, desc[UR60][R54.64+0x80] ;  /* 0x0000803c3624e981 */ /* 0x000164000c1e1d00 */
.L_x_2475:
[----:B------:R-:W-:Y:S05]  /*10980*/  BSYNC B1 ;  /* 0x0000000000017941 */ /* 0x000fea0003800000 */
.L_x_2474:
[----:B------:R-:W-:Y:S01]  /*10990*/  IMAD.MOV.U32 R0, RZ, RZ, R6 ;  /* 0x000000ffff007224 */ /* 0x000fe200078e0006 */
[----:B------:R-:W1:Y:S01]  /*109a0*/  LDC R96, c[0x0][0x428] ;  /* 0x00010a00ff607b82 */ /* 0x000e620000000800 */
        /* <DEDUP_REMOVED lines=31> */
[----:B------:R-:W-:Y:S02]  /*10ba0*/  PRMT R146, R57, 0x7610, R146 ;  /* 0x0000761039927816 */ /* 0x000fe40000000092 */
[----:B0-----:R-:W-:Y:S02]  /*10bb0*/  CS2R R52, SRZ ;  /* 0x0000000000347805 */ /* 0x001fe4000001ff00 */
[----:B------:R-:W-:-:S02]  /*10bc0*/  PRMT R141, R0, 0x7610, R141 ;  /* 0x00007610008d7816 */ /* 0x000fc4000000008d */
[----:B------:R-:W-:Y:S02]  /*10bd0*/  CS2R R54, SRZ ;  /* 0x0000000000367805 */ /* 0x000fe4000001ff00 */
[----:B------:R-:W-:Y:S02]  /*10be0*/  PRMT R126, R3, 0x7610, R126 ;  /* 0x00007610037e7816 */ /* 0x000fe4000000007e */
[----:B------:R-:W-:Y:S02]  /*10bf0*/  CS2R R56, SRZ ;  /* 0x0000000000387805 */ /* 0x000fe4000001ff00 */
[----:B------:R-:W-:Y:S02]  /*10c00*/  PRMT R127, R20, 0x7610, R127 ;  /* 0x00007610147f7816 */ /* 0x000fe4000000007f */
        /* <DEDUP_REMOVED lines=29> */
[----:B------:R-:W-:Y:S02]  /*10de0*/  LEA.HI.X R52, R14, R11, R15, 0x6, P4 ;  /* 0x0000000b0e347211 */ /* 0x000fe400020f340f */
[----:B------:R-:W-:Y:S02]  /*10df0*/  CS2R R58, SRZ ;  /* 0x00000000003a7805 */ /* 0x000fe4000001ff00 */
[----:B------:R-:W-:Y:S02]  /*10e00*/  LEA.HI.X R91, R3, UR5, R20, 0x1, P5 ;  /* 0x00000005035b7c11 */ /* 0x000fe4000a8f0c14 */
        /* <DEDUP_REMOVED lines=10> */
.L_x_2477:
[----:B------:R-:W-:Y:S05]  /*10eb0*/  BSYNC B1 ;  /* 0x0000000000017941 */ /* 0x000fea0003800000 */
.L_x_2476:
        /* <DEDUP_REMOVED lines=23> */
[----:B------:R-:W-:Y:S02]  /*11030*/  ISETP.GE.AND P6, PT, R19, UR4, PT ;  /* 0x0000000413007c0c */ /* 0x000fe4000bfc6270 */
[----:B------:R-:W-:Y:S02]  /*11040*/  LEA.HI.X R11, R99, UR5, R12, 0x1, P4 ;  /* 0x00000005630b7c11 */ /* 0x000fe4000a0f0c0c */
[----:B------:R-:W-:-:S04]  /*11050*/  LEA R12, P4, R97, UR6, 0x1 ;  /* 0x00000006610c7c11 */ /* 0x000fc8000f8808ff */
[----:B------:R-:W-:Y:S01]  /*11060*/  LEA.HI.X R13, R97, UR7, R0, 0x1, P4 ;  /* 0x00000007610d7c11 */ /* 0x000fe2000a0f0c00 */
[----:B------:R1:W5:Y:S04]  /*11070*/  @!P5 LDG.E.128 R72, desc[UR60][R10.64] ;  /* 0x0000003c0a48d981 */ /* 0x000368000c1e1d00 */
[----:B------:R1:W5:Y:S04]  /*11080*/  @!P6 LDG.E.128 R76, desc[UR60][R10.64+0x80] ;  /* 0x0000803c0a4ce981 */ /* 0x000368000c1e1d00 */
[----:B------:R1:W5:Y:S04]  /*11090*/  @!P5 LDG.E.128 R64, desc[UR60][R12.64] ;  /* 0x0000003c0c40d981 */ /* 0x000368000c1e1d00 */
[----:B------:R1:W5:Y:S02]  /*110a0*/  @!P6 LDG.E.128 R68, desc[UR60][R12.64+0x80] ;  /* 0x0000803c0c44e981 */ /* 0x000364000c1e1d00 */
.L_x_2479:
[----:B------:R-:W-:Y:S05]  /*110b0*/  BSYNC B1 ;  /* 0x0000000000017941 */ /* 0x000fea0003800000 */
.L_x_2478:
[----:B0-----:R-:W2:Y:S01]  /*110c0*/  LDL R90, [R1+0x80] ;  /* 0x00008000015a7983 */ /* 0x001ea20000100800 */
[----:B------:R-:W-:Y:S01]  /*110d0*/  ISETP.NE.AND P4, PT, R96, 0x1, PT ;  /* 0x000000016000780c */ /* 0x000fe20003f85270 */
[----:B-1----:R-:W-:Y:S01]  /*110e0*/  IMAD.MOV.U32 R11, RZ, RZ, R37 ;  /* 0x000000ffff0b7224 */ /* 0x002fe200078e0025 */
        /* <DEDUP_REMOVED lines=20> */
[----:B-----5:R-:W-:Y:S01]  /*11230*/  IMAD.MOV.U32 R13, RZ, RZ, R52 ;  /* 0x000000ffff0d7224 */ /* 0x020fe200078e0034 */
        /* <DEDUP_REMOVED lines=12> */
[----:B------:R-:W-:-:S02]  /*11300*/  IMAD R3, R21, 0x20, R0 ;  /* 0x0000002015037824 */ /* 0x000fc400078e0200 */
[----:B------:R-:W-:Y:S01]  /*11310*/  IMAD.MOV.U32 R0, RZ, RZ, R53 ;  /* 0x000000ffff007224 */ /* 0x000fe200078e0035 */
[----:B------:R-:W-:Y:S01]  /*11320*/  PRMT R112, R13, 0x7610, R112 ;  /* 0x000076100d707816 */ /* 0x000fe20000000070 */
[----:B------:R-:W-:Y:S02]  /*11330*/  IMAD.MOV.U32 R12, RZ, RZ, R51 ;  /* 0x000000ffff0c7224 */ /* 0x000fe400078e0033 */
[----:B------:R-:W-:Y:S01]  /*11340*/  IMAD.MOV.U32 R13, RZ, RZ, R59 ;  /* 0x000000ffff0d7224 */ /* 0x000fe200078e003b */
[----:B------:R-:W-:Y:S01]  /*11350*/  PRMT R110, R0, 0x7610, R110 ;  /* 0x00007610006e7816 */ /* 0x000fe2000000006e */
[----:B0-----:R-:W-:Y:S01]  /*11360*/  @P4 IMAD.HI.U32 R0, R3, R10, RZ ;  /* 0x0000000a03004227 */ /* 0x001fe200078e00ff */
[----:B------:R-:W-:Y:S02]  /*11370*/  PRMT R125, R12, 0x7610, R125 ;  /* 0x000076100c7d7816 */ /* 0x000fe4000000007d */
[----:B------:R-:W-:Y:S01]  /*11380*/  PRMT R97, R13, 0x7610, R97 ;  /* 0x000076100d617816 */ /* 0x000fe20000000061 */
[----:B------:R-:W-:-:S02]  /*11390*/  IMAD.MOV.U32 R10, RZ, RZ, R57 ;  /* 0x000000ffff0a7224 */ /* 0x000fc400078e0039 */
        /* <DEDUP_REMOVED lines=18> */
[C---:B------:R-:W-:Y:S01]  /*114c0*/  IMAD.WIDE.U32 R12, R3.reuse, R14, R8 ;  /* 0x0000000e030c7225 */ /* 0x040fe200078e0008 */
[----:B------:R-:W-:Y:S01]  /*114d0*/  LEA R8, P4, R10, UR4, 0x1 ;  /* 0x000000040a087c11 */ /* 0x000fe2000f8808ff */
[----:B------:R-:W-:Y:S02]  /*114e0*/  UMOV UR4, 0xffffffff ;  /* 0xffffffff00047882 */ /* 0x000fe40000000000 */
[C---:B------:R-:W-:Y:S02]  /*114f0*/  IMAD R9, R3.reuse, R87, R86 ;  /* 0x0000005703097224 */ /* 0x040fe400078e0256 */
[----:B------:R-:W-:Y:S01]  /*11500*/  IMAD R3, R3, R15, R0 ;  /* 0x0000000f03037224 */ /* 0x000fe200078e0200 */
[----:B------:R-:W-:Y:S01]  /*11510*/  LEA R0, P5, R12, UR6, 0x1 ;  /* 0x000000060c007c11 */ /* 0x000fe2000f8a08ff */
[----:B------:R-:W-:-:S02]  /*11520*/  IMAD.MOV.U32 R20, RZ, RZ, R60 ;  /* 0x000000ffff147224 */ /* 0x000fc400078e003c */
[----:B------:R-:W-:Y:S02]  /*11530*/  IMAD.IADD R9, R11, 0x1, R9 ;  /* 0x000000010b097824 */ /* 0x000fe400078e0209 */
[----:B------:R-:W-:Y:S01]  /*11540*/  IMAD.IADD R3, R13, 0x1, R3 ;  /* 0x000000010d037824 */ /* 0x000fe200078e0203 */
[----:B------:R-:W-:Y:S01]  /*11550*/  PRMT R113, R20, 0x7610, R113 ;  /* 0x0000761014717816 */ /* 0x000fe20000000071 */
[----:B------:R-:W-:Y:S01]  /*11560*/  IMAD.MOV.U32 R20, RZ, RZ, R80 ;  /* 0x000000ffff147224 */ /* 0x000fe200078e0050 */
[----:B------:R-:W-:Y:S01]  /*11570*/  LEA.HI.X R9, R10, UR5, R9, 0x1, P4 ;  /* 0x000000050a097c11 */ /* 0x000fe2000a0f0c09 */
[----:B------:R-:W-:Y:S01]  /*11580*/  IMAD.MOV.U32 R14, RZ, RZ, R81 ;  /* 0x000000ffff0e7224 */ /* 0x000fe200078e0051 */
[----:B------:R-:W-:Y:S01]  /*11590*/  LEA.HI.X R3, R12, UR7, R3, 0x1, P5 ;  /* 0x000000070c037c11 */ /* 0x000fe2000a8f0c03 */
[----:B------:R-:W-:Y:S01]  /*115a0*/  IMAD.MOV.U32 R15, RZ, RZ, R82 ;  /* 0x000000ffff0f7224 */ /* 0x000fe200078e0052 */
[----:B------:R-:W-:Y:S02]  /*115b0*/  PRMT R108, R20, 0x7610, R108 ;  /* 0x00007610146c7816 */ /* 0x000fe4000000006c */
[----:B------:R-:W-:-:S02]  /*115c0*/  PRMT R107, R14, 0x7610, R107 ;  /* 0x000076100e6b7816 */ /* 0x000fc4000000006b */
[----:B------:R-:W-:Y:S02]  /*115d0*/  PRMT R106, R15, 0x7610, R106 ;  /* 0x000076100f6a7816 */ /* 0x000fe4000000006a */
[----:B--2---:R-:W-:Y:S01]  /*115e0*/  LEA.HI R10, R90, R90, RZ, 0x1 ;  /* 0x0000005a5a0a7211 */ /* 0x004fe200078f08ff */
[----:B------:R-:W-:Y:S06]  /*115f0*/  BRA.DIV UR4, `(.L_x_2480) ;  /* 0x000001d604947947 */ /* 0x000fec000b800000 */
.L_x_2727:
[----:B------:R-:W-:-:S03]  /*11600*/  UMOV UR4, 0xffffffff ;  /* 0xffffffff00047882 */ /* 0x000fc60000000000 */
[----:B------:R-:W-:Y:S05]  /*11610*/  BRA.DIV UR4, `(.L_x_2481) ;  /* 0x000001d604b47947 */ /* 0x000fea000b800000 */
.L_x_2730:
[----:B------:R-:W-:-:S03]  /*11620*/  UMOV UR4, 0xffffffff ;  /* 0xffffffff00047882 */ /* 0x000fc60000000000 */
[----:B------:R-:W-:Y:S05]  /*11630*/  BRA.DIV UR4, `(.L_x_2482) ;  /* 0x000001d604d47947 */ /* 0x000fea000b800000 */
.L_x_2733:
[----:B------:R-:W-:-:S03]  /*11640*/  UMOV UR4, 0xffffffff ;  /* 0xffffffff00047882 */ /* 0x000fc60000000000 */
[----:B------:R-:W-:Y:S05]  /*11650*/  BRA.DIV UR4, `(.L_x_2483) ;  /* 0x000001d604f47947 */ /* 0x000fea000b800000 */
.L_x_2736:
[----:B------:R-:W-:-:S03]  /*11660*/  UMOV UR4, 0xffffffff ;  /* 0xffffffff00047882 */ /* 0x000fc60000000000 */
[----:B------:R-:W-:Y:S05]  /*11670*/  BRA.DIV UR4, `(.L_x_2484) ;  /* 0x000001da04147947 */ /* 0x000fea000b800000 */
.L_x_2739:
[----:B------:R-:W-:-:S03]  /*11680*/  UMOV UR4, 0xffffffff ;  /* 0xffffffff00047882 */ /* 0x000fc60000000000 */
[----:B------:R-:W-:Y:S05]  /*11690*/  BRA.DIV UR4, `(.L_x_2485) ;  /* 0x000001da04347947 */ /* 0x000fea000b800000 */
.L_x_2742:
[----:B------:R-:W-:-:S03]  /*116a0*/  UMOV UR4, 0xffffffff ;  /* 0xffffffff00047882 */ /* 0x000fc60000000000 */
[----:B------:R-:W-:Y:S05]  /*116b0*/  BRA.DIV UR4, `(.L_x_2486) ;  /* 0x000001da04547947 */ /* 0x000fea000b800000 */
.L_x_2745:
[----:B------:R-:W-:-:S03]  /*116c0*/  UMOV UR4, 0xffffffff ;  /* 0xffffffff00047882 */ /* 0x000fc60000000000 */
[----:B------:R-:W-:Y:S05]  /*116d0*/  BRA.DIV UR4, `(.L_x_2487) ;  /* 0x000001da04747947 */ /* 0x000fea000b800000 */
.L_x_2748:
[----:B------:R-:W-:-:S03]  /*116e0*/  UMOV UR4, 0xffffffff ;  /* 0xffffffff00047882 */ /* 0x000fc60000000000 */
[----:B------:R-:W-:Y:S05]  /*116f0*/  BRA.DIV UR4, `(.L_x_2488) ;  /* 0x000001da04947947 */ /* 0x000fea000b800000 */
.L_x_2751:
[----:B------:R-:W-:-:S03]  /*11700*/  UMOV UR4, 0xffffffff ;  /* 0xffffffff00047882 */ /* 0x000fc60000000000 */
[----:B------:R-:W-:Y:S05]  /*11710*/  BRA.DIV UR4, `(.L_x_2489) ;  /* 0x000001da04b47947 */ /* 0x000fea000b800000 */
.L_x_2754:
[----:B------:R-:W-:-:S03]  /*11720*/  UMOV UR4, 0xffffffff ;  /* 0xffffffff00047882 */ /* 0x000fc60000000000 */
[----:B------:R-:W-:Y:S05]  /*11730*/  BRA.DIV UR4, `(.L_x_2490) ;  /* 0x000001da04d47947 */ /* 0x000fea000b800000 */
.L_x_2757:
[----:B------:R-:W-:-:S03]  /*11740*/  UMOV UR4, 0xffffffff ;  /* 0xffffffff00047882 */ /* 0x000fc60000000000 */
[----:B------:R-:W-:Y:S05]  /*11750*/  BRA.DIV UR4, `(.L_x_2491) ;  /* 0x000001da04f47947 */ /* 0x000fea000b800000 */
.L_x_2760:
[----:B------:R-:W-:-:S03]  /*11760*/  UMOV UR4, 0xffffffff ;  /* 0xffffffff00047882 */ /* 0x000fc60000000000 */
[----:B------:R-:W-:Y:S05]  /*11770*/  BRA.DIV UR4, `(.L_x_2492) ;  /* 0x000001de04147947 */ /* 0x000fea000b800000 */
.L_x_2763:
[----:B------:R-:W-:Y:S01]  /*11780*/  UMOV UR4, 0xffffffff ;  /* 0xffffffff00047882 */ /* 0x000fe20000000000 */
[----:B------:R-:W-:Y:S02]  /*11790*/  LOP3.LUT R10, R10, 0xfffffffe, RZ, 0xc0, !PT ;  /* 0xfffffffe0a0a7812 */ /* 0x000fe400078ec0ff */
[----:B------:R-:W-:Y:S05]  /*117a0*/  BRA.DIV UR4, `(.L_x_2493) ;  /* 0x000001de04307947 */ /* 0x000fea000b800000 */
.L_x_2766:
[----:B------:R-:W-:Y:S01]  /*117b0*/  UMOV UR4, 0xffffffff ;  /* 0xffffffff00047882 */ /* 0x000fe20000000000 */
[----:B------:R-:W-:Y:S02]  /*117c0*/  IMAD.IADD R9, R90, 0x1, -R10 ;  /* 0x000000015a097824 */ /* 0x000fe400078e0a0a */
[----:B------:R-:W-:Y:S05]  /*117d0*/  BRA.DIV UR4, `(.L_x_2494) ;  /* 0x000001de044c7947 */ /* 0x000fea000b800000 */
.L_x_2769:
[----:B------:R-:W-:Y:S01]  /*117e0*/  UMOV UR4, 0xffffffff ;  /* 0xffffffff00047882 */ /* 0x000fe20000000000 */
[----:B------:R-:W-:Y:S01]  /*117f0*/  SHF.L.U32 R9, R9, 0x1f, RZ ;  /* 0x0000001f09097819 */ /* 0x000fe200000006ff */
[----:B------:R-:W-:Y:S01]  /*11800*/  IMAD.MOV.U32 R3, RZ, RZ, R83 ;  /* 0x000000ffff037224 */ /* 0x000fe200078e0053 */
[----:B------:R-:W-:Y:S06]  /*11810*/  BRA.DIV UR4, `(.L_x_2495) ;  /* 0x000001de04647947 */ /* 0x000fec000b800000 */
.L_x_2772:
[----:B------:R-:W0:Y:S01]  /*11820*/  SYNCS.PHASECHK.TRANS64.TRYWAIT P4, [R16+URZ+0x38800], R9 ;  /* 0x03880009100075a7 */ /* 0x000e22000808017f */
[----:B------:R-:W-:Y:S01]  /*11830*/  PRMT R117, R3, 0x7610, R117 ;  /* 0x0000761003757816 */ /* 0x000fe20000000075 */
[----:B------:R-:W-:Y:S01]  /*11840*/  IMAD.MOV.U32 R3, RZ, RZ, R65 ;  /* 0x000000ffff037224 */ /* 0x000fe200078e0041 */
[----:B------:R-:W-:Y:S01]  /*11850*/  BSSY B1, `(.L_x_2496) ;  /* 0x0000022000017945 */ /* 0x000fe20003800000 */
        /* <DEDUP_REMOVED lines=33> */
.L_x_2773:
[----:B------:R-:W-:Y:S05]  /*11a70*/  BSYNC B1 ;  /* 0x0000000000017941 */ /* 0x000fea0003800000 */
.L_x_2496:
[----:B------:R-:W-:Y:S01]  /*11a80*/  BSSY B1, `(.L_x_2498) ;  /* 0x00000da000017945 */ /* 0x000fe20003800000 */
[----:B------:R-:W-:Y:S02]  /*11a90*/  PRMT R93, R8, 0x7610, R93 ;  /* 0x00007610085d7816 */ /* 0x000fe4000000005d */
[----:B------:R-:W-:Y:S01]  /*11aa0*/  SHF.R.S32.HI R20, RZ, 0x3, R3 ;  /* 0x00000003ff147819 */ /* 0x000fe20000011403 */
[----:B------:R-:W-:Y:S06]  /*11ab0*/  @P0 BRA `(.L_x_2499) ;  /* 0x0000000c00580947 */ /* 0x000fec0003800000 */
[----:B------:R-:W1:Y:S01]  /*11ac0*/  LDC R142, c[0x0][0x3d4] ;  /* 0x0000f500ff8e7b82 */ /* 0x000e620000000800 */
[----:B------:R-:W-:Y:S01]  /*11ad0*/  BSSY B2, `(.L_x_2500) ;  /* 0x000006b000027945 */ /* 0x000fe20003800000 */
[-C--:B-1----:R-:W-:Y:S02]  /*11ae0*/  ISETP.GE.AND P0, PT, R17, R142.reuse, PT ;  /* 0x0000008e1100720c */ /* 0x082fe40003f06270 */
[----:B------:R-:W-:-:S11]  /*11af0*/  ISETP.GE.AND P4, PT, R19, R142, PT ;  /* 0x0000008e1300720c */ /* 0x000fd60003f86270 */
[----:B------:R-:W-:Y:S05]  /*11b00*/  @P0 BRA `(.L_x_2501) ;  /* 0x00000004009c0947 */ /* 0x000fea0003800000 */
[----:B------:R-:W-:Y:S02]  /*11b10*/  LEA.HI R8, R142, R21, RZ, 0x1d ;  /* 0x000000158e087211 */ /* 0x000fe400078fe8ff */
[----:B------:R-:W-:Y:S02]  /*11b20*/  SHF.R.U64 R152, R28, 0x10, R29 ;  /* 0x000000101c987819 */ /* 0x000fe4000000121d */
[----:B------:R-:W-:Y:S01]  /*11b30*/  SHF.R.S32.HI R11, RZ, 0x1f, R8 ;  /* 0x0000001fff0b7819 */ /* 0x000fe20000011408 */
[----:B0-----:R-:W-:Y:S01]  /*11b40*/  IMAD.SHL.U32 R9, R8, 0x8, RZ ;  /* 0x0000000808097824 */ /* 0x001fe200078e00ff */
[----:B------:R-:W-:Y:S02]  /*11b50*/  SHF.R.U64 R28, R4, 0x10, R5 ;  /* 0x00000010041c7819 */ /* 0x000fe40000001205 */
[----:B------:R-:W-:Y:S02]  /*11b60*/  LEA.HI R11, R11, R8, RZ, 0x3 ;  /* 0x000000080b0b7211 */ /* 0x000fe400078f18ff */
[----:B------:R-:W-:-:S02]  /*11b70*/  LOP3.LUT R9, R9, 0x38, RZ, 0xc0, !PT ;  /* 0x0000003809097812 */ /* 0x000fc400078ec0ff */
[--C-:B------:R-:W-:Y:S01]  /*11b80*/  SHF.R.U64 R151, R30, 0x10, R31.reuse ;  /* 0x000000101e977819 */ /* 0x100fe2000000121f */
[----:B------:R-:W-:Y:S01]  /*11b90*/  IMAD.SHL.U32 R11, R11, 0x400, RZ ;  /* 0x000004000b0b7824 */ /* 0x000fe200078e00ff */
[----:B------:R-:W-:Y:S02]  /*11ba0*/  LOP3.LUT R8, R9, 0x1c0, R234, 0xf8, !PT ;  /* 0x000001c009087812 */ /* 0x000fe400078ef8ea */
[----:B------:R-:W-:Y:S02]  /*11bb0*/  SHF.R.U32.HI R30, RZ, 0x10, R31 ;  /* 0x00000010ff1e7819 */ /* 0x000fe4000001161f */
[----:B------:R-:W-:Y:S02]  /*11bc0*/  LOP3.LUT R8, R8, R235, RZ, 0x3c, !PT ;  /* 0x000000eb08087212 */ /* 0x000fe400078e3cff */
[----:B------:R-:W-:Y:S02]  /*11bd0*/  LOP3.LUT R11, R11, 0x7fffe000, RZ, 0xc0, !PT ;  /* 0x7fffe0000b0b7812 */ /* 0x000fe400078ec0ff */
[----:B------:R-:W-:-:S02]  /*11be0*/  PRMT R147, R147, 0x5410, R28 ;  /* 0x0000541093937816 */ /* 0x000fc4000000001c */
[----:B------:R-:W-:Y:S02]  /*11bf0*/  IADD3 R143, R8, R11, R236 ;  /* 0x0000000b088f7210 */ /* 0x000fe40007ffe0ec */
[----:B------:R-:W0:Y:S01]  /*11c00*/  LDS.128 R8, [R85] ;  /* 0x0000000055087984 */ /* 0x000e220000000c00 */
[----:B------:R-:W-:Y:S01]  /*11c10*/  SHF.R.U32.HI R153, RZ, 0x10, R29 ;  /* 0x00000010ff997819 */ /* 0x000fe2000001161d */
[----:B------:R-:W-:Y:S01]  /*11c20*/  IMAD.U32 R155, R147, 0x10000, RZ ;  /* 0x00010000939b7824 */ /* 0x000fe200078e00ff */
[----:B------:R-:W-:Y:S01]  /*11c30*/  SHF.R.U32.HI R29, RZ, 0x10, R5 ;  /* 0x00000010ff1d7819 */ /* 0x000fe20000011605 */
[----:B------:R-:W-:Y:S01]  /*11c40*/  IMAD R143, R143, 0x2, R16 ;  /* 0x000000028f8f7824 */ /* 0x000fe200078e0210 */
[--C-:B------:R-:W-:Y:S02]  /*11c50*/  SHF.R.U64 R6, R6, 0x10, R7.reuse ;  /* 0x0000001006067819 */ /* 0x100fe40000001207 */
[----:B------:R-:W-:Y:S02]  /*11c60*/  SHF.R.U32.HI R7, RZ, 0x10, R7 ;  /* 0x00000010ff077819 */ /* 0x000fe40000011607 */
[----:B------:R-:W1:Y:S01]  /*11c70*/  LDS.128 R12, [R143+0x14400] ;  /* 0x014400008f0c7984 */ /* 0x000e620000000c00 */
[----:B------:R-:W-:-:S02]  /*11c80*/  PRMT R5, R95, 0x5432, R152 ;  /* 0x000054325f057816 */ /* 0x000fc40000000098 */
[----:B------:R-:W-:Y:S02]  /*11c90*/  PRMT R149, R149, 0x5410, R30 ;  /* 0x0000541095957816 */ /* 0x000fe4000000001e */
[----:B------:R-:W-:Y:S01]  /*11ca0*/  PRMT R146, R146, 0x5410, R29 ;  /* 0x0000541092927816 */ /* 0x000fe2000000001d */
[----:B------:R-:W-:Y:S01]  /*11cb0*/  IMAD.U32 R154, R5, 0x10000, RZ ;  /* 0x00010000059a7824 */ /* 0x000fe200078e00ff */
[----:B------:R-:W-:Y:S02]  /*11cc0*/  PRMT R145, R145, 0x5410, R6 ;  /* 0x0000541091917816 */ /* 0x000fe40000000006 */
[----:B------:R-:W-:Y:S01]  /*11cd0*/  PRMT R144, R144, 0x5410, R7 ;  /* 0x0000541090907816 */ /* 0x000fe20000000007 */
[----:B------:R-:W-:Y:S01]  /*11ce0*/  IMAD.U32 R156, R146, 0x10000, RZ ;  /* 0x00010000929c7824 */ /* 0x000fe200078e00ff */
[----:B------:R-:W-:Y:S02]  /*11cf0*/  PRMT R4, R94, 0x5432, R153 ;  /* 0x000054325e047816 */ /* 0x000fe40000000099 */
[----:B------:R-:W-:-:S02]  /*11d00*/  LOP3.LUT R5, R5, 0xffff0000, RZ, 0xc0, !PT ;  /* 0xffff000005057812 */ /* 0x000fc400078ec0ff */
[----:B------:R-:W-:Y:S02]  /*11d10*/  PRMT R150, R150, 0x5410, R151 ;  /* 0x0000541096967816 */ /* 0x000fe40000000097 */
[----:B------:R-:W-:Y:S01]  /*11d20*/  LOP3.LUT R146, R146, 0xffff0000, RZ, 0xc0, !PT ;  /* 0xffff000092927812 */ /* 0x000fe200078ec0ff */
[----:B0-----:R-:W-:Y:S01]  /*11d30*/  IMAD.U32 R29, R8, 0x10000, RZ ;  /* 0x00010000081d7824 */ /* 0x001fe200078e00ff */
[C---:B------:R-:W-:Y:S01]  /*11d40*/  LOP3.LUT R6, R10.reuse, 0xffff0000, RZ, 0xc0, !PT ;  /* 0xffff00000a067812 */ /* 0x040fe200078ec0ff */
[----:B------:R-:W-:Y:S01]  /*11d50*/  IMAD.U32 R7, R10, 0x10000, RZ ;  /* 0x000100000a077824 */ /* 0x000fe200078e00ff */
[C---:B------:R-:W-:Y:S01]  /*11d60*/  LOP3.LUT R10, R11.reuse, 0xffff0000, RZ, 0xc0, !PT ;  /* 0xffff00000b0a7812 */ /* 0x040fe200078ec0ff */
[----:B------:R-:W-:Y:S01]  /*11d70*/  IMAD.U32 R31, R11, 0x10000, RZ ;  /* 0x000100000b1f7824 */ /* 0x000fe200078e00ff */
        /* <DEDUP_REMOVED lines=8> */
[C---:B------:R-:W-:Y:S01]  /*11e00*/  IMAD.U32 R153, R15.reuse, 0x10000, RZ ;  /* 0x000100000f997824 */ /* 0x040fe200078e00ff */
[----:B------:R-:W-:Y:S01]  /*11e10*/  LOP3.LUT R14, R15, 0xffff0000, RZ, 0xc0, !PT ;  /* 0xffff00000f0e7812 */ /* 0x000fe200078ec0ff */
[-C--:B------:R-:W-:Y:S01]  /*11e20*/  FMUL.FTZ R160, R30, R154.reuse ;  /* 0x0000009a1ea07220 */ /* 0x080fe20000410000 */
[----:B------:R-:W-:Y:S01]  /*11e30*/  FFMA.FTZ R15, R29, R154, -R158 ;  /* 0x0000009a1d0f7223 */ /* 0x000fe2000001089e */
[----:B------:R-:W-:-:S02]  /*11e40*/  IMAD.U32 R158, R144, 0x10000, RZ ;  /* 0x00010000909e7824 */ /* 0x000fc400078e00ff */
[----:B------:R-:W-:Y:S01]  /*11e50*/  FMUL.FTZ R157, R28, R5 ;  /* 0x000000051c9d7220 */ /* 0x000fe20000410000 */
[----:B------:R-:W-:Y:S02]  /*11e60*/  IMAD.U32 R154, R149, 0x10000, RZ ;  /* 0x00010000959a7824 */ /* 0x000fe400078e00ff */
[----:B------:R-:W-:Y:S01]  /*11e70*/  FFMA.FTZ R29, R29, R155, R160 ;  /* 0x0000009b1d1d7223 */ /* 0x000fe200000100a0 */
[----:B------:R-:W-:Y:S02]  /*11e80*/  IMAD.U32 R152, R13, 0x10000, RZ ;  /* 0x000100000d987824 */ /* 0x000fe400078e00ff */
[----:B------:R-:W-:Y:S01]  /*11e90*/  FMUL.FTZ R160, R153, R158 ;  /* 0x0000009e99a07220 */ /* 0x000fe20000410000 */
[----:B------:R-:W-:Y:S01]  /*11ea0*/  IMAD.U32 R30, R4, 0x10000, RZ ;  /* 0x00010000041e7824 */ /* 0x000fe200078e00ff */
[----:B------:R-:W-:Y:S01]  /*11eb0*/  LOP3.LUT R155, R147, 0xffff0000, RZ, 0xc0, !PT ;  /* 0xffff0000939b7812 */ /* 0x000fe200078ec0ff */
[----:B------:R-:W-:Y:S01]  /*11ec0*/  FMUL.FTZ R153, R153, R154 ;  /* 0x0000009a99997220 */ /* 0x000fe20000410000 */
[C---:B------:R-:W-:Y:S01]  /*11ed0*/  FMUL.FTZ R162, R152.reuse, R156 ;  /* 0x0000009c98a27220 */ /* 0x040fe20000410000 */
[----:B------:R-:W-:Y:S01]  /*11ee0*/  FMUL.FTZ R152, R152, R30 ;  /* 0x0000001e98987220 */ /* 0x000fe20000410000 */
[C---:B------:R-:W-:Y:S01]  /*11ef0*/  FFMA.FTZ R147, R31.reuse, R154, -R160 ;  /* 0x0000009a1f937223 */ /* 0x040fe200000108a0 */
[----:B------:R-:W-:Y:S01]  /*11f00*/  FFMA.FTZ R31, R31, R158, R153 ;  /* 0x0000009e1f1f7223 */ /* 0x000fe20000010099 */
[----:B------:R-:W-:Y:S01]  /*11f10*/  FMUL.FTZ R153, R28, R155 ;  /* 0x0000009b1c997220 */ /* 0x000fe20000410000 */
[----:B------:R-:W-:Y:S01]  /*11f20*/  FFMA.FTZ R30, R151, R30, -R162 ;  /* 0x0000001e971e7223 */ /* 0x000fe200000108a2 */
[----:B------:R-:W-:-:S02]  /*11f30*/  IMAD.U32 R28, R145, 0x10000, RZ ;  /* 0x00010000911c7824 */ /* 0x000fc400078e00ff */
[----:B------:R-:W-:Y:S01]  /*11f40*/  FFMA.FTZ R151, R151, R156, R152 ;  /* 0x0000009c97977223 */ /* 0x000fe20000010098 */
[----:B------:R-:W-:Y:S01]  /*11f50*/  LOP3.LUT R152, R4, 0xffff0000, RZ, 0xc0, !PT ;  /* 0xffff000004987812 */ /* 0x000fe200078ec0ff */
[----:B------:R-:W-:Y:S01]  /*11f60*/  FFMA.FTZ R4, R8, R5, -R153 ;  /* 0x0000000508047223 */ /* 0x000fe20000010899 */
[----:B------:R-:W-:Y:S01]  /*11f70*/  LOP3.LUT R13, R13, 0xffff0000, RZ, 0xc0, !PT ;  /* 0xffff00000d0d7812 */ /* 0x000fe200078ec0ff */
[----:B------:R-:W-:Y:S02]  /*11f80*/  IMAD.U32 R5, R150, 0x10000, RZ ;  /* 0x0001000096057824 */ /* 0x000fe400078e00ff */
[----:B------:R-:W-:Y:S01]  /*11f90*/  FMUL.FTZ R156, R12, R28 ;  /* 0x0000001c0c9c7220 */ /* 0x000fe20000410000 */
[----:B------:R-:W-:Y:S01]  /*11fa0*/  LOP3.LUT R145, R145, 0xffff0000, RZ, 0xc0, !PT ;  /* 0xffff000091917812 */ /* 0x000fe200078ec0ff */
[----:B------:R-:W-:Y:S01]  /*11fb0*/  FFMA.FTZ R8, R8, R155, R157 ;  /* 0x0000009b08087223 */ /* 0x000fe2000001009d */
[-C--:B------:R-:W-:Y:S01]  /*11fc0*/  FMUL.FTZ R12, R12, R5.reuse ;  /* 0x000000050c0c7220 */ /* 0x080fe20000410000 */
[----:B------:R-:W-:Y:S01]  /*11fd0*/  FFMA.FTZ R156, R7, R5, -R156 ;  /* 0x00000005079c7223 */ /* 0x000fe2000001089c */
[C---:B------:R-:W-:Y:S01]  /*11fe0*/  FMUL.FTZ R154, R13.reuse, R146 ;  /* 0x000000920d9a7220 */ /* 0x040fe20000410000 */
[----:B------:R-:W-:Y:S01]  /*11ff0*/  FMUL.FTZ R153, R13, R152 ;  /* 0x000000980d997220 */ /* 0x000fe20000410000 */
[----:B------:R-:W-:Y:S01]  /*12000*/  LOP3.LUT R5, R144, 0xffff0000, RZ, 0xc0, !PT ;  /* 0xffff000090057812 */ /* 0x000fe200078ec0ff */
[----:B------:R-:W-:Y:S01]  /*12010*/  FFMA.FTZ R12, R7, R28, R12 ;  /* 0x0000001c070c7223 */ /* 0x000fe2000001000c */
[----:B------:R-:W-:Y:S01]  /*12020*/  LOP3.LUT R150, R150, 0xffff0000, RZ, 0xc0, !PT ;  /* 0xffff000096967812 */ /* 0x000fe200078ec0ff */
[----:B------:R-:W-:Y:S01]  /*12030*/  FFMA.FTZ R13, R9, R152, -R154 ;  /* 0x00000098090d7223 */ /* 0x000fe2000001089a */
[----:B------:R-:W-:Y:S01]  /*12040*/  LOP3.LUT R149, R149, 0xffff0000, RZ, 0xc0, !PT ;  /* 0xffff000095957812 */ /* 0x000fe200078ec0ff */
[----:B------:R-:W-:Y:S01]  /*12050*/  FFMA.FTZ R146, R9, R146, R153 ;  /* 0x0000009209927223 */ /* 0x000fe20000010099 */
[C---:B------:R-:W-:Y:S01]  /*12060*/  FMUL.FTZ R7, R11.reuse, R145 ;  /* 0x000000910b077220 */ /* 0x040fe20000410000 */
[C---:B------:R-:W-:Y:S01]  /*12070*/  FMUL.FTZ R9, R14.reuse, R5 ;  /* 0x000000050e097220 */ /* 0x040fe20000410000 */
[-C--:B------:R-:W-:Y:S01]  /*12080*/  FMUL.FTZ R28, R11, R150.reuse ;  /* 0x000000960b1c7220 */ /* 0x080fe20000410000 */
[-C--:B------:R-:W-:Y:S01]  /*12090*/  FMUL.FTZ R144, R14, R149.reuse ;  /* 0x000000950e907220 */ /* 0x080fe20000410000 */
        /* <DEDUP_REMOVED lines=14> */
.L_x_2501:
[----:B------:R-:W-:Y:S05]  /*12180*/  BSYNC B2 ;  /* 0x0000000000027941 */ /* 0x000fea0003800000 */
.L_x_2500:
[----:B------:R-:W-:Y:S05]  /*12190*/  @P4 BRA `(.L_x_2499) ;  /* 0x0000000400a04947 */ /* 0x000fea0003800000 */
[----:B-1----:R-:W2:Y:S01]  /*121a0*/  LDL R85, [R1+0x88] ;  /* 0x0000880001557983 */ /* 0x002ea20000100800 */
[----:B------:R-:W-:Y:S02]  /*121b0*/  LEA.HI R142, R142, R20, RZ, 0x1d ;  /* 0x000000148e8e7211 */ /* 0x000fe400078fe8ff */
[----:B------:R-:W-:Y:S02]  /*121c0*/  SHF.R.U64 R15, R24, 0x10, R25 ;  /* 0x00000010180f7819 */ /* 0x000fe40000001219 */
[----:B------:R-:W-:Y:S01]  /*121d0*/  SHF.R.S32.HI R7, RZ, 0x1f, R142 ;  /* 0x0000001fff077819 */ /* 0x000fe2000001148e */
[----:B------:R-:W-:Y:S01]  /*121e0*/  IMAD.SHL.U32 R4, R142, 0x8, RZ ;  /* 0x000000088e047824 */ /* 0x000fe200078e00ff */
[----:B------:R-:W-:Y:S02]  /*121f0*/  SHF.R.U64 R31, R44, 0x10, R45 ;  /* 0x000000102c1f7819 */ /* 0x000fe4000000122d */
[----:B------:R-:W-:Y:S02]  /*12200*/  LEA.HI R7, R7, R142, RZ, 0x3 ;  /* 0x0000008e07077211 */ /* 0x000fe400078f18ff */
[----:B------:R-:W-:-:S02]  /*12210*/  LOP3.LUT R5, R4, 0x38, RZ, 0xc0, !PT ;  /* 0x0000003804057812 */ /* 0x000fc400078ec0ff */
[----:B------:R-:W-:Y:S01]  /*12220*/  SHF.R.U64 R29, R46, 0x10, R47 ;  /* 0x000000102e1d7819 */ /* 0x000fe2000000122f */
[----:B------:R-:W-:Y:S01]  /*12230*/  IMAD.SHL.U32 R7, R7, 0x400, RZ ;  /* 0x0000040007077824 */ /* 0x000fe200078e00ff */
[----:B------:R-:W-:Y:S02]  /*12240*/  LOP3.LUT R4, R5, 0x1c0, R234, 0xf8, !PT ;  /* 0x000001c005047812 */ /* 0x000fe400078ef8ea */
[----:B------:R-:W-:Y:S02]  /*12250*/  SHF.R.U64 R13, R26, 0x10, R27 ;  /* 0x000000101a0d7819 */ /* 0x000fe4000000121b */
[----:B------:R-:W-:Y:S02]  /*12260*/  LOP3.LUT R4, R4, R235, RZ, 0x3c, !PT ;  /* 0x000000eb04047212 */ /* 0x000fe400078e3cff */
[----:B------:R-:W-:Y:S02]  /*12270*/  LOP3.LUT R7, R7, 0x7fffe000, RZ, 0xc0, !PT ;  /* 0x7fffe00007077812 */ /* 0x000fe400078ec0ff */
[----:B------:R-:W-:-:S02]  /*12280*/  SHF.R.U32.HI R24, RZ, 0x10, R25 ;  /* 0x00000010ff187819 */ /* 0x000fc40000011619 */
[----:B0-----:R-:W-:Y:S02]  /*12290*/  IADD3 R9, R4, R7, R236 ;  /* 0x0000000704097210 */ /* 0x001fe40007ffe0ec */
[----:B------:R-:W-:Y:S02]  /*122a0*/  SHF.R.U32.HI R26, RZ, 0x10, R27 ;  /* 0x00000010ff1a7819 */ /* 0x000fe4000001161b */
[----:B------:R-:W-:Y:S01]  /*122b0*/  PRMT R134, R134, 0x5410, R15 ;  /* 0x0000541086867816 */ /* 0x000fe2000000000f */
[----:B------:R-:W-:Y:S01]  /*122c0*/  IMAD R12, R9, 0x2, R16 ;  /* 0x00000002090c7824 */ /* 0x000fe200078e0210 */
[----:B------:R-:W-:Y:S02]  /*122d0*/  PRMT R138, R138, 0x5410, R31 ;  /* 0x000054108a8a7816 */ /* 0x000fe4000000001f */
[----:B------:R-:W-:Y:S02]  /*122e0*/  SHF.R.U32.HI R44, RZ, 0x10, R45 ;  /* 0x00000010ff2c7819 */ /* 0x000fe4000001162d */
[----:B------:R-:W0:Y:S01]  /*122f0*/  LDS.128 R8, [R12+0x14400] ;  /* 0x014400000c087984 */ /* 0x000e220000000c00 */
[----:B------:R-:W-:-:S02]  /*12300*/  PRMT R140, R140, 0x5410, R29 ;  /* 0x000054108c8c7816 */ /* 0x000fc4000000001d */
[----:B------:R-:W-:Y:S02]  /*12310*/  SHF.R.U32.HI R46, RZ, 0x10, R47 ;  /* 0x00000010ff2e7819 */ /* 0x000fe4000001162f */
[----:B------:R-:W-:Y:S02]  /*12320*/  PRMT R135, R135, 0x5410, R24 ;  /* 0x0000541087877816 */ /* 0x000fe40000000018 */
[----:B------:R-:W-:Y:S02]  /*12330*/  PRMT R137, R137, 0x5410, R26 ;  /* 0x0000541089897816 */ /* 0x000fe4000000001a */
[----:B------:R-:W-:Y:S02]  /*12340*/  PRMT R136, R136, 0x5410, R13 ;  /* 0x0000541088887816 */ /* 0x000fe4000000000d */
[----:B------:R-:W-:Y:S01]  /*12350*/  PRMT R139, R139, 0x5410, R44 ;  /* 0x000054108b8b7816 */ /* 0x000fe2000000002c */
[----:B------:R-:W-:Y:S01]  /*12360*/  IMAD.U32 R44, R135, 0x10000, RZ ;  /* 0x00010000872c7824 */ /* 0x000fe200078e00ff */
[----:B------:R-:W-:-:S02]  /*12370*/  PRMT R141, R141, 0x5410, R46 ;  /* 0x000054108d8d7816 */ /* 0x000fc4000000002e */
[----:B------:R-:W-:Y:S01]  /*12380*/  LOP3.LUT R135, R135, 0xffff0000, RZ, 0xc0, !PT ;  /* 0xffff000087877812 */ /* 0x000fe200078ec0ff */
[C---:B0-----:R-:W-:Y:S01]  /*12390*/  IMAD.U32 R28, R9.reuse, 0x10000, RZ ;  /* 0x00010000091c7824 */ /* 0x041fe200078e00ff */
[----:B------:R-:W-:Y:S01]  /*123a0*/  LOP3.LUT R29, R9, 0xffff0000, RZ, 0xc0, !PT ;  /* 0xffff0000091d7812 */ /* 0x000fe200078ec0ff */
[C---:B------:R-:W-:Y:S01]  /*123b0*/  IMAD.U32 R26, R8.reuse, 0x10000, RZ ;  /* 0x00010000081a7824 */ /* 0x040fe200078e00ff */
[----:B------:R-:W-:Y:S01]  /*123c0*/  LOP3.LUT R27, R8, 0xffff0000, RZ, 0xc0, !PT ;  /* 0xffff0000081b7812 */ /* 0x000fe200078ec0ff */
[----:B------:R-:W-:Y:S02]  /*123d0*/  IMAD.U32 R9, R134, 0x10000, RZ ;  /* 0x0001000086097824 */ /* 0x000fe400078e00ff */
[----:B------:R-:W-:Y:S01]  /*123e0*/  FMUL.FTZ R142, R28, R44 ;  /* 0x0000002c1c8e7220 */ /* 0x000fe20000410000 */
[----:B------:R-:W-:Y:S01]  /*123f0*/  IMAD.U32 R8, R138, 0x10000, RZ ;  /* 0x000100008a087824 */ /* 0x000fe200078e00ff */
[----:B------:R-:W-:Y:S01]  /*12400*/  LOP3.LUT R134, R134, 0xffff0000, RZ, 0xc0, !PT ;  /* 0xffff000086867812 */ /* 0x000fe200078ec0ff */
[----:B------:R-:W-:Y:S01]  /*12410*/  FMUL.FTZ R46, R26, R9 ;  /* 0x000000091a2e7220 */ /* 0x000fe20000410000 */
[----:B------:R-:W-:-:S02]  /*12420*/  IMAD.U32 R30, R10, 0x10000, RZ ;  /* 0x000100000a1e7824 */ /* 0x000fc400078e00ff */
[-C--:B------:R-:W-:Y:S01]  /*12430*/  FMUL.FTZ R26, R26, R8.reuse ;  /* 0x000000081a1a7220 */ /* 0x080fe20000410000 */
[----:B------:R-:W-:Y:S01]  /*12440*/  IMAD.U32 R31, R11, 0x10000, RZ ;  /* 0x000100000b1f7824 */ /* 0x000fe200078e00ff */
        /* <DEDUP_REMOVED lines=10> */
[----:B------:R-:W-:Y:S01]  /*124f0*/  FFMA.FTZ R8, R13, R8, -R46 ;  /* 0x000000080d087223 */ /* 0x000fe2000001082e */
[----:B------:R-:W-:Y:S01]  /*12500*/  LOP3.LUT R7, R10, 0xffff0000, RZ, 0xc0, !PT ;  /* 0xffff00000a077812 */ /* 0x000fe200078ec0ff */
[----:B------:R-:W-:Y:S01]  /*12510*/  IMAD.U32 R46, R137, 0x10000, RZ ;  /* 0x00010000892e7824 */ /* 0x000fe200078e00ff */
[----:B------:R-:W-:Y:S01]  /*12520*/  LOP3.LUT R10, R11, 0xffff0000, RZ, 0xc0, !PT ;  /* 0xffff00000b0a7812 */ /* 0x000fe200078ec0ff */
[----:B------:R-:W-:-:S02]  /*12530*/  IMAD.U32 R11, R139, 0x10000, RZ ;  /* 0x000100008b0b7824 */ /* 0x000fc400078e00ff */
[----:B------:R-:W-:Y:S01]  /*12540*/  FFMA.FTZ R9, R13, R9, R26 ;  /* 0x000000090d097223 */ /* 0x000fe2000001001a */
[----:B------:R-:W-:Y:S02]  /*12550*/  IMAD.U32 R26, R141, 0x10000, RZ ;  /* 0x000100008d1a7824 */ /* 0x000fe400078e00ff */
[----:B------:R-:W-:Y:S01]  /*12560*/  FMUL.FTZ R13, R27, R134 ;  /* 0x000000861b0d7220 */ /* 0x000fe20000410000 */
[-C--:B------:R-:W-:Y:S01]  /*12570*/  FMUL.FTZ R28, R28, R11.reuse ;  /* 0x0000000b1c1c7220 */ /* 0x080fe20000410000 */
[----:B------:R-:W-:Y:S01]  /*12580*/  FFMA.FTZ R11, R15, R11, -R142 ;  /* 0x0000000b0f0b7223 */ /* 0x000fe2000001088e */
[C---:B------:R-:W-:Y:S01]  /*12590*/  FMUL.FTZ R142, R31.reuse, R46 ;  /* 0x0000002e1f8e7220 */ /* 0x040fe20000410000 */
[----:B------:R-:W-:Y:S01]  /*125a0*/  FMUL.FTZ R31, R31, R26 ;  /* 0x0000001a1f1f7220 */ /* 0x000fe20000410000 */
[----:B------:R-:W-:Y:S01]  /*125b0*/  FFMA.FTZ R28, R15, R44, R28 ;  /* 0x0000002c0f1c7223 */ /* 0x000fe2000001001c */
[----:B------:R-:W-:Y:S02]  /*125c0*/  IMAD.U32 R15, R136, 0x10000, RZ ;  /* 0x00010000880f7824 */ /* 0x000fe400078e00ff */
[C---:B------:R-:W-:Y:S01]  /*125d0*/  FFMA.FTZ R142, R25.reuse, R26, -R142 ;  /* 0x0000001a198e7223 */ /* 0x040fe2000001088e */
[----:B------:R-:W-:Y:S01]  /*125e0*/  FFMA.FTZ R45, R25, R46, R31 ;  /* 0x0000002e192d7223 */ /* 0x000fe2000001001f */
[----:B------:R-:W-:Y:S01]  /*125f0*/  FFMA.FTZ R25, R14, R138, -R13 ;  /* 0x0000008a0e197223 */ /* 0x000fe2000001080d */
[----:B------:R-:W-:-:S02]  /*12600*/  IMAD.U32 R13, R140, 0x10000, RZ ;  /* 0x000100008c0d7824 */ /* 0x000fc400078e00ff */
[----:B------:R-:W-:Y:S01]  /*12610*/  FMUL.FTZ R46, R30, R15 ;  /* 0x0000000f1e2e7220 */ /* 0x000fe20000410000 */
[----:B------:R-:W-:Y:S01]  /*12620*/  LOP3.LUT R136, R136, 0xffff0000, RZ, 0xc0, !PT ;  /* 0xffff000088887812 */ /* 0x000fe200078ec0ff */
[----:B------:R-:W-:Y:S01]  /*12630*/  FMUL.FTZ R27, R27, R138 ;  /* 0x0000008a1b1b7220 */ /* 0x000fe20000410000 */
[-C--:B------:R-:W-:Y:S01]  /*12640*/  FMUL.FTZ R30, R30, R13.reuse ;  /* 0x0000000d1e1e7220 */ /* 0x080fe20000410000 */
        /* <DEDUP_REMOVED lines=8> */
[----:B------:R-:W-:Y:S01]  /*126d0*/  FMUL.FTZ R44, R29, R139 ;  /* 0x0000008b1d2c7220 */ /* 0x000fe20000410000 */
[C---:B------:R-:W-:Y:S01]  /*126e0*/  FMUL.FTZ R15, R10.reuse, R137 ;  /* 0x000000890a0f7220 */ /* 0x040fe20000410000 */
[-C--:B------:R-:W-:Y:S01]  /*126f0*/  FMUL.FTZ R13, R7, R140.reuse ;  /* 0x0000008c070d7220 */ /* 0x080fe20000410000 */
[----:B------:R-:W-:Y:S01]  /*12700*/  FMUL.FTZ R10, R10, R141 ;  /* 0x0000008d0a0a7220 */ /* 0x000fe20000410000 */
[----:B------:R-:W-:Y:S01]  /*12710*/  FFMA.FTZ R7, R4, R140, -R5 ;  /* 0x0000008c04077223 */ /* 0x000fe20000010805 */
[----:B------:R-:W-:Y:S01]  /*12720*/  FFMA.FTZ R14, R14, R134, R27 ;  /* 0x000000860e0e7223 */ /* 0x000fe2000001001b */
[C---:B------:R-:W-:Y:S01]  /*12730*/  FFMA.FTZ R26, R24.reuse, R139, -R31 ;  /* 0x0000008b181a7223 */ /* 0x040fe2000001081f */
[----:B------:R-:W-:Y:S01]  /*12740*/  FFMA.FTZ R135, R24, R135, R44 ;  /* 0x0000008718877223 */ /* 0x000fe2000001002c */
        /* <DEDUP_REMOVED lines=13> */
.L_x_2499:
[----:B------:R-:W-:Y:S05]  /*12820*/  BSYNC B1 ;  /* 0x0000000000017941 */ /* 0x000fea0003800000 */
.L_x_2498:
[----:B------:R-:W-:Y:S04]  /*12830*/  BSSY B1, `(.L_x_2502) ;  /* 0x00000e2000017945 */ /* 0x000fe80003800000 */
[----:B------:R-:W-:Y:S05]  /*12840*/  @P1 BRA `(.L_x_2503) ;  /* 0x0000000c00801947 */ /* 0x000fea0003800000 */
[----:B------:R3:W5:Y:S01]  /*12850*/  LDL R44, [R1+0x7c] ;  /* 0x00007c00012c7983 */ /* 0x0007620000100800 */
[----:B--2---:R-:W2:Y:S01]  /*12860*/  LDC R12, c[0x0][0x3d4] ;  /* 0x0000f500ff0c7b82 */ /* 0x004ea20000000800 */
[----:B------:R-:W-:Y:S01]  /*12870*/  BSSY B2, `(.L_x_2504) ;  /* 0x000006e000027945 */ /* 0x000fe20003800000 */
[-C--:B--2---:R-:W-:Y:S02]  /*12880*/  ISETP.GE.AND P0, PT, R17, R12.reuse, PT ;  /* 0x0000000c1100720c */ /* 0x084fe40003f06270 */
[----:B------:R-:W-:-:S11]  /*12890*/  ISETP.GE.AND P1, PT, R19, R12, PT ;  /* 0x0000000c1300720c */ /* 0x000fd60003f26270 */
[----:B---3--:R-:W-:Y:S05]  /*128a0*/  @P0 BRA `(.L_x_2505) ;  /* 0x0000000400a80947 */ /* 0x008fea0003800000 */
[----:B-1----:R-:W-:Y:S02]  /*128b0*/  LEA.HI R4, R12, R21, RZ, 0x1d ;  /* 0x000000150c047211 */ /* 0x002fe400078fe8ff */
[----:B-----5:R-:W-:Y:S02]  /*128c0*/  R2UR UR4, R44 ;  /* 0x000000002c0472ca */ /* 0x020fe400000e0000 */
[----:B------:R-:W-:Y:S01]  /*128d0*/  SHF.R.S32.HI R5, RZ, 0x1f, R4 ;  /* 0x0000001fff057819 */ /* 0x000fe20000011404 */
[----:B------:R-:W-:Y:S01]  /*128e0*/  IMAD.SHL.U32 R6, R4, 0x8, RZ ;  /* 0x0000000804067824 */ /* 0x000fe200078e00ff */
[----:B------:R-:W-:Y:S02]  /*128f0*/  LOP3.LUT R7, R229, 0x38, R17, 0xf8, !PT ;  /* 0x00000038e5077812 */ /* 0x000fe400078ef811 */
[----:B------:R-:W-:Y:S02]  /*12900*/  LEA.HI R5, R5, R4, RZ, 0x3 ;  /* 0x0000000405057211 */ /* 0x000fe400078f18ff */
[----:B------:R-:W-:-:S02]  /*12910*/  LOP3.LUT R4, R229, 0x38, R6, 0xf8, !PT ;  /* 0x00000038e5047812 */ /* 0x000fc400078ef806 */
[----:B------:R-:W-:Y:S01]  /*12920*/  LOP3.LUT R7, R230, R7, R233, 0xf6, !PT ;  /* 0x00000007e6077212 */ /* 0x000fe200078ef6e9 */
[----:B------:R-:W-:Y:S01]  /*12930*/  IMAD.SHL.U32 R6, R5, 0x400, RZ ;  /* 0x0000040005067824 */ /* 0x000fe200078e00ff */
[----:B------:R-:W-:Y:S02]  /*12940*/  LOP3.LUT R5, R4, R233, RZ, 0x3c, !PT ;  /* 0x000000e904057212 */ /* 0x000fe400078e3cff */
[----:B------:R-:W-:Y:S02]  /*12950*/  LEA R13, R7, UR4, 0x1 ;  /* 0x00000004070d7c11 */ /* 0x000fe4000f8e08ff */
[----:B------:R-:W-:Y:S02]  /*12960*/  LOP3.LUT R6, R6, 0x7fffe000, RZ, 0xc0, !PT ;  /* 0x7fffe00006067812 */ /* 0x000fe400078ec0ff */
[----:B------:R-:W-:Y:S02]  /*12970*/  SHF.R.U64 R29, R40, 0x10, R41 ;  /* 0x00000010281d7819 */ /* 0x000fe40000001229 */
[----:B0-----:R-:W-:-:S02]  /*12980*/  IADD3 R9, R5, R6, R230 ;  /* 0x0000000605097210 */ /* 0x001fc40007ffe0e6 */
[----:B------:R-:W0:Y:S01]  /*12990*/  LDS.128 R4, [R13] ;  /* 0x000000000d047984 */ /* 0x000e220000000c00 */
[----:B------:R-:W-:Y:S02]  /*129a0*/  SHF.R.U64 R25, R32, 0x10, R33 ;  /* 0x0000001020197819 */ /* 0x000fe40000001221 */
[----:B------:R-:W-:Y:S01]  /*129b0*/  IMAD R14, R9, 0x2, R16 ;  /* 0x00000002090e7824 */ /* 0x000fe200078e0210 */
[----:B------:R-:W-:Y:S02]  /*129c0*/  SHF.R.U64 R15, R34, 0x10, R35 ;  /* 0x00000010220f7819 */ /* 0x000fe40000001223 */
[----:B------:R-:W-:Y:S02]  /*129d0*/  SHF.R.U64 R27, R42, 0x10, R43 ;  /* 0x000000102a1b7819 */ /* 0x000fe4000000122b */
[----:B------:R-:W1:Y:S01]  /*129e0*/  LDS.128 R8, [R14+0x14400] ;  /* 0x014400000e087984 */ /* 0x000e620000000c00 */
[----:B------:R-:W-:Y:S02]  /*129f0*/  SHF.R.U32.HI R32, RZ, 0x10, R33 ;  /* 0x00000010ff207819 */ /* 0x000fe40000011621 */
[----:B------:R-:W-:-:S02]  /*12a00*/  SHF.R.U32.HI R34, RZ, 0x10, R35 ;  /* 0x00000010ff227819 */ /* 0x000fc40000011623 */
[----:B------:R-:W-:Y:S02]  /*12a10*/  PRMT R130, R130, 0x5410, R29 ;  /* 0x0000541082827816 */ /* 0x000fe4000000001d */
[----:B------:R-:W-:Y:S02]  /*12a20*/  PRMT R126, R126, 0x5410, R25 ;  /* 0x000054107e7e7816 */ /* 0x000fe40000000019 */
[----:B------:R-:W-:Y:S02]  /*12a30*/  SHF.R.U32.HI R40, RZ, 0x10, R41 ;  /* 0x00000010ff287819 */ /* 0x000fe40000011629 */
[----:B------:R-:W-:Y:S02]  /*12a40*/  SHF.R.U32.HI R42, RZ, 0x10, R43 ;  /* 0x00000010ff2a7819 */ /* 0x000fe4000001162b */
[----:B------:R-:W-:Y:S02]  /*12a50*/  PRMT R132, R132, 0x5410, R27 ;  /* 0x0000541084847816 */ /* 0x000fe4000000001b */
[----:B------:R-:W-:Y:S01]  /*12a60*/  PRMT R127, R127, 0x5410, R32 ;  /* 0x000054107f7f7816 */ /* 0x000fe20000000020 */
[----:B------:R-:W-:Y:S01]  /*12a70*/  IMAD.U32 R32, R130, 0x10000, RZ ;  /* 0x0001000082207824 */ /* 0x000fe200078e00ff */
[----:B------:R-:W-:Y:S01]  /*12a80*/  PRMT R129, R129, 0x5410, R34 ;  /* 0x0000541081817816 */ /* 0x000fe20000000022 */
[----:B------:R-:W-:Y:S01]  /*12a90*/  IMAD.U32 R34, R126, 0x10000, RZ ;  /* 0x000100007e227824 */ /* 0x000fe200078e00ff */
        /* <DEDUP_REMOVED lines=23> */
[----:B------:R-:W-:Y:S02]  /*12c10*/  IMAD.U32 R15, R133, 0x10000, RZ ;  /* 0x00010000850f7824 */ /* 0x000fe400078e00ff */
[C---:B------:R-:W-:Y:S01]  /*12c20*/  FMUL.FTZ R43, R30.reuse, R33 ;  /* 0x000000211e2b7220 */ /* 0x040fe20000410000 */
[----:B------:R-:W-:Y:S01]  /*12c30*/  IMAD.U32 R27, R131, 0x10000, RZ ;  /* 0x00010000831b7824 */ /* 0x000fe200078e00ff */
[----:B------:R-:W-:Y:S01]  /*12c40*/  LOP3.LUT R11, R11, 0xffff0000, RZ, 0xc0, !PT ;  /* 0xffff00000b0b7812 */ /* 0x000fe200078ec0ff */
[-C--:B------:R-:W-:Y:S01]  /*12c50*/  FMUL.FTZ R30, R30, R15.reuse ;  /* 0x0000000f1e1e7220 */ /* 0x080fe20000410000 */
[----:B------:R-:W-:Y:S01]  /*12c60*/  FFMA.FTZ R43, R26, R15, -R43 ;  /* 0x0000000f1a2b7223 */ /* 0x000fe2000001082b */
[-C--:B------:R-:W-:Y:S01]  /*12c70*/  FMUL.FTZ R41, R28, R27.reuse ;  /* 0x0000001b1c297220 */ /* 0x080fe20000410000 */
[----:B------:R-:W-:Y:S01]  /*12c80*/  FFMA.FTZ R35, R24, R27, -R35 ;  /* 0x0000001b18237223 */ /* 0x000fe20000010823 */
[----:B------:R-:W-:Y:S01]  /*12c90*/  LOP3.LUT R27, R126, 0xffff0000, RZ, 0xc0, !PT ;  /* 0xffff00007e1b7812 */ /* 0x000fe200078ec0ff */
[----:B------:R-:W-:Y:S01]  /*12ca0*/  FFMA.FTZ R32, R26, R33, R30 ;  /* 0x000000211a207223 */ /* 0x000fe2000001001e */
        /* <DEDUP_REMOVED lines=8> */
[----:B------:R-:W-:Y:S02]  /*12d30*/  IMAD.U32 R28, R128, 0x10000, RZ ;  /* 0x00010000801c7824 */ /* 0x000fe400078e00ff */
[C---:B------:R-:W-:Y:S01]  /*12d40*/  FFMA.FTZ R31, R4.reuse, R15, -R31 ;  /* 0x0000000f041f7223 */ /* 0x040fe2000001081f */
[----:B------:R-:W-:Y:S01]  /*12d50*/  FMUL.FTZ R9, R9, R24 ;  /* 0x0000001809097220 */ /* 0x000fe20000410000 */
[----:B------:R-:W-:Y:S01]  /*12d60*/  FFMA.FTZ R33, R4, R27, R33 ;  /* 0x0000001b04217223 */ /* 0x000fe20000010021 */
[----:B------:R-:W-:Y:S02]  /*12d70*/  IMAD.U32 R8, R132, 0x10000, RZ ;  /* 0x0001000084087824 */ /* 0x000fe400078e00ff */
[----:B------:R-:W-:Y:S01]  /*12d80*/  FMUL.FTZ R4, R29, R28 ;  /* 0x0000001c1d047220 */ /* 0x000fe20000410000 */
[C---:B------:R-:W-:Y:S01]  /*12d90*/  FFMA.FTZ R30, R5.reuse, R24, -R30 ;  /* 0x00000018051e7223 */ /* 0x040fe2000001081e */
[----:B------:R-:W-:Y:S01]  /*12da0*/  FFMA.FTZ R26, R5, R26, R9 ;  /* 0x0000001a051a7223 */ /* 0x000fe20000010009 */
[----:B------:R-:W-:Y:S01]  /*12db0*/  LOP3.LUT R10, R10, 0xffff0000, RZ, 0xc0, !PT ;  /* 0xffff00000a0a7812 */ /* 0x000fe200078ec0ff */
        /* <DEDUP_REMOVED lines=8> */
[-C--:B------:R-:W-:Y:S02]  /*12e40*/  FMUL.FTZ R28, R10, R5.reuse ;  /* 0x000000050a1c7220 */ /* 0x080fe40000410000 */
[C---:B------:R-:W-:Y:S01]  /*12e50*/  FMUL.FTZ R34, R11.reuse, R8 ;  /* 0x000000080b227220 */ /* 0x040fe20000410000 */
[C---:B------:R-:W-:Y:S01]  /*12e60*/  FFMA.FTZ R10, R6.reuse, R5, -R25 ;  /* 0x00000005060a7223 */ /* 0x040fe20000010819 */
[-C--:B------:R-:W-:Y:S01]  /*12e70*/  FMUL.FTZ R27, R11, R4.reuse ;  /* 0x000000040b1b7220 */ /* 0x080fe20000410000 */
[----:B------:R-:W-:Y:S01]  /*12e80*/  FFMA.FTZ R11, R6, R9, R28 ;  /* 0x00000009060b7223 */ /* 0x000fe2000001001c */
[----:B------:R-:W-:Y:S01]  /*12e90*/  FFMA.FTZ R34, R7, R4, -R34 ;  /* 0x0000000407227223 */ /* 0x000fe20000010822 */
[----:B------:R-:W-:Y:S01]  /*12ea0*/  F2FP.BF16.F32.PACK_AB R4, R31, R40 ;  /* 0x000000281f04723e */ /* 0x000fe200000010ff */
        /* <DEDUP_REMOVED lines=10> */
.L_x_2505:
[----:B------:R-:W-:Y:S05]  /*12f50*/  BSYNC B2 ;  /* 0x0000000000027941 */ /* 0x000fea0003800000 */
.L_x_2504:
[----:B------:R-:W-:Y:S05]  /*12f60*/  @P1 BRA `(.L_x_2503) ;  /* 0x0000000400b81947 */ /* 0x000fea0003800000 */
[----:B------:R-:W-:Y:S02]  /*12f70*/  LEA.HI R12, R12, R20, RZ, 0x1d ;  /* 0x000000140c0c7211 */ /* 0x000fe400078fe8ff */
[----:B-12---:R-:W-:Y:S02]  /*12f80*/  LEA.HI R4, R0, R19, RZ, 0x6 ;  /* 0x0000001300047211 */ /* 0x006fe400078f30ff */
[----:B------:R-:W-:Y:S02]  /*12f90*/  SHF.R.S32.HI R5, RZ, 0x1f, R12 ;  /* 0x0000001fff057819 */ /* 0x000fe4000001140c */
[----:B-----5:R-:W-:Y:S01]  /*12fa0*/  R2UR UR4, R44 ;  /* 0x000000002c0472ca */ /* 0x020fe200000e0000 */
[----:B------:R-:W-:Y:S01]  /*12fb0*/  IMAD.SHL.U32 R6, R4, 0x80, RZ ;  /* 0x0000008004067824 */ /* 0x000fe200078e00ff */
        /* <DEDUP_REMOVED lines=11> */
[----:B------:R-:W-:Y:S02]  /*13070*/  LEA R12, R7, UR4, 0x1 ;  /* 0x00000004070c7c11 */ /* 0x000fe4000f8e08ff */
[----:B------:R-:W-:Y:S01]  /*13080*/  SHF.R.U64 R29, R48, 0x10, R49 ;  /* 0x00000010301d7819 */ /* 0x000fe20000001231 */
[----:B------:R-:W-:Y:S01]  /*13090*/  IMAD R13, R13, 0x2, R16 ;  /* 0x000000020d0d7824 */ /* 0x000fe200078e0210 */
[--C-:B------:R-:W-:Y:S01]  /*130a0*/  SHF.R.U64 R25, R36, 0x10, R37.reuse ;  /* 0x0000001024197819 */ /* 0x100fe20000001225 */
[----:B------:R-:W1:Y:S01]  /*130b0*/  LDS.128 R4, [R12] ;  /* 0x000000000c047984 */ /* 0x000e620000000c00 */
[----:B------:R-:W-:Y:S02]  /*130c0*/  SHF.R.U32.HI R36, RZ, 0x10, R37 ;  /* 0x00000010ff247819 */ /* 0x000fe40000011625 */
[----:B------:R-:W-:Y:S01]  /*130d0*/  PRMT R122, R122, 0x5410, R29 ;  /* 0x000054107a7a7816 */ /* 0x000fe2000000001d */
[----:B0-----:R-:W0:Y:S01]  /*130e0*/  LDS.128 R8, [R13+0x14400] ;  /* 0x014400000d087984 */ /* 0x001e220000000c00 */
[----:B------:R-:W-:-:S02]  /*130f0*/  PRMT R118, R118, 0x5410, R25 ;  /* 0x0000541076767816 */ /* 0x000fc40000000019 */
[----:B------:R-:W-:Y:S01]  /*13100*/  SHF.R.U32.HI R48, RZ, 0x10, R49 ;  /* 0x00000010ff307819 */ /* 0x000fe20000011631 */
[----:B------:R-:W-:Y:S01]  /*13110*/  IMAD.U32 R31, R122, 0x10000, RZ ;  /* 0x000100007a1f7824 */ /* 0x000fe200078e00ff */
[----:B------:R-:W-:Y:S01]  /*13120*/  SHF.R.U64 R27, R50, 0x10, R51 ;  /* 0x00000010321b7819 */ /* 0x000fe20000001233 */
[----:B------:R-:W-:Y:S01]  /*13130*/  IMAD.U32 R33, R118, 0x10000, RZ ;  /* 0x0001000076217824 */ /* 0x000fe200078e00ff */
[--C-:B------:R-:W-:Y:S02]  /*13140*/  SHF.R.U64 R15, R38, 0x10, R39.reuse ;  /* 0x00000010260f7819 */ /* 0x100fe40000001227 */
[----:B------:R-:W-:Y:S02]  /*13150*/  PRMT R119, R119, 0x5410, R36 ;  /* 0x0000541077777816 */ /* 0x000fe40000000024 */
[----:B------:R-:W-:Y:S02]  /*13160*/  SHF.R.U32.HI R38, RZ, 0x10, R39 ;  /* 0x00000010ff267819 */ /* 0x000fe40000011627 */
[----:B------:R-:W-:Y:S01]  /*13170*/  SHF.R.U32.HI R50, RZ, 0x10, R51 ;  /* 0x00000010ff327819 */ /* 0x000fe20000011633 */
[----:B------:R-:W-:Y:S01]  /*13180*/  IMAD.U32 R30, R119, 0x10000, RZ ;  /* 0x00010000771e7824 */ /* 0x000fe200078e00ff */
[----:B------:R-:W-:-:S02]  /*13190*/  PRMT R123, R123, 0x5410, R48 ;  /* 0x000054107b7b7816 */ /* 0x000fc40000000030 */
[----:B------:R-:W-:Y:S02]  /*131a0*/  PRMT R124, R124, 0x5410, R27 ;  /* 0x000054107c7c7816 */ /* 0x000fe4000000001b */
[----:B------:R-:W-:Y:S02]  /*131b0*/  PRMT R121, R121, 0x5410, R38 ;  /* 0x0000541079797816 */ /* 0x000fe40000000026 */
[----:B------:R-:W-:Y:S02]  /*131c0*/  PRMT R125, R125, 0x5410, R50 ;  /* 0x000054107d7d7816 */ /* 0x000fe40000000032 */
[----:B------:R-:W-:Y:S01]  /*131d0*/  PRMT R120, R120, 0x5410, R15 ;  /* 0x0000541078787816 */ /* 0x000fe2000000000f */
[----:B------:R-:W-:Y:S02]  /*131e0*/  IMAD.U32 R32, R121, 0x10000, RZ ;  /* 0x0001000079207824 */ /* 0x000fe400078e00ff */
[C---:B-1----:R-:W-:Y:S01]  /*131f0*/  IMAD.U32 R14, R4.reuse, 0x10000, RZ ;  /* 0x00010000040e7824 */ /* 0x042fe200078e00ff */
[----:B------:R-:W-:Y:S01]  /*13200*/  LOP3.LUT R4, R4, 0xffff0000, RZ, 0xc0, !PT ;  /* 0xffff000004047812 */ /* 0x000fe200078ec0ff */
[C---:B------:R-:W-:Y:S01]  /*13210*/  IMAD.U32 R15, R5.reuse, 0x10000, RZ ;  /* 0x00010000050f7824 */ /* 0x040fe200078e00ff */
[----:B------:R-:W-:Y:S01]  /*13220*/  LOP3.LUT R5, R5, 0xffff0000, RZ, 0xc0, !PT ;  /* 0xffff000005057812 */ /* 0x000fe200078ec0ff */
        /* <DEDUP_REMOVED lines=14> */
[----:B------:R-:W-:Y:S02]  /*13310*/  IMAD.U32 R25, R7, 0x10000, RZ ;  /* 0x0001000007197824 */ /* 0x000fe400078e00ff */
        /* <DEDUP_REMOVED lines=35> */
[----:B------:R-:W-:Y:S01]  /*13550*/  LOP3.LUT R7, R7, 0xffff0000, RZ, 0xc0, !PT ;  /* 0xffff000007077812 */ /* 0x000fe200078ec0ff */
[----:B------:R-:W-:-:S02]  /*13560*/  FMUL.FTZ R25, R11, R4 ;  /* 0x000000040b197220 */ /* 0x000fc40000410000 */
[C---:B------:R-:W-:Y:S01]  /*13570*/  FFMA.FTZ R10, R6.reuse, R5, -R15 ;  /* 0x00000005060a7223 */ /* 0x040fe2000001080f */
[----:B------:R-:W-:Y:S01]  /*13580*/  FFMA.FTZ R14, R6, R9, R14 ;  /* 0x00000009060e7223 */ /* 0x000fe2000001000e */
[C---:B------:R-:W-:Y:S01]  /*13590*/  FFMA.FTZ R11, R7.reuse, R4, -R24 ;  /* 0x00000004070b7223 */ /* 0x040fe20000010818 */
[----:B------:R-:W-:Y:S01]  /*135a0*/  FFMA.FTZ R24, R7, R8, R25 ;  /* 0x0000000807187223 */ /* 0x000fe20000010019 */
[----:B------:R-:W-:Y:S02]  /*135b0*/  F2FP.BF16.F32.PACK_AB R4, R30, R35 ;  /* 0x000000231e04723e */ /* 0x000fe400000010ff */
        /* <DEDUP_REMOVED lines=9> */
.L_x_2503:
[----:B------:R-:W-:Y:S05]  /*13650*/  BSYNC B1 ;  /* 0x0000000000017941 */ /* 0x000fea0003800000 */
.L_x_2502:
[----:B------:R-:W-:Y:S04]  /*13660*/  BSSY B1, `(.L_x_2506) ;  /* 0x00000e2000017945 */ /* 0x000fe80003800000 */
[----:B------:R-:W-:Y:S05]  /*13670*/  @P2 BRA `(.L_x_2507) ;  /* 0x0000000c00802947 */ /* 0x000fea0003800000 */
[----:B------:R4:W5:Y:S01]  /*13680*/  LDL R39, [R1+0x7c] ;  /* 0x00007c0001277983 */ /* 0x0009620000100800 */
[----:B--23--:R-:W2:Y:S01]  /*13690*/  LDC R12, c[0x0][0x3d4] ;  /* 0x0000f500ff0c7b82 */ /* 0x00cea20000000800 */
[----:B------:R-:W-:Y:S01]  /*136a0*/  BSSY B2, `(.L_x_2508) ;  /* 0x000006e000027945 */ /* 0x000fe20003800000 */
[-C--:B--2---:R-:W-:Y:S02]  /*136b0*/  ISETP.GE.AND P0, PT, R17, R12.reuse, PT ;  /* 0x0000000c1100720c */ /* 0x084fe40003f06270 */
[----:B------:R-:W-:-:S11]  /*136c0*/  ISETP.GE.AND P1, PT, R19, R12, PT ;  /* 0x0000000c1300720c */ /* 0x000fd60003f26270 */
[----:B----4-:R-:W-:Y:S05]  /*136d0*/  @P0 BRA `(.L_x_2509) ;  /* 0x0000000400a80947 */ /* 0x010fea0003800000 */
[----:B-1----:R-:W-:Y:S02]  /*136e0*/  LEA.HI R4, R12, R21, RZ, 0x1d ;  /* 0x000000150c047211 */ /* 0x002fe400078fe8ff */
[----:B-----5:R-:W-:Y:S02]  /*136f0*/  R2UR UR4, R39 ;  /* 0x00000000270472ca */ /* 0x020fe400000e0000 */
[----:B------:R-:W-:Y:S01]  /*13700*/  SHF.R.S32.HI R7, RZ, 0x1f, R4 ;  /* 0x0000001fff077819 */ /* 0x000fe20000011404 */
[----:B------:R-:W-:Y:S01]  /*13710*/  IMAD.SHL.U32 R5, R4, 0x8, RZ ;  /* 0x0000000804057824 */ /* 0x000fe200078e00ff */
[C---:B------:R-:W-:Y:S02]  /*13720*/  LOP3.LUT R6, R228.reuse, 0x38, R17, 0xf8, !PT ;  /* 0x00000038e4067812 */ /* 0x040fe400078ef811 */
        /* <DEDUP_REMOVED lines=10> */
[--C-:B------:R-:W-:Y:S02]  /*137d0*/  SHF.R.U64 R26, R52, 0x10, R53.reuse ;  /* 0x00000010341a7819 */ /* 0x100fe40000001235 */
[----:B------:R-:W-:Y:S01]  /*137e0*/  IMAD R14, R9, 0x2, R16 ;  /* 0x00000002090e7824 */ /* 0x000fe200078e0210 */
[----:B------:R-:W-:Y:S02]  /*137f0*/  SHF.R.U32.HI R53, RZ, 0x10, R53 ;  /* 0x00000010ff357819 */ /* 0x000fe40000011635 */
[----:B------:R-:W-:Y:S02]  /*13800*/  PRMT R113, R113, 0x5410, R30 ;  /* 0x0000541071717816 */ /* 0x000fe4000000001e */
[----:B------:R-:W1:Y:S01]  /*13810*/  LDS.128 R8, [R14+0x14400] ;  /* 0x014400000e087984 */ /* 0x000e620000000c00 */
[----:B------:R-:W-:Y:S02]  /*13820*/  PRMT R109, R109, 0x5410, R26 ;  /* 0x000054106d6d7816 */ /* 0x000fe4000000001a */
[----:B------:R-:W-:Y:S01]  /*13830*/  SHF.R.U32.HI R61, RZ, 0x10, R61 ;  /* 0x00000010ff3d7819 */ /* 0x000fe2000001163d */
[----:B------:R-:W-:Y:S01]  /*13840*/  IMAD.U32 R32, R113, 0x10000, RZ ;  /* 0x0001000071207824 */ /* 0x000fe200078e00ff */
[----:B------:R-:W-:Y:S01]  /*13850*/  SHF.R.U64 R28, R62, 0x10, R63 ;  /* 0x000000103e1c7819 */ /* 0x000fe2000000123f */
[----:B------:R-:W-:Y:S01]  /*13860*/  IMAD.U32 R34, R109, 0x10000, RZ ;  /* 0x000100006d227824 */ /* 0x000fe200078e00ff */
[----:B------:R-:W-:-:S02]  /*13870*/  SHF.R.U64 R24, R54, 0x10, R55 ;  /* 0x0000001036187819 */ /* 0x000fc40000001237 */
[----:B------:R-:W-:Y:S02]  /*13880*/  PRMT R110, R110, 0x5410, R53 ;  /* 0x000054106e6e7816 */ /* 0x000fe40000000035 */
[----:B------:R-:W-:Y:S02]  /*13890*/  SHF.R.U32.HI R55, RZ, 0x10, R55 ;  /* 0x00000010ff377819 */ /* 0x000fe40000011637 */
[----:B------:R-:W-:Y:S01]  /*138a0*/  PRMT R114, R114, 0x5410, R61 ;  /* 0x0000541072727816 */ /* 0x000fe2000000003d */
[----:B------:R-:W-:Y:S01]  /*138b0*/  IMAD.U32 R31, R110, 0x10000, RZ ;  /* 0x000100006e1f7824 */ /* 0x000fe200078e00ff */
[----:B------:R-:W-:Y:S02]  /*138c0*/  PRMT R115, R115, 0x5410, R28 ;  /* 0x0000541073737816 */ /* 0x000fe4000000001c */
[----:B------:R-:W-:Y:S02]  /*138d0*/  SHF.R.U32.HI R63, RZ, 0x10, R63 ;  /* 0x00000010ff3f7819 */ /* 0x000fe4000001163f */
[----:B------:R-:W-:-:S02]  /*138e0*/  PRMT R112, R112, 0x5410, R55 ;  /* 0x0000541070707816 */ /* 0x000fc40000000037 */
[----:B------:R-:W-:Y:S02]  /*138f0*/  PRMT R111, R111, 0x5410, R24 ;  /* 0x000054106f6f7816 */ /* 0x000fe40000000018 */
[----:B------:R-:W-:Y:S01]  /*13900*/  PRMT R116, R116, 0x5410, R63 ;  /* 0x0000541074747816 */ /* 0x000fe2000000003f */
[----:B------:R-:W-:Y:S01]  /*13910*/  IMAD.U32 R33, R112, 0x10000, RZ ;  /* 0x0001000070217824 */ /* 0x000fe200078e00ff */
[----:B------:R-:W-:Y:S02]  /*13920*/  LOP3.LUT R109, R109, 0xffff0000, RZ, 0xc0, !PT ;  /* 0xffff00006d6d7812 */ /* 0x000fe400078ec0ff */
[----:B------:R-:W-:Y:S02]  /*13930*/  LOP3.LUT R113, R113, 0xffff0000, RZ, 0xc0, !PT ;  /* 0xffff000071717812 */ /* 0x000fe400078ec0ff */
        /* <DEDUP_REMOVED lines=17> */
[C---:B------:R-:W-:Y:S01]  /*13a50*/  FMUL.FTZ R35, R28.reuse, R31 ;  /* 0x0000001f1c237220 */ /* 0x040fe20000410000 */
[----:B------:R-:W-:Y:S02]  /*13a60*/  IMAD.U32 R30, R11, 0x10000, RZ ;  /* 0x000100000b1e7824 */ /* 0x000fe400078e00ff */
[C---:B------:R-:W-:Y:S01]  /*13a70*/  FFMA.FTZ R36, R15.reuse, R32, -R36 ;  /* 0x000000200f247223 */ /* 0x040fe20000010824 */
[----:B------:R-:W-:Y:S01]  /*13a80*/  FFMA.FTZ R38, R15, R34, R38 ;  /* 0x000000220f267223 */ /* 0x000fe20000010026 */
[-C--:B------:R-:W-:Y:S01]  /*13a90*/  FMUL.FTZ R37, R28, R27.reuse ;  /* 0x0000001b1c257220 */ /* 0x080fe20000410000 */
[----:B------:R-:W-:Y:S01]  /*13aa0*/  FFMA.FTZ R35, R24, R27, -R35 ;  /* 0x0000001b18237223 */ /* 0x000fe20000010823 */
[----:B------:R-:W-:Y:S02]  /*13ab0*/  IMAD.U32 R15, R116, 0x10000, RZ ;  /* 0x00010000740f7824 */ /* 0x000fe400078e00ff */
[----:B------:R-:W-:Y:S01]  /*13ac0*/  FMUL.FTZ R27, R30, R33 ;  /* 0x000000211e1b7220 */ /* 0x000fe20000410000 */
[----:B------:R-:W-:Y:S01]  /*13ad0*/  FFMA.FTZ R37, R24, R31, R37 ;  /* 0x0000001f18257223 */ /* 0x000fe20000010025 */
[----:B------:R-:W-:Y:S01]  /*13ae0*/  LOP3.LUT R114, R114, 0xffff0000, RZ, 0xc0, !PT ;  /* 0xffff000072727812 */ /* 0x000fe200078ec0ff */
[-C--:B------:R-:W-:Y:S01]  /*13af0*/  FMUL.FTZ R30, R30, R15.reuse ;  /* 0x0000000f1e1e7220 */ /* 0x080fe20000410000 */
[----:B------:R-:W-:Y:S01]  /*13b00*/  FFMA.FTZ R31, R26, R15, -R27 ;  /* 0x0000000f1a1f7223 */ /* 0x000fe2000001081b */
[C---:B------:R-:W-:Y:S01]  /*13b10*/  FMUL.FTZ R15, R8.reuse, R109 ;  /* 0x0000006d080f7220 */ /* 0x040fe20000410000 */
[----:B------:R-:W-:Y:S01]  /*13b20*/  FMUL.FTZ R27, R8, R113 ;  /* 0x00000071081b7220 */ /* 0x000fe20000410000 */
[----:B------:R-:W-:-:S02]  /*13b30*/  IMAD.U32 R29, R10, 0x10000, RZ ;  /* 0x000100000a1d7824 */ /* 0x000fc400078e00ff */
[----:B------:R-:W-:Y:S01]  /*13b40*/  FFMA.FTZ R33, R26, R33, R30 ;  /* 0x000000211a217223 */ /* 0x000fe2000001001e */
[----:B------:R-:W-:Y:S02]  /*13b50*/  IMAD.U32 R24, R111, 0x10000, RZ ;  /* 0x000100006f187824 */ /* 0x000fe400078e00ff */
[C---:B------:R-:W-:Y:S01]  /*13b60*/  FFMA.FTZ R15, R4.reuse, R113, -R15 ;  /* 0x00000071040f7223 */ /* 0x040fe2000001080f */
[----:B------:R-:W-:Y:S01]  /*13b70*/  FMUL.FTZ R26, R9, R110 ;  /* 0x0000006e091a7220 */ /* 0x000fe20000410000 */
[----:B------:R-:W-:Y:S01]  /*13b80*/  FFMA.FTZ R27, R4, R109, R27 ;  /* 0x0000006d041b7223 */ /* 0x000fe2000001001b */
[----:B------:R-:W-:Y:S01]  /*13b90*/  LOP3.LUT R10, R10, 0xffff0000, RZ, 0xc0, !PT ;  /* 0xffff00000a0a7812 */ /* 0x000fe200078ec0ff */
[----:B------:R-:W-:Y:S01]  /*13ba0*/  IMAD.U32 R8, R115, 0x10000, RZ ;  /* 0x0001000073087824 */ /* 0x000fe200078e00ff */
[----:B------:R-:W-:Y:S01]  /*13bb0*/  LOP3.LUT R11, R11, 0xffff0000, RZ, 0xc0, !PT ;  /* 0xffff00000b0b7812 */ /* 0x000fe200078ec0ff */
[----:B------:R-:W-:Y:S01]  /*13bc0*/  FMUL.FTZ R9, R9, R114 ;  /* 0x0000007209097220 */ /* 0x000fe20000410000 */
[----:B------:R-:W-:Y:S01]  /*13bd0*/  FMUL.FTZ R4, R29, R24 ;  /* 0x000000181d047220 */ /* 0x000fe20000410000 */
[----:B------:R-:W-:Y:S01]  /*13be0*/  LOP3.LUT R111, R111, 0xffff0000, RZ, 0xc0, !PT ;  /* 0xffff00006f6f7812 */ /* 0x000fe200078ec0ff */
[----:B------:R-:W-:Y:S01]  /*13bf0*/  FFMA.FTZ R26, R5, R114, -R26 ;  /* 0x00000072051a7223 */ /* 0x000fe2000001081a */
[----:B------:R-:W-:Y:S01]  /*13c00*/  LOP3.LUT R115, R115, 0xffff0000, RZ, 0xc0, !PT ;  /* 0xffff000073737812 */ /* 0x000fe200078ec0ff */
[----:B------:R-:W-:Y:S01]  /*13c10*/  FFMA.FTZ R110, R5, R110, R9 ;  /* 0x0000006e056e7223 */ /* 0x000fe20000010009 */
[----:B------:R-:W-:Y:S01]  /*13c20*/  LOP3.LUT R116, R116, 0xffff0000, RZ, 0xc0, !PT ;  /* 0xffff000074747812 */ /* 0x000fe200078ec0ff */
[----:B------:R-:W-:Y:S01]  /*13c30*/  FFMA.FTZ R28, R25, R8, -R4 ;  /* 0x00000008191c7223 */ /* 0x000fe20000010804 */
[C---:B------:R-:W-:Y:S01]  /*13c40*/  FMUL.FTZ R5, R10.reuse, R111 ;  /* 0x0000006f0a057220 */ /* 0x040fe20000410000 */
[----:B------:R-:W-:Y:S01]  /*13c50*/  FMUL.FTZ R4, R11, R112 ;  /* 0x000000700b047220 */ /* 0x000fe20000410000 */
        /* <DEDUP_REMOVED lines=18> */
.L_x_2509:
[----:B------:R-:W-:Y:S05]  /*13d80*/  BSYNC B2 ;  /* 0x0000000000027941 */ /* 0x000fea0003800000 */
.L_x_2508:
        /* <DEDUP_REMOVED lines=16> */
[----:B0-----:R-:W-:Y:S02]  /*13e90*/  IADD3 R9, R4, R6, R231 ;  /* 0x0000000604097210 */ /* 0x001fe40007ffe0e7 */
[----:B------:R-:W-:Y:S02]  /*13ea0*/  LEA R38, R7, UR4, 0x1 ;  /* 0x0000000407267c11 */ /* 0x000fe4000f8e08ff */
[----:B------:R-:W-:Y:S01]  /*13eb0*/  SHF.R.U64 R27, R80, 0x10, R81 ;  /* 0x00000010501b7819 */ /* 0x000fe20000001251 */
[----:B------:R-:W-:Y:S01]  /*13ec0*/  IMAD R12, R9, 0x2, R16 ;  /* 0x00000002090c7824 */ /* 0x000fe200078e0210 */
[----:B------:R-:W-:Y:S01]  /*13ed0*/  SHF.R.U64 R15, R56, 0x10, R57 ;  /* 0x00000010380f7819 */ /* 0x000fe20000001239 */
[----:B------:R-:W0:Y:S01]  /*13ee0*/  LDS.128 R4, [R38] ;  /* 0x0000000026047984 */ /* 0x000e220000000c00 */
[----:B------:R-:W-:Y:S02]  /*13ef0*/  SHF.R.U64 R25, R82, 0x10, R83 ;  /* 0x0000001052197819 */ /* 0x000fe40000001253 */
[----:B------:R-:W-:Y:S01]  /*13f00*/  PRMT R108, R108, 0x5410, R27 ;  /* 0x000054106c6c7816 */ /* 0x000fe2000000001b */
[----:B------:R-:W1:Y:S01]  /*13f10*/  LDS.128 R8, [R12+0x14400] ;  /* 0x014400000c087984 */ /* 0x000e620000000c00 */
[----:B------:R-:W-:-:S02]  /*13f20*/  PRMT R94, R94, 0x5410, R15 ;  /* 0x000054105e5e7816 */ /* 0x000fc4000000000f */
[----:B------:R-:W-:Y:S01]  /*13f30*/  SHF.R.U64 R13, R58, 0x10, R59 ;  /* 0x000000103a0d7819 */ /* 0x000fe2000000123b */
[----:B------:R-:W-:Y:S01]  /*13f40*/  IMAD.U32 R30, R108, 0x10000, RZ ;  /* 0x000100006c1e7824 */ /* 0x000fe200078e00ff */
[----:B------:R-:W-:Y:S01]  /*13f50*/  SHF.R.U32.HI R56, RZ, 0x10, R57 ;  /* 0x00000010ff387819 */ /* 0x000fe20000011639 */
[----:B------:R-:W-:Y:S01]  /*13f60*/  IMAD.U32 R32, R94, 0x10000, RZ ;  /* 0x000100005e207824 */ /* 0x000fe200078e00ff */
[----:B------:R-:W-:Y:S02]  /*13f70*/  SHF.R.U32.HI R58, RZ, 0x10, R59 ;  /* 0x00000010ff3a7819 */ /* 0x000fe4000001163b */
[----:B------:R-:W-:Y:S02]  /*13f80*/  PRMT R106, R106, 0x5410, R25 ;  /* 0x000054106a6a7816 */ /* 0x000fe40000000019 */
        /* <DEDUP_REMOVED lines=27> */
[----:B------:R-:W-:Y:S02]  /*14140*/  IMAD.U32 R25, R107, 0x10000, RZ ;  /* 0x000100006b197824 */ /* 0x000fe400078e00ff */
[-C--:B------:R-:W-:Y:S01]  /*14150*/  FMUL.FTZ R28, R28, R13.reuse ;  /* 0x0000000d1c1c7220 */ /* 0x080fe20000410000 */
[----:B------:R-:W-:Y:S01]  /*14160*/  FFMA.FTZ R37, R24, R13, -R37 ;  /* 0x0000000d18257223 */ /* 0x000fe20000010825 */
[----:B------:R-:W-:Y:S01]  /*14170*/  LOP3.LUT R13, R108, 0xffff0000, RZ, 0xc0, !PT ;  /* 0xffff00006c0d7812 */ /* 0x000fe200078ec0ff */
[-C--:B------:R-:W-:Y:S01]  /*14180*/  FMUL.FTZ R35, R26, R25.reuse ;  /* 0x000000191a237220 */ /* 0x080fe20000410000 */
[----:B------:R-:W-:Y:S01]  /*14190*/  FFMA.FTZ R33, R14, R25, -R33 ;  /* 0x000000190e217223 */ /* 0x000fe20000010821 */
[----:B------:R-:W-:Y:S01]  /*141a0*/  LOP3.LUT R25, R94, 0xffff0000, RZ, 0xc0, !PT ;  /* 0xffff00005e197812 */ /* 0x000fe200078ec0ff */
[----:B------:R-:W-:Y:S01]  /*141b0*/  FFMA.FTZ R30, R24, R31, R28 ;  /* 0x0000001f181e7223 */ /* 0x000fe2000001001c */
        /* <DEDUP_REMOVED lines=13> */
[----:B------:R-:W-:Y:S02]  /*14290*/  IMAD.U32 R8, R106, 0x10000, RZ ;  /* 0x000100006a087824 */ /* 0x000fe400078e00ff */
        /* <DEDUP_REMOVED lines=30> */
.L_x_2507:
[----:B------:R-:W-:Y:S05]  /*14480*/  BSYNC B1 ;  /* 0x0000000000017941 */ /* 0x000fea0003800000 */
.L_x_2506:
[----:B------:R-:W-:Y:S05]  /*14490*/  @P3 BRA `(.L_x_2465) ;  /* 0x0000000c009c3947 */ /* 0x000fea0003800000 */
[----:B------:R0:W5:Y:S01]  /*144a0*/  LDL R42, [R1+0x7c] ;  /* 0x00007c00012a7983 */ /* 0x0001620000100800 */
[----:B----4-:R-:W4:Y:S01]  /*144b0*/  LDC R38, c[0x0][0x3d4] ;  /* 0x0000f500ff267b82 */ /* 0x010f220000000800 */
[----:B-123--:R-:W-:Y:S01]  /*144c0*/  SHF.R.S32.HI R5, RZ, 0x1f, R84 ;  /* 0x0000001fff057819 */ /* 0x00efe20000011454 */
[----:B------:R-:W-:Y:S01]  /*144d0*/  IMAD.SHL.U32 R4, R84, 0x40, RZ ;  /* 0x0000004054047824 */ /* 0x000fe200078e00ff */
[----:B------:R-:W-:Y:S02]  /*144e0*/  BSSY B1, `(.L_x_2510) ;  /* 0x0000073000017945 */ /* 0x000fe40003800000 */
[----:B------:R-:W-:Y:S02]  /*144f0*/  LEA.HI R5, R5, R84, RZ, 0x3 ;  /* 0x0000005405057211 */ /* 0x000fe400078f18ff */
[----:B------:R-:W-:-:S03]  /*14500*/  LOP3.LUT R37, R4, 0x1c0, RZ, 0xc0, !PT ;  /* 0x000001c004257812 */ /* 0x000fc600078ec0ff */
[----:B------:R-:W-:Y:S01]  /*14510*/  IMAD.SHL.U32 R5, R5, 0x40, RZ ;  /* 0x0000004005057824 */ /* 0x000fe200078e00ff */
[----:B-----5:R-:W-:-:S04]  /*14520*/  SHF.R.U32.HI R39, RZ, 0x3, R37 ;  /* 0x00000003ff277819 */ /* 0x020fc80000011625 */
[----:B------:R-:W-:Y:S02]  /*14530*/  LOP3.LUT R40, R5, 0xfffffe00, RZ, 0xc0, !PT ;  /* 0xfffffe0005287812 */ /* 0x000fe400078ec0ff */
[-C--:B----4-:R-:W-:Y:S02]  /*14540*/  ISETP.GE.AND P0, PT, R17, R38.reuse, PT ;  /* 0x000000261100720c */ /* 0x090fe40003f06270 */
[----:B------:R-:W-:-:S11]  /*14550*/  ISETP.GE.AND P1, PT, R19, R38, PT ;  /* 0x000000261300720c */ /* 0x000fd60003f26270 */
[----:B0-----:R-:W-:Y:S05]  /*14560*/  @P0 BRA `(.L_x_2511) ;  /* 0x0000000400a80947 */ /* 0x001fea0003800000 */
[----:B------:R-:W-:Y:S02]  /*14570*/  LEA.HI R21, R38, R21, RZ, 0x1d ;  /* 0x0000001526157211 */ /* 0x000fe400078fe8ff */
[----:B------:R-:W-:Y:S02]  /*14580*/  R2UR UR4, R42 ;  /* 0x000000002a0472ca */ /* 0x000fe400000e0000 */
        /* <DEDUP_REMOVED lines=11> */
[----:B------:R-:W-:-:S02]  /*14640*/  IADD3 R9, R4, R9, R40 ;  /* 0x0000000904097210 */ /* 0x000fc40007ffe028 */
[----:B------:R-:W0:Y:S01]  /*14650*/  LDS.128 R4, [R41] ;  /* 0x0000000029047984 */ /* 0x000e220000000c00 */
[----:B------:R-:W-:Y:S02]  /*14660*/  SHF.R.U64 R25, R72, 0x10, R73 ;  /* 0x0000001048197819 */ /* 0x000fe40000001249 */
        /* <DEDUP_REMOVED lines=9> */
[----:B------:R-:W-:-:S02]  /*14700*/  PRMT R99, R99, 0x5410, R64 ;  /* 0x0000541063637816 */ /* 0x000fc40000000040 */
[----:B------:R-:W-:Y:S02]  /*14710*/  SHF.R.U64 R21, R74, 0x10, R75 ;  /* 0x000000104a157819 */ /* 0x000fe4000000124b */
[----:B------:R-:W-:Y:S01]  /*14720*/  SHF.R.U32.HI R66, RZ, 0x10, R67 ;  /* 0x00000010ff427819 */ /* 0x000fe20000011643 */
[----:B------:R-:W-:Y:S01]  /*14730*/  IMAD.U32 R30, R99, 0x10000, RZ ;  /* 0x00010000631e7824 */ /* 0x000fe200078e00ff */
[----:B------:R-:W-:Y:S02]  /*14740*/  SHF.R.U32.HI R74, RZ, 0x10, R75 ;  /* 0x00000010ff4a7819 */ /* 0x000fe4000001164b */
[----:B------:R-:W-:Y:S02]  /*14750*/  PRMT R103, R103, 0x5410, R72 ;  /* 0x0000541067677816 */ /* 0x000fe40000000048 */
[----:B------:R-:W-:Y:S02]  /*14760*/  PRMT R100, R100, 0x5410, R13 ;  /* 0x0000541064647816 */ /* 0x000fe4000000000d */
[----:B------:R-:W-:-:S02]  /*14770*/  PRMT R101, R101, 0x5410, R66 ;  /* 0x0000541065657816 */ /* 0x000fc40000000042 */
[----:B------:R-:W-:Y:S02]  /*14780*/  PRMT R105, R105, 0x5410, R74 ;  /* 0x0000541069697816 */ /* 0x000fe4000000004a */
        /* <DEDUP_REMOVED lines=19> */
[----:B------:R-:W-:Y:S01]  /*148c0*/  FFMA.FTZ R34, R13, R29, R34 ;  /* 0x0000001d0d227223 */ /* 0x000fe20000010022 */
[----:B------:R-:W-:Y:S02]  /*148d0*/  IMAD.U32 R32, R101, 0x10000, RZ ;  /* 0x0001000065207824 */ /* 0x000fe400078e00ff */
[-C--:B------:R-:W-:Y:S01]  /*148e0*/  FMUL.FTZ R13, R25, R24.reuse ;  /* 0x00000018190d7220 */ /* 0x080fe20000410000 */
[----:B------:R-:W-:Y:S02]  /*148f0*/  IMAD.U32 R28, R105, 0x10000, RZ ;  /* 0x00010000691c7824 */ /* 0x000fe400078e00ff */
        /* <DEDUP_REMOVED lines=8> */
[----:B------:R-:W-:Y:S01]  /*14980*/  FMUL.FTZ R21, R8, R25 ;  /* 0x0000001908157220 */ /* 0x000fe20000410000 */
[----:B------:R-:W-:Y:S01]  /*14990*/  LOP3.LUT R24, R99, 0xffff0000, RZ, 0xc0, !PT ;  /* 0xffff000063187812 */ /* 0x000fe200078ec0ff */
[----:B------:R-:W-:Y:S01]  /*149a0*/  IMAD.U32 R26, R10, 0x10000, RZ ;  /* 0x000100000a1a7824 */ /* 0x000fe200078e00ff */
[----:B------:R-:W-:Y:S01]  /*149b0*/  LOP3.LUT R14, R103, 0xffff0000, RZ, 0xc0, !PT ;  /* 0xffff0000670e7812 */ /* 0x000fe200078ec0ff */
[-C--:B------:R-:W-:Y:S01]  /*149c0*/  FMUL.FTZ R27, R8, R13.reuse ;  /* 0x0000000d081b7220 */ /* 0x080fe20000410000 */
[----:B------:R-:W-:Y:S01]  /*149d0*/  FFMA.FTZ R28, R4, R13, -R21 ;  /* 0x0000000d041c7223 */ /* 0x000fe20000010815 */
[----:B------:R-:W-:-:S02]  /*149e0*/  IMAD.U32 R13, R100, 0x10000, RZ ;  /* 0x00010000640d7824 */ /* 0x000fc400078e00ff */
[C---:B------:R-:W-:Y:S01]  /*149f0*/  FMUL.FTZ R32, R9.reuse, R24 ;  /* 0x0000001809207220 */ /* 0x040fe20000410000 */
[-C--:B------:R-:W-:Y:S01]  /*14a00*/  FMUL.FTZ R9, R9, R14.reuse ;  /* 0x0000000e09097220 */ /* 0x080fe20000410000 */
        /* <DEDUP_REMOVED lines=13> */
[----:B------:R-:W-:Y:S02]  /*14ae0*/  LOP3.LUT R8, R101, 0xffff0000, RZ, 0xc0, !PT ;  /* 0xffff000065087812 */ /* 0x000fe400078ec0ff */
[----:B------:R-:W-:Y:S01]  /*14af0*/  LOP3.LUT R4, R105, 0xffff0000, RZ, 0xc0, !PT ;  /* 0xffff000069047812 */ /* 0x000fe200078ec0ff */
[-C--:B------:R-:W-:Y:S01]  /*14b00*/  FMUL.FTZ R10, R10, R5.reuse ;  /* 0x000000050a0a7220 */ /* 0x080fe20000410000 */
[----:B------:R-:W-:Y:S01]  /*14b10*/  FFMA.FTZ R13, R6, R5, -R13 ;  /* 0x00000005060d7223 */ /* 0x000fe2000001080d */
[C---:B------:R-:W-:Y:S01]  /*14b20*/  FMUL.FTZ R24, R11.reuse, R8 ;  /* 0x000000080b187220 */ /* 0x040fe20000410000 */
[----:B------:R-:W-:Y:S01]  /*14b30*/  F2FP.BF16.F32.PACK_AB R5, R32, R33 ;  /* 0x000000212005723e */ /* 0x000fe200000010ff */
[-C--:B------:R-:W-:Y:S01]  /*14b40*/  FMUL.FTZ R15, R11, R4.reuse ;  /* 0x000000040b0f7220 */ /* 0x080fe20000410000 */
[----:B------:R-:W-:Y:S01]  /*14b50*/  FFMA.FTZ R11, R6, R9, R10 ;  /* 0x00000009060b7223 */ /* 0x000fe2000001000a */
[C---:B------:R-:W-:Y:S01]  /*14b60*/  FFMA.FTZ R24, R7.reuse, R4, -R24 ;  /* 0x0000000407187223 */ /* 0x040fe20000010818 */
        /* <DEDUP_REMOVED lines=8> */
[----:B------:R-:W-:-:S05]  /*14bf0*/  F2FP.BF16.F32.PACK_AB R11, R36, R35 ;  /* 0x00000023240b723e */ /* 0x000fca00000010ff */
[----:B------:R0:W-:Y:S02]  /*14c00*/  STS.128 [R12+0x14400], R8 ;  /* 0x014400080c007388 */ /* 0x0001e40000000c00 */
.L_x_2511:
[----:B------:R-:W-:Y:S05]  /*14c10*/  BSYNC B1 ;  /* 0x0000000000017941 */ /* 0x000fea0003800000 */
.L_x_2510:
[----:B------:R-:W-:Y:S05]  /*14c20*/  @P1 BRA `(.L_x_2465) ;  /* 0x0000000400b81947 */ /* 0x000fea0003800000 */
[----:B------:R-:W-:Y:S02]  /*14c30*/  LEA.HI R20, R38, R20, RZ, 0x1d ;  /* 0x0000001426147211 */ /* 0x000fe400078fe8ff */
[----:B------:R-:W-:Y:S02]  /*14c40*/  LEA.HI R0, R0, R19, RZ, 0x6 ;  /* 0x0000001300007211 */ /* 0x000fe400078f30ff */
[----:B0-----:R-:W-:Y:S02]  /*14c50*/  LOP3.LUT R6, R37, 0x38, R3, 0xf8, !PT ;  /* 0x0000003825067812 */ /* 0x001fe400078ef803 */
[----:B------:R-:W-:Y:S01]  /*14c60*/  SHF.R.S32.HI R3, RZ, 0x1f, R20 ;  /* 0x0000001fff037819 */ /* 0x000fe20000011414 */
[----:B------:R-:W-:Y:S01]  /*14c70*/  IMAD.SHL.U32 R4, R0, 0x80, RZ ;  /* 0x0000008000047824 */ /* 0x000fe200078e00ff */
[----:B------:R-:W-:Y:S01]  /*14c80*/  R2UR UR4, R42 ;  /* 0x000000002a0472ca */ /* 0x000fe200000e0000 */
[----:B------:R-:W-:Y:S01]  /*14c90*/  IMAD.SHL.U32 R0, R20, 0x8, RZ ;  /* 0x0000000814007824 */ /* 0x000fe200078e00ff */
[----:B------:R-:W-:-:S02]  /*14ca0*/  LEA.HI R3, R3, R20, RZ, 0x3 ;  /* 0x0000001403037211 */ /* 0x000fc400078f18ff */
[-C--:B------:R-:W-:Y:S02]  /*14cb0*/  LOP3.LUT R6, R6, R39.reuse, RZ, 0x3c, !PT ;  /* 0x0000002706067212 */ /* 0x080fe400078e3cff */
[----:B------:R-:W-:Y:S01]  /*14cc0*/  LOP3.LUT R0, R37, 0x38, R0, 0xf8, !PT ;  /* 0x0000003825007812 */ /* 0x000fe200078ef800 */
[----:B------:R-:W-:Y:S01]  /*14cd0*/  IMAD.SHL.U32 R3, R3, 0x400, RZ ;  /* 0x0000040003037824 */ /* 0x000fe200078e00ff */
[----:B------:R-:W-:Y:S02]  /*14ce0*/  LOP3.LUT R5, R4, 0xffffe000, RZ, 0xc0, !PT ;  /* 0xffffe00004057812 */ /* 0x000fe400078ec0ff */
[----:B------:R-:W-:Y:S02]  /*14cf0*/  LOP3.LUT R0, R0, R39, RZ, 0x3c, !PT ;  /* 0x0000002700007212 */ /* 0x000fe400078e3cff */
[----:B------:R-:W-:Y:S02]  /*14d00*/  LOP3.LUT R3, R3, 0x7fffe000, RZ, 0xc0, !PT ;  /* 0x7fffe00003037812 */ /* 0x000fe400078ec0ff */
[----:B------:R-:W-:-:S02]  /*14d10*/  IADD3 R5, R6, R5, R40 ;  /* 0x0000000506057210 */ /* 0x000fc40007ffe028 */
[----:B------:R-:W-:Y:S02]  /*14d20*/  IADD3 R3, R0, R3, R40 ;  /* 0x0000000300037210 */ /* 0x000fe40007ffe028 */
[----:B------:R-:W-:Y:S02]  /*14d30*/  LEA R32, R5, UR4, 0x1 ;  /* 0x0000000405207c11 */ /* 0x000fe4000f8e08ff */
[----:B------:R-:W-:Y:S01]  /*14d40*/  SHF.R.U64 R25, R76, 0x10, R77 ;  /* 0x000000104c197819 */ /* 0x000fe2000000124d */
[----:B------:R-:W-:Y:S01]  /*14d50*/  IMAD R3, R3, 0x2, R16 ;  /* 0x0000000203037824 */ /* 0x000fe200078e0210 */
[----:B------:R-:W-:Y:S01]  /*14d60*/  SHF.R.U64 R15, R68, 0x10, R69 ;  /* 0x00000010440f7819 */ /* 0x000fe20000001245 */
[----:B------:R-:W0:Y:S01]  /*14d70*/  LDS.128 R4, [R32] ;  /* 0x0000000020047984 */ /* 0x000e220000000c00 */
[----:B------:R-:W-:Y:S02]  /*14d80*/  SHF.R.U32.HI R76, RZ, 0x10, R77 ;  /* 0x00000010ff4c7819 */ /* 0x000fe4000001164d */
[----:B------:R-:W-:Y:S01]  /*14d90*/  SHF.R.U32.HI R68, RZ, 0x10, R69 ;  /* 0x00000010ff447819 */ /* 0x000fe20000011645 */
[----:B------:R-:W1:Y:S01]  /*14da0*/  LDS.128 R8, [R3+0x14400] ;  /* 0x0144000003087984 */ /* 0x000e620000000c00 */
[----:B------:R-:W-:-:S02]  /*14db0*/  PRMT R91, R91, 0x5410, R76 ;  /* 0x000054105b5b7816 */ /* 0x000fc4000000004c */
[----:B------:R-:W-:Y:S02]  /*14dc0*/  PRMT R87, R87, 0x5410, R68 ;  /* 0x0000541057577816 */ /* 0x000fe40000000044 */
[----:B------:R-:W-:Y:S01]  /*14dd0*/  PRMT R90, R90, 0x5410, R25 ;  /* 0x000054105a5a7816 */ /* 0x000fe20000000019 */
[----:B------:R-:W-:Y:S01]  /*14de0*/  IMAD.U32 R25, R91, 0x10000, RZ ;  /* 0x000100005b197824 */ /* 0x000fe200078e00ff */
[----:B------:R-:W-:Y:S01]  /*14df0*/  SHF.R.U64 R21, R78, 0x10, R79 ;  /* 0x000000104e157819 */ /* 0x000fe2000000124f */
[----:B------:R-:W-:Y:S01]  /*14e00*/  IMAD.U32 R27, R87, 0x10000, RZ ;  /* 0x00010000571b7824 */ /* 0x000fe200078e00ff */
[----:B------:R-:W-:Y:S02]  /*14e10*/  SHF.R.U64 R13, R70, 0x10, R71 ;  /* 0x00000010460d7819 */ /* 0x000fe40000001247 */
[----:B------:R-:W-:Y:S02]  /*14e20*/  SHF.R.U32.HI R78, RZ, 0x10, R79 ;  /* 0x00000010ff4e7819 */ /* 0x000fe4000001164f */
[----:B------:R-:W-:-:S02]  /*14e30*/  SHF.R.U32.HI R70, RZ, 0x10, R71 ;  /* 0x00000010ff467819 */ /* 0x000fc40000011647 */
[----:B------:R-:W-:Y:S02]  /*14e40*/  PRMT R93, R93, 0x5410, R78 ;  /* 0x000054105d5d7816 */ /* 0x000fe4000000004e */
[----:B------:R-:W-:Y:S02]  /*14e50*/  PRMT R89, R89, 0x5410, R70 ;  /* 0x0000541059597816 */ /* 0x000fe40000000046 */
[----:B------:R-:W-:Y:S02]  /*14e60*/  PRMT R88, R88, 0x5410, R13 ;  /* 0x0000541058587816 */ /* 0x000fe4000000000d */
        /* <DEDUP_REMOVED lines=13> */
[----:B------:R-:W-:Y:S01]  /*14f40*/  LOP3.LUT R20, R87, 0xffff0000, RZ, 0xc0, !PT ;  /* 0xffff000057147812 */ /* 0x000fe200078ec0ff */
[----:B------:R-:W-:Y:S01]  /*14f50*/  FMUL.FTZ R35, R24, R29 ;  /* 0x0000001d18237220 */ /* 0x000fe20000410000 */
[C---:B------:R-:W-:Y:S01]  /*14f60*/  FFMA.FTZ R31, R12.reuse, R25, -R31 ;  /* 0x000000190c1f7223 */ /* 0x040fe2000001081f */
[----:B------:R-:W-:Y:S01]  /*14f70*/  FFMA.FTZ R33, R12, R27, R33 ;  /* 0x0000001b0c217223 */ /* 0x000fe20000010021 */
[----:B------:R-:W-:Y:S01]  /*14f80*/  LOP3.LUT R12, R91, 0xffff0000, RZ, 0xc0, !PT ;  /* 0xffff00005b0c7812 */ /* 0x000fe200078ec0ff */
[----:B------:R-:W-:-:S02]  /*14f90*/  IMAD.U32 R25, R93, 0x10000, RZ ;  /* 0x000100005d197824 */ /* 0x000fc400078e00ff */
[C---:B------:R-:W-:Y:S01]  /*14fa0*/  FMUL.FTZ R26, R9.reuse, R20 ;  /* 0x00000014091a7220 */ /* 0x040fe20000410000 */
[C---:B------:R-:W-:Y:S01]  /*14fb0*/  IMAD.U32 R21, R10.reuse, 0x10000, RZ ;  /* 0x000100000a157824 */ /* 0x040fe200078e00ff */
[----:B------:R-:W-:Y:S01]  /*14fc0*/  LOP3.LUT R10, R10, 0xffff0000, RZ, 0xc0, !PT ;  /* 0xffff00000a0a7812 */ /* 0x000fe200078ec0ff */
[-C--:B------:R-:W-:Y:S01]  /*14fd0*/  FMUL.FTZ R9, R9, R12.reuse ;  /* 0x0000000c09097220 */ /* 0x080fe20000410000 */
[-C--:B------:R-:W-:Y:S01]  /*14fe0*/  FMUL.FTZ R27, R24, R25.reuse ;  /* 0x00000019181b7220 */ /* 0x080fe20000410000 */
[----:B------:R-:W-:Y:S02]  /*14ff0*/  IMAD.U32 R24, R88, 0x10000, RZ ;  /* 0x0001000058187824 */ /* 0x000fe400078e00ff */
[C---:B------:R-:W-:Y:S01]  /*15000*/  FFMA.FTZ R26, R5.reuse, R12, -R26 ;  /* 0x0000000c051a7223 */ /* 0x040fe2000001081a */
[----:B------:R-:W-:Y:S01]  /*15010*/  FFMA.FTZ R20, R5, R20, R9 ;  /* 0x0000001405147223 */ /* 0x000fe20000010009 */
[C---:B------:R-:W-:Y:S01]  /*15020*/  FFMA.FTZ R35, R14.reuse, R25, -R35 ;  /* 0x000000190e237223 */ /* 0x040fe20000010823 */
[----:B------:R-:W-:Y:S01]  /*15030*/  FFMA.FTZ R27, R14, R29, R27 ;  /* 0x0000001d0e1b7223 */ /* 0x000fe2000001001b */
[----:B------:R-:W-:Y:S01]  /*15040*/  IMAD.U32 R12, R92, 0x10000, RZ ;  /* 0x000100005c0c7824 */ /* 0x000fe200078e00ff */
[----:B------:R-:W-:Y:S01]  /*15050*/  LOP3.LUT R9, R88, 0xffff0000, RZ, 0xc0, !PT ;  /* 0xffff000058097812 */ /* 0x000fe200078ec0ff */
[----:B------:R-:W-:-:S02]  /*15060*/  IMAD.U32 R13, R6, 0x10000, RZ ;  /* 0x00010000060d7824 */ /* 0x000fc400078e00ff */
[C---:B------:R-:W-:Y:S01]  /*15070*/  FMUL.FTZ R14, R21.reuse, R24 ;  /* 0x00000018150e7220 */ /* 0x040fe20000410000 */
[----:B------:R-:W-:Y:S01]  /*15080*/  LOP3.LUT R5, R92, 0xffff0000, RZ, 0xc0, !PT ;  /* 0xffff00005c057812 */ /* 0x000fe200078ec0ff */
[-C--:B------:R-:W-:Y:S01]  /*15090*/  FMUL.FTZ R28, R21, R12.reuse ;  /* 0x0000000c151c7220 */ /* 0x080fe20000410000 */
[----:B------:R-:W-:Y:S01]  /*150a0*/  LOP3.LUT R6, R6, 0xffff0000, RZ, 0xc0, !PT ;  /* 0xffff000006067812 */ /* 0x000fe200078ec0ff */
[----:B------:R-:W-:Y:S01]  /*150b0*/  FFMA.FTZ R21, R13, R12, -R14 ;  /* 0x0000000c0d157223 */ /* 0x000fe2000001080e */
[C---:B------:R-:W-:Y:S01]  /*150c0*/  FMUL.FTZ R25, R10.reuse, R9 ;  /* 0x000000090a197220 */ /* 0x040fe20000410000 */
[----:B------:R-:W-:Y:S01]  /*150d0*/  LOP3.LUT R14, R89, 0xffff0000, RZ, 0xc0, !PT ;  /* 0xffff0000590e7812 */ /* 0x000fe200078ec0ff */
[-C--:B------:R-:W-:Y:S01]  /*150e0*/  FMUL.FTZ R10, R10, R5.reuse ;  /* 0x000000050a0a7220 */ /* 0x080fe20000410000 */
[----:B------:R-:W-:Y:S01]  /*150f0*/  LOP3.LUT R12, R93, 0xffff0000, RZ, 0xc0, !PT ;  /* 0xffff00005d0c7812 */ /* 0x000fe200078ec0ff */
[----:B------:R-:W-:Y:S01]  /*15100*/  FFMA.FTZ R28, R13, R24, R28 ;  /* 0x000000180d1c7223 */ /* 0x000fe2000001001c */
[C---:B------:R-:W-:Y:S01]  /*15110*/  FFMA.FTZ R24, R6.reuse, R5, -R25 ;  /* 0x0000000506187223 */ /* 0x040fe20000010819 */
[----:B------:R-:W-:Y:S01]  /*15120*/  FFMA.FTZ R25, R6, R9, R10 ;  /* 0x0000000906197223 */ /* 0x000fe2000001000a */
[----:B------:R-:W-:-:S02]  /*15130*/  IMAD.U32 R15, R8, 0x10000, RZ ;  /* 0x00010000080f7824 */ /* 0x000fc400078e00ff */
[C---:B------:R-:W-:Y:S01]  /*15140*/  FMUL.FTZ R30, R11.reuse, R14 ;  /* 0x0000000e0b1e7220 */ /* 0x040fe20000410000 */
[-C--:B------:R-:W-:Y:S01]  /*15150*/  FMUL.FTZ R10, R11, R12.reuse ;  /* 0x0000000c0b0a7220 */ /* 0x080fe20000410000 */
[----:B------:R-:W-:Y:S01]  /*15160*/  LOP3.LUT R8, R8, 0xffff0000, RZ, 0xc0, !PT ;  /* 0xffff000008087812 */ /* 0x000fe200078ec0ff */
[C---:B------:R-:W-:Y:S01]  /*15170*/  IMAD.U32 R6, R86.reuse, 0x10000, RZ ;  /* 0x0001000056067824 */ /* 0x040fe200078e00ff */
[----:B------:R-:W-:Y:S01]  /*15180*/  LOP3.LUT R11, R86, 0xffff0000, RZ, 0xc0, !PT ;  /* 0xffff0000560b7812 */ /* 0x000fe200078ec0ff */
[C---:B------:R-:W-:Y:S01]  /*15190*/  IMAD.U32 R5, R90.reuse, 0x10000, RZ ;  /* 0x000100005a057824 */ /* 0x040fe200078e00ff */
[----:B------:R-:W-:Y:S01]  /*151a0*/  LOP3.LUT R9, R90, 0xffff0000, RZ, 0xc0, !PT ;  /* 0xffff00005a097812 */ /* 0x000fe200078ec0ff */
[C---:B------:R-:W-:Y:S02]  /*151b0*/  IMAD.U32 R0, R4.reuse, 0x10000, RZ ;  /* 0x0001000004007824 */ /* 0x040fe400078e00ff */
[C---:B------:R-:W-:Y:S01]  /*151c0*/  FFMA.FTZ R30, R7.reuse, R12, -R30 ;  /* 0x0000000c071e7223 */ /* 0x040fe2000001081e */
[----:B------:R-:W-:Y:S01]  /*151d0*/  FFMA.FTZ R14, R7, R14, R10 ;  /* 0x0000000e070e7223 */ /* 0x000fe2000001000a */
[----:B------:R-:W-:Y:S01]  /*151e0*/  LOP3.LUT R4, R4, 0xffff0000, RZ, 0xc0, !PT ;  /* 0xffff000004047812 */ /* 0x000fe200078ec0ff */
        /* <DEDUP_REMOVED lines=18> */
.L_x_2465:
[----:B------:R-:W-:Y:S05]  /*15310*/  BSYNC B0 ;  /* 0x0000000000007941 */ /* 0x000fea0003800000 */
.L_x_2413:
        /* <DEDUP_REMOVED lines=8> */
.L_x_2411:
[----:B------:R-:W2:Y:S02]  /*153a0*/  LDL R0, [R1+0x60] ;  /* 0x0000600001007983 */ /* 0x000ea40000100800 */
[----:B--2---:R-:W-:-:S13]  /*153b0*/  R2UR UR4, R0 ;  /* 0x00000000000472ca */ /* 0x004fda00000e0000 */
[----:B------:R-:W-:-:S05]  /*153c0*/  IMAD.U32 R0, RZ, RZ, UR4 ;  /* 0x00000004ff007e24 */ /* 0x000fca000f8e00ff */
[----:B------:R-:W-:-:S13]  /*153d0*/  ISETP.NE.AND P0, PT, R0, 0x3, PT ;  /* 0x000000030000780c */ /* 0x000fda0003f05270 */
[----:B------:R-:W-:Y:S05]  /*153e0*/  @!P0 BRA `(.L_x_2512) ;  /* 0x0000000000048947 */ /* 0x000fea0003800000 */
[----:B------:R-:W-:Y:S01]  /*153f0*/  BPT.TRAP 0x1 ;  /* 0x000000040000795c */ /* 0x000fe20000300000 */
.L_x_2512:
[----:B------:R-:W-:Y:S01]  /*15400*/  IMAD R0, R214, 0x8, R16 ;  /* 0x00000008d6007824 */ /* 0x000fe200078e0210 */
[----:B01----:R-:W-:-:S04]  /*15410*/  SHF.L.U32 R3, R219, 0x1f, RZ ;  /* 0x0000001fdb037819 */ /* 0x003fc800000006ff */
[----:B------:R0:W1:Y:S01]  /*15420*/  SYNCS.PHASECHK.TRANS64.TRYWAIT P2, [R0+URZ+0x38830], R3 ;  /* 0x03883003000075a7 */ /* 0x000062000804017f */
[----:B------:R-:W-:Y:S05]  /*15430*/  @!P0 BRA `(.L_x_2513) ;  /* 0x0000000000048947 */ /* 0x000fea0003800000 */
[----:B------:R-:W-:Y:S01]  /*15440*/  BPT.TRAP 0x1 ;  /* 0x000000040000795c */ /* 0x000fe20000300000 */
.L_x_2513:
[----:B---34-:R-:W2:Y:S01]  /*15450*/  S2R R4, SR_TID.X ;  /* 0x0000000000047919 */ /* 0x018ea20000002100 */
[----:B------:R-:W-:Y:S01]  /*15460*/  IMAD.MOV.U32 R151, RZ, RZ, RZ ;  /* 0x000000ffff977224 */ /* 0x000fe200078e00ff */
[----:B--2---:R-:W-:-:S04]  /*15470*/  LOP3.LUT R4, R4, 0x7f, RZ, 0xc0, !PT ;  /* 0x0000007f04047812 */ /* 0x004fc800078ec0ff */
[----:B------:R-:W-:Y:S01]  /*15480*/  ISETP.NE.AND P1, PT, R4, RZ, PT ;  /* 0x000000ff0400720c */ /* 0x000fe20003f25270 */
[----:B-1----:R-:W-:-:S12]  /*15490*/  @P2 BRA `(.L_x_2514) ;  /* 0x0000000000082947 */ /* 0x002fd80003800000 */
[----:B------:R-:W1:Y:S02]  /*154a0*/  SYNCS.PHASECHK.TRANS64.TRYWAIT P2, [R0+URZ+0x38830], R3 ;  /* 0x03883003000075a7 */ /* 0x000e64000804017f */
[----:B-1----:R-:W-:Y:S05]  /*154b0*/  @!P2 BRA `(.L_x_2515) ;  /* 0x000001a00078a947 */ /* 0x002fea0003800000 */
.L_x_2514:
[----:B------:R-:W-:Y:S05]  /*154c0*/  WARPSYNC.ALL ;  /* 0x0000000000007948 */ /* 0x000fea0003800000 */
[----:B01----:R-:W-:Y:S01]  /*154d0*/  VIADD R3, R16, 0x24400 ;  /* 0x0002440010037836 */ /* 0x003fe20000000000 */
[----:B------:R-:W-:Y:S01]  /*154e0*/  R2UR UR12, R2 ;  /* 0x00000000020c72ca */ /* 0x000fe200000e0000 */
[----:B------:R-:W-:Y:S01]  /*154f0*/  WARPGROUP.ARRIVE ;  /* 0x00000000000079c5 */ /* 0x000fe20000000000 */
        /* <DEDUP_REMOVED lines=12> */
[----:B------:R-:W-:-:S03]  /*155c0*/  ULOP3.LUT UR12, UR12, 0x10000, URZ, 0xfc, !UPT ;  /* 0x000100000c0c7892 */ /* 0x000fc6000f8efc3f */
[----:B------:R-:W-:Y:S01]  /*155d0*/  IMAD R2, R214, 0xa00, R222 ;  /* 0x00000a00d6027824 */ /* 0x000fe200078e02de */
[----:B------:R-:W-:-:S03]  /*155e0*/  R2UR UR11, R3 ;  /* 0x00000000030b72ca */ /* 0x000fc600000e0000 */
[----:B------:R-:W-:Y:S01]  /*155f0*/  UMOV UR8, UR12 ;  /* 0x0000000c00087c82 */ /* 0x000fe20008000000 */
[C---:B------:R-:W-:Y:S01]  /*15600*/  R2UR UR10, R2.reuse ;  /* 0x00000000020a72ca */ /* 0x040fe200000e0000 */
[C---:B------:R-:W-:Y:S01]  /*15610*/  VIADD R4, R2.reuse, 0x80 ;  /* 0x0000008002047836 */ /* 0x040fe20000000000 */
[----:B------:R-:W-:Y:S01]  /*15620*/  UMOV UR4, UR8 ;  /* 0x0000000800047c82 */ /* 0x000fe20008000000 */
[----:B------:R-:W-:Y:S02]  /*15630*/  VIADD R6, R2, 0x200 ;  /* 0x0000020002067836 */ /* 0x000fe40000000000 */
[----:B------:R-:W-:Y:S01]  /*15640*/  IMAD.U32 R8, RZ, RZ, UR8 ;  /* 0x00000008ff087e24 */ /* 0x000fe2000f8e00ff */
[----:B------:R-:W-:Y:S01]  /*15650*/  R2UR UR6, R4 ;  /* 0x00000000040672ca */ /* 0x000fe200000e0000 */
[----:B------:R-:W-:-:S03]  /*15660*/  VIADD R4, R2, 0x100 ;  /* 0x0000010002047836 */ /* 0x000fc60000000000 */
[----:B------:R0:W-:Y:S03]  /*15670*/  STL.64 [R1+0x48], R8 ;  /* 0x0000480801007387 */ /* 0x0001e60000100a00 */
[----:B------:R-:W-:Y:S01]  /*15680*/  HGMMA.64x16x16.F32.BF16 R56, gdesc[UR8], RZ, !UPT, gsb0 ;  /* 0x00200000083879f0 */ /* 0x000fe2000c0018ff */
[----:B------:R-:W-:Y:S01]  /*15690*/  R2UR UR10, R6 ;  /* 0x00000000060a72ca */ /* 0x000fe200000e0000 */
[----:B------:R-:W-:Y:S01]  /*156a0*/  VIADD R6, R2, 0x202 ;  /* 0x0000020202067836 */ /* 0x000fe20000000000 */
[----:B------:R-:W-:Y:S01]  /*156b0*/  R2UR UR11, R7 ;  /* 0x00000000070b72ca */ /* 0x000fe200000e0000 */
[----:B------:R-:W-:Y:S02]  /*156c0*/  IMAD.MOV.U32 R7, RZ, RZ, 0x40000040 ;  /* 0x40000040ff077424 */ /* 0x000fe400078e00ff */
[----:B0-----:R-:W-:Y:S01]  /*156d0*/  IMAD.U32 R9, RZ, RZ, UR17 ;  /* 0x00000011ff097e24 */ /* 0x001fe2000f8e00ff */
[----:B------:R-:W-:-:S02]  /*156e0*/  WARPGROUP.DEPBAR.LE gsb0, 0x0 ;  /* 0x00008000000079c5 */ /* 0x000fc40000010000 */
[----:B------:R-:W-:-:S06]  /*156f0*/  WARPGROUP.ARRIVE ;  /* 0x00000000000079c5 */ /* 0x000fcc0000000000 */
[----:B------:R-:W-:Y:S01]  /*15700*/  HGMMA.64x16x16.F32.BF16 R48, gdesc[UR4], RZ, !UPT, gsb0 ;  /* 0x00200000043079f0 */ /* 0x000fe2000c0018ff */
[----:B------:R-:W-:Y:S01]  /*15710*/  R2UR UR6, R4 ;  /* 0x00000000040672ca */ /* 0x000fe200000e0000 */
[----:B------:R-:W-:Y:S01]  /*15720*/  UMOV UR4, UR8 ;  /* 0x0000000800047c82 */ /* 0x000fe20008000000 */
[----:B------:R-:W-:Y:S01]  /*15730*/  R2UR UR7, R5 ;  /* 0x00000000050772ca */ /* 0x000fe200000e0000 */
[----:B------:R-:W-:Y:S01]  /*15740*/  UMOV UR5, UR9 ;  /* 0x0000000900057c82 */ /* 0x000fe20008000000 */
[----:B------:R-:W-:Y:S02]  /*15750*/  VIADD R4, R2, 0x180 ;  /* 0x0000018002047836 */ /* 0x000fe40000000000 */
[----:B------:R-:W-:Y:S01]  /*15760*/  IMAD.MOV.U32 R5, RZ, RZ, 0x40000040 ;  /* 0x40000040ff057424 */ /* 0x000fe200078e00ff */
[----:B------:R-:W-:Y:S02]  /*15770*/  WARPGROUP.DEPBAR.LE gsb0, 0x0 ;  /* 0x00008000000079c5 */ /* 0x000fe40000010000 */
[----:B-----5:R-:W-:-:S06]  /*15780*/  WARPGROUP.ARRIVE ;  /* 0x00000000000079c5 */ /* 0x020fcc0000000000 */
[----:B------:R-:W-:Y:S01]  /*15790*/  HGMMA.64x16x16.F32.BF16 R40, gdesc[UR4], RZ, !UPT, gsb0 ;  /* 0x00200000042879f0 */ /* 0x000fe2000c0018ff */
        /* <DEDUP_REMOVED lines=12> */
[----:B------:R-:W-:Y:S01]  /*15860*/  HGMMA.64x16x16.F32.BF16 R32, gdesc[UR4], RZ, !UPT, gsb0 ;  /* 0x00200000042079f0 */ /* 0x000fe2000c0018ff */
        /* <DEDUP_REMOVED lines=157> */
[----:B------:R-:W-:-:S05]  /*16240*/  IMAD.U32 R8, RZ, RZ, UR16 ;  /* 0x00000010ff087e24 */ /* 0x000fca000f8e00ff */
        /* <DEDUP_REMOVED lines=193> */
[----:B------:R-:W-:Y:S01]  /*16e60*/  IMAD.U32 R8, RZ, RZ, UR16 ;  /* 0x00000010ff087e24 */ /* 0x000fe2000f8e00ff */
[----:B------:R-:W-:Y:S01]  /*16e70*/  UIADD3 UR56, UR12, 0x804, URZ ;  /* 0x000008040c387890 */ /* 0x000fe2000fffe03f */
[----:B------:R-:W-:Y:S01]  /*16e80*/  UMOV UR57, 0x40000040 ;  /* 0x4000004000397882 */ /* 0x000fe20000000000 */
[----:B------:R-:W-:Y:S02]  /*16e90*/  UIADD3 UR52, UR12, 0x806, URZ ;  /* 0x000008060c347890 */ /* 0x000fe4000fffe03f */
[----:B------:R0:W-:Y:S01]  /*16ea0*/  STL.64 [R1+0x8], R8 ;  /* 0x0000080801007387 */ /* 0x0001e20000100a00 */
[----:B------:R-:W-:Y:S01]  /*16eb0*/  UMOV UR53, 0x40000040 ;  /* 0x4000004000357882 */ /* 0x000fe20000000000 */
[----:B------:R-:W-:Y:S01]  /*16ec0*/  UIADD3 UR48, UR12, 0xc00, URZ ;  /* 0x00000c000c307890 */ /* 0x000fe2000fffe03f */
[----:B------:R-:W-:Y:S01]  /*16ed0*/  UMOV UR49, 0x40000040 ;  /* 0x4000004000317882 */ /* 0x000fe20000000000 */
[----:B------:R-:W-:Y:S01]  /*16ee0*/  UIADD3 UR44, UR12, 0xc02, URZ ;  /* 0x00000c020c2c7890 */ /* 0x000fe2000fffe03f */
[----:B------:R-:W-:Y:S01]  /*16ef0*/  UMOV UR45, 0x40000040 ;  /* 0x40000040002d7882 */ /* 0x000fe20000000000 */
[----:B------:R-:W-:Y:S01]  /*16f00*/  UIADD3 UR40, UR12, 0xc04, URZ ;  /* 0x00000c040c287890 */ /* 0x000fe2000fffe03f */
[----:B------:R-:W-:Y:S01]  /*16f10*/  UMOV UR41, 0x40000040 ;  /* 0x4000004000297882 */ /* 0x000fe20000000000 */
[----:B0-----:R-:W2:Y:S04]  /*16f20*/  LDL R9, [R1+0x68] ;  /* 0x0000680001097983 */ /* 0x001ea80000100800 */
[----:B------:R-:W3:Y:S01]  /*16f30*/  LDL R8, [R1+0x64] ;  /* 0x0000640001087983 */ /* 0x000ee20000100800 */
[----:B------:R-:W-:-:S02]  /*16f40*/  WARPGROUP.DEPBAR.LE gsb0, 0x0 ;  /* 0x00008000000079c5 */ /* 0x000fc40000010000 */
[----:B------:R-:W-:-:S06]  /*16f50*/  WARPGROUP.ARRIVE ;  /* 0x00000000000079c5 */ /* 0x000fcc0000000000 */
[----:B------:R-:W-:Y:S01]  /*16f60*/  HGMMA.64x16x16.F32.BF16 R24, gdesc[UR8], R24, gsb0 ;  /* 0x00200000081879f0 */ /* 0x000fe20008001818 */
[----:B------:R-:W-:Y:S01]  /*16f70*/  UMOV UR8, UR16 ;  /* 0x0000001000087c82 */ /* 0x000fe20008000000 */
[----:B------:R-:W-:Y:S01]  /*16f80*/  UMOV UR9, UR17 ;  /* 0x0000001100097c82 */ /* 0x000fe20008000000 */
[----:B------:R-:W-:Y:S01]  /*16f90*/  UMOV UR4, UR8 ;  /* 0x0000000800047c82 */ /* 0x000fe20008000000 */
[----:B------:R-:W-:Y:S01]  /*16fa0*/  UMOV UR5, UR9 ;  /* 0x0000000900057c82 */ /* 0x000fe20008000000 */
[----:B------:R-:W-:Y:S02]  /*16fb0*/  R2UR UR10, R6 ;  /* 0x00000000060a72ca */ /* 0x000fe400000e0000 */
[----:B------:R-:W-:Y:S01]  /*16fc0*/  R2UR UR11, R7 ;  /* 0x00000000070b72ca */ /* 0x000fe200000e0000 */
[----:B------:R-:W-:Y:S02]  /*16fd0*/  WARPGROUP.DEPBAR.LE gsb0, 0x0 ;  /* 0x00008000000079c5 */ /* 0x000fe40000010000 */
[----:B------:R-:W-:-:S06]  /*16fe0*/  WARPGROUP.ARRIVE ;  /* 0x00000000000079c5 */ /* 0x000fcc0000000000 */
[----:B------:R-:W-:Y:S01]  /*16ff0*/  HGMMA.64x16x16.F32.BF16 R56, gdesc[UR16], R56, gsb0 ;  /* 0x00200000103879f0 */ /* 0x000fe20008001838 */
[----:B------:R-:W-:Y:S02]  /*17000*/  UMOV UR17, 0x40000040 ;  /* 0x4000004000117882 */ /* 0x000fe40000000000 */
[----:B------:R-:W-:Y:S02]  /*17010*/  WARPGROUP.DEPBAR.LE gsb0, 0x0 ;  /* 0x00008000000079c5 */ /* 0x000fe40000010000 */
[----:B------:R-:W-:Y:S01]  /*17020*/  WARPGROUP.ARRIVE ;  /* 0x00000000000079c5 */ /* 0x000fe20000000000 */
[----:B------:R-:W-:Y:S01]  /*17030*/  UMOV UR15, UR17 ;  /* 0x00000011000f7c82 */ /* 0x000fe20008000000 */
[----:B------:R-:W-:Y:S02]  /*17040*/  VIADD R6, R2, 0x702 ;  /* 0x0000070202067836 */ /* 0x000fe40000000000 */
[----:B------:R-:W-:Y:S02]  /*17050*/  IMAD.MOV.U32 R7, RZ, RZ, 0x40000040 ;  /* 0x40000040ff077424 */ /* 0x000fe400078e00ff */
[----:B------:R-:W-:Y:S01]  /*17060*/  HGMMA.64x16x16.F32.BF16 R48, gdesc[UR4], R48, gsb0 ;  /* 0x00200000043079f0 */ /* 0x000fe20008001830 */
[----:B------:R-:W-:Y:S01]  /*17070*/  R2UR UR6, R4 ;  /* 0x00000000040672ca */ /* 0x000fe200000e0000 */
[----:B------:R-:W-:Y:S01]  /*17080*/  UMOV UR4, UR8 ;  /* 0x0000000800047c82 */ /* 0x000fe20008000000 */
[----:B------:R-:W-:Y:S01]  /*17090*/  R2UR UR7, R5 ;  /* 0x00000000050772ca */ /* 0x000fe200000e0000 */
[----:B------:R-:W-:Y:S01]  /*170a0*/  UMOV UR5, UR9 ;  /* 0x0000000900057c82 */ /* 0x000fe20008000000 */
[----:B------:R-:W-:-:S02]  /*170b0*/  VIADD R4, R2, 0x680 ;  /* 0x0000068002047836 */ /* 0x000fc40000000000 */
[----:B------:R-:W-:Y:S01]  /*170c0*/  IMAD.MOV.U32 R5, RZ, RZ, 0x40000040 ;  /* 0x40000040ff057424 */ /* 0x000fe200078e00ff */
[----:B------:R-:W-:Y:S01]  /*170d0*/  UIADD3 UR36, UR12, 0xc06, URZ ;  /* 0x00000c060c247890 */ /* 0x000fe2000fffe03f */
[----:B------:R-:W-:Y:S01]  /*170e0*/  UMOV UR37, 0x40000040 ;  /* 0x4000004000257882 */ /* 0x000fe20000000000 */
[----:B------:R-:W-:Y:S02]  /*170f0*/  IMAD R3, R148, -0x50, R227 ;  /* 0xffffffb094037824 */ /* 0x000fe400078e02e3 */
[----:B------:R-:W-:Y:S01]  /*17100*/  IMAD.U32 R11, RZ, RZ, UR17 ;  /* 0x00000011ff0b7e24 */ /* 0x000fe2000f8e00ff */
        /* <DEDUP_REMOVED lines=17> */
[----:B------:R-:W-:Y:S02]  /*17220*/  R2UR UR6, R4 ;  /* 0x00000000040672ca */ /* 0x000fe400000e0000 */
[----:B------:R-:W-:-:S04]  /*17230*/  R2UR UR7, R5 ;  /* 0x00000000050772ca */ /* 0x000fc800000e0000 */
[----:B------:R-:W-:Y:S01]  /*17240*/  UMOV UR16, UR4 ;  /* 0x0000000400107c82 */ /* 0x000fe20008000000 */
[----:B------:R-:W-:Y:S02]  /*17250*/  WARPGROUP.DEPBAR.LE gsb0, 0x0 ;  /* 0x00008000000079c5 */ /* 0x000fe40000010000 */
[----:B------:R-:W-:Y:S01]  /*17260*/  WARPGROUP.ARRIVE ;  /* 0x00000000000079c5 */ /* 0x000fe20000000000 */
[----:B------:R-:W-:Y:S01]  /*17270*/  UMOV UR14, UR16 ;  /* 0x00000010000e7c82 */ /* 0x000fe20008000000 */
[----:B------:R-:W-:Y:S01]  /*17280*/  UMOV UR5, UR15 ;  /* 0x0000000f00057c82 */ /* 0x000fe20008000000 */
[----:B------:R-:W-:Y:S02]  /*17290*/  VIADD R4, R2, 0x602 ;  /* 0x0000060202047836 */ /* 0x000fe40000000000 */
[----:B------:R-:W-:Y:S01]  /*172a0*/  IMAD.MOV.U32 R5, RZ, RZ, 0x40000040 ;  /* 0x40000040ff057424 */ /* 0x000fe200078e00ff */
[----:B------:R-:W-:Y:S01]  /*172b0*/  HGMMA.64x16x16.F32.BF16 R24, gdesc[UR8], R24, gsb0 ;  /* 0x00200000081879f0 */ /* 0x000fe20008001818 */
[----:B------:R-:W-:-:S02]  /*172c0*/  IMAD.U32 R10, RZ, RZ, UR16 ;  /* 0x00000010ff0a7e24 */ /* 0x000fc4000f8e00ff */
[----:B------:R-:W-:Y:S02]  /*172d0*/  WARPGROUP.DEPBAR.LE gsb0, 0x0 ;  /* 0x00008000000079c5 */ /* 0x000fe40000010000 */
[----:B------:R-:W-:-:S06]  /*172e0*/  WARPGROUP.ARRIVE ;  /* 0x00000000000079c5 */ /* 0x000fcc0000000000 */
[----:B------:R-:W-:Y:S01]  /*172f0*/  HGMMA.64x16x16.F32.BF16 R56, gdesc[UR16], R56, gsb0 ;  /* 0x00200000103879f0 */ /* 0x000fe20008001838 */
[----:B------:R-:W-:Y:S02]  /*17300*/  UMOV UR4, UR14 ;  /* 0x0000000e00047c82 */ /* 0x000fe40008000000 */
[----:B------:R-:W-:Y:S02]  /*17310*/  WARPGROUP.DEPBAR.LE gsb0, 0x0 ;  /* 0x00008000000079c5 */ /* 0x000fe40000010000 */
[----:B------:R-:W-:-:S06]  /*17320*/  WARPGROUP.ARRIVE ;  /* 0x00000000000079c5 */ /* 0x000fcc0000000000 */
[----:B------:R-:W-:Y:S01]  /*17330*/  HGMMA.64x16x16.F32.BF16 R48, gdesc[UR4], R48, gsb0 ;  /* 0x00200000043079f0 */ /* 0x000fe20008001830 */
        /* <DEDUP_REMOVED lines=245> */
[C---:B------:R-:W-:Y:S01]  /*18290*/  VIADD R4, R2.reuse, 0x806 ;  /* 0x0000080602047836 */ /* 0x040fe20000000000 */
[----:B------:R-:W-:Y:S01]  /*182a0*/  UMOV UR4, UR36 ;  /* 0x0000002400047c82 */ /* 0x000fe20008000000 */
[----:B------:R-:W-:Y:S01]  /*182b0*/  IMAD.MOV.U32 R5, RZ, RZ, 0x40000040 ;  /* 0x40000040ff057424 */ /* 0x000fe200078e00ff */
[----:B------:R-:W-:Y:S01]  /*182c0*/  UMOV UR5, UR37 ;  /* 0x0000002500057c82 */ /* 0x000fe20008000000 */
[----:B------:R-:W-:Y:S01]  /*182d0*/  VIADD R6, R2, 0x906 ;  /* 0x0000090602067836 */ /* 0x000fe20000000000 */
[----:B------:R-:W-:Y:S01]  /*182e0*/  R2UR UR6, R4 ;  /* 0x00000000040672ca */ /* 0x000fe200000e0000 */
[----:B------:R-:W-:Y:S01]  /*182f0*/  IMAD.MOV.U32 R7, RZ, RZ, 0x40000040 ;  /* 0x40000040ff077424 */ /* 0x000fe200078e00ff */
[----:B------:R-:W-:Y:S01]  /*18300*/  R2UR UR7, R5 ;  /* 0x00000000050772ca */ /* 0x000fe200000e0000 */
[----:B------:R-:W-:Y:S01]  /*18310*/  STL.64 [R1], R10 ;  /* 0x0000000a01007387 */ /* 0x000fe20000100a00 */
[----:B------:R-:W-:Y:S01]  /*18320*/  @!P1 VIADD R0, R0, 0x38840 ;  /* 0x0003884000009836 */ /* 0x000fe20000000000 */
[----:B------:R-:W-:Y:S01]  /*18330*/  ULDC UR38, c[0x0][0x988] ;  /* 0x0002620000267ab9 */ /* 0x000fe20000000800 */
[----:B------:R-:W-:Y:S01]  /*18340*/  ULDC UR39, c[0x0][0x988] ;  /* 0x0002620000277ab9 */ /* 0x000fe20000000800 */
[----:B------:R-:W-:-:S02]  /*18350*/  WARPGROUP.DEPBAR.LE gsb0, 0x0 ;  /* 0x00008000000079c5 */ /* 0x000fc40000010000 */
        /* <DEDUP_REMOVED lines=15> */
[----:B------:R-:W-:Y:S01]  /*18450*/  IADD3 R4, -R224, 0x51, R3 ;  /* 0x00000051e0047810 */ /* 0x000fe20007ffe103 */
[----:B------:R-:W-:Y:S02]  /*18460*/  VIADD R3, R3, 0x50 ;  /* 0x0000005003037836 */ /* 0x000fe40000000000 */
[----:B--2---:R-:W-:Y:S02]  /*18470*/  IMAD R6, R225, 0x80, R9 ;  /* 0x00000080e1067824 */ /* 0x004fe400078e0209 */
[----:B---3--:R-:W-:Y:S01]  /*18480*/  IMAD R5, R8, -0x2, R4 ;  /* 0xfffffffe08057824 */ /* 0x008fe200078e0204 */
[----:B------:R-:W-:-:S02]  /*18490*/  WARPGROUP.DEPBAR.LE gsb0, 0x0 ;  /* 0x00008000000079c5 */ /* 0x000fc40000010000 */
[----:B------:R-:W-:-:S06]  /*184a0*/  WARPGROUP.ARRIVE ;  /* 0x00000000000079c5 */ /* 0x000fcc0000000000 */
[----:B------:R-:W-:Y:S01]  /*184b0*/  HGMMA.64x16x16.F32.BF16 R32, gdesc[UR4], R32, gsb0 ;  /* 0x00200000042079f0 */ /* 0x000fe20008001820 */
[----:B------:R-:W-:Y:S01]  /*184c0*/  IMAD R4, R8, -0x2, R3 ;  /* 0xfffffffe08047824 */ /* 0x000fe200078e0203 */
[----:B------:R-:W-:Y:S01]  /*184d0*/  IADD3 R3, R5, 0x8, R6 ;  /* 0x0000000805037810 */ /* 0x000fe20007ffe006 */
[----:B------:R-:W-:-:S03]  /*184e0*/  VIADD R2, R2, 0x986 ;  /* 0x0000098602027836 */ /* 0x000fc60000000000 */
[----:B------:R-:W-:Y:S01]  /*184f0*/  VIMNMX R7, R4, R3, PT ;  /* 0x0000000304077248 */ /* 0x000fe20003fe0100 */
[----:B------:R-:W-:Y:S01]  /*18500*/  IMAD.MOV.U32 R3, RZ, RZ, 0x40000040 ;  /* 0x40000040ff037424 */ /* 0x000fe200078e00ff */
[----:B------:R-:W-:Y:S02]  /*18510*/  R2UR UR6, R2 ;  /* 0x00000000020672ca */ /* 0x000fe400000e0000 */
[----:B------:R-:W-:Y:S02]  /*18520*/  ISETP.GT.AND P2, PT, R7, RZ, PT ;  /* 0x000000ff0700720c */ /* 0x000fe40003f44270 */
[----:B------:R-:W-:Y:S02]  /*18530*/  R2UR UR7, R3 ;  /* 0x00000000030772ca */ /* 0x000fe400000e0000 */
[C---:B------:R-:W-:Y:S02]  /*18540*/  ISETP.GT.AND P3, PT, R7.reuse, 0x1, PT ;  /* 0x000000010700780c */ /* 0x040fe40003f64270 */
[----:B------:R-:W-:-:S02]  /*18550*/  ISETP.GT.AND P4, PT, R7, 0x8, PT ;  /* 0x000000080700780c */ /* 0x000fc40003f84270 */
[----:B------:R-:W-:Y:S02]  /*18560*/  FSEL R58, R58, -INF , P2 ;  /* 0xff8000003a3a7808 */ /* 0x000fe40001000000 */
[----:B------:R-:W-:Y:S02]  /*18570*/  FSEL R59, R59, -INF , P3 ;  /* 0xff8000003b3b7808 */ /* 0x000fe40001800000 */
[C---:B------:R-:W-:Y:S02]  /*18580*/  ISETP.GT.AND P2, PT, R7.reuse, 0x9, PT ;  /* 0x000000090700780c */ /* 0x040fe40003f44270 */
[----:B------:R-:W-:Y:S02]  /*18590*/  FSEL R62, R62, -INF , P4 ;  /* 0xff8000003e3e7808 */ /* 0x000fe40002000000 */
[----:B------:R-:W-:Y:S01]  /*185a0*/  FMNMX.FTZ R3, R58, R59, !PT ;  /* 0x0000003b3a037209 */ /* 0x000fe20007810000 */
[----:B------:R-:W-:Y:S01]  /*185b0*/  UMOV UR4, UR36 ;  /* 0x0000002400047c82 */ /* 0x000fe20008000000 */
[----:B------:R-:W-:Y:S01]  /*185c0*/  UMOV UR5, UR37 ;  /* 0x0000002500057c82 */ /* 0x000fe20008000000 */
[----:B------:R-:W-:-:S02]  /*185d0*/  ISETP.GT.AND P3, PT, R7, 0x10, PT ;  /* 0x000000100700780c */ /* 0x000fc40003f64270 */
[----:B------:R-:W-:Y:S02]  /*185e0*/  FSEL R64, R63, -INF , P2 ;  /* 0xff8000003f407808 */ /* 0x000fe40001000000 */
[----:B------:R-:W-:Y:S02]  /*185f0*/  FMNMX.FTZ R3, R62, R3, !PT ;  /* 0x000000033e037209 */ /* 0x000fe40007810000 */
[----:B------:R-:W-:Y:S02]  /*18600*/  ISETP.GT.AND P2, PT, R7, 0x11, PT ;  /* 0x000000110700780c */ /* 0x000fe40003f44270 */
[----:B------:R-:W-:Y:S02]  /*18610*/  FSEL R50, R50, -INF , P3 ;  /* 0xff80000032327808 */ /* 0x000fe40001800000 */
[----:B------:R-:W-:Y:S01]  /*18620*/  FMNMX.FTZ R3, R64, R3, !PT ;  /* 0x0000000340037209 */ /* 0x000fe20007810000 */
[----:B------:R-:W-:Y:S02]  /*18630*/  WARPGROUP.DEPBAR.LE gsb0, 0x0 ;  /* 0x00008000000079c5 */ /* 0x000fe40000010000 */
[----:B------:R-:W-:-:S06]  /*18640*/  WARPGROUP.ARRIVE ;  /* 0x00000000000079c5 */ /* 0x000fcc0000000000 */
[----:B------:R-:W-:Y:S01]  /*18650*/  HGMMA.64x16x16.F32.BF16 R24, gdesc[UR4], R24, gsb0 ;  /* 0x00200000041879f0 */ /* 0x000fe20008001818 */
[----:B------:R-:W-:Y:S01]  /*18660*/  ISETP.GT.AND P3, PT, R7, 0x18, PT ;  /* 0x000000180700780c */ /* 0x000fe20003f64270 */
[----:B------:R-:W-:Y:S01]  /*18670*/  ULDC UR4, c[0x0][0x988] ;  /* 0x0002620000047ab9 */ /* 0x000fe20000000800 */
        /* <DEDUP_REMOVED lines=31> */
[----:B------:R-:W-:Y:S01]  /*18870*/  FMNMX.FTZ R3, R38, R3, !PT ;  /* 0x0000000326037209 */ /* 0x000fe20007810000 */
[----:B------:R-:W-:Y:S02]  /*18880*/  WARPGROUP.DEPBAR.LE gsb0, 0x0 ;  /* 0x00008000000079c5 */ /* 0x000fe40000010000 */
        /* <DEDUP_REMOVED lines=9> */
[----:B------:R-:W-:Y:S02]  /*18920*/  FSEL R86, R31, -INF , P2 ;  /* 0xff8000001f567808 */ /* 0x000fe40001000000 */
[----:B------:R-:W-:-:S04]  /*18930*/  FMNMX.FTZ R3, R84, R3, !PT ;  /* 0x0000000354037209 */ /* 0x000fc80007810000 */
[----:B------:R-:W-:-:S05]  /*18940*/  FMNMX.FTZ R3, R86, R3, !PT ;  /* 0x0000000356037209 */ /* 0x000fca0007810000 */
[----:B------:R-:W0:Y:S01]  /*18950*/  SHFL.BFLY PT, R2, R3, 0x2, 0x1f ;  /* 0x0c401f0003027f89 */ /* 0x000e2200000e0000 */
[----:B------:R-:W-:-:S04]  /*18960*/  VIADDMNMX R5, R6, R5, R4, PT ;  /* 0x0000000506057246 */ /* 0x000fc80003800104 */
[----:B------:R-:W-:Y:S02]  /*18970*/  ISETP.GT.AND P2, PT, R5, RZ, PT ;  /* 0x000000ff0500720c */ /* 0x000fe40003f44270 */
[----:B0-----:R-:W-:-:S05]  /*18980*/  FMNMX.FTZ R2, R3, R2, !PT ;  /* 0x0000000203027209 */ /* 0x001fca0007810000 */
[----:B------:R-:W0:Y:S01]  /*18990*/  SHFL.BFLY PT, R7, R2, 0x1, 0x1f ;  /* 0x0c201f0002077f89 */ /* 0x000e2200000e0000 */
[C---:B------:R-:W-:Y:S02]  /*189a0*/  ISETP.GT.AND P3, PT, R5.reuse, 0x1, PT ;  /* 0x000000010500780c */ /* 0x040fe40003f64270 */
[----:B------:R-:W-:Y:S02]  /*189b0*/  ISETP.GT.AND P4, PT, R5, 0x8, PT ;  /* 0x000000080500780c */ /* 0x000fe40003f84270 */
[----:B------:R-:W-:Y:S02]  /*189c0*/  FSEL R56, R56, -INF , P2 ;  /* 0xff80000038387808 */ /* 0x000fe40001000000 */
[----:B------:R-:W-:Y:S02]  /*189d0*/  FSEL R57, R57, -INF , P3 ;  /* 0xff80000039397808 */ /* 0x000fe40001800000 */
[----:B------:R-:W-:Y:S02]  /*189e0*/  ISETP.GT.AND P5, PT, R5, 0x9, PT ;  /* 0x000000090500780c */ /* 0x000fe40003fa4270 */
[----:B------:R-:W-:-:S02]  /*189f0*/  FSEL R60, R60, -INF , P4 ;  /* 0xff8000003c3c7808 */ /* 0x000fc40002000000 */
[----:B------:R-:W-:Y:S02]  /*18a00*/  FMNMX.FTZ R3, R56, R57, !PT ;  /* 0x0000003938037209 */ /* 0x000fe40007810000 */
[----:B------:R-:W-:Y:S02]  /*18a10*/  FSEL R6, R61, -INF , P5 ;  /* 0xff8000003d067808 */ /* 0x000fe40002800000 */
[C---:B------:R-:W-:Y:S02]  /*18a20*/  ISETP.GT.AND P2, PT, R5.reuse, 0x10, PT ;  /* 0x000000100500780c */ /* 0x040fe40003f44270 */
[----:B------:R-:W-:Y:S02]  /*18a30*/  ISETP.GT.AND P3, PT, R5, 0x11, PT ;  /* 0x000000110500780c */ /* 0x000fe40003f64270 */
[----:B0-----:R-:W-:Y:S02]  /*18a40*/  FMNMX.FTZ R4, R2, R7, !PT ;  /* 0x0000000702047209 */ /* 0x001fe40007810000 */
[----:B------:R-:W-:-:S02]  /*18a50*/  FMNMX.FTZ R7, R60, R3, !PT ;  /* 0x000000033c077209 */ /* 0x000fc40007810000 */
[----:B------:R-:W-:Y:S02]  /*18a60*/  FSEL R48, R48, -INF , P2 ;  /* 0xff80000030307808 */ /* 0x000fe40001000000 */
[----:B------:R-:W-:Y:S02]  /*18a70*/  FMNMX.FTZ R7, R6, R7, !PT ;  /* 0x0000000706077209 */ /* 0x000fe40007810000 */
[----:B------:R-:W-:Y:S02]  /*18a80*/  ISETP.GT.AND P2, PT, R5, 0x18, PT ;  /* 0x000000180500780c */ /* 0x000fe40003f44270 */
[----:B------:R-:W-:Y:S02]  /*18a90*/  FSEL R8, R49, -INF , P3 ;  /* 0xff80000031087808 */ /* 0x000fe40001800000 */
[----:B------:R-:W-:Y:S01]  /*18aa0*/  FMNMX.FTZ R7, R48, R7, !PT ;  /* 0x0000000730077209 */ /* 0x000fe20007810000 */
[----:B------:R-:W-:Y:S01]  /*18ab0*/  IMAD.U32 R3, RZ, RZ, UR4 ;  /* 0x00000004ff037e24 */ /* 0x000fe2000f8e00ff */
[----:B------:R-:W-:-:S02]  /*18ac0*/  ISETP.GT.AND P4, PT, R5, 0x19, PT ;  /* 0x000000190500780c */ /* 0x000fc40003f84270 */
[----:B------:R-:W-:Y:S02]  /*18ad0*/  FSEL R52, R52, -INF , P2 ;  /* 0xff80000034347808 */ /* 0x000fe40001000000 */
[----:B------:R-:W-:Y:S01]  /*18ae0*/  FMNMX.FTZ R7, R8, R7, !PT ;  /* 0x0000000708077209 */ /* 0x000fe20007810000 */
[C---:B------:R-:W-:Y:S01]  /*18af0*/  FMUL.FTZ R2, R4.reuse, R3 ;  /* 0x0000000304027220 */ /* 0x040fe20000410000 */
[----:B------:R-:W-:Y:S02]  /*18b00*/  FSETP.NEU.FTZ.AND P3, PT, R4, -INF , PT ;  /* 0xff8000000400780b */ /* 0x000fe40003f7d000 */
[----:B------:R-:W-:Y:S02]  /*18b10*/  ISETP.GT.AND P2, PT, R5, 0x20, PT ;  /* 0x000000200500780c */ /* 0x000fe40003f44270 */
[----:B------:R-:W-:Y:S02]  /*18b20*/  FSEL R10, R53, -INF , P4 ;  /* 0xff800000350a7808 */ /* 0x000fe40002000000 */
[----:B------:R-:W-:-:S02]  /*18b30*/  FMNMX.FTZ R7, R52, R7, !PT ;  /* 0x0000000734077209 */ /* 0x000fc40007810000 */
[----:B------:R-:W-:Y:S02]  /*18b40*/  FSEL R9, R2, RZ, P3 ;  /* 0x000000ff02097208 */ /* 0x000fe40001800000 */
[C---:B------:R-:W-:Y:S02]  /*18b50*/  ISETP.GT.AND P3, PT, R5.reuse, 0x21, PT ;  /* 0x000000210500780c */ /* 0x040fe40003f64270 */
[----:B------:R-:W-:Y:S02]  /*18b60*/  FSEL R40, R40, -INF , P2 ;  /* 0xff80000028287808 */ /* 0x000fe40001000000 */
[----:B------:R-:W-:Y:S02]  /*18b70*/  FMNMX.FTZ R7, R10, R7, !PT ;  /* 0x000000070a077209 */ /* 0x000fe40007810000 */
[----:B------:R-:W-:Y:S02]  /*18b80*/  ISETP.GT.AND P2, PT, R5, 0x28, PT ;  /* 0x000000280500780c */ /* 0x000fe40003f44270 */
[----:B------:R-:W-:-:S02]  /*18b90*/  FSEL R12, R41, -INF , P3 ;  /* 0xff800000290c7808 */ /* 0x000fc40001800000 */
[----:B------:R-:W-:Y:S02]  /*18ba0*/  FMNMX.FTZ R7, R40, R7, !PT ;  /* 0x0000000728077209 */ /* 0x000fe40007810000 */
[----:B------:R-:W-:Y:S02]  /*18bb0*/  ISETP.GT.AND P3, PT, R5, 0x29, PT ;  /* 0x000000290500780c */ /* 0x000fe40003f64270 */
[----:B------:R-:W-:Y:S02]  /*18bc0*/  FSEL R44, R44, -INF , P2 ;  /* 0xff8000002c2c7808 */ /* 0x000fe40001000000 */
[----:B------:R-:W-:Y:S02]  /*18bd0*/  FMNMX.FTZ R7, R12, R7, !PT ;  /* 0x000000070c077209 */ /* 0x000fe40007810000 */
[----:B------:R-:W-:Y:S02]  /*18be0*/  FSEL R14, R45, -INF , P3 ;  /* 0xff8000002d0e7808 */ /* 0x000fe40001800000 */
[----:B------:R-:W-:-:S02]  /*18bf0*/  ISETP.GT.AND P2, PT, R5, 0x30, PT ;  /* 0x000000300500780c */ /* 0x000fc40003f44270 */
[----:B------:R-:W-:Y:S02]  /*18c00*/  FMNMX.FTZ R7, R44, R7, !PT ;  /* 0x000000072c077209 */ /* 0x000fe40007810000 */
        /* <DEDUP_REMOVED lines=22> */
[----:B------:R-:W-:Y:S01]  /*18d70*/  FMNMX.FTZ R7, R28, R7, !PT ;  /* 0x000000071c077209 */ /* 0x000fe20007810000 */
[----:B------:R-:W-:-:S03]  /*18d80*/  FFMA.FTZ R50, R50, R3, -R9 ;  /* 0x0000000332327223 */ /* 0x000fc60000010809 */
[----:B------:R-:W-:Y:S01]  /*18d90*/  FMNMX.FTZ R7, R34, R7, !PT ;  /* 0x0000000722077209 */ /* 0x000fe20007810000 */
[----:B------:R0:W-:Y:S04]  /*18da0*/  MUFU.EX2 R205, R50 ;  /* 0x0000003200cd7308 */ /* 0x0001e80000000800 */
[----:B0-----:R-:W0:Y:S02]  /*18db0*/  SHFL.BFLY PT, R50, R7, 0x2, 0x1f ;  /* 0x0c401f0007327f89 */ /* 0x001e2400000e0000 */
[----:B0-----:R-:W-:-:S05]  /*18dc0*/  FMNMX.FTZ R50, R7, R50, !PT ;  /* 0x0000003207327209 */ /* 0x001fca0007810000 */
[----:B------:R-:W0:Y:S01]  /*18dd0*/  SHFL.BFLY PT, R5, R50, 0x1, 0x1f ;  /* 0x0c201f0032057f89 */ /* 0x000e2200000e0000 */
[-CC-:B------:R-:W-:Y:S01]  /*18de0*/  FFMA.FTZ R209, R58, R3.reuse, -R9.reuse ;  /* 0x000000033ad17223 */ /* 0x180fe20000010809 */
[-CC-:B------:R-:W-:Y:S01]  /*18df0*/  FFMA.FTZ R2, R59, R3.reuse, -R9.reuse ;  /* 0x000000033b027223 */ /* 0x180fe20000010809 */
[-CC-:B------:R-:W-:Y:S01]  /*18e00*/  FFMA.FTZ R211, R62, R3.reuse, -R9.reuse ;  /* 0x000000033ed37223 */ /* 0x180fe20000010809 */
[----:B------:R-:W-:-:S03]  /*18e10*/  FFMA.FTZ R64, R64, R3, -R9 ;  /* 0x0000000340407223 */ /* 0x000fc60000010809 */
[----:B------:R-:W-:Y:S08]  /*18e20*/  MUFU.EX2 R209, R209 ;  /* 0x000000d100d17308 */ /* 0x000ff00000000800 */
[----:B------:R-:W1:Y:S01]  /*18e30*/  MUFU.EX2 R2, R2 ;  /* 0x0000000200027308 */ /* 0x000e620000000800 */
[----:B0-----:R-:W-:-:S04]  /*18e40*/  FMNMX.FTZ R5, R50, R5, !PT ;  /* 0x0000000532057209 */ /* 0x001fc80007810000 */
[C---:B------:R-:W-:Y:S01]  /*18e50*/  FSETP.NEU.FTZ.AND P2, PT, R5.reuse, -INF , PT ;  /* 0xff8000000500780b */ /* 0x040fe20003f5d000 */
[-C--:B------:R-:W-:Y:S02]  /*18e60*/  FMUL.FTZ R7, R5, R3.reuse ;  /* 0x0000000305077220 */ /* 0x080fe40000410000 */
[----:B------:R-:W0:Y:S03]  /*18e70*/  MUFU.EX2 R211, R211 ;  /* 0x000000d300d37308 */ /* 0x000e260000000800 */
[----:B------:R-:W-:Y:S01]  /*18e80*/  FSEL R7, R7, RZ, P2 ;  /* 0x000000ff07077208 */ /* 0x000fe20001000000 */
[----:B------:R-:W-:-:S04]  /*18e90*/  FFMA.FTZ R66, R66, R3, -R9 ;  /* 0x0000000342427223 */ /* 0x000fc80000010809 */
[----:B------:R-:W2:Y:S01]  /*18ea0*/  MUFU.EX2 R64, R64 ;  /* 0x0000004000407308 */ /* 0x000ea20000000800 */
[-CC-:B------:R-:W-:Y:S01]  /*18eb0*/  FFMA.FTZ R56, R56, R3.reuse, -R7.reuse ;  /* 0x0000000338387223 */ /* 0x180fe20000010807 */
[-CC-:B------:R-:W-:Y:S01]  /*18ec0*/  FFMA.FTZ R57, R57, R3.reuse, -R7.reuse ;  /* 0x0000000339397223 */ /* 0x180fe20000010807 */
[-CC-:B------:R-:W-:Y:S01]  /*18ed0*/  FFMA.FTZ R60, R60, R3.reuse, -R7.reuse ;  /* 0x000000033c3c7223 */ /* 0x180fe20000010807 */
[-C--:B------:R-:W-:Y:S01]  /*18ee0*/  FFMA.FTZ R6, R6, R3.reuse, -R7 ;  /* 0x0000000306067223 */ /* 0x080fe20000010807 */
[-CC-:B------:R-:W-:Y:S01]  /*18ef0*/  FFMA.FTZ R54, R54, R3.reuse, -R9.reuse ;  /* 0x0000000336367223 */ /* 0x180fe20000010809 */
[-CC-:B------:R-:W-:Y:S02]  /*18f00*/  FFMA.FTZ R68, R68, R3.reuse, -R9.reuse ;  /* 0x0000000344447223 */ /* 0x180fe40000010809 */
[----:B------:R-:W-:Y:S01]  /*18f10*/  MUFU.EX2 R56, R56 ;  /* 0x0000003800387308 */ /* 0x000fe20000000800 */
[-CC-:B------:R-:W-:Y:S01]  /*18f20*/  FFMA.FTZ R42, R42, R3.reuse, -R9.reuse ;  /* 0x000000032a2a7223 */ /* 0x180fe20000010809 */
[-CC-:B------:R-:W-:Y:S01]  /*18f30*/  FFMA.FTZ R70, R70, R3.reuse, -R9.reuse ;  /* 0x0000000346467223 */ /* 0x180fe20000010809 */
[-CC-:B------:R-:W-:Y:S01]  /*18f40*/  FFMA.FTZ R46, R46, R3.reuse, -R9.reuse ;  /* 0x000000032e2e7223 */ /* 0x180fe20000010809 */
[-CC-:B------:R-:W-:Y:S01]  /*18f50*/  FFMA.FTZ R72, R72, R3.reuse, -R9.reuse ;  /* 0x0000000348487223 */ /* 0x180fe20000010809 */
[-CC-:B------:R-:W-:Y:S01]  /*18f60*/  FFMA.FTZ R74, R74, R3.reuse, -R9.reuse ;  /* 0x000000034a4a7223 */ /* 0x180fe20000010809 */
[----:B------:R-:W-:-:S02]  /*18f70*/  FFMA.FTZ R76, R76, R3, -R9 ;  /* 0x000000034c4c7223 */ /* 0x000fc40000010809 */
[----:B------:R-:W3:Y:S01]  /*18f80*/  MUFU.EX2 R57, R57 ;  /* 0x0000003900397308 */ /* 0x000ee20000000800 */
[-CC-:B------:R-:W-:Y:S01]  /*18f90*/  FFMA.FTZ R38, R38, R3.reuse, -R9.reuse ;  /* 0x0000000326267223 */ /* 0x180fe20000010809 */
[-CC-:B------:R-:W-:Y:S01]  /*18fa0*/  FFMA.FTZ R78, R78, R3.reuse, -R9.reuse ;  /* 0x000000034e4e7223 */ /* 0x180fe20000010809 */
[-CC-:B------:R-:W-:Y:S01]  /*18fb0*/  FFMA.FTZ R80, R80, R3.reuse, -R9.reuse ;  /* 0x0000000350507223 */ /* 0x180fe20000010809 */
[-CC-:B------:R-:W-:Y:S01]  /*18fc0*/  FFMA.FTZ R82, R82, R3.reuse, -R9.reuse ;  /* 0x0000000352527223 */ /* 0x180fe20000010809 */
[-CC-:B------:R-:W-:Y:S01]  /*18fd0*/  FFMA.FTZ R84, R84, R3.reuse, -R9.reuse ;  /* 0x0000000354547223 */ /* 0x180fe20000010809 */
[-C--:B------:R-:W-:Y:S02]  /*18fe0*/  FFMA.FTZ R86, R86, R3.reuse, -R9 ;  /* 0x0000000356567223 */ /* 0x080fe40000010809 */
[----:B------:R-:W4:Y:S01]  /*18ff0*/  MUFU.EX2 R66, R66 ;  /* 0x0000004200427308 */ /* 0x000f220000000800 */
[----:B------:R-:W-:-:S07]  /*19000*/  FFMA.FTZ R48, R48, R3, -R7 ;  /* 0x0000000330307223 */ /* 0x000fce0000010807 */
[----:B------:R1:W-:Y:S01]  /*19010*/  MUFU.EX2 R9, R6 ;  /* 0x0000000600097308 */ /* 0x0003e20000000800 */
[----:B------:R-:W-:-:S07]  /*19020*/  FFMA.FTZ R8, R8, R3, -R7 ;  /* 0x0000000308087223 */ /* 0x000fce0000010807 */
[----:B------:R-:W4:Y:S01]  /*19030*/  MUFU.EX2 R60, R60 ;  /* 0x0000003c003c7308 */ /* 0x000f220000000800 */
[----:B-1----:R-:W-:-:S04]  /*19040*/  FADD.FTZ R6, R209, R2 ;  /* 0x00000002d1067221 */ /* 0x002fc80000010000 */
[----:B0-----:R-:W-:-:S03]  /*19050*/  FADD.FTZ R25, R211, R6 ;  /* 0x00000006d3197221 */ /* 0x001fc60000010000 */
[----:B------:R-:W0:Y:S01]  /*19060*/  MUFU.EX2 R54, R54 ;  /* 0x0000003600367308 */ /* 0x000e220000000800 */
[----:B--2---:R-:W-:Y:S01]  /*19070*/  FADD.FTZ R6, R64, R25 ;  /* 0x0000001940067221 */ /* 0x004fe20000010000 */
[----:B------:R-:W-:-:S06]  /*19080*/  FFMA.FTZ R52, R52, R3, -R7 ;  /* 0x0000000334347223 */ /* 0x000fcc0000010807 */
[----:B------:R-:W1:Y:S01]  /*19090*/  MUFU.EX2 R207, R68 ;  /* 0x0000004400cf7308 */ /* 0x000e620000000800 */
[----:B------:R-:W-:Y:S01]  /*190a0*/  FADD.FTZ R27, R205, R6 ;  /* 0x00000006cd1b7221 */ /* 0x000fe20000010000 */
[----:B---3--:R-:W-:-:S06]  /*190b0*/  FADD.FTZ R25, R56, R57 ;  /* 0x0000003938197221 */ /* 0x008fcc0000010000 */
[----:B------:R-:W2:Y:S01]  /*190c0*/  MUFU.EX2 R48, R48 ;  /* 0x0000003000307308 */ /* 0x000ea20000000800 */
[----:B------:R-:W-:Y:S01]  /*190d0*/  FFMA.FTZ R10, R10, R3, -R7 ;  /* 0x000000030a0a7223 */ /* 0x000fe20000010807 */
[----:B----4-:R-:W-:-:S06]  /*190e0*/  FADD.FTZ R27, R66, R27 ;  /* 0x0000001b421b7221 */ /* 0x010fcc0000010000 */
[----:B------:R3:W-:Y:S01]  /*190f0*/  MUFU.EX2 R11, R8 ;  /* 0x00000008000b7308 */ /* 0x0007e20000000800 */
[----:B------:R-:W-:-:S07]  /*19100*/  FADD.FTZ R6, R60, R25 ;  /* 0x000000193c067221 */ /* 0x000fce0000010000 */
[----:B------:R-:W4:Y:S01]  /*19110*/  MUFU.EX2 R42, R42 ;  /* 0x0000002a002a7308 */ /* 0x000f220000000800 */
[----:B---3--:R-:W-:Y:S02]  /*19120*/  IMAD.IADD R8, R227, 0x1, -R224 ;  /* 0x00000001e3087824 */ /* 0x008fe400078e0ae0 */
[----:B------:R-:W-:Y:S02]  /*19130*/  FFMA.FTZ R40, R40, R3, -R7 ;  /* 0x0000000328287223 */ /* 0x000fe40000010807 */
[----:B------:R-:W-:-:S03]  /*19140*/  IMAD R8, R225, 0x80, R8 ;  /* 0x00000080e1087824 */ /* 0x000fc600078e0208 */
[----:B------:R-:W3:Y:S01]  /*19150*/  MUFU.EX2 R201, R70 ;  /* 0x0000004600c97308 */ /* 0x000ee20000000800 */
[----:B------:R-:W-:-:S04]  /*19160*/  IMAD.HI R223, R8, 0x66666667, RZ ;  /* 0x6666666708df7827 */ /* 0x000fc800078e02ff */
[----:B0-----:R-:W-:Y:S01]  /*19170*/  FADD.FTZ R8, R54, R27 ;  /* 0x0000001b36087221 */ /* 0x001fe20000010000 */
[----:B------:R-:W-:Y:S02]  /*19180*/  FADD.FTZ R27, R9, R6 ;  /* 0x00000006091b7221 */ /* 0x000fe40000010000 */
[----:B------:R-:W0:Y:S01]  /*19190*/  MUFU.EX2 R52, R52 ;  /* 0x0000003400347308 */ /* 0x000e220000000800 */
[----:B------:R-:W-:Y:S01]  /*191a0*/  FFMA.FTZ R12, R12, R3, -R7 ;  /* 0x000000030c0c7223 */ /* 0x000fe20000010807 */
[----:B-1----:R-:W-:-:S06]  /*191b0*/  FADD.FTZ R29, R207, R8 ;  /* 0x00000008cf1d7221 */ /* 0x002fcc0000010000 */
[----:B------:R-:W1:Y:S01]  /*191c0*/  MUFU.EX2 R46, R46 ;  /* 0x0000002e002e7308 */ /* 0x000e620000000800 */
[----:B--2---:R-:W-:Y:S01]  /*191d0*/  FADD.FTZ R6, R48, R27 ;  /* 0x0000001b30067221 */ /* 0x004fe20000010000 */
[----:B------:R-:W-:-:S06]  /*191e0*/  FFMA.FTZ R44, R44, R3, -R7 ;  /* 0x000000032c2c7223 */ /* 0x000fcc0000010807 */
[----:B------:R-:W2:Y:S01]  /*191f0*/  MUFU.EX2 R13, R10 ;  /* 0x0000000a000d7308 */ /* 0x000ea20000000800 */
[----:B----4-:R-:W-:Y:S01]  /*19200*/  FADD.FTZ R8, R42, R29 ;  /* 0x0000001d2a087221 */ /* 0x010fe20000010000 */
[----:B------:R-:W-:-:S06]  /*19210*/  FADD.FTZ R27, R11, R6 ;  /* 0x000000060b1b7221 */ /* 0x000fcc0000010000 */
[----:B------:R-:W4:Y:S01]  /*19220*/  MUFU.EX2 R203, R72 ;  /* 0x0000004800cb7308 */ /* 0x000f220000000800 */
[----:B------:R-:W-:-:S07]  /*19230*/  @!P1 PRMT R0, RZ, 0x654, R0 ;  /* 0x00000654ff009816 */ /* 0x000fce0000000000 */
[----:B------:R-:W4:Y:S01]  /*19240*/  MUFU.EX2 R40, R40 ;  /* 0x0000002800287308 */ /* 0x000f220000000800 */
[----:B------:R-:W-:Y:S01]  /*19250*/  FFMA.FTZ R14, R14, R3, -R7 ;  /* 0x000000030e0e7223 */ /* 0x000fe20000010807 */
[----:B---3--:R-:W-:-:S06]  /*19260*/  FADD.FTZ R29, R201, R8 ;  /* 0x00000008c91d7221 */ /* 0x008fcc0000010000 */
[----:B------:R-:W3:Y:S01]  /*19270*/  MUFU.EX2 R74, R74 ;  /* 0x0000004a004a7308 */ /* 0x000ee20000000800 */
[----:B0-----:R-:W-:Y:S01]  /*19280*/  FADD.FTZ R6, R52, R27 ;  /* 0x0000001b34067221 */ /* 0x001fe20000010000 */
[----:B------:R-:W-:Y:S01]  /*19290*/  FFMA.FTZ R32, R32, R3, -R7 ;  /* 0x0000000320207223 */ /* 0x000fe20000010807 */
[----:B------:R1:W-:Y:S05]  /*192a0*/  @!P1 SYNCS.ARRIVE.TRANS64.RED.A1T0 RZ, [R0+URZ], RZ ;  /* 0x000000ff00ff99a7 */ /* 0x0003ea000810043f */
[----:B------:R-:W0:Y:S01]  /*192b0*/  MUFU.EX2 R15, R12 ;  /* 0x0000000c000f7308 */ /* 0x000e220000000800 */
[----:B-1----:R-:W-:-:S07]  /*192c0*/  FADD.FTZ R0, R46, R29 ;  /* 0x0000001d2e007221 */ /* 0x002fce0000010000 */
[----:B------:R-:W1:Y:S01]  /*192d0*/  MUFU.EX2 R197, R76 ;  /* 0x0000004c00c57308 */ /* 0x000e620000000800 */
[----:B--2---:R-:W-:-:S07]  /*192e0*/  FADD.FTZ R29, R13, R6 ;  /* 0x000000060d1d7221 */ /* 0x004fce0000010000 */
[----:B------:R-:W2:Y:S01]  /*192f0*/  MUFU.EX2 R44, R44 ;  /* 0x0000002c002c7308 */ /* 0x000ea20000000800 */
[----:B------:R-:W-:Y:S01]  /*19300*/  FFMA.FTZ R20, R20, R3, -R7 ;  /* 0x0000000314147223 */ /* 0x000fe20000010807 */
[----:B----4-:R-:W-:-:S06]  /*19310*/  FADD.FTZ R31, R203, R0 ;  /* 0x00000000cb1f7221 */ /* 0x010fcc0000010000 */
[----:B------:R-:W4:Y:S01]  /*19320*/  MUFU.EX2 R38, R38 ;  /* 0x0000002600267308 */ /* 0x000f220000000800 */
[----:B------:R-:W-:Y:S01]  /*19330*/  FADD.FTZ R0, R40, R29 ;  /* 0x0000001d28007221 */ /* 0x000fe20000010000 */
[----:B------:R-:W-:-:S06]  /*19340*/  FFMA.FTZ R36, R36, R3, -R7 ;  /* 0x0000000324247223 */ /* 0x000fcc0000010807 */
[----:B------:R-:W4:Y:S01]  /*19350*/  MUFU.EX2 R21, R14 ;  /* 0x0000000e00157308 */ /* 0x000f220000000800 */
[----:B---3--:R-:W-:Y:S01]  /*19360*/  FADD.FTZ R6, R74, R31 ;  /* 0x0000001f4a067221 */ /* 0x008fe20000010000 */
[----:B0-----:R-:W-:-:S06]  /*19370*/  FADD.FTZ R29, R15, R0 ;  /* 0x000000000f1d7221 */ /* 0x001fcc0000010000 */
[----:B------:R-:W0:Y:S01]  /*19380*/  MUFU.EX2 R199, R78 ;  /* 0x0000004e00c77308 */ /* 0x000e220000000800 */
[----:B------:R-:W-:-:S07]  /*19390*/  FFMA.FTZ R26, R26, R3, -R7 ;  /* 0x000000031a1a7223 */ /* 0x000fce0000010807 */
[----:B------:R-:W3:Y:S01]  /*193a0*/  MUFU.EX2 R32, R32 ;  /* 0x0000002000207308 */ /* 0x000ee20000000800 */
[-CC-:B------:R-:W-:Y:S01]  /*193b0*/  FFMA.FTZ R24, R24, R3.reuse, -R7.reuse ;  /* 0x0000000318187223 */ /* 0x180fe20000010807 */
[-CC-:B------:R-:W-:Y:S01]  /*193c0*/  FFMA.FTZ R30, R30, R3.reuse, -R7.reuse ;  /* 0x000000031e1e7223 */ /* 0x180fe20000010807 */
[-CC-:B------:R-:W-:Y:S01]  /*193d0*/  FFMA.FTZ R28, R28, R3.reuse, -R7.reuse ;  /* 0x000000031c1c7223 */ /* 0x180fe20000010807 */
[----:B------:R-:W-:-:S04]  /*193e0*/  FFMA.FTZ R34, R34, R3, -R7 ;  /* 0x0000000322227223 */ /* 0x000fc80000010807 */
[----:B------:R-:W3:Y:S01]  /*193f0*/  MUFU.EX2 R80, R80 ;  /* 0x0000005000507308 */ /* 0x000ee20000000800 */
[----:B-1----:R-:W-:Y:S01]  /*19400*/  FADD.FTZ R7, R197, R6 ;  /* 0x00000006c5077221 */ /* 0x002fe20000010000 */
[----:B--2---:R-:W-:-:S06]  /*19410*/  FADD.FTZ R0, R44, R29 ;  /* 0x0000001d2c007221 */ /* 0x004fcc0000010000 */
[----:B------:R-:W1:Y:S01]  /*19420*/  MUFU.EX2 R25, R20 ;  /* 0x0000001400197308 */ /* 0x000e620000000800 */
[----:B------:R-:W-:Y:S01]  /*19430*/  F2FP.BF16.F32.PACK_AB R209, R2, R209 ;  /* 0x000000d102d1723e */ /* 0x000fe200000010ff */
[----:B----4-:R-:W-:-:S06]  /*19440*/  FADD.FTZ R2, R38, R7 ;  /* 0x0000000726027221 */ /* 0x010fcc0000010000 */
[----:B------:R-:W2:Y:S01]  /*19450*/  MUFU.EX2 R193, R82 ;  /* 0x0000005200c17308 */ /* 0x000ea20000000800 */
[----:B------:R-:W-:-:S07]  /*19460*/  FADD.FTZ R29, R21, R0 ;  /* 0x00000000151d7221 */ /* 0x000fce0000010000 */
[----:B------:R-:W4:Y:S01]  /*19470*/  MUFU.EX2 R36, R36 ;  /* 0x0000002400247308 */ /* 0x000f220000000800 */
[----:B0-----:R-:W-:Y:S01]  /*19480*/  FADD.FTZ R31, R199, R2 ;  /* 0x00000002c71f7221 */ /* 0x001fe20000010000 */
[----:B---3--:R-:W-:-:S06]  /*19490*/  FADD.FTZ R0, R32, R29 ;  /* 0x0000001d20007221 */ /* 0x008fcc0000010000 */
[----:B------:R-:W0:Y:S01]  /*194a0*/  MUFU.EX2 R84, R84 ;  /* 0x0000005400547308 */ /* 0x000e220000000800 */
[----:B------:R-:W-:-:S07]  /*194b0*/  SHF.R.U32.HI R10, RZ, 0x1f, R223 ;  /* 0x0000001fff0a7819 */ /* 0x000fce00000116df */
[----:B------:R-:W3:Y:S01]  /*194c0*/  MUFU.EX2 R27, R26 ;  /* 0x0000001a001b7308 */ /* 0x000ee20000000800 */
[----:B------:R-:W-:Y:S01]  /*194d0*/  FADD.FTZ R2, R80, R31 ;  /* 0x0000001f50027221 */ /* 0x000fe20000010000 */
[----:B-1----:R-:W-:-:S06]  /*194e0*/  FADD.FTZ R29, R25, R0 ;  /* 0x00000000191d7221 */ /* 0x002fcc0000010000 */
[----:B------:R-:W1:Y:S01]  /*194f0*/  MUFU.EX2 R24, R24 ;  /* 0x0000001800187308 */ /* 0x000e620000000800 */
[----:B------:R-:W-:Y:S01]  /*19500*/  LEA.HI.SX32 R223, R223, R10, 0x1b ;  /* 0x0000000adfdf7211 */ /* 0x000fe200078fdaff */
[----:B--2---:R-:W-:Y:S01]  /*19510*/  FADD.FTZ R31, R193, R2 ;  /* 0x00000002c11f7221 */ /* 0x004fe20000010000 */
[----:B----4-:R-:W-:-:S05]  /*19520*/  FADD.FTZ R0, R36, R29 ;  /* 0x0000001d24007221 */ /* 0x010fca0000010000 */
[----:B------:R-:W2:Y:S01]  /*19530*/  MUFU.EX2 R7, R30 ;  /* 0x0000001e00077308 */ /* 0x000ea20000000800 */
[----:B------:R-:W-:Y:S01]  /*19540*/  VIADD R8, R148, 0xfffffffe ;  /* 0xfffffffe94087836 */ /* 0x000fe20000000000 */
[----:B------:R-:W-:Y:S01]  /*19550*/  VIMNMX R223, RZ, R223, !PT ;  /* 0x000000dfffdf7248 */ /* 0x000fe20007fe0100 */
[----:B0-----:R-:W-:-:S05]  /*19560*/  FADD.FTZ R12, R84, R31 ;  /* 0x0000001f540c7221 */ /* 0x001fca0000010000 */
[----:B------:R-:W0:Y:S01]  /*19570*/  MUFU.EX2 R28, R28 ;  /* 0x0000001c001c7308 */ /* 0x000e220000000800 */
[----:B---3--:R-:W-:Y:S01]  /*19580*/  FADD.FTZ R31, R27, R0 ;  /* 0x000000001b1f7221 */ /* 0x008fe20000010000 */
[----:B------:R-:W-:-:S06]  /*19590*/  ISETP.GE.AND P2, PT, R8, R223, PT ;  /* 0x000000df0800720c */ /* 0x000fcc0003f46270 */
[----:B------:R-:W3:Y:S01]  /*195a0*/  MUFU.EX2 R195, R86 ;  /* 0x0000005600c37308 */ /* 0x000ee20000000800 */
[----:B-1----:R-:W-:-:S07]  /*195b0*/  FADD.FTZ R0, R24, R31 ;  /* 0x0000001f18007221 */ /* 0x002fce0000010000 */
[----:B------:R-:W1:Y:S01]  /*195c0*/  MUFU.EX2 R29, R34 ;  /* 0x00000022001d7308 */ /* 0x000e620000000800 */
[----:B------:R-:W-:Y:S01]  /*195d0*/  F2FP.BF16.F32.PACK_AB R210, R9, R60 ;  /* 0x0000003c09d2723e */ /* 0x000fe200000010ff */
[----:B--2---:R-:W-:Y:S01]  /*195e0*/  FADD.FTZ R9, R7, R0 ;  /* 0x0000000007097221 */ /* 0x004fe20000010000 */
[----:B------:R-:W-:Y:S03]  /*195f0*/  BSSY B0, `(.L_x_2516) ;  /* 0x00005bf000007945 */ /* 0x000fe60003800000 */
[----:B0-----:R-:W-:Y:S01]  /*19600*/  FADD.FTZ R0, R28, R9 ;  /* 0x000000091c007221 */ /* 0x001fe20000010000 */
[----:B------:R-:W-:Y:S01]  /*19610*/  F2FP.BF16.F32.PACK_AB R206, R13, R52 ;  /* 0x000000340dce723e */ /* 0x000fe200000010ff */
[----:B---3--:R-:W-:Y:S01]  /*19620*/  FADD.FTZ R12, R195, R12 ;  /* 0x0000000cc30c7221 */ /* 0x008fe20000010000 */
[----:B------:R-:W-:Y:S01]  /*19630*/  F2FP.BF16.F32.PACK_AB R211, R64, R211 ;  /* 0x000000d340d3723e */ /* 0x000fe200000010ff */
[----:B------:R-:W-:Y:S01]  /*19640*/  IMAD.MOV.U32 R2, RZ, RZ, 0x3f800000 ;  /* 0x3f800000ff027424 */ /* 0x000fe200078e00ff */
[----:B------:R-:W-:Y:S01]  /*19650*/  F2FP.BF16.F32.PACK_AB R205, R66, R205 ;  /* 0x000000cd42cd723e */ /* 0x000fe200000010ff */
[--C-:B------:R-:W-:Y:S01]  /*19660*/  IMAD.MOV.U32 R150, RZ, RZ, R151.reuse ;  /* 0x000000ffff967224 */ /* 0x100fe200078e0097 */
[----:B------:R-:W-:Y:S01]  /*19670*/  F2FP.BF16.F32.PACK_AB R207, R207, R54 ;  /* 0x00000036cfcf723e */ /* 0x000fe200000010ff */
[--C-:B------:R-:W-:Y:S01]  /*19680*/  IMAD.MOV.U32 R149, RZ, RZ, R151.reuse ;  /* 0x000000ffff957224 */ /* 0x100fe200078e0097 */
[----:B------:R-:W-:Y:S01]  /*19690*/  F2FP.BF16.F32.PACK_AB R201, R201, R42 ;  /* 0x0000002ac9c9723e */ /* 0x000fe200000010ff */
[----:B-1----:R-:W-:Y:S01]  /*196a0*/  FADD.FTZ R13, R29, R0 ;  /* 0x000000001d0d7221 */ /* 0x002fe20000010000 */
[----:B------:R-:W-:Y:S01]  /*196b0*/  F2FP.BF16.F32.PACK_AB R203, R203, R46 ;  /* 0x0000002ecbcb723e */ /* 0x000fe200000010ff */
[----:B------:R-:W-:Y:S01]  /*196c0*/  IMAD.MOV.U32 R0, RZ, RZ, 0x3f800000 ;  /* 0x3f800000ff007424 */ /* 0x000fe200078e00ff */
[----:B------:R-:W-:Y:S01]  /*196d0*/  F2FP.BF16.F32.PACK_AB R197, R197, R74 ;  /* 0x0000004ac5c5723e */ /* 0x000fe200000010ff */
[--C-:B------:R-:W-:Y:S01]  /*196e0*/  IMAD.MOV.U32 R148, RZ, RZ, R151.reuse ;  /* 0x000000ffff947224 */ /* 0x100fe200078e0097 */
        /* <DEDUP_REMOVED lines=135> */
[----:B------:R-:W-:Y:S06]  /*19f60*/  @!P2 BRA `(.L_x_2517) ;  /* 0x00000050009ca947 */ /* 0x000fec0003800000 */
[----:B------:R-:W-:Y:S01]  /*19f70*/  BSSY B1, `(.L_x_2517) ;  /* 0x0000526000017945 */ /* 0x000fe20003800000 */
        /* <DEDUP_REMOVED lines=68> */
[----:B------:R-:W-:-:S07]  /*1a3c0*/  CS2R R24, SRZ ;  /* 0x0000000000187805 */ /* 0x000fce000001ff00 */
.L_x_2528:
[----:B------:R-:W-:-:S05]  /*1a3d0*/  VIADD R3, R10, 0x1 ;  /* 0x000000010a037836 */ /* 0x000fca0000000000 */
[----:B------:R-:W-:-:S04]  /*1a3e0*/  ISETP.NE.AND P2, PT, R3, 0x2, PT ;  /* 0x000000020300780c */ /* 0x000fc80003f45270 */
[----:B------:R-:W-:Y:S02]  /*1a3f0*/  SEL R4, RZ, 0x1, P2 ;  /* 0x00000001ff047807 */ /* 0x000fe40001000000 */
[----:B------:R-:W-:Y:S02]  /*1a400*/  SEL R214, R3, RZ, P2 ;  /* 0x000000ff03d67207 */ /* 0x000fe40001000000 */
[----:B------:R-:W-:Y:S01]  /*1a410*/  LOP3.LUT R219, R9, R4, RZ, 0x3c, !PT ;  /* 0x0000000409db7212 */ /* 0x000fe200078e3cff */
[----:B------:R-:W-:Y:S06]  /*1a420*/  @!P0 BRA `(.L_x_2518) ;  /* 0x0000000000048947 */ /* 0x000fec0003800000 */
[----:B------:R-:W-:Y:S01]  /*1a430*/  BPT.TRAP 0x1 ;  /* 0x000000040000795c */ /* 0x000fe20000300000 */
.L_x_2518:
[----:B------:R-:W-:Y:S01]  /*1a440*/  IMAD R11, R214, 0x8, R16 ;  /* 0x00000008d60b7824 */ /* 0x000fe200078e0210 */
[----:B------:R-:W-:-:S04]  /*1a450*/  SHF.L.U32 R4, R219, 0x1f, RZ ;  /* 0x0000001fdb047819 */ /* 0x000fc800000006ff */
[----:B------:R0:W1:Y:S01]  /*1a460*/  SYNCS.PHASECHK.TRANS64.TRYWAIT P2, [R11+URZ+0x38830], R4 ;  /* 0x038830040b0075a7 */ /* 0x000062000804017f */
[----:B------:R-:W-:Y:S05]  /*1a470*/  @!P0 BRA `(.L_x_2519) ;  /* 0x0000000000048947 */ /* 0x000fea0003800000 */
[----:B------:R-:W-:Y:S01]  /*1a480*/  BPT.TRAP 0x1 ;  /* 0x000000040000795c */ /* 0x000fe20000300000 */
.L_x_2519:
[----:B------:R-:W-:Y:S01]  /*1a490*/  IMAD R3, R214, 0xa00, R222 ;  /* 0x00000a00d6037824 */ /* 0x000fe200078e02de */
[----:B------:R-:W-:Y:S03]  /*1a4a0*/  BSSY B2, `(.L_x_2520) ;  /* 0x0000006000027945 */ /* 0x000fe60003800000 */
[C---:B------:R-:W-:Y:S02]  /*1a4b0*/  VIADD R14, R3.reuse, 0x80 ;  /* 0x00000080030e7836 */ /* 0x040fe40000000000 */
[----:B------:R-:W-:Y:S01]  /*1a4c0*/  VIADD R20, R3, 0x100 ;  /* 0x0000010003147836 */ /* 0x000fe20000000000 */
[----:B-1----:R-:W-:Y:S06]  /*1a4d0*/  @P2 BRA `(.L_x_2521) ;  /* 0x0000000000082947 */ /* 0x002fec0003800000 */
[----:B------:R-:W1:Y:S02]  /*1a4e0*/  SYNCS.PHASECHK.TRANS64.TRYWAIT P2, [R11+URZ+0x38830], R4 ;  /* 0x038830040b0075a7 */ /* 0x000e64000804017f */
[----:B-1----:R-:W-:Y:S05]  /*1a4f0*/  @!P2 BRA `(.L_x_2522) ;  /* 0x00000150007ca947 */ /* 0x002fea0003800000 */
.L_x_2521:
[----:B------:R-:W-:Y:S05]  /*1a500*/  BSYNC B2 ;  /* 0x0000000000027941 */ /* 0x000fea0003800000 */
.L_x_2520:
[----:B------:R-:W2:Y:S04]  /*1a510*/  LDL.64 R152, [R1+0x40] ;  /* 0x0000400001987983 */ /* 0x000ea80000100a00 */
[----:B------:R-:W3:Y:S01]  /*1a520*/  LDL.64 R154, [R1+0x48] ;  /* 0x00004800019a7983 */ /* 0x000ee20000100a00 */
[----:B01----:R-:W-:Y:S02]  /*1a530*/  IMAD.MOV.U32 R4, RZ, RZ, R3 ;  /* 0x000000ffff047224 */ /* 0x003fe400078e0003 */
[----:B------:R-:W-:-:S03]  /*1a540*/  IMAD.MOV.U32 R5, RZ, RZ, 0x40000040 ;  /* 0x40000040ff057424 */ /* 0x000fc600078e00ff */
[----:B------:R-:W-:Y:S02]  /*1a550*/  R2UR UR6, R4 ;  /* 0x00000000040672ca */ /* 0x000fe400000e0000 */
[----:B------:R-:W-:Y:S01]  /*1a560*/  R2UR UR7, R5 ;  /* 0x00000000050772ca */ /* 0x000fe200000e0000 */
[----:B------:R-:W-:Y:S01]  /*1a570*/  WARPGROUP.ARRIVE ;  /* 0x00000000000079c5 */ /* 0x000fe20000000000 */
[----:B------:R-:W-:Y:S01]  /*1a580*/  IMAD.MOV.U32 R15, RZ, RZ, 0x40000040 ;  /* 0x40000040ff0f7424 */ /* 0x000fe200078e00ff */
[----:B------:R-:W-:-:S04]  /*1a590*/  R2UR UR14, R14 ;  /* 0x000000000e0e72ca */ /* 0x000fc800000e0000 */
[----:B------:R-:W-:Y:S01]  /*1a5a0*/  R2UR UR15, R15 ;  /* 0x000000000f0f72ca */ /* 0x000fe200000e0000 */
[----:B------:R-:W-:Y:S01]  /*1a5b0*/  IMAD.MOV.U32 R21, RZ, RZ, 0x40000040 ;  /* 0x40000040ff157424 */ /* 0x000fe200078e00ff */
[----:B------:R-:W-:-:S04]  /*1a5c0*/  R2UR UR26, R20 ;  /* 0x00000000141a72ca */ /* 0x000fc800000e0000 */
[----:B------:R-:W-:Y:S01]  /*1a5d0*/  R2UR UR27, R21 ;  /* 0x00000000151b72ca */ /* 0x000fe200000e0000 */
[----:B------:R-:W-:Y:S01]  /*1a5e0*/  VIADD R4, R3, 0x180 ;  /* 0x0000018003047836 */ /* 0x000fe20000000000 */
[----:B------:R-:W-:-:S04]  /*1a5f0*/  R2UR UR23, R5 ;  /* 0x00000000051772ca */ /* 0x000fc800000e0000 */
[----:B------:R-:W-:Y:S02]  /*1a600*/  R2UR UR22, R4 ;  /* 0x00000000041672ca */ /* 0x000fe400000e0000 */
[----:B--2---:R-:W-:Y:S02]  /*1a610*/  R2UR UR28, R152 ;  /* 0x00000000981c72ca */ /* 0x004fe400000e0000 */
[----:B------:R-:W-:Y:S02]  /*1a620*/  R2UR UR29, R153 ;  /* 0x00000000991d72ca */ /* 0x000fe400000e0000 */
[----:B------:R-:W2:Y:S01]  /*1a630*/  LDL.64 R152, [R1+0x38] ;  /* 0x0000380001987983 */ /* 0x000ea20000100a00 */
[----:B---3--:R-:W-:Y:S02]  /*1a640*/  R2UR UR8, R154 ;  /* 0x000000009a0872ca */ /* 0x008fe400000e0000 */
        /* <DEDUP_REMOVED lines=16> */
[----:B------:R-:W-:Y:S01]  /*1a750*/  VIADD R14, R3, 0x200 ;  /* 0x00000200030e7836 */ /* 0x000fe20000000000 */
[----:B------:R-:W-:Y:S02]  /*1a760*/  WARPGROUP.DEPBAR.LE gsb0, 0x0 ;  /* 0x00008000000079c5 */ /* 0x000fe40000010000 */
[----:B------:R-:W-:-:S06]  /*1a770*/  WARPGROUP.ARRIVE ;  /* 0x00000000000079c5 */ /* 0x000fcc0000000000 */
[----:B------:R-:W-:Y:S01]  /*1a780*/  HGMMA.64x16x16.F32.BF16 R160, gdesc[UR20], RZ, !UPT, gsb0 ;  /* 0x0020000014a079f0 */ /* 0x000fe2000c0018ff */
[----:B------:R-:W-:Y:S02]  /*1a790*/  R2UR UR10, R14 ;  /* 0x000000000e0a72ca */ /* 0x000fe400000e0000 */
[----:B------:R-:W-:Y:S01]  /*1a7a0*/  R2UR UR11, R15 ;  /* 0x000000000f0b72ca */ /* 0x000fe200000e0000 */
[----:B------:R-:W-:Y:S01]  /*1a7b0*/  VIADD R4, R3, 0x2 ;  /* 0x0000000203047836 */ /* 0x000fe20000000000 */
[----:B------:R-:W-:Y:S02]  /*1a7c0*/  WARPGROUP.DEPBAR.LE gsb0, 0x0 ;  /* 0x00008000000079c5 */ /* 0x000fe40000010000 */
[----:B------:R-:W-:Y:S01]  /*1a7d0*/  IMAD.MOV.U32 R5, RZ, RZ, 0x40000040 ;  /* 0x40000040ff057424 */ /* 0x000fe200078e00ff */
[----:B--2---:R-:W-:Y:S02]  /*1a7e0*/  R2UR UR30, R152 ;  /* 0x00000000981e72ca */ /* 0x004fe400000e0000 */
[----:B------:R-:W-:-:S02]  /*1a7f0*/  R2UR UR31, R153 ;  /* 0x00000000991f72ca */ /* 0x000fc400000e0000 */
        /* <DEDUP_REMOVED lines=15> */
[----:B------:R-:W-:Y:S02]  /*1a8f0*/  VIADD R20, R3, 0x102 ;  /* 0x0000010203147836 */ /* 0x000fe40000000000 */
[----:B------:R-:W-:Y:S01]  /*1a900*/  IMAD.MOV.U32 R21, RZ, RZ, 0x40000040 ;  /* 0x40000040ff157424 */ /* 0x000fe200078e00ff */
[----:B------:R-:W-:Y:S01]  /*1a910*/  UMOV UR16, UR28 ;  /* 0x0000001c00107c82 */ /* 0x000fe20008000000 */
[----:B------:R-:W-:Y:S01]  /*1a920*/  UMOV UR17, UR29 ;  /* 0x0000001d00117c82 */ /* 0x000fe20008000000 */
[----:B------:R-:W-:-:S02]  /*1a930*/  WARPGROUP.DEPBAR.LE gsb0, 0x0 ;  /* 0x00008000000079c5 */ /* 0x000fc40000010000 */
[----:B------:R-:W-:Y:S01]  /*1a940*/  WARPGROUP.ARRIVE ;  /* 0x00000000000079c5 */ /* 0x000fe20000000000 */
[----:B------:R-:W-:Y:S01]  /*1a950*/  VIADD R4, R3, 0x182 ;  /* 0x0000018203047836 */ /* 0x000fe20000000000 */
[----:B------:R-:W-:Y:S01]  /*1a960*/  UMOV UR24, UR28 ;  /* 0x0000001c00187c82 */ /* 0x000fe20008000000 */
[----:B------:R-:W-:Y:S01]  /*1a970*/  IMAD.MOV.U32 R5, RZ, RZ, 0x40000040 ;  /* 0x40000040ff057424 */ /* 0x000fe200078e00ff */
[----:B------:R-:W-:Y:S01]  /*1a980*/  UMOV UR25, UR29 ;  /* 0x0000001d00197c82 */ /* 0x000fe20008000000 */
[----:B------:R-:W-:Y:S01]  /*1a990*/  UMOV UR20, UR28 ;  /* 0x0000001c00147c82 */ /* 0x000fe20008000000 */
[----:B------:R-:W-:Y:S01]  /*1a9a0*/  HGMMA.64x16x16.F32.BF16 R176, gdesc[UR12], R176, gsb0 ;  /* 0x002000000cb079f0 */ /* 0x000fe200080018b0 */
[----:B------:R-:W-:Y:S01]  /*1a9b0*/  R2UR UR18, R20 ;  /* 0x00000000141272ca */ /* 0x000fe200000e0000 */
[----:B------:R-:W-:Y:S01]  /*1a9c0*/  UMOV UR21, UR29 ;  /* 0x0000001d00157c82 */ /* 0x000fe20008000000 */
[----:B------:R-:W-:Y:S01]  /*1a9d0*/  R2UR UR19, R21 ;  /* 0x00000000151372ca */ /* 0x000fe200000e0000 */
[----:B------:R-:W2:Y:S01]  /*1a9e0*/  LDL.64 R14, [R1+0x30] ;  /* 0x00003000010e7983 */ /* 0x000ea20000100a00 */
[----:B------:R-:W-:Y:S01]  /*1a9f0*/  R2UR UR26, R4 ;  /* 0x00000000041a72ca */ /* 0x000fe200000e0000 */
[----:B------:R-:W-:-:S02]  /*1aa00*/  WARPGROUP.DEPBAR.LE gsb0, 0x0 ;  /* 0x00008000000079c5 */ /* 0x000fc40000010000 */
[----:B------:R-:W-:Y:S01]  /*1aa10*/  WARPGROUP.ARRIVE ;  /* 0x00000000000079c5 */ /* 0x000fe20000000000 */
[----:B------:R-:W-:Y:S01]  /*1aa20*/  R2UR UR27, R5 ;  /* 0x00000000051b72ca */ /* 0x000fe200000e0000 */
[----:B------:R-:W-:Y:S01]  /*1aa30*/  UMOV UR8, UR30 ;  /* 0x0000001e00087c82 */ /* 0x000fe20008000000 */
[----:B------:R-:W-:Y:S01]  /*1aa40*/  UMOV UR9, UR31 ;  /* 0x0000001f00097c82 */ /* 0x000fe20008000000 */
[----:B------:R-:W-:Y:S01]  /*1aa50*/  UMOV UR4, UR30 ;  /* 0x0000001e00047c82 */ /* 0x000fe20008000000 */
[----:B------:R-:W-:-:S03]  /*1aa60*/  UMOV UR5, UR31 ;  /* 0x0000001f00057c82 */ /* 0x000fc60008000000 */
[----:B------:R-:W-:Y:S01]  /*1aa70*/  HGMMA.64x16x16.F32.BF16 R168, gdesc[UR16], R168, gsb0 ;  /* 0x0020000010a879f0 */ /* 0x000fe200080018a8 */
[----:B------:R-:W-:Y:S01]  /*1aa80*/  VIADD R4, R3, 0x202 ;  /* 0x0000020203047836 */ /* 0x000fe20000000000 */
[----:B------:R-:W-:Y:S01]  /*1aa90*/  UMOV UR12, UR30 ;  /* 0x0000001e000c7c82 */ /* 0x000fe20008000000 */
[----:B------:R-:W-:Y:S01]  /*1aaa0*/  IMAD.MOV.U32 R5, RZ, RZ, 0x40000040 ;  /* 0x40000040ff057424 */ /* 0x000fe200078e00ff */
[----:B------:R-:W-:Y:S01]  /*1aab0*/  UMOV UR13, UR31 ;  /* 0x0000001f000d7c82 */ /* 0x000fe20008000000 */
[----:B------:R-:W3:Y:S01]  /*1aac0*/  LDL.64 R20, [R1+0x28] ;  /* 0x0000280001147983 */ /* 0x000ee20000100a00 */
[----:B------:R-:W-:Y:S02]  /*1aad0*/  WARPGROUP.DEPBAR.LE gsb0, 0x0 ;  /* 0x00008000000079c5 */ /* 0x000fe40000010000 */
        /* <DEDUP_REMOVED lines=243> */
[----:B------:R-:W2:Y:S01]  /*1ba10*/  LDL.64 R14, [R1] ;  /* 0x00000000010e7983 */ /* 0x000ea20000100a00 */
        /* <DEDUP_REMOVED lines=537> */
.L_x_2523:
[----:B------:R-:W-:Y:S01]  /*1dbb0*/  SHF.L.U32 R0, R9, 0x1f, RZ ;  /* 0x0000001f09007819 */ /* 0x000fe200000006ff */
[----:B------:R-:W-:-:S04]  /*1dbc0*/  IMAD R9, R10, 0x8, R16 ;  /* 0x000000080a097824 */ /* 0x000fc800078e0210 */
[----:B------:R0:W1:Y:S01]  /*1dbd0*/  SYNCS.PHASECHK.TRANS64.TRYWAIT P2, [R9+URZ+0x38850], R0 ;  /* 0x03885000090075a7 */ /* 0x000062000804017f */
[----:B------:R-:W-:Y:S05]  /*1dbe0*/  @!P0 BRA `(.L_x_2524) ;  /* 0x0000000000048947 */ /* 0x000fea0003800000 */
[----:B------:R-:W-:Y:S01]  /*1dbf0*/  BPT.TRAP 0x1 ;  /* 0x000000040000795c */ /* 0x000fe20000300000 */
.L_x_2524:
[----:B------:R-:W-:Y:S04]  /*1dc00*/  BSSY B2, `(.L_x_2525) ;  /* 0x0000004000027945 */ /* 0x000fe80003800000 */
[----:B-1----:R-:W-:Y:S05]  /*1dc10*/  @P2 BRA `(.L_x_2526) ;  /* 0x0000000000082947 */ /* 0x002fea0003800000 */
[----:B------:R-:W1:Y:S02]  /*1dc20*/  SYNCS.PHASECHK.TRANS64.TRYWAIT P2, [R9+URZ+0x38850], R0 ;  /* 0x03885000090075a7 */ /* 0x000e64000804017f */
[----:B-1----:R-:W-:Y:S05]  /*1dc30*/  @!P2 BRA `(.L_x_2527) ;  /* 0x0000011800c0a947 */ /* 0x002fea0003800000 */
.L_x_2526:
[----:B------:R-:W-:Y:S05]  /*1dc40*/  BSYNC B2 ;  /* 0x0000000000027941 */ /* 0x000fea0003800000 */
.L_x_2525:
[----:B01----:R-:W-:Y:S01]  /*1dc50*/  VIADD R0, R16, 0x400 ;  /* 0x0000040010007836 */ /* 0x003fe20000000000 */
[----:B------:R-:W2:Y:S04]  /*1dc60*/  LDL R15, [R1+0x64] ;  /* 0x00006400010f7983 */ /* 0x000ea80000100800 */
[----:B------:R-:W-:Y:S01]  /*1dc70*/  SHF.R.U32.HI R0, RZ, 0x4, R0 ;  /* 0x00000004ff007819 */ /* 0x000fe20000011600 */
[----:B------:R-:W3:Y:S01]  /*1dc80*/  LDL R14, [R1+0x68] ;  /* 0x00006800010e7983 */ /* 0x000ee20000100800 */
[----:B------:R-:W-:Y:S01]  /*1dc90*/  IMAD.MOV.U32 R3, RZ, RZ, 0x40000040 ;  /* 0x40000040ff037424 */ /* 0x000fe200078e00ff */
[----:B------:R-:W-:Y:S01]  /*1dca0*/  WARPGROUP.ARRIVE ;  /* 0x00000000000079c5 */ /* 0x000fe20000000000 */
[----:B------:R-:W-:Y:S01]  /*1dcb0*/  LOP3.LUT R0, R0, 0x3fff, RZ, 0xc0, !PT ;  /* 0x00003fff00007812 */ /* 0x000fe200078ec0ff */
[----:B------:R-:W-:-:S02]  /*1dcc0*/  IMAD.MOV.U32 R5, RZ, RZ, 0x40000040 ;  /* 0x40000040ff057424 */ /* 0x000fc400078e00ff */
[----:B------:R-:W-:Y:S01]  /*1dcd0*/  R2UR UR7, R3 ;  /* 0x00000000030772ca */ /* 0x000fe200000e0000 */
[----:B------:R-:W-:Y:S01]  /*1dce0*/  @!P1 VIADD R11, R11, 0x38840 ;  /* 0x000388400b0b9836 */ /* 0x000fe20000000000 */
[----:B------:R-:W-:Y:S01]  /*1dcf0*/  LOP3.LUT R0, R0, 0x2800000, RZ, 0xfc, !PT ;  /* 0x0280000000007812 */ /* 0x000fe200078efcff */
[----:B------:R-:W-:-:S03]  /*1dd00*/  @!P1 VIADD R9, R9, 0x38860 ;  /* 0x0003886009099836 */ /* 0x000fc60000000000 */
[----:B------:R-:W-:Y:S01]  /*1dd10*/  @!P1 PRMT R11, RZ, 0x654, R11 ;  /* 0x00000654ff0b9816 */ /* 0x000fe2000000000b */
[----:B------:R-:W-:Y:S01]  /*1dd20*/  IMAD R2, R10, 0xa00, R0 ;  /* 0x00000a000a027824 */ /* 0x000fe200078e0200 */
[----:B------:R-:W-:Y:S01]  /*1dd30*/  @!P1 PRMT R9, RZ, 0x654, R9 ;  /* 0x00000654ff099816 */ /* 0x000fe20000000009 */
[----:B------:R-:W-:Y:S02]  /*1dd40*/  IMAD.SHL.U32 R0, R225, 0x80, RZ ;  /* 0x00000080e1007824 */ /* 0x000fe400078e00ff */
[C---:B------:R-:W-:Y:S01]  /*1dd50*/  VIADD R4, R2.reuse, 0x80 ;  /* 0x0000008002047836 */ /* 0x040fe20000000000 */
[----:B------:R-:W-:Y:S01]  /*1dd60*/  R2UR UR6, R2 ;  /* 0x00000000020672ca */ /* 0x000fe200000e0000 */
[----:B------:R-:W-:-:S05]  /*1dd70*/  IMAD R0, R8, -0x50, R0 ;  /* 0xffffffb008007824 */ /* 0x000fca00078e0200 */
[----:B------:R-:W-:-:S05]  /*1dd80*/  IADD3 R0, R0, 0x1, R227 ;  /* 0x0000000100007810 */ /* 0x000fca0007ffe0e3 */
[----:B------:R-:W-:Y:S02]  /*1dd90*/  IMAD.IADD R0, R0, 0x1, -R224 ;  /* 0x0000000100007824 */ /* 0x000fe400078e0ae0 */
[----:B------:R-:W-:Y:S01]  /*1dda0*/  HGMMA.64x256x16.F32.BF16 R24, R208, gdesc[UR4].tnspB, R24, gsb0 ;  /* 0x43e00004d0187df0 */ /* 0x000fe20008001818 */
[----:B------:R-:W-:Y:S01]  /*1ddb0*/  R2UR UR6, R4 ;  /* 0x00000000040672ca */ /* 0x000fe200000e0000 */
[----:B------:R-:W-:Y:S01]  /*1ddc0*/  VIADD R4, R2, 0x100 ;  /* 0x0000010002047836 */ /* 0x000fe20000000000 */
[----:B------:R-:W-:Y:S01]  /*1ddd0*/  R2UR UR7, R5 ;  /* 0x00000000050772ca */ /* 0x000fe200000e0000 */
[----:B------:R-:W-:Y:S02]  /*1dde0*/  IMAD.MOV.U32 R5, RZ, RZ, 0x40000040 ;  /* 0x40000040ff057424 */ /* 0x000fe400078e00ff */
[----:B--2---:R-:W-:-:S04]  /*1ddf0*/  IMAD R0, R15, -0x2, R0 ;  /* 0xfffffffe0f007824 */ /* 0x004fc800078e0200 */
[----:B---3--:R-:W-:Y:S01]  /*1de00*/  IMAD.IADD R0, R14, 0x1, R0 ;  /* 0x000000010e007824 */ /* 0x008fe200078e0200 */
[----:B------:R-:W-:Y:S02]  /*1de10*/  WARPGROUP.DEPBAR.LE gsb0, 0x0 ;  /* 0x00008000000079c5 */ /* 0x000fe40000010000 */
[----:B------:R-:W-:Y:S02]  /*1de20*/  WARPGROUP.ARRIVE ;  /* 0x00000000000079c5 */ /* 0x000fe40000000000 */
[C---:B------:R-:W-:Y:S02]  /*1de30*/  ISETP.GT.AND P2, PT, R0.reuse, RZ, PT ;  /* 0x000000ff0000720c */ /* 0x040fe40003f44270 */
[----:B------:R-:W-:-:S11]  /*1de40*/  ISETP.GT.AND P3, PT, R0, 0x1, PT ;  /* 0x000000010000780c */ /* 0x000fd60003f64270 */
[----:B------:R-:W-:Y:S01]  /*1de50*/  HGMMA.64x256x16.F32.BF16 R24, R204, gdesc[UR4].tnspB, R24, gsb0 ;  /* 0x43e00004cc187df0 */ /* 0x000fe20008001818 */
[----:B------:R-:W-:Y:S01]  /*1de60*/  R2UR UR6, R4 ;  /* 0x00000000040672ca */ /* 0x000fe200000e0000 */
[----:B------:R-:W-:Y:S01]  /*1de70*/  VIADD R4, R2, 0x180 ;  /* 0x0000018002047836 */ /* 0x000fe20000000000 */
[----:B------:R-:W-:Y:S01]  /*1de80*/  R2UR UR7, R5 ;  /* 0x00000000050772ca */ /* 0x000fe200000e0000 */
[----:B------:R-:W-:Y:S01]  /*1de90*/  IMAD.MOV.U32 R5, RZ, RZ, 0x40000040 ;  /* 0x40000040ff057424 */ /* 0x000fe200078e00ff */
[----:B------:R-:W-:Y:S01]  /*1dea0*/  FSEL R184, R184, -INF , P2 ;  /* 0xff800000b8b87808 */ /* 0x000fe20001000000 */
[----:B------:R-:W-:Y:S01]  /*1deb0*/  VIADD R2, R2, 0x200 ;  /* 0x0000020002027836 */ /* 0x000fe20000000000 */
        /* <DEDUP_REMOVED lines=58> */
[----:B------:R-:W-:Y:S02]  /*1e260*/  ISETP.GT.AND P3, PT, R0, 0x1, PT ;  /* 0x000000010000780c */ /* 0x000fe40003f64270 */
[----:B------:R-:W-:Y:S02]  /*1e270*/  FSEL R186, R186, -INF , P2 ;  /* 0xff800000baba7808 */ /* 0x000fe40001000000 */
[C---:B------:R-:W-:Y:S02]  /*1e280*/  ISETP.GT.AND P4, PT, R0.reuse, 0x8, PT ;  /* 0x000000080000780c */ /* 0x040fe40003f84270 */
[----:B------:R-:W-:Y:S02]  /*1e290*/  FSEL R187, R187, -INF , P3 ;  /* 0xff800000bbbb7808 */ /* 0x000fe40001800000 */
[----:B------:R-:W-:Y:S02]  /*1e2a0*/  ISETP.GT.AND P5, PT, R0, 0x9, PT ;  /* 0x000000090000780c */ /* 0x000fe40003fa4270 */
[----:B------:R-:W-:-:S02]  /*1e2b0*/  FSEL R190, R190, -INF , P4 ;  /* 0xff800000bebe7808 */ /* 0x000fc40002000000 */
[----:B------:R-:W-:Y:S02]  /*1e2c0*/  FSEL R191, R191, -INF , P5 ;  /* 0xff800000bfbf7808 */ /* 0x000fe40002800000 */
[C---:B------:R-:W-:Y:S02]  /*1e2d0*/  ISETP.GT.AND P3, PT, R0.reuse, 0x10, PT ;  /* 0x000000100000780c */ /* 0x040fe40003f64270 */
[----:B------:R-:W-:Y:S02]  /*1e2e0*/  ISETP.GT.AND P4, PT, R0, 0x11, PT ;  /* 0x000000110000780c */ /* 0x000fe40003f84270 */
[----:B------:R-:W-:Y:S02]  /*1e2f0*/  FSEL R178, R178, -INF , P3 ;  /* 0xff800000b2b27808 */ /* 0x000fe40001800000 */
[----:B------:R-:W-:Y:S02]  /*1e300*/  ISETP.GT.AND P5, PT, R0, 0x18, PT ;  /* 0x000000180000780c */ /* 0x000fe40003fa4270 */
[----:B------:R-:W-:-:S02]  /*1e310*/  FSEL R179, R179, -INF , P4 ;  /* 0xff800000b3b37808 */ /* 0x000fc40002000000 */
[----:B------:R-:W-:Y:S02]  /*1e320*/  ISETP.GT.AND P6, PT, R0, 0x19, PT ;  /* 0x000000190000780c */ /* 0x000fe40003fc4270 */
[----:B------:R-:W-:Y:S02]  /*1e330*/  FSEL R182, R182, -INF , P5 ;  /* 0xff800000b6b67808 */ /* 0x000fe40002800000 */
[----:B------:R-:W-:Y:S02]  /*1e340*/  FSEL R183, R183, -INF , P6 ;  /* 0xff800000b7b77808 */ /* 0x000fe40003000000 */
[C---:B------:R-:W-:Y:S02]  /*1e350*/  ISETP.GT.AND P3, PT, R0.reuse, 0x20, PT ;  /* 0x000000200000780c */ /* 0x040fe40003f64270 */
[----:B------:R-:W-:Y:S02]  /*1e360*/  ISETP.GT.AND P4, PT, R0, 0x21, PT ;  /* 0x000000210000780c */ /* 0x000fe40003f84270 */
[----:B------:R-:W-:-:S02]  /*1e370*/  FSEL R170, R170, -INF , P3 ;  /* 0xff800000aaaa7808 */ /* 0x000fc40001800000 */
[C---:B------:R-:W-:Y:S02]  /*1e380*/  ISETP.GT.AND P5, PT, R0.reuse, 0x28, PT ;  /* 0x000000280000780c */ /* 0x040fe40003fa4270 */
[----:B------:R-:W-:Y:S02]  /*1e390*/  FSEL R171, R171, -INF , P4 ;  /* 0xff800000abab7808 */ /* 0x000fe40002000000 */
[----:B------:R-:W-:Y:S02]  /*1e3a0*/  ISETP.GT.AND P6, PT, R0, 0x29, PT ;  /* 0x000000290000780c */ /* 0x000fe40003fc4270 */
[----:B------:R-:W-:Y:S02]  /*1e3b0*/  FSEL R174, R174, -INF , P5 ;  /* 0xff800000aeae7808 */ /* 0x000fe40002800000 */
[----:B------:R-:W-:Y:S02]  /*1e3c0*/  FSEL R175, R175, -INF , P6 ;  /* 0xff800000afaf7808 */ /* 0x000fe40003000000 */
[----:B------:R-:W-:-:S02]  /*1e3d0*/  ISETP.GT.AND P3, PT, R0, 0x30, PT ;  /* 0x000000300000780c */ /* 0x000fc40003f64270 */
        /* <DEDUP_REMOVED lines=13> */
[----:B------:R-:W-:Y:S01]  /*1e4b0*/  FSEL R158, R158, -INF , P5 ;  /* 0xff8000009e9e7808 */ /* 0x000fe20002800000 */
[----:B------:R-:W-:Y:S02]  /*1e4c0*/  WARPGROUP.DEPBAR.LE gsb0, 0x0 ;  /* 0x00008000000079c5 */ /* 0x000fe40000010000 */
[----:B------:R-:W-:-:S06]  /*1e4d0*/  WARPGROUP.ARRIVE ;  /* 0x00000000000079c5 */ /* 0x000fcc0000000000 */
[----:B------:R-:W-:Y:S01]  /*1e4e0*/  HGMMA.64x256x16.F32.BF16 R24, R200, gdesc[UR4].tnspB, R24, gsb0 ;  /* 0x43e00004c8187df0 */ /* 0x000fe20008001818 */
[----:B------:R-:W-:Y:S02]  /*1e4f0*/  R2UR UR6, R4 ;  /* 0x00000000040672ca */ /* 0x000fe400000e0000 */
[----:B------:R-:W-:Y:S02]  /*1e500*/  R2UR UR7, R5 ;  /* 0x00000000050772ca */ /* 0x000fe400000e0000 */
[----:B------:R-:W-:Y:S02]  /*1e510*/  FMNMX.FTZ R5, R157, R3, !PT ;  /* 0x000000039d057209 */ /* 0x000fe40007810000 */
        /* <DEDUP_REMOVED lines=8> */
[----:B0-----:R-:W-:Y:S01]  /*1e5a0*/  FMNMX.FTZ R5, R5, R3, !PT ;  /* 0x0000000305057209 */ /* 0x001fe20007810000 */
        /* <DEDUP_REMOVED lines=18> */
[----:B------:R-:W0:Y:S01]  /*1e6d0*/  SHFL.BFLY PT, R2, R5, 0x1, 0x1f ;  /* 0x0c201f0005027f89 */ /* 0x000e2200000e0000 */
[----:B------:R-:W-:Y:S01]  /*1e6e0*/  IMAD.U32 R3, RZ, RZ, UR39 ;  /* 0x00000027ff037e24 */ /* 0x000fe2000f8e00ff */
[----:B0-----:R-:W-:-:S04]  /*1e6f0*/  FMNMX.FTZ R5, R5, R2, !PT ;  /* 0x0000000205057209 */ /* 0x001fc80007810000 */
[C---:B------:R-:W-:Y:S01]  /*1e700*/  FSETP.NEU.FTZ.AND P2, PT, R5.reuse, -INF , PT ;  /* 0xff8000000500780b */ /* 0x040fe20003f5d000 */
[----:B------:R-:W-:-:S05]  /*1e710*/  FMUL.FTZ R2, R5, R3 ;  /* 0x0000000305027220 */ /* 0x000fca0000410000 */
[----:B------:R-:W-:-:S05]  /*1e720*/  FSEL R2, R2, RZ, P2 ;  /* 0x000000ff02027208 */ /* 0x000fca0001000000 */
[-CC-:B------:R-:W-:Y:S01]  /*1e730*/  FFMA.FTZ R204, R176, R3.reuse, -R2.reuse ;  /* 0x00000003b0cc7223 */ /* 0x180fe20000010802 */
[----:B------:R-:W-:Y:S01]  /*1e740*/  FSEL R176, R159, -INF , P6 ;  /* 0xff8000009fb07808 */ /* 0x000fe20003000000 */
[-CC-:B------:R-:W-:Y:S01]  /*1e750*/  FFMA.FTZ R208, R184, R3.reuse, -R2.reuse ;  /* 0x00000003b8d07223 */ /* 0x180fe20000010802 */
[-CC-:B------:R-:W-:Y:S01]  /*1e760*/  FFMA.FTZ R10, R185, R3.reuse, -R2.reuse ;  /* 0x00000003b90a7223 */ /* 0x180fe20000010802 */
[-CC-:B------:R-:W-:Y:S01]  /*1e770*/  FFMA.FTZ R210, R188, R3.reuse, -R2.reuse ;  /* 0x00000003bcd27223 */ /* 0x180fe20000010802 */
[----:B------:R-:W-:Y:S01]  /*1e780*/  FMNMX.FTZ R0, R176, R0, !PT ;  /* 0x00000000b0007209 */ /* 0x000fe20007810000 */
[-CC-:B------:R-:W-:Y:S01]  /*1e790*/  FFMA.FTZ R14, R189, R3.reuse, -R2.reuse ;  /* 0x00000003bd0e7223 */ /* 0x180fe20000010802 */
[-CC-:B------:R-:W-:Y:S01]  /*1e7a0*/  FFMA.FTZ R15, R177, R3.reuse, -R2.reuse ;  /* 0x00000003b10f7223 */ /* 0x180fe20000010802 */
[-CC-:B------:R-:W-:Y:S01]  /*1e7b0*/  FFMA.FTZ R206, R180, R3.reuse, -R2.reuse ;  /* 0x00000003b4ce7223 */ /* 0x180fe20000010802 */
[-CC-:B------:R-:W-:Y:S01]  /*1e7c0*/  FFMA.FTZ R20, R181, R3.reuse, -R2.reuse ;  /* 0x00000003b5147223 */ /* 0x180fe20000010802 */
[----:B------:R-:W0:Y:S01]  /*1e7d0*/  SHFL.BFLY PT, R4, R0, 0x2, 0x1f ;  /* 0x0c401f0000047f89 */ /* 0x000e2200000e0000 */
[-CC-:B------:R-:W-:Y:S01]  /*1e7e0*/  FFMA.FTZ R200, R168, R3.reuse, -R2.reuse ;  /* 0x00000003a8c87223 */ /* 0x180fe20000010802 */
[-CC-:B------:R-:W-:Y:S01]  /*1e7f0*/  FFMA.FTZ R21, R169, R3.reuse, -R2.reuse ;  /* 0x00000003a9157223 */ /* 0x180fe20000010802 */
[-CC-:B------:R-:W-:Y:S01]  /*1e800*/  FFMA.FTZ R202, R172, R3.reuse, -R2.reuse ;  /* 0x00000003acca7223 */ /* 0x180fe20000010802 */
[----:B------:R-:W-:Y:S01]  /*1e810*/  FFMA.FTZ R159, R173, R3, -R2 ;  /* 0x00000003ad9f7223 */ /* 0x000fe20000010802 */
        /* <DEDUP_REMOVED lines=10> */
[----:B------:R-:W-:Y:S02]  /*1e8c0*/  FSEL R0, R5, RZ, P2 ;  /* 0x000000ff05007208 */ /* 0x000fe40001000000 */
[C---:B------:R-:W-:Y:S01]  /*1e8d0*/  FSETP.NEU.FTZ.AND P2, PT, R4.reuse, -INF , PT ;  /* 0xff8000000400780b */ /* 0x040fe20003f5d000 */
[-C--:B------:R-:W-:Y:S02]  /*1e8e0*/  FMUL.FTZ R168, R4, R3.reuse ;  /* 0x0000000304a87220 */ /* 0x080fe40000410000 */
[----:B------:R-:W-:Y:S02]  /*1e8f0*/  FADD.FTZ R0, -R0, R7 ;  /* 0x0000000700007221 */ /* 0x000fe40000010100 */
[----:B------:R-:W-:Y:S01]  /*1e900*/  MUFU.EX2 R20, R20 ;  /* 0x0000001400147308 */ /* 0x000fe20000000800 */
[----:B------:R-:W-:Y:S01]  /*1e910*/  FSEL R168, R168, RZ, P2 ;  /* 0x000000ffa8a87208 */ /* 0x000fe20001000000 */
[----:B------:R-:W-:-:S04]  /*1e920*/  FMUL.FTZ R0, R0, R3 ;  /* 0x0000000300007220 */ /* 0x000fc80000410000 */
        /* <DEDUP_REMOVED lines=11> */
[----:B------:R-:W-:Y:S01]  /*1e9e0*/  MUFU.EX2 R211, R211 ;  /* 0x000000d300d37308 */ /* 0x000fe20000000800 */
[----:B0-----:R-:W-:Y:S01]  /*1e9f0*/  FFMA.FTZ R13, R0, R13, R208 ;  /* 0x0000000d000d7223 */ /* 0x001fe200000100d0 */
[----:B------:R-:W-:-:S03]  /*1ea00*/  F2FP.BF16.F32.PACK_AB R208, R10, R208 ;  /* 0x000000d00ad0723e */ /* 0x000fc600000010ff */
[----:B------:R-:W-:-:S03]  /*1ea10*/  FADD.FTZ R13, R10, R13 ;  /* 0x0000000d0a0d7221 */ /* 0x000fc60000010000 */
[----:B------:R-:W-:Y:S01]  /*1ea20*/  MUFU.EX2 R205, R205 ;  /* 0x000000cd00cd7308 */ /* 0x000fe20000000800 */
[----:B------:R-:W-:Y:S01]  /*1ea30*/  FADD.FTZ R13, R210, R13 ;  /* 0x0000000dd20d7221 */ /* 0x000fe20000010000 */
[----:B------:R-:W-:-:S03]  /*1ea40*/  F2FP.BF16.F32.PACK_AB R210, R14, R210 ;  /* 0x000000d20ed2723e */ /* 0x000fc600000010ff */
[----:B------:R-:W-:-:S03]  /*1ea50*/  FADD.FTZ R13, R14, R13 ;  /* 0x0000000d0e0d7221 */ /* 0x000fc60000010000 */
[----:B------:R-:W-:Y:S01]  /*1ea60*/  MUFU.EX2 R207, R207 ;  /* 0x000000cf00cf7308 */ /* 0x000fe20000000800 */
[----:B------:R-:W-:Y:S01]  /*1ea70*/  FADD.FTZ R13, R204, R13 ;  /* 0x0000000dcc0d7221 */ /* 0x000fe20000010000 */
[----:B------:R-:W-:-:S03]  /*1ea80*/  F2FP.BF16.F32.PACK_AB R204, R15, R204 ;  /* 0x000000cc0fcc723e */ /* 0x000fc600000010ff */
[----:B------:R-:W-:-:S03]  /*1ea90*/  FADD.FTZ R13, R15, R13 ;  /* 0x0000000d0f0d7221 */ /* 0x000fc60000010000 */
[----:B------:R-:W0:Y:S01]  /*1eaa0*/  MUFU.EX2 R200, R200 ;  /* 0x000000c800c87308 */ /* 0x000e220000000800 */
[----:B------:R-:W-:Y:S01]  /*1eab0*/  FADD.FTZ R13, R206, R13 ;  /* 0x0000000dce0d7221 */ /* 0x000fe20000010000 */
[----:B------:R-:W-:-:S03]  /*1eac0*/  F2FP.BF16.F32.PACK_AB R206, R20, R206 ;  /* 0x000000ce14ce723e */ /* 0x000fc600000010ff */
[----:B------:R-:W-:-:S03]  /*1ead0*/  FADD.FTZ R13, R20, R13 ;  /* 0x0000000d140d7221 */ /* 0x000fc60000010000 */
[----:B------:R-:W1:Y:S08]  /*1eae0*/  MUFU.EX2 R21, R21 ;  /* 0x0000001500157308 */ /* 0x000e700000000800 */
[----:B------:R-:W-:Y:S01]  /*1eaf0*/  MUFU.EX2 R201, R201 ;  /* 0x000000c900c97308 */ /* 0x000fe20000000800 */
[----:B0-----:R-:W-:-:S07]  /*1eb00*/  FADD.FTZ R13, R200, R13 ;  /* 0x0000000dc80d7221 */ /* 0x001fce0000010000 */
[----:B------:R-:W0:Y:S01]  /*1eb10*/  MUFU.EX2 R202, R202 ;  /* 0x000000ca00ca7308 */ /* 0x000e220000000800 */
[C---:B-1----:R-:W-:Y:S01]  /*1eb20*/  FADD.FTZ R13, R21.reuse, R13 ;  /* 0x0000000d150d7221 */ /* 0x042fe20000010000 */
[----:B------:R-:W-:-:S06]  /*1eb30*/  F2FP.BF16.F32.PACK_AB R200, R21, R200 ;  /* 0x000000c815c8723e */ /* 0x000fcc00000010ff */
[----:B------:R-:W1:Y:S08]  /*1eb40*/  MUFU.EX2 R159, R159 ;  /* 0x0000009f009f7308 */ /* 0x000e700000000800 */
[----:B------:R-:W-:Y:S01]  /*1eb50*/  MUFU.EX2 R203, R203 ;  /* 0x000000cb00cb7308 */ /* 0x000fe20000000800 */
[----:B0-----:R-:W-:-:S07]  /*1eb60*/  FADD.FTZ R13, R202, R13 ;  /* 0x0000000dca0d7221 */ /* 0x001fce0000010000 */
[----:B------:R-:W-:Y:S01]  /*1eb70*/  MUFU.EX2 R10, R155 ;  /* 0x0000009b000a7308 */ /* 0x000fe20000000800 */
[C---:B-1----:R-:W-:Y:S01]  /*1eb80*/  FADD.FTZ R13, R159.reuse, R13 ;  /* 0x0000000d9f0d7221 */ /* 0x042fe20000010000 */
[----:B------:R-:W-:Y:S01]  /*1eb90*/  F2FP.BF16.F32.PACK_AB R202, R159, R202 ;  /* 0x000000ca9fca723e */ /* 0x000fe200000010ff */
[----:B------:R-:W-:Y:S02]  /*1eba0*/  WARPGROUP.DEPBAR.LE gsb0, 0x0 ;  /* 0x00008000000079c5 */ /* 0x000fe40000010000 */
[----:B------:R-:W-:Y:S01]  /*1ebb0*/  WARPGROUP.ARRIVE ;  /* 0x00000000000079c5 */ /* 0x000fe20000000000 */
[-CC-:B------:R-:W-:Y:S01]  /*1ebc0*/  FFMA.FTZ R196, R160, R3.reuse, -R2.reuse ;  /* 0x00000003a0c47223 */ /* 0x180fe20000010802 */
[-CC-:B------:R-:W-:Y:S01]  /*1ebd0*/  FFMA.FTZ R160, R161, R3.reuse, -R2.reuse ;  /* 0x00000003a1a07223 */ /* 0x180fe20000010802 */
[-CC-:B------:R-:W-:Y:S01]  /*1ebe0*/  FFMA.FTZ R198, R164, R3.reuse, -R2.reuse ;  /* 0x00000003a4c67223 */ /* 0x180fe20000010802 */
[-C--:B------:R-:W-:Y:S01]  /*1ebf0*/  FFMA.FTZ R161, R165, R3.reuse, -R2 ;  /* 0x00000003a5a17223 */ /* 0x080fe20000010802 */
[-CC-:B------:R-:W-:Y:S01]  /*1ec00*/  FFMA.FTZ R164, R183, R3.reuse, -R168.reuse ;  /* 0x00000003b7a47223 */ /* 0x180fe200000108a8 */
[----:B------:R-:W-:Y:S01]  /*1ec10*/  HGMMA.64x256x16.F32.BF16 R24, R192, gdesc[UR4].tnspB, R24, gsb0 ;  /* 0x43e00004c0187df0 */ /* 0x000fe20008001818 */
[-CC-:B------:R-:W-:Y:S01]  /*1ec20*/  FFMA.FTZ R165, R175, R3.reuse, -R168.reuse ;  /* 0x00000003afa57223 */ /* 0x180fe200000108a8 */
[-CC-:B------:R-:W-:Y:S01]  /*1ec30*/  FFMA.FTZ R197, R162, R3.reuse, -R168.reuse ;  /* 0x00000003a2c57223 */ /* 0x180fe200000108a8 */
[----:B------:R-:W0:Y:S01]  /*1ec40*/  MUFU.EX2 R196, R196 ;  /* 0x000000c400c47308 */ /* 0x000e220000000800 */
[----:B------:R-:W-:-:S07]  /*1ec50*/  FFMA.FTZ R199, R166, R3, -R168 ;  /* 0x00000003a6c77223 */ /* 0x000fce00000108a8 */
[----:B------:R-:W-:Y:S08]  /*1ec60*/  MUFU.EX2 R164, R164 ;  /* 0x000000a400a47308 */ /* 0x000ff00000000800 */
[----:B------:R-:W-:Y:S01]  /*1ec70*/  MUFU.EX2 R165, R165 ;  /* 0x000000a500a57308 */ /* 0x000fe20000000800 */
[----:B0-----:R-:W-:-:S07]  /*1ec80*/  FADD.FTZ R13, R196, R13 ;  /* 0x0000000dc40d7221 */ /* 0x001fce0000010000 */
[----:B------:R-:W0:Y:S08]  /*1ec90*/  MUFU.EX2 R160, R160 ;  /* 0x000000a000a07308 */ /* 0x000e300000000800 */
[----:B------:R-:W-:Y:S08]  /*1eca0*/  MUFU.EX2 R197, R197 ;  /* 0x000000c500c57308 */ /* 0x000ff00000000800 */
[----:B------:R-:W1:Y:S01]  /*1ecb0*/  MUFU.EX2 R198, R198 ;  /* 0x000000c600c67308 */ /* 0x000e620000000800 */
[C---:B0-----:R-:W-:Y:S01]  /*1ecc0*/  FADD.FTZ R13, R160.reuse, R13 ;  /* 0x0000000da00d7221 */ /* 0x041fe20000010000 */
[----:B------:R-:W-:-:S06]  /*1ecd0*/  F2FP.BF16.F32.PACK_AB R196, R160, R196 ;  /* 0x000000c4a0c4723e */ /* 0x000fcc00000010ff */
[----:B------:R-:W0:Y:S08]  /*1ece0*/  MUFU.EX2 R161, R161 ;  /* 0x000000a100a17308 */ /* 0x000e300000000800 */
[----:B------:R-:W-:Y:S01]  /*1ecf0*/  MUFU.EX2 R199, R199 ;  /* 0x000000c700c77308 */ /* 0x000fe20000000800 */
[----:B-1----:R-:W-:-:S04]  /*1ed00*/  FADD.FTZ R13, R198, R13 ;  /* 0x0000000dc60d7221 */ /* 0x002fc80000010000 */
[C---:B0-----:R-:W-:Y:S01]  /*1ed10*/  FADD.FTZ R13, R161.reuse, R13 ;  /* 0x0000000da10d7221 */ /* 0x041fe20000010000 */
[----:B------:R-:W-:Y:S01]  /*1ed20*/  F2FP.BF16.F32.PACK_AB R198, R161, R198 ;  /* 0x000000c6a1c6723e */ /* 0x000fe200000010ff */
[----:B------:R-:W-:Y:S02]  /*1ed30*/  WARPGROUP.DEPBAR.LE gsb0, 0x0 ;  /* 0x00008000000079c5 */ /* 0x000fe40000010000 */
[-CC-:B------:R-:W-:Y:S01]  /*1ed40*/  FFMA.FTZ R192, R152, R3.reuse, -R2.reuse ;  /* 0x0000000398c07223 */ /* 0x180fe20000010802 */
[-CC-:B------:R-:W-:Y:S01]  /*1ed50*/  FFMA.FTZ R152, R153, R3.reuse, -R2.reuse ;  /* 0x0000000399987223 */ /* 0x180fe20000010802 */
[-CC-:B------:R-:W-:Y:S01]  /*1ed60*/  FFMA.FTZ R194, R156, R3.reuse, -R2.reuse ;  /* 0x000000039cc27223 */ /* 0x180fe20000010802 */
[-C--:B------:R-:W-:Y:S01]  /*1ed70*/  FFMA.FTZ R2, R157, R3.reuse, -R2 ;  /* 0x000000039d027223 */ /* 0x080fe20000010802 */
[-CC-:B------:R-:W-:Y:S01]  /*1ed80*/  FFMA.FTZ R153, R187, R3.reuse, -R168.reuse ;  /* 0x00000003bb997223 */ /* 0x180fe200000108a8 */
[-CC-:B------:R-:W-:Y:S01]  /*1ed90*/  FFMA.FTZ R156, R191, R3.reuse, -R168.reuse ;  /* 0x00000003bf9c7223 */ /* 0x180fe200000108a8 */
[-CC-:B------:R-:W-:Y:S01]  /*1eda0*/  FFMA.FTZ R157, R179, R3.reuse, -R168.reuse ;  /* 0x00000003b39d7223 */ /* 0x180fe200000108a8 */
[----:B------:R0:W-:Y:S01]  /*1edb0*/  MUFU.EX2 R7, R2 ;  /* 0x0000000200077308 */ /* 0x0001e20000000800 */
[----:B------:R-:W-:Y:S01]  /*1edc0*/  @!P1 SYNCS.ARRIVE.TRANS64.RED.A1T0 RZ, [R11+URZ], RZ ;  /* 0x000000ff0bff99a7 */ /* 0x000fe2000810043f */
[-CC-:B------:R-:W-:Y:S01]  /*1edd0*/  FFMA.FTZ R193, R154, R3.reuse, -R168.reuse ;  /* 0x000000039ac17223 */ /* 0x180fe200000108a8 */
[----:B------:R-:W-:-:S05]  /*1ede0*/  FFMA.FTZ R195, R158, R3, -R168 ;  /* 0x000000039ec37223 */ /* 0x000fca00000108a8 */
[----:B------:R-:W-:Y:S01]  /*1edf0*/  MUFU.EX2 R153, R153 ;  /* 0x0000009900997308 */ /* 0x000fe20000000800 */
[----:B0-----:R-:W-:Y:S01]  /*1ee00*/  FSEL R2, R4, RZ, P2 ;  /* 0x000000ff04027208 */ /* 0x001fe20001000000 */
[----:B------:R0:W-:Y:S01]  /*1ee10*/  @!P1 SYNCS.ARRIVE.TRANS64.RED.A1T0 RZ, [R9+URZ], RZ ;  /* 0x000000ff09ff99a7 */ /* 0x0001e2000810043f */
[C---:B------:R-:W-:Y:S01]  /*1ee20*/  ISETP.GT.AND P2, PT, R8.reuse, R223, PT ;  /* 0x000000df0800720c */ /* 0x040fe20003f44270 */
[----:B------:R-:W-:Y:S02]  /*1ee30*/  VIADD R8, R8, 0xffffffff ;  /* 0xffffffff08087836 */ /* 0x000fe40000000000 */
[----:B------:R-:W-:Y:S02]  /*1ee40*/  FADD.FTZ R2, -R2, R6 ;  /* 0x0000000602027221 */ /* 0x000fe40000010100 */
[----:B------:R-:W-:Y:S02]  /*1ee50*/  MUFU.EX2 R156, R156 ;  /* 0x0000009c009c7308 */ /* 0x000fe40000000800 */
[-C--:B------:R-:W-:Y:S01]  /*1ee60*/  FMUL.FTZ R2, R2, R3.reuse ;  /* 0x0000000302027220 */ /* 0x080fe20000410000 */
[-CC-:B0-----:R-:W-:Y:S01]  /*1ee70*/  FFMA.FTZ R9, R167, R3.reuse, -R168.reuse ;  /* 0x00000003a7097223 */ /* 0x181fe200000108a8 */
[----:B------:R-:W-:-:S04]  /*1ee80*/  FFMA.FTZ R168, R176, R3, -R168 ;  /* 0x00000003b0a87223 */ /* 0x000fc800000108a8 */
[----:B------:R-:W0:Y:S08]  /*1ee90*/  MUFU.EX2 R2, R2 ;  /* 0x0000000200027308 */ /* 0x000e300000000800 */
[----:B------:R-:W1:Y:S08]  /*1eea0*/  MUFU.EX2 R157, R157 ;  /* 0x0000009d009d7308 */ /* 0x000e700000000800 */
        /* <DEDUP_REMOVED lines=10> */
[----:B-1----:R-:W-:-:S03]  /*1ef50*/  F2FP.BF16.F32.PACK_AB R205, R157, R205 ;  /* 0x000000cd9dcd723e */ /* 0x002fc600000010ff */
[----:B------:R-:W-:-:S03]  /*1ef60*/  FADD.FTZ R12, R157, R12 ;  /* 0x0000000c9d0c7221 */ /* 0x000fc60000010000 */
[----:B------:R-:W-:Y:S01]  /*1ef70*/  MUFU.EX2 R9, R9 ;  /* 0x0000000900097308 */ /* 0x000fe20000000800 */
[----:B------:R-:W-:Y:S01]  /*1ef80*/  FADD.FTZ R12, R207, R12 ;  /* 0x0000000ccf0c7221 */ /* 0x000fe20000010000 */
[----:B------:R-:W-:-:S03]  /*1ef90*/  F2FP.BF16.F32.PACK_AB R207, R164, R207 ;  /* 0x000000cfa4cf723e */ /* 0x000fc600000010ff */
[----:B------:R-:W-:-:S03]  /*1efa0*/  FADD.FTZ R12, R164, R12 ;  /* 0x0000000ca40c7221 */ /* 0x000fc60000010000 */
[----:B------:R-:W1:Y:S01]  /*1efb0*/  MUFU.EX2 R152, R152 ;  /* 0x0000009800987308 */ /* 0x000e620000000800 */
[----:B------:R-:W-:Y:S01]  /*1efc0*/  FADD.FTZ R12, R201, R12 ;  /* 0x0000000cc90c7221 */ /* 0x000fe20000010000 */
[----:B0-----:R-:W-:Y:S01]  /*1efd0*/  FADD.FTZ R13, R192, R13 ;  /* 0x0000000dc00d7221 */ /* 0x001fe20000010000 */
[C---:B------:R-:W-:Y:S02]  /*1efe0*/  F2FP.BF16.F32.PACK_AB R201, R6.reuse, R201 ;  /* 0x000000c906c9723e */ /* 0x040fe400000010ff */
[----:B------:R-:W-:Y:S01]  /*1eff0*/  FADD.FTZ R12, R6, R12 ;  /* 0x0000000c060c7221 */ /* 0x000fe20000010000 */
[----:B------:R-:W-:Y:S02]  /*1f000*/  IMAD.MOV.U32 R6, RZ, RZ, R4 ;  /* 0x000000ffff067224 */ /* 0x000fe400078e0004 */
[----:B------:R-:W0:Y:S01]  /*1f010*/  MUFU.EX2 R193, R193 ;  /* 0x000000c100c17308 */ /* 0x000e220000000800 */
[----:B------:R-:W-:Y:S01]  /*1f020*/  FADD.FTZ R12, R203, R12 ;  /* 0x0000000ccb0c7221 */ /* 0x000fe20000010000 */
[----:B------:R-:W-:-:S03]  /*1f030*/  F2FP.BF16.F32.PACK_AB R203, R165, R203 ;  /* 0x000000cba5cb723e */ /* 0x000fc600000010ff */
[----:B------:R-:W-:-:S03]  /*1f040*/  FADD.FTZ R12, R165, R12 ;  /* 0x0000000ca50c7221 */ /* 0x000fc60000010000 */
[----:B------:R-:W2:Y:S01]  /*1f050*/  MUFU.EX2 R194, R194 ;  /* 0x000000c200c27308 */ /* 0x000ea20000000800 */
[----:B------:R-:W-:Y:S01]  /*1f060*/  FADD.FTZ R12, R197, R12 ;  /* 0x0000000cc50c7221 */ /* 0x000fe20000010000 */
[C---:B-1----:R-:W-:Y:S01]  /*1f070*/  FADD.FTZ R13, R152.reuse, R13 ;  /* 0x0000000d980d7221 */ /* 0x042fe20000010000 */
[----:B------:R-:W-:Y:S02]  /*1f080*/  F2FP.BF16.F32.PACK_AB R192, R152, R192 ;  /* 0x000000c098c0723e */ /* 0x000fe400000010ff */
[C---:B------:R-:W-:Y:S01]  /*1f090*/  FADD.FTZ R12, R11.reuse, R12 ;  /* 0x0000000c0b0c7221 */ /* 0x040fe20000010000 */
[----:B------:R-:W-:Y:S02]  /*1f0a0*/  F2FP.BF16.F32.PACK_AB R197, R11, R197 ;  /* 0x000000c50bc5723e */ /* 0x000fe400000010ff */
[----:B------:R-:W1:Y:S01]  /*1f0b0*/  MUFU.EX2 R195, R195 ;  /* 0x000000c300c37308 */ /* 0x000e620000000800 */
[----:B------:R-:W-:Y:S01]  /*1f0c0*/  FADD.FTZ R12, R199, R12 ;  /* 0x0000000cc70c7221 */ /* 0x000fe20000010000 */
[----:B------:R-:W-:-:S03]  /*1f0d0*/  F2FP.BF16.F32.PACK_AB R199, R9, R199 ;  /* 0x000000c709c7723e */ /* 0x000fc600000010ff */
[----:B------:R-:W-:Y:S01]  /*1f0e0*/  FADD.FTZ R12, R9, R12 ;  /* 0x0000000c090c7221 */ /* 0x000fe20000010000 */
[----:B------:R-:W-:Y:S02]  /*1f0f0*/  IMAD.MOV.U32 R9, RZ, RZ, R219 ;  /* 0x000000ffff097224 */ /* 0x000fe400078e00db */
[----:B------:R-:W3:Y:S01]  /*1f100*/  MUFU.EX2 R168, R168 ;  /* 0x000000a800a87308 */ /* 0x000ee20000000800 */
[----:B0-----:R-:W-:Y:S01]  /*1f110*/  FADD.FTZ R12, R193, R12 ;  /* 0x0000000cc10c7221 */ /* 0x001fe20000010000 */
[----:B--2---:R-:W-:Y:S01]  /*1f120*/  FADD.FTZ R13, R194, R13 ;  /* 0x0000000dc20d7221 */ /* 0x004fe20000010000 */
[C---:B------:R-:W-:Y:S02]  /*1f130*/  F2FP.BF16.F32.PACK_AB R194, R7.reuse, R194 ;  /* 0x000000c207c2723e */ /* 0x040fe400000010ff */
[C---:B------:R-:W-:Y:S01]  /*1f140*/  FADD.FTZ R12, R10.reuse, R12 ;  /* 0x0000000c0a0c7221 */ /* 0x040fe20000010000 */
[----:B------:R-:W-:Y:S01]  /*1f150*/  FADD.FTZ R13, R7, R13 ;  /* 0x0000000d070d7221 */ /* 0x000fe20000010000 */
[----:B------:R-:W-:Y:S01]  /*1f160*/  F2FP.BF16.F32.PACK_AB R193, R10, R193 ;  /* 0x000000c10ac1723e */ /* 0x000fe200000010ff */
[----:B------:R-:W-:-:S02]  /*1f170*/  IMAD.MOV.U32 R10, RZ, RZ, R214 ;  /* 0x000000ffff0a7224 */ /* 0x000fc400078e00d6 */
[----:B-1----:R-:W-:-:S04]  /*1f180*/  FADD.FTZ R7, R195, R12 ;  /* 0x0000000cc3077221 */ /* 0x002fc80000010000 */
[C---:B---3--:R-:W-:Y:S01]  /*1f190*/  FADD.FTZ R12, R168.reuse, R7 ;  /* 0x00000007a80c7221 */ /* 0x048fe20000010000 */
[----:B------:R-:W-:Y:S01]  /*1f1a0*/  F2FP.BF16.F32.PACK_AB R195, R168, R195 ;  /* 0x000000c3a8c3723e */ /* 0x000fe200000010ff */
[----:B------:R-:W-:Y:S01]  /*1f1b0*/  IMAD.MOV.U32 R7, RZ, RZ, R5 ;  /* 0x000000ffff077224 */ /* 0x000fe200078e0005 */
[----:B------:R-:W-:Y:S06]  /*1f1c0*/  @P2 BRA `(.L_x_2528) ;  /* 0xffffffb000802947 */ /* 0x000fec000383ffff */
[----:B------:R-:W-:Y:S05]  /*1f1d0*/  BSYNC B1 ;  /* 0x0000000000017941 */ /* 0x000fea0003800000 */
.L_x_2517:
[----:B------:R-:W-:Y:S05]  /*1f1e0*/  BSYNC B0 ;  /* 0x0000000000007941 */ /* 0x000fea0003800000 */
.L_x_2516:
[----:B------:R-:W-:Y:S01]  /*1f1f0*/  ISETP.GE.AND P2, PT, R8, RZ, PT ;  /* 0x000000ff0800720c */ /* 0x000fe20003f46270 */
[----:B------:R-:W-:-:S12]  /*1f200*/  BSSY B0, `(.L_x_2529) ;  /* 0x000048a000007945 */ /* 0x000fd80003800000 */
[----:B------:R-:W-:Y:S05]  /*1f210*/  @!P2 BRA `(.L_x_2530) ;  /* 0x000000480020a947 */ /* 0x000fea0003800000 */
[----:B------:R-:W-:Y:S02]  /*1f220*/  IMAD.MOV.U32 R6, RZ, RZ, R4 ;  /* 0x000000ffff067224 */ /* 0x000fe400078e0004 */
[----:B------:R-:W-:Y:S02]  /*1f230*/  IMAD.MOV.U32 R7, RZ, RZ, R5 ;  /* 0x000000ffff077224 */ /* 0x000fe400078e0005 */
[----:B------:R-:W-:Y:S02]  /*1f240*/  IMAD.MOV.U32 R9, RZ, RZ, R219 ;  /* 0x000000ffff097224 */ /* 0x000fe400078e00db */
[----:B------:R-:W-:-:S07]  /*1f250*/  IMAD.MOV.U32 R10, RZ, RZ, R214 ;  /* 0x000000ffff0a7224 */ /* 0x000fce00078e00d6 */
.L_x_2541:
        /* <DEDUP_REMOVED lines=8> */
.L_x_2531:
[----:B------:R-:W-:Y:S01]  /*1f2e0*/  IMAD R4, R214, 0x8, R16 ;  /* 0x00000008d6047824 */ /* 0x000fe200078e0210 */
[----:B------:R-:W-:-:S04]  /*1f2f0*/  SHF.L.U32 R5, R219, 0x1f, RZ ;  /* 0x0000001fdb057819 */ /* 0x000fc800000006ff */
[----:B------:R0:W1:Y:S01]  /*1f300*/  SYNCS.PHASECHK.TRANS64.TRYWAIT P2, [R4+URZ+0x38830], R5 ;  /* 0x03883005040075a7 */ /* 0x000062000804017f */
[----:B------:R-:W-:Y:S05]  /*1f310*/  @!P0 BRA `(.L_x_2532) ;  /* 0x0000000000048947 */ /* 0x000fea0003800000 */
[----:B------:R-:W-:Y:S01]  /*1f320*/  BPT.TRAP 0x1 ;  /* 0x000000040000795c */ /* 0x000fe20000300000 */
.L_x_2532:
[----:B------:R-:W-:Y:S01]  /*1f330*/  IMAD R3, R214, 0xa00, R222 ;  /* 0x00000a00d6037824 */ /* 0x000fe200078e02de */
[----:B------:R-:W-:Y:S03]  /*1f340*/  BSSY B1, `(.L_x_2533) ;  /* 0x0000006000017945 */ /* 0x000fe60003800000 */
[C---:B------:R-:W-:Y:S02]  /*1f350*/  VIADD R14, R3.reuse, 0x80 ;  /* 0x00000080030e7836 */ /* 0x040fe40000000000 */
[----:B------:R-:W-:Y:S01]  /*1f360*/  VIADD R20, R3, 0x100 ;  /* 0x0000010003147836 */ /* 0x000fe20000000000 */
[----:B-1----:R-:W-:Y:S06]  /*1f370*/  @P2 BRA `(.L_x_2534) ;  /* 0x0000000000082947 */ /* 0x002fec0003800000 */
[----:B------:R-:W1:Y:S02]  /*1f380*/  SYNCS.PHASECHK.TRANS64.TRYWAIT P2, [R4+URZ+0x38830], R5 ;  /* 0x03883005040075a7 */ /* 0x000e64000804017f */
[----:B-1----:R-:W-:Y:S05]  /*1f390*/  @!P2 BRA `(.L_x_2535) ;  /* 0x0000010000fca947 */ /* 0x002fea0003800000 */
.L_x_2534:
[----:B------:R-:W-:Y:S05]  /*1f3a0*/  BSYNC B1 ;  /* 0x0000000000017941 */ /* 0x000fea0003800000 */
.L_x_2533:
[----:B------:R-:W2:Y:S04]  /*1f3b0*/  LDL.64 R152, [R1+0x40] ;  /* 0x0000400001987983 */ /* 0x000ea80000100a00 */
[----:B------:R-:W3:Y:S01]  /*1f3c0*/  LDL.64 R154, [R1+0x48] ;  /* 0x00004800019a7983 */ /* 0x000ee20000100a00 */
[----:B01----:R-:W-:Y:S02]  /*1f3d0*/  IMAD.MOV.U32 R4, RZ, RZ, R3 ;  /* 0x000000ffff047224 */ /* 0x003fe400078e0003 */
[----:B------:R-:W-:Y:S01]  /*1f3e0*/  IMAD.MOV.U32 R5, RZ, RZ, 0x40000040 ;  /* 0x40000040ff057424 */ /* 0x000fe200078e00ff */
[----:B------:R-:W4:Y:S02]  /*1f3f0*/  LDL.64 R224, [R1+0x30] ;  /* 0x0000300001e07983 */ /* 0x000f240000100a00 */
[----:B------:R-:W-:-:S02]  /*1f400*/  R2UR UR6, R4 ;  /* 0x00000000040672ca */ /* 0x000fc400000e0000 */
        /* <DEDUP_REMOVED lines=63> */
[----:B------:R-:W-:Y:S02]  /*1f800*/  VIADD R4, R3, 0x182 ;  /* 0x0000018203047836 */ /* 0x000fe40000000000 */
[----:B------:R-:W-:Y:S01]  /*1f810*/  IMAD.MOV.U32 R5, RZ, RZ, 0x40000040 ;  /* 0x40000040ff057424 */ /* 0x000fe200078e00ff */
        /* <DEDUP_REMOVED lines=18> */
[----:B------:R-:W3:Y:S02]  /*1f940*/  LDL.64 R20, [R1+0x28] ;  /* 0x0000280001147983 */ /* 0x000ee40000100a00 */
[----:B------:R-:W-:Y:S01]  /*1f950*/  HGMMA.64x16x16.F32.BF16 R168, gdesc[UR16], R168, gsb0 ;  /* 0x0020000010a879f0 */ /* 0x000fe200080018a8 */
[----:B------:R-:W-:Y:S02]  /*1f960*/  VIADD R4, R3, 0x202 ;  /* 0x0000020203047836 */ /* 0x000fe40000000000 */
        /* <DEDUP_REMOVED lines=50> */
[----:B----4-:R-:W-:Y:S02]  /*1fc90*/  R2UR UR28, R224 ;  /* 0x00000000e01c72ca */ /* 0x010fe400000e0000 */
        /* <DEDUP_REMOVED lines=731> */
.L_x_2536:
[----:B------:R-:W-:Y:S01]  /*22a50*/  SHF.L.U32 R0, R9, 0x1f, RZ ;  /* 0x0000001f09007819 */ /* 0x000fe200000006ff */
[----:B------:R-:W-:-:S04]  /*22a60*/  IMAD R9, R10, 0x8, R16 ;  /* 0x000000080a097824 */ /* 0x000fc800078e0210 */
[----:B------:R0:W1:Y:S01]  /*22a70*/  SYNCS.PHASECHK.TRANS64.TRYWAIT P2, [R9+URZ+0x38850], R0 ;  /* 0x03885000090075a7 */ /* 0x000062000804017f */
[----:B------:R-:W-:Y:S05]  /*22a80*/  @!P0 BRA `(.L_x_2537) ;  /* 0x0000000000048947 */ /* 0x000fea0003800000 */
[----:B------:R-:W-:Y:S01]  /*22a90*/  BPT.TRAP 0x1 ;  /* 0x000000040000795c */ /* 0x000fe20000300000 */
.L_x_2537:
[----:B------:R-:W-:Y:S04]  /*22aa0*/  BSSY B1, `(.L_x_2538) ;  /* 0x0000004000017945 */ /* 0x000fe80003800000 */
[----:B-1----:R-:W-:Y:S05]  /*22ab0*/  @P2 BRA `(.L_x_2539) ;  /* 0x0000000000082947 */ /* 0x002fea0003800000 */
[----:B------:R-:W1:Y:S02]  /*22ac0*/  SYNCS.PHASECHK.TRANS64.TRYWAIT P2, [R9+URZ+0x38850], R0 ;  /* 0x03885000090075a7 */ /* 0x000e64000804017f */
[----:B-1----:R-:W-:Y:S05]  /*22ad0*/  @!P2 BRA `(.L_x_2540) ;  /* 0x000000cc0040a947 */ /* 0x002fea0003800000 */
.L_x_2539:
[----:B------:R-:W-:Y:S05]  /*22ae0*/  BSYNC B1 ;  /* 0x0000000000017941 */ /* 0x000fea0003800000 */
.L_x_2538:
[----:B01----:R-:W-:Y:S01]  /*22af0*/  VIADD R0, R16, 0x400 ;  /* 0x0000040010007836 */ /* 0x003fe20000000000 */
[----:B------:R-:W-:Y:S01]  /*22b00*/  WARPGROUP.ARRIVE ;  /* 0x00000000000079c5 */ /* 0x000fe20000000000 */
[----:B------:R-:W-:Y:S01]  /*22b10*/  IMAD.MOV.U32 R3, RZ, RZ, 0x40000040 ;  /* 0x40000040ff037424 */ /* 0x000fe200078e00ff */
[----:B------:R-:W-:Y:S01]  /*22b20*/  ISETP.GT.AND P2, PT, R8, RZ, PT ;  /* 0x000000ff0800720c */ /* 0x000fe20003f44270 */
[----:B------:R-:W-:Y:S01]  /*22b30*/  IMAD.MOV.U32 R5, RZ, RZ, 0x40000040 ;  /* 0x40000040ff057424 */ /* 0x000fe200078e00ff */
[----:B------:R-:W-:Y:S01]  /*22b40*/  SHF.R.U32.HI R0, RZ, 0x4, R0 ;  /* 0x00000004ff007819 */ /* 0x000fe20000011600 */
[----:B------:R-:W-:Y:S01]  /*22b50*/  @!P1 IMAD R11, R11, 0x8, R16 ;  /* 0x000000080b0b9824 */ /* 0x000fe200078e0210 */
[----:B------:R-:W-:Y:S01]  /*22b60*/  R2UR UR7, R3 ;  /* 0x00000000030772ca */ /* 0x000fe200000e0000 */
[----:B------:R-:W-:Y:S01]  /*22b70*/  IMAD.MOV.U32 R3, RZ, RZ, 0x40000040 ;  /* 0x40000040ff037424 */ /* 0x000fe200078e00ff */
[----:B------:R-:W-:Y:S01]  /*22b80*/  LOP3.LUT R0, R0, 0x3fff, RZ, 0xc0, !PT ;  /* 0x00003fff00007812 */ /* 0x000fe200078ec0ff */
[----:B------:R-:W-:-:S02]  /*22b90*/  @!P1 VIADD R11, R11, 0x38840 ;  /* 0x000388400b0b9836 */ /* 0x000fc40000000000 */
[----:B------:R-:W-:Y:S01]  /*22ba0*/  @!P1 VIADD R9, R9, 0x38860 ;  /* 0x0003886009099836 */ /* 0x000fe20000000000 */
[----:B------:R-:W-:Y:S01]  /*22bb0*/  LOP3.LUT R0, R0, 0x2800000, RZ, 0xfc, !PT ;  /* 0x0280000000007812 */ /* 0x000fe200078efcff */
[----:B------:R-:W-:-:S03]  /*22bc0*/  VIADD R8, R8, 0xffffffff ;  /* 0xffffffff08087836 */ /* 0x000fc60000000000 */
[----:B------:R-:W-:Y:S01]  /*22bd0*/  @!P1 PRMT R9, RZ, 0x654, R9 ;  /* 0x00000654ff099816 */ /* 0x000fe20000000009 */
        /* <DEDUP_REMOVED lines=52> */
[----:B------:R-:W-:Y:S01]  /*22f20*/  IMAD.U32 R3, RZ, RZ, UR38 ;  /* 0x00000026ff037e24 */ /* 0x000fe2000f8e00ff */
[----:B------:R-:W-:-:S03]  /*22f30*/  FMNMX.FTZ R2, R186, R6, !PT ;  /* 0x00000006ba027209 */ /* 0x000fc60007810000 */
[----:B------:R-:W-:Y:S01]  /*22f40*/  FMUL.FTZ R0, R0, R3 ;  /* 0x0000000300007220 */ /* 0x000fe20000410000 */
[----:B------:R-:W-:-:S04]  /*22f50*/  FMNMX.FTZ R2, R187, R2, !PT ;  /* 0x00000002bb027209 */ /* 0x000fc80007810000 */
[----:B------:R-:W-:Y:S01]  /*22f60*/  FMNMX.FTZ R2, R190, R2, !PT ;  /* 0x00000002be027209 */ /* 0x000fe20007810000 */
[----:B------:R-:W-:Y:S03]  /*22f70*/  MUFU.EX2 R0, R0 ;  /* 0x0000000000007308 */ /* 0x000fe60000000800 */
[----:B------:R-:W-:Y:S01]  /*22f80*/  FMNMX.FTZ R4, R191, R2, !PT ;  /* 0x00000002bf047209 */ /* 0x000fe20007810000 */
[----:B------:R-:W-:-:S03]  /*22f90*/  FMUL.FTZ R2, R5, R3 ;  /* 0x0000000305027220 */ /* 0x000fc60000410000 */
[----:B------:R-:W-:Y:S01]  /*22fa0*/  FMNMX.FTZ R4, R178, R4, !PT ;  /* 0x00000004b2047209 */ /* 0x000fe20007810000 */
[-CC-:B------:R-:W-:Y:S01]  /*22fb0*/  FFMA.FTZ R208, R184, R3.reuse, -R2.reuse ;  /* 0x00000003b8d07223 */ /* 0x180fe20000010802 */
[-CC-:B------:R-:W-:Y:S01]  /*22fc0*/  FFMA.FTZ R7, R185, R3.reuse, -R2.reuse ;  /* 0x00000003b9077223 */ /* 0x180fe20000010802 */
[-CC-:B------:R-:W-:Y:S01]  /*22fd0*/  FFMA.FTZ R210, R188, R3.reuse, -R2.reuse ;  /* 0x00000003bcd27223 */ /* 0x180fe20000010802 */
        /* <DEDUP_REMOVED lines=11> */
[----:B------:R-:W-:Y:S01]  /*23090*/  FFMA.FTZ R20, R173, R3, -R2 ;  /* 0x00000003ad147223 */ /* 0x000fe20000010802 */
[----:B------:R-:W-:Y:S01]  /*230a0*/  FMNMX.FTZ R4, R170, R4, !PT ;  /* 0x00000004aa047209 */ /* 0x000fe20007810000 */
[----:B------:R-:W0:Y:S01]  /*230b0*/  MUFU.EX2 R208, R208 ;  /* 0x000000d000d07308 */ /* 0x000e220000000800 */
[----:B------:R-:W-:-:S02]  /*230c0*/  @!P1 PRMT R168, RZ, 0x654, R11 ;  /* 0x00000654ffa89816 */ /* 0x000fc4000000000b */
[----:B------:R-:W-:-:S04]  /*230d0*/  FMNMX.FTZ R4, R171, R4, !PT ;  /* 0x00000004ab047209 */ /* 0x000fc80007810000 */
[----:B------:R-:W-:Y:S01]  /*230e0*/  FMNMX.FTZ R4, R174, R4, !PT ;  /* 0x00000004ae047209 */ /* 0x000fe20007810000 */
[----:B------:R-:W1:Y:S03]  /*230f0*/  MUFU.EX2 R7, R7 ;  /* 0x0000000700077308 */ /* 0x000e660000000800 */
[----:B------:R-:W-:-:S04]  /*23100*/  FMNMX.FTZ R4, R175, R4, !PT ;  /* 0x00000004af047209 */ /* 0x000fc80007810000 */
[----:B------:R-:W-:Y:S01]  /*23110*/  FMNMX.FTZ R4, R162, R4, !PT ;  /* 0x00000004a2047209 */ /* 0x000fe20007810000 */
[----:B------:R-:W2:Y:S01]  /*23120*/  MUFU.EX2 R210, R210 ;  /* 0x000000d200d27308 */ /* 0x000ea20000000800 */
[----:B0-----:R-:W-:Y:S02]  /*23130*/  FFMA.FTZ R13, R0, R13, R208 ;  /* 0x0000000d000d7223 */ /* 0x001fe400000100d0 */
[----:B------:R-:W-:-:S04]  /*23140*/  FMNMX.FTZ R4, R163, R4, !PT ;  /* 0x00000004a3047209 */ /* 0x000fc80007810000 */
[----:B------:R-:W-:Y:S01]  /*23150*/  FMNMX.FTZ R4, R166, R4, !PT ;  /* 0x00000004a6047209 */ /* 0x000fe20007810000 */
[----:B------:R-:W0:Y:S01]  /*23160*/  MUFU.EX2 R184, R184 ;  /* 0x000000b800b87308 */ /* 0x000e220000000800 */
[C---:B-1----:R-:W-:Y:S01]  /*23170*/  FADD.FTZ R13, R7.reuse, R13 ;  /* 0x0000000d070d7221 */ /* 0x042fe20000010000 */
[----:B------:R-:W-:Y:S02]  /*23180*/  F2FP.BF16.F32.PACK_AB R208, R7, R208 ;  /* 0x000000d007d0723e */ /* 0x000fe400000010ff */
[----:B------:R-:W-:-:S04]  /*23190*/  FMNMX.FTZ R4, R167, R4, !PT ;  /* 0x00000004a7047209 */ /* 0x000fc80007810000 */
[----:B------:R-:W-:Y:S01]  /*231a0*/  FMNMX.FTZ R4, R154, R4, !PT ;  /* 0x000000049a047209 */ /* 0x000fe20007810000 */
[----:B------:R-:W1:Y:S01]  /*231b0*/  MUFU.EX2 R204, R204 ;  /* 0x000000cc00cc7308 */ /* 0x000e620000000800 */
[----:B--2---:R-:W-:Y:S02]  /*231c0*/  FADD.FTZ R13, R210, R13 ;  /* 0x0000000dd20d7221 */ /* 0x004fe40000010000 */
[----:B------:R-:W-:-:S04]  /*231d0*/  FMNMX.FTZ R4, R155, R4, !PT ;  /* 0x000000049b047209 */ /* 0x000fc80007810000 */
[----:B------:R-:W-:Y:S01]  /*231e0*/  FMNMX.FTZ R4, R158, R4, !PT ;  /* 0x000000049e047209 */ /* 0x000fe20007810000 */
[----:B------:R-:W2:Y:S01]  /*231f0*/  MUFU.EX2 R10, R10 ;  /* 0x0000000a000a7308 */ /* 0x000ea20000000800 */
[C---:B0-----:R-:W-:Y:S01]  /*23200*/  FADD.FTZ R13, R184.reuse, R13 ;  /* 0x0000000db80d7221 */ /* 0x041fe20000010000 */
[----:B------:R-:W-:Y:S02]  /*23210*/  F2FP.BF16.F32.PACK_AB R210, R184, R210 ;  /* 0x000000d2b8d2723e */ /* 0x000fe400000010ff */
[----:B------:R-:W-:-:S04]  /*23220*/  FMNMX.FTZ R4, R159, R4, !PT ;  /* 0x000000049f047209 */ /* 0x000fc80007810000 */
[----:B------:R-:W0:Y:S01]  /*23230*/  MUFU.EX2 R206, R206 ;  /* 0x000000ce00ce7308 */ /* 0x000e220000000800 */
[----:B------:R-:W3:Y:S01]  /*23240*/  SHFL.BFLY PT, R21, R4, 0x2, 0x1f ;  /* 0x0c401f0004157f89 */ /* 0x000ee200000e0000 */
[----:B-1----:R-:W-:-:S06]  /*23250*/  FADD.FTZ R13, R204, R13 ;  /* 0x0000000dcc0d7221 */ /* 0x002fcc0000010000 */
[----:B------:R-:W1:Y:S01]  /*23260*/  MUFU.EX2 R14, R14 ;  /* 0x0000000e000e7308 */ /* 0x000e620000000800 */
[C---:B--2---:R-:W-:Y:S01]  /*23270*/  FADD.FTZ R13, R10.reuse, R13 ;  /* 0x0000000d0a0d7221 */ /* 0x044fe20000010000 */
[----:B------:R-:W-:-:S06]  /*23280*/  F2FP.BF16.F32.PACK_AB R204, R10, R204 ;  /* 0x000000cc0acc723e */ /* 0x000fcc00000010ff */
[----:B------:R-:W2:Y:S01]  /*23290*/  MUFU.EX2 R200, R200 ;  /* 0x000000c800c87308 */ /* 0x000ea20000000800 */
[----:B0-----:R-:W-:-:S07]  /*232a0*/  FADD.FTZ R13, R206, R13 ;  /* 0x0000000dce0d7221 */ /* 0x001fce0000010000 */
[----:B------:R-:W0:Y:S01]  /*232b0*/  MUFU.EX2 R15, R15 ;  /* 0x0000000f000f7308 */ /* 0x000e220000000800 */
[----:B---3--:R-:W-:Y:S01]  /*232c0*/  FMNMX.FTZ R4, R4, R21, !PT ;  /* 0x0000001504047209 */ /* 0x008fe20007810000 */
[----:B------:R-:W-:Y:S01]  /*232d0*/  FFMA.FTZ R21, R161, R3, -R2 ;  /* 0x00000003a1157223 */ /* 0x000fe20000010802 */
[C---:B-1----:R-:W-:Y:S01]  /*232e0*/  FADD.FTZ R13, R14.reuse, R13 ;  /* 0x0000000d0e0d7221 */ /* 0x042fe20000010000 */
[----:B------:R-:W-:Y:S02]  /*232f0*/  F2FP.BF16.F32.PACK_AB R206, R14, R206 ;  /* 0x000000ce0ece723e */ /* 0x000fe400000010ff */
[----:B------:R-:W1:Y:S02]  /*23300*/  SHFL.BFLY PT, R161, R4, 0x1, 0x1f ;  /* 0x0c201f0004a17f89 */ /* 0x000e6400000e0000 */
[----:B------:R-:W3:Y:S01]  /*23310*/  MUFU.EX2 R202, R202 ;  /* 0x000000ca00ca7308 */ /* 0x000ee20000000800 */
[----:B--2---:R-:W-:-:S07]  /*23320*/  FADD.FTZ R13, R200, R13 ;  /* 0x0000000dc80d7221 */ /* 0x004fce0000010000 */
[----:B------:R-:W2:Y:S01]  /*23330*/  MUFU.EX2 R20, R20 ;  /* 0x0000001400147308 */ /* 0x000ea20000000800 */
[C---:B0-----:R-:W-:Y:S01]  /*23340*/  FADD.FTZ R13, R15.reuse, R13 ;  /* 0x0000000d0f0d7221 */ /* 0x041fe20000010000 */
[----:B------:R-:W-:-:S06]  /*23350*/  F2FP.BF16.F32.PACK_AB R200, R15, R200 ;  /* 0x000000c80fc8723e */ /* 0x000fcc00000010ff */
[----:B------:R-:W-:Y:S01]  /*23360*/  MUFU.EX2 R21, R21 ;  /* 0x0000001500157308 */ /* 0x000fe20000000800 */
[----:B---3--:R-:W-:Y:S01]  /*23370*/  FADD.FTZ R13, R202, R13 ;  /* 0x0000000dca0d7221 */ /* 0x008fe20000010000 */
[----:B-1----:R-:W-:-:S03]  /*23380*/  FMNMX.FTZ R4, R4, R161, !PT ;  /* 0x000000a104047209 */ /* 0x002fc60007810000 */
[C---:B--2---:R-:W-:Y:S01]  /*23390*/  FADD.FTZ R13, R20.reuse, R13 ;  /* 0x0000000d140d7221 */ /* 0x044fe20000010000 */
[----:B------:R-:W-:Y:S01]  /*233a0*/  F2FP.BF16.F32.PACK_AB R202, R20, R202 ;  /* 0x000000ca14ca723e */ /* 0x000fe200000010ff */
[----:B------:R-:W-:Y:S02]  /*233b0*/  WARPGROUP.DEPBAR.LE gsb0, 0x0 ;  /* 0x00008000000079c5 */ /* 0x000fe40000010000 */
[----:B------:R-:W-:Y:S01]  /*233c0*/  WARPGROUP.ARRIVE ;  /* 0x00000000000079c5 */ /* 0x000fe20000000000 */
[-CC-:B------:R-:W-:Y:S01]  /*233d0*/  FFMA.FTZ R196, R160, R3.reuse, -R2.reuse ;  /* 0x00000003a0c47223 */ /* 0x180fe20000010802 */
[-CC-:B------:R-:W-:Y:S01]  /*233e0*/  FFMA.FTZ R198, R164, R3.reuse, -R2.reuse ;  /* 0x00000003a4c67223 */ /* 0x180fe20000010802 */
[----:B------:R-:W-:-:S03]  /*233f0*/  FFMA.FTZ R160, R165, R3, -R2 ;  /* 0x00000003a5a07223 */ /* 0x000fc60000010802 */
[----:B------:R-:W-:Y:S01]  /*23400*/  HGMMA.64x256x16.F32.BF16 R24, R192, gdesc[UR4].tnspB, R24, gsb0 ;  /* 0x43e00004c0187df0 */ /* 0x000fe20008001818 */
[----:B------:R-:W0:Y:S08]  /*23410*/  MUFU.EX2 R196, R196 ;  /* 0x000000c400c47308 */ /* 0x000e300000000800 */
[----:B------:R-:W1:Y:S08]  /*23420*/  MUFU.EX2 R198, R198 ;  /* 0x000000c600c67308 */ /* 0x000e700000000800 */
[----:B------:R-:W2:Y:S01]  /*23430*/  MUFU.EX2 R160, R160 ;  /* 0x000000a000a07308 */ /* 0x000ea20000000800 */
[----:B0-----:R-:W-:Y:S01]  /*23440*/  FADD.FTZ R13, R196, R13 ;  /* 0x0000000dc40d7221 */ /* 0x001fe20000010000 */
[----:B------:R-:W-:-:S03]  /*23450*/  F2FP.BF16.F32.PACK_AB R196, R21, R196 ;  /* 0x000000c415c4723e */ /* 0x000fc600000010ff */
[----:B------:R-:W-:-:S04]  /*23460*/  FADD.FTZ R13, R21, R13 ;  /* 0x0000000d150d7221 */ /* 0x000fc80000010000 */
[----:B-1----:R-:W-:-:S04]  /*23470*/  FADD.FTZ R13, R198, R13 ;  /* 0x0000000dc60d7221 */ /* 0x002fc80000010000 */
[C---:B--2---:R-:W-:Y:S01]  /*23480*/  FADD.FTZ R13, R160.reuse, R13 ;  /* 0x0000000da00d7221 */ /* 0x044fe20000010000 */
[----:B------:R-:W-:Y:S01]  /*23490*/  F2FP.BF16.F32.PACK_AB R198, R160, R198 ;  /* 0x000000c6a0c6723e */ /* 0x000fe200000010ff */
[----:B------:R-:W-:Y:S02]  /*234a0*/  WARPGROUP.DEPBAR.LE gsb0, 0x0 ;  /* 0x00008000000079c5 */ /* 0x000fe40000010000 */
[-CC-:B------:R-:W-:Y:S01]  /*234b0*/  FFMA.FTZ R192, R152, R3.reuse, -R2.reuse ;  /* 0x0000000398c07223 */ /* 0x180fe20000010802 */
[-CC-:B------:R-:W-:Y:S01]  /*234c0*/  FFMA.FTZ R152, R153, R3.reuse, -R2.reuse ;  /* 0x0000000399987223 */ /* 0x180fe20000010802 */
[-C--:B------:R-:W-:Y:S01]  /*234d0*/  FFMA.FTZ R194, R156, R3.reuse, -R2 ;  /* 0x000000039cc27223 */ /* 0x080fe20000010802 */
[C---:B------:R-:W-:Y:S01]  /*234e0*/  FADD.FTZ R153, -R4.reuse, R6 ;  /* 0x0000000604997221 */ /* 0x040fe20000010100 */
[-C--:B------:R-:W-:Y:S01]  /*234f0*/  FMUL.FTZ R156, R4, R3.reuse ;  /* 0x00000003049c7220 */ /* 0x080fe20000410000 */
[-C--:B------:R-:W-:Y:S01]  /*23500*/  FFMA.FTZ R2, R157, R3.reuse, -R2 ;  /* 0x000000039d027223 */ /* 0x080fe20000010802 */
[----:B------:R-:W-:Y:S01]  /*23510*/  @!P1 SYNCS.ARRIVE.TRANS64.RED.A1T0 RZ, [R168+URZ], RZ ;  /* 0x000000ffa8ff99a7 */ /* 0x000fe2000810043f */
[-C--:B------:R-:W-:Y:S01]  /*23520*/  FMUL.FTZ R153, R153, R3.reuse ;  /* 0x0000000399997220 */ /* 0x080fe20000410000 */
        /* <DEDUP_REMOVED lines=9> */
[----:B------:R0:W-:Y:S01]  /*235c0*/  MUFU.EX2 R2, R153 ;  /* 0x0000009900027308 */ /* 0x0001e20000000800 */
[-CC-:B------:R-:W-:Y:S01]  /*235d0*/  FFMA.FTZ R197, R162, R3.reuse, -R156.reuse ;  /* 0x00000003a2c57223 */ /* 0x180fe2000001089c */
[-CC-:B------:R-:W-:Y:S01]  /*235e0*/  FFMA.FTZ R161, R171, R3.reuse, -R156.reuse ;  /* 0x00000003aba17223 */ /* 0x180fe2000001089c */
[-CC-:B------:R-:W-:Y:S01]  /*235f0*/  FFMA.FTZ R203, R174, R3.reuse, -R156.reuse ;  /* 0x00000003aecb7223 */ /* 0x180fe2000001089c */
[-CC-:B------:R-:W-:Y:S01]  /*23600*/  FFMA.FTZ R175, R175, R3.reuse, -R156.reuse ;  /* 0x00000003afaf7223 */ /* 0x180fe2000001089c */
[-CC-:B------:R-:W-:Y:S01]  /*23610*/  FFMA.FTZ R163, R163, R3.reuse, -R156.reuse ;  /* 0x00000003a3a37223 */ /* 0x180fe2000001089c */
[-CC-:B------:R-:W-:Y:S01]  /*23620*/  FFMA.FTZ R199, R166, R3.reuse, -R156.reuse ;  /* 0x00000003a6c77223 */ /* 0x180fe2000001089c */
[----:B------:R1:W-:Y:S01]  /*23630*/  @!P1 SYNCS.ARRIVE.TRANS64.RED.A1T0 RZ, [R9+URZ], RZ ;  /* 0x000000ff09ff99a7 */ /* 0x0003e2000810043f */
[----:B------:R-:W2:Y:S01]  /*23640*/  MUFU.EX2 R209, R209 ;  /* 0x000000d100d17308 */ /* 0x000ea20000000800 */
[-CC-:B0-----:R-:W-:Y:S01]  /*23650*/  FFMA.FTZ R153, R187, R3.reuse, -R156.reuse ;  /* 0x00000003bb997223 */ /* 0x181fe2000001089c */
[-CC-:B------:R-:W-:Y:S01]  /*23660*/  FFMA.FTZ R193, R154, R3.reuse, -R156.reuse ;  /* 0x000000039ac17223 */ /* 0x180fe2000001089c */
[-CC-:B------:R-:W-:Y:S01]  /*23670*/  FFMA.FTZ R155, R155, R3.reuse, -R156.reuse ;  /* 0x000000039b9b7223 */ /* 0x180fe2000001089c */
[----:B------:R-:W-:-:S04]  /*23680*/  FFMA.FTZ R158, R158, R3, -R156 ;  /* 0x000000039e9e7223 */ /* 0x000fc8000001089c */
[----:B------:R-:W0:Y:S08]  /*23690*/  MUFU.EX2 R153, R153 ;  /* 0x0000009900997308 */ /* 0x000e300000000800 */
[----:B------:R-:W3:Y:S01]  /*236a0*/  MUFU.EX2 R211, R211 ;  /* 0x000000d300d37308 */ /* 0x000ee20000000800 */
[----:B--2---:R-:W-:-:S07]  /*236b0*/  FFMA.FTZ R12, R2, R12, R209 ;  /* 0x0000000c020c7223 */ /* 0x004fce00000100d1 */
[----:B------:R-:W2:Y:S01]  /*236c0*/  MUFU.EX2 R165, R165 ;  /* 0x000000a500a57308 */ /* 0x000ea20000000800 */
[C---:B0-----:R-:W-:Y:S01]  /*236d0*/  FADD.FTZ R12, R153.reuse, R12 ;  /* 0x0000000c990c7221 */ /* 0x041fe20000010000 */
[----:B------:R-:W-:-:S06]  /*236e0*/  F2FP.BF16.F32.PACK_AB R209, R153, R209 ;  /* 0x000000d199d1723e */ /* 0x000fcc00000010ff */
[----:B------:R-:W0:Y:S01]  /*236f0*/  MUFU.EX2 R205, R205 ;  /* 0x000000cd00cd7308 */ /* 0x000e220000000800 */
[----:B---3--:R-:W-:-:S07]  /*23700*/  FADD.FTZ R12, R211, R12 ;  /* 0x0000000cd30c7221 */ /* 0x008fce0000010000 */
[----:B------:R-:W3:Y:S01]  /*23710*/  MUFU.EX2 R157, R157 ;  /* 0x0000009d009d7308 */ /* 0x000ee20000000800 */
[----:B--2---:R-:W-:Y:S01]  /*23720*/  FADD.FTZ R162, R165, R12 ;  /* 0x0000000ca5a27221 */ /* 0x004fe20000010000 */
[-CC-:B------:R-:W-:Y:S01]  /*23730*/  FFMA.FTZ R12, R167, R3.reuse, -R156.reuse ;  /* 0x00000003a70c7223 */ /* 0x180fe2000001089c */
[----:B------:R-:W-:Y:S01]  /*23740*/  FFMA.FTZ R156, R159, R3, -R156 ;  /* 0x000000039f9c7223 */ /* 0x000fe2000001089c */
[----:B------:R-:W-:-:S04]  /*23750*/  F2FP.BF16.F32.PACK_AB R211, R165, R211 ;  /* 0x000000d3a5d3723e */ /* 0x000fc800000010ff */
[----:B------:R-:W2:Y:S01]  /*23760*/  MUFU.EX2 R207, R207 ;  /* 0x000000cf00cf7308 */ /* 0x000ea20000000800 */
[----:B0-----:R-:W-:-:S07]  /*23770*/  FADD.FTZ R162, R205, R162 ;  /* 0x000000a2cda27221 */ /* 0x001fce0000010000 */
[----:B------:R-:W0:Y:S01]  /*23780*/  MUFU.EX2 R164, R164 ;  /* 0x000000a400a47308 */ /* 0x000e220000000800 */
[C---:B---3--:R-:W-:Y:S01]  /*23790*/  FADD.FTZ R162, R157.reuse, R162 ;  /* 0x000000a29da27221 */ /* 0x048fe20000010000 */
[----:B------:R-:W-:-:S06]  /*237a0*/  F2FP.BF16.F32.PACK_AB R205, R157, R205 ;  /* 0x000000cd9dcd723e */ /* 0x000fcc00000010ff */
[----:B------:R-:W3:Y:S01]  /*237b0*/  MUFU.EX2 R201, R201 ;  /* 0x000000c900c97308 */ /* 0x000ee20000000800 */
[----:B--2---:R-:W-:-:S07]  /*237c0*/  FADD.FTZ R162, R207, R162 ;  /* 0x000000a2cfa27221 */ /* 0x004fce0000010000 */
[----:B------:R-:W2:Y:S01]  /*237d0*/  MUFU.EX2 R161, R161 ;  /* 0x000000a100a17308 */ /* 0x000ea20000000800 */
[C---:B0-----:R-:W-:Y:S01]  /*237e0*/  FADD.FTZ R162, R164.reuse, R162 ;  /* 0x000000a2a4a27221 */ /* 0x041fe20000010000 */
[----:B------:R-:W-:-:S06]  /*237f0*/  F2FP.BF16.F32.PACK_AB R207, R164, R207 ;  /* 0x000000cfa4cf723e */ /* 0x000fcc00000010ff */
[----:B------:R-:W0:Y:S01]  /*23800*/  MUFU.EX2 R203, R203 ;  /* 0x000000cb00cb7308 */ /* 0x000e220000000800 */
[----:B---3--:R-:W-:-:S07]  /*23810*/  FADD.FTZ R162, R201, R162 ;  /* 0x000000a2c9a27221 */ /* 0x008fce0000010000 */
[----:B------:R-:W3:Y:S01]  /*23820*/  MUFU.EX2 R11, R175 ;  /* 0x000000af000b7308 */ /* 0x000ee20000000800 */
[C---:B--2---:R-:W-:Y:S01]  /*23830*/  FADD.FTZ R162, R161.reuse, R162 ;  /* 0x000000a2a1a27221 */ /* 0x044fe20000010000 */
[----:B------:R-:W-:-:S06]  /*23840*/  F2FP.BF16.F32.PACK_AB R201, R161, R201 ;  /* 0x000000c9a1c9723e */ /* 0x000fcc00000010ff */
[----:B------:R-:W2:Y:S01]  /*23850*/  MUFU.EX2 R197, R197 ;  /* 0x000000c500c57308 */ /* 0x000ea20000000800 */
[----:B0-----:R-:W-:-:S07]  /*23860*/  FADD.FTZ R162, R203, R162 ;  /* 0x000000a2cba27221 */ /* 0x001fce0000010000 */
[----:B-1----:R-:W0:Y:S01]  /*23870*/  MUFU.EX2 R9, R163 ;  /* 0x000000a300097308 */ /* 0x002e220000000800 */
[C---:B---3--:R-:W-:Y:S01]  /*23880*/  FADD.FTZ R162, R11.reuse, R162 ;  /* 0x000000a20ba27221 */ /* 0x048fe20000010000 */
[----:B------:R-:W-:-:S06]  /*23890*/  F2FP.BF16.F32.PACK_AB R203, R11, R203 ;  /* 0x000000cb0bcb723e */ /* 0x000fcc00000010ff */
[----:B------:R-:W1:Y:S01]  /*238a0*/  MUFU.EX2 R199, R199 ;  /* 0x000000c700c77308 */ /* 0x000e620000000800 */
[----:B--2---:R-:W-:-:S07]  /*238b0*/  FADD.FTZ R162, R197, R162 ;  /* 0x000000a2c5a27221 */ /* 0x004fce0000010000 */
[----:B------:R-:W2:Y:S01]  /*238c0*/  MUFU.EX2 R12, R12 ;  /* 0x0000000c000c7308 */ /* 0x000ea20000000800 */
[C---:B0-----:R-:W-:Y:S01]  /*238d0*/  FADD.FTZ R162, R9.reuse, R162 ;  /* 0x000000a209a27221 */ /* 0x041fe20000010000 */
[----:B------:R-:W-:Y:S01]  /*238e0*/  F2FP.BF16.F32.PACK_AB R197, R9, R197 ;  /* 0x000000c509c5723e */ /* 0x000fe200000010ff */
[----:B------:R-:W-:-:S05]  /*238f0*/  IMAD.MOV.U32 R9, RZ, RZ, R219 ;  /* 0x000000ffff097224 */ /* 0x000fca00078e00db */
        /* <DEDUP_REMOVED lines=8> */
[----:B-1----:R-:W-:-:S07]  /*23980*/  FADD.FTZ R10, R193, R10 ;  /* 0x0000000ac10a7221 */ /* 0x002fce0000010000 */
[----:B------:R-:W1:Y:S01]  /*23990*/  MUFU.EX2 R194, R194 ;  /* 0x000000c200c27308 */ /* 0x000e620000000800 */
[C---:B--2---:R-:W-:Y:S01]  /*239a0*/  FADD.FTZ R13, R152.reuse, R13 ;  /* 0x0000000d980d7221 */ /* 0x044fe20000010000 */
[----:B------:R-:W-:-:S06]  /*239b0*/  F2FP.BF16.F32.PACK_AB R192, R152, R192 ;  /* 0x000000c098c0723e */ /* 0x000fcc00000010ff */
[----:B------:R-:W2:Y:S01]  /*239c0*/  MUFU.EX2 R158, R158 ;  /* 0x0000009e009e7308 */ /* 0x000ea20000000800 */
[C---:B0-----:R-:W-:Y:S01]  /*239d0*/  FADD.FTZ R7, R155.reuse, R10 ;  /* 0x0000000a9b077221 */ /* 0x041fe20000010000 */
[----:B------:R-:W-:Y:S01]  /*239e0*/  F2FP.BF16.F32.PACK_AB R193, R155, R193 ;  /* 0x000000c19bc1723e */ /* 0x000fe200000010ff */
[----:B------:R-:W-:-:S05]  /*239f0*/  IMAD.MOV.U32 R10, RZ, RZ, R214 ;  /* 0x000000ffff0a7224 */ /* 0x000fca00078e00d6 */
[----:B------:R-:W0:Y:S01]  /*23a00*/  MUFU.EX2 R156, R156 ;  /* 0x0000009c009c7308 */ /* 0x000e220000000800 */
[----:B-1----:R-:W-:Y:S01]  /*23a10*/  FADD.FTZ R13, R194, R13 ;  /* 0x0000000dc20d7221 */ /* 0x002fe20000010000 */
[----:B------:R-:W-:-:S03]  /*23a20*/  F2FP.BF16.F32.PACK_AB R194, R6, R194 ;  /* 0x000000c206c2723e */ /* 0x000fc600000010ff */
[----:B------:R-:W-:Y:S01]  /*23a30*/  FADD.FTZ R13, R6, R13 ;  /* 0x0000000d060d7221 */ /* 0x000fe20000010000 */
[----:B------:R-:W-:Y:S02]  /*23a40*/  IMAD.MOV.U32 R6, RZ, RZ, R4 ;  /* 0x000000ffff067224 */ /* 0x000fe400078e0004 */
[----:B--2---:R-:W-:-:S04]  /*23a50*/  FADD.FTZ R7, R158, R7 ;  /* 0x000000079e077221 */ /* 0x004fc80000010000 */
[C---:B0-----:R-:W-:Y:S01]  /*23a60*/  FADD.FTZ R12, R156.reuse, R7 ;  /* 0x000000079c0c7221 */ /* 0x041fe20000010000 */
[----:B------:R-:W-:Y:S01]  /*23a70*/  F2FP.BF16.F32.PACK_AB R195, R156, R158 ;  /* 0x0000009e9cc3723e */ /* 0x000fe200000010ff */
[----:B------:R-:W-:Y:S01]  /*23a80*/  IMAD.MOV.U32 R7, RZ, RZ, R5 ;  /* 0x000000ffff077224 */ /* 0x000fe200078e0005 */
[----:B------:R-:W-:Y:S06]  /*23a90*/  @P2 BRA `(.L_x_2541) ;  /* 0xffffffb400f02947 */ /* 0x000fec000383ffff */
.L_x_2530:
[----:B------:R-:W-:Y:S05]  /*23aa0*/  BSYNC B0 ;  /* 0x0000000000007941 */ /* 0x000fea0003800000 */
.L_x_2529:
        /* <DEDUP_REMOVED lines=131> */
.L_x_2542:
[----:B------:R-:W-:Y:S01]  /*242e0*/  IMAD R0, R214, 0x8, R16 ;  /* 0x00000008d6007824 */ /* 0x000fe200078e0210 */
[----:B------:R-:W-:-:S04]  /*242f0*/  SHF.L.U32 R7, R219, 0x1f, RZ ;  /* 0x0000001fdb077819 */ /* 0x000fc800000006ff */
[----:B------:R0:W1:Y:S01]  /*24300*/  SYNCS.PHASECHK.TRANS64.TRYWAIT P2, [R0+URZ+0x38850], R7 ;  /* 0x03885007000075a7 */ /* 0x000062000804017f */
[----:B------:R-:W-:Y:S05]  /*24310*/  @!P0 BRA `(.L_x_2543) ;  /* 0x0000000000048947 */ /* 0x000fea0003800000 */
[----:B------:R-:W-:Y:S01]  /*24320*/  BPT.TRAP 0x1 ;  /* 0x000000040000795c */ /* 0x000fe20000300000 */
.L_x_2543:
        /* <DEDUP_REMOVED lines=9> */
.L_x_2545:
[----:B------:R-:W-:Y:S05]  /*243c0*/  BSYNC B0 ;  /* 0x0000000000007941 */ /* 0x000fea0003800000 */
.L_x_2544:
        /* <DEDUP_REMOVED lines=10> */
[----:B------:R-:W-:-:S02]  /*24470*/  @!P1 VIADD R11, R0, 0x38860 ;  /* 0x00038860000b9836 */ /* 0x000fc40000000000 */
[----:B------:R-:W-:Y:S01]  /*24480*/  IMAD.MOV.U32 R0, RZ, RZ, -0x800000 ;  /* 0xff800000ff007424 */ /* 0x000fe200078e00ff */
[----:B------:R-:W-:Y:S02]  /*24490*/  SEL R214, R214, RZ, P2 ;  /* 0x000000ffd6d67207 */ /* 0x000fe40001000000 */
[----:B------:R-:W-:-:S05]  /*244a0*/  @!P1 PRMT R11, RZ, 0x654, R11 ;  /* 0x00000654ff0b9816 */ /* 0x000fca000000000b */
        /* <DEDUP_REMOVED lines=18> */
[----:B------:R-:W-:Y:S01]  /*245d0*/  R2UR UR6, R6 ;  /* 0x00000000060672ca */ /* 0x000fe200000e0000 */
[----:B------:R-:W-:Y:S01]  /*245e0*/  VIADD R6, R2, 0x200 ;  /* 0x0000020002067836 */ /* 0x000fe20000000000 */
[----:B------:R-:W-:Y:S01]  /*245f0*/  R2UR UR7, R7 ;  /* 0x00000000070772ca */ /* 0x000fe200000e0000 */
[----:B------:R-:W-:Y:S01]  /*24600*/  IMAD.MOV.U32 R7, RZ, RZ, 0x40000040 ;  /* 0x40000040ff077424 */ /* 0x000fe200078e00ff */
[----:B------:R-:W0:Y:S02]  /*24610*/  SHFL.BFLY PT, R2, R13, 0x2, 0x1f ;  /* 0x0c401f000d027f89 */ /* 0x000e2400000e0000 */
[----:B0-----:R-:W-:Y:S01]  /*24620*/  FADD.FTZ R2, R2, R13 ;  /* 0x0000000d02027221 */ /* 0x001fe20000010000 */
[----:B------:R-:W-:Y:S02]  /*24630*/  WARPGROUP.DEPBAR.LE gsb0, 0x0 ;  /* 0x00008000000079c5 */ /* 0x000fe40000010000 */
[----:B------:R-:W-:-:S15]  /*24640*/  WARPGROUP.ARRIVE ;  /* 0x00000000000079c5 */ /* 0x000fde0000000000 */
[----:B------:R-:W-:-:S03]  /*24650*/  NOP ;  /* 0x0000000000007918 */ /* 0x000fc60000000000 */
[----:B------:R-:W-:Y:S01]  /*24660*/  HGMMA.64x256x16.F32.BF16 R24, R196, gdesc[UR4].tnspB, R24, gsb0 ;  /* 0x43e00004c4187df0 */ /* 0x000fe20008001818 */
[----:B------:R-:W-:Y:S02]  /*24670*/  R2UR UR6, R6 ;  /* 0x00000000060672ca */ /* 0x000fe400000e0000 */
[----:B------:R-:W-:Y:S02]  /*24680*/  R2UR UR7, R7 ;  /* 0x00000000070772ca */ /* 0x000fe400000e0000 */
[----:B------:R-:W0:Y:S02]  /*24690*/  SHFL.BFLY PT, R7, R12, 0x2, 0x1f ;  /* 0x0c401f000c077f89 */ /* 0x000e2400000e0000 */
[----:B0-----:R-:W-:Y:S02]  /*246a0*/  FADD.FTZ R6, R7, R12 ;  /* 0x0000000c07067221 */ /* 0x001fe40000010000 */
[----:B------:R-:W0:Y:S04]  /*246b0*/  SHFL.BFLY PT, R7, R2, 0x1, 0x1f ;  /* 0x0c201f0002077f89 */ /* 0x000e2800000e0000 */
[----:B------:R-:W1:Y:S01]  /*246c0*/  SHFL.BFLY PT, R9, R6, 0x1, 0x1f ;  /* 0x0c201f0006097f89 */ /* 0x000e6200000e0000 */
[----:B0-----:R-:W-:Y:S01]  /*246d0*/  FADD.FTZ R14, R2, R7 ;  /* 0x00000007020e7221 */ /* 0x001fe20000010000 */
[----:B------:R-:W-:Y:S01]  /*246e0*/  SEL R2, RZ, 0x1, P2 ;  /* 0x00000001ff027807 */ /* 0x000fe20001000000 */
[----:B-1----:R-:W-:-:S03]  /*246f0*/  FADD.FTZ R15, R6, R9 ;  /* 0x00000009060f7221 */ /* 0x002fc60000010000 */
[----:B------:R-:W-:Y:S02]  /*24700*/  FSETP.NE.FTZ.AND P0, PT, R14, RZ, PT ;  /* 0x000000ff0e00720b */ /* 0x000fe40003f15000 */
[----:B------:R-:W-:Y:S02]  /*24710*/  CS2R R6, SRZ ;  /* 0x0000000000067805 */ /* 0x000fe4000001ff00 */
[----:B------:R-:W-:Y:S01]  /*24720*/  LOP3.LUT R219, R219, R2, RZ, 0x3c, !PT ;  /* 0x00000002dbdb7212 */ /* 0x000fe200078e3cff */
[----:B------:R-:W-:Y:S01]  /*24730*/  IMAD.MOV.U32 R2, RZ, RZ, -0x800000 ;  /* 0xff800000ff027424 */ /* 0x000fe200078e00ff */
[----:B------:R-:W-:-:S07]  /*24740*/  FSETP.NE.FTZ.AND P3, PT, R15, RZ, PT ;  /* 0x000000ff0f00720b */ /* 0x000fce0003f75000 */
[----:B------:R-:W0:Y:S01]  /*24750*/  @P0 MUFU.LG2 R9, R14 ;  /* 0x0000000e00090308 */ /* 0x000e220000000c00 */
[----:B------:R-:W-:-:S05]  /*24760*/  @P0 FMUL.FTZ R8, R3, 0.69314718246459960938 ;  /* 0x3f31721803080820 */ /* 0x000fca0000410000 */
[----:B------:R-:W-:Y:S02]  /*24770*/  @P3 FMUL.FTZ R12, R3, 0.69314718246459960938 ;  /* 0x3f317218030c3820 */ /* 0x000fe40000410000 */
[----:B------:R-:W1:Y:S08]  /*24780*/  @P3 MUFU.LG2 R10, R15 ;  /* 0x0000000f000a3308 */ /* 0x000e700000000c00 */
[----:B------:R-:W2:Y:S01]  /*24790*/  @P0 MUFU.RCP R7, R14 ;  /* 0x0000000e00070308 */ /* 0x000ea20000001000 */
[----:B0-----:R-:W-:-:S04]  /*247a0*/  @P0 FMUL.FTZ R9, R9, 0.69314718246459960938 ;  /* 0x3f31721809090820 */ /* 0x001fc80000410000 */
[----:B------:R-:W-:Y:S01]  /*247b0*/  @P0 FFMA.FTZ R0, R8, R5, R9 ;  /* 0x0000000508000223 */ /* 0x000fe20000010009 */
[----:B------:R-:W-:Y:S02]  /*247c0*/  PLOP3.LUT P0, PT, PT, PT, PT, 0x8, 0x0 ;  /* 0x000000000000781c */ /* 0x000fe40003f0e170 */
[----:B------:R-:W0:Y:S01]  /*247d0*/  @P3 MUFU.RCP R6, R15 ;  /* 0x0000000f00063308 */ /* 0x000e220000001000 */
[----:B-1----:R-:W-:-:S04]  /*247e0*/  @P3 FMUL.FTZ R3, R10, 0.69314718246459960938 ;  /* 0x3f3172180a033820 */ /* 0x002fc80000410000 */
[----:B------:R-:W-:Y:S01]  /*247f0*/  @P3 FFMA.FTZ R2, R12, R4, R3 ;  /* 0x000000040c023223 */ /* 0x000fe20000010003 */
[----:B------:R-:W-:Y:S02]  /*24800*/  WARPGROUP.DEPBAR.LE gsb0, 0x0 ;  /* 0x00008000000079c5 */ /* 0x000fe40000010000 */
[----:B------:R-:W-:-:S06]  /*24810*/  WARPGROUP.ARRIVE ;  /* 0x00000000000079c5 */ /* 0x000fcc0000000000 */
        /* <DEDUP_REMOVED lines=131> */
.L_x_2405:
        /* <DEDUP_REMOVED lines=10> */
[----:B------:R-:W3:Y:S01]  /*250f0*/  LDL R144, [R1+0x74] ;  /* 0x0000740001907983 */ /* 0x000ee20000100800 */
[----:B------:R-:W4:Y:S01]  /*25100*/  S2R R55, SR_SWINHI ;  /* 0x0000000000377919 */ /* 0x000f220000002f00 */
[----:B------:R-:W-:Y:S01]  /*25110*/  F2FP.BF16.F32.PACK_AB R4, R25, R4 ;  /* 0x000000041904723e */ /* 0x000fe200000010ff */
[----:B------:R-:W-:Y:S01]  /*25120*/  ULDC.64 UR4, c[0x0][0xbd8] ;  /* 0x0002f60000047ab9 */ /* 0x000fe20000000a00 */
[----:B------:R-:W-:Y:S02]  /*25130*/  MOV R20, R16 ;  /* 0x0000001000147202 */ /* 0x000fe40000000f00 */
[----:B----4-:R-:W-:-:S02]  /*25140*/  MOV R21, R55 ;  /* 0x0000003700157202 */ /* 0x010fc40000000f00 */
        /* <DEDUP_REMOVED lines=17> */
[----:B------:R-:W-:Y:S01]  /*25260*/  F2FP.BF16.F32.PACK_AB R179, R151, R150 ;  /* 0x0000009697b3723e */ /* 0x000fe200000010ff */
[----:B------:R-:W-:Y:S01]  /*25270*/  IMAD.MOV.U32 R76, RZ, RZ, RZ ;  /* 0x000000ffff4c7224 */ /* 0x000fe200078e00ff */
[----:B------:R-:W-:Y:S01]  /*25280*/  BAR.SYNC.DEFER_BLOCKING 0x1, 0x100 ;  /* 0x0044000000007b1d */ /* 0x000fe20000010000 */
[----:B--2---:R-:W-:-:S03]  /*25290*/  IMAD.WIDE R120, R6, 0x2, R20 ;  /* 0x0000000206787825 */ /* 0x004fc600078e0214 */
[----:B------:R-:W-:-:S04]  /*252a0*/  IADD3 R6, P1, R120, 0x20, RZ ;  /* 0x0000002078067810 */ /* 0x000fc80007f3e0ff */
[----:B------:R-:W-:Y:S02]  /*252b0*/  LOP3.LUT R88, R6, 0x380, RZ, 0xc0, !PT ;  /* 0x0000038006587812 */ /* 0x000fe400078ec0ff */
[----:B------:R-:W-:Y:S02]  /*252c0*/  IADD3 R55, P0, R120, 0x40, RZ ;  /* 0x0000004078377810 */ /* 0x000fe40007f1e0ff */
[----:B------:R-:W-:Y:S02]  /*252d0*/  SHF.R.U64 R88, R88, 0x3, RZ ;  /* 0x0000000358587819 */ /* 0x000fe400000012ff */
[C---:B------:R-:W-:Y:S02]  /*252e0*/  IADD3 R106, P2, R120.reuse, 0x4060, RZ ;  /* 0x00004060786a7810 */ /* 0x040fe40007f5e0ff */
[----:B------:R-:W-:Y:S02]  /*252f0*/  IADD3 R80, P4, R120, 0x60, RZ ;  /* 0x0000006078507810 */ /* 0x000fe40007f9e0ff */
[----:B------:R-:W-:-:S02]  /*25300*/  LOP3.LUT R92, R55, 0x380, RZ, 0xc0, !PT ;  /* 0x00000380375c7812 */ /* 0x000fc400078ec0ff */
[----:B------:R-:W-:Y:S02]  /*25310*/  IADD3 R84, P3, R120, 0x4000, RZ ;  /* 0x0000400078547810 */ /* 0x000fe40007f7e0ff */
[----:B------:R-:W-:Y:S02]  /*25320*/  LOP3.LUT R88, R88, R6, RZ, 0x3c, !PT ;  /* 0x0000000658587212 */ /* 0x000fe400078e3cff */
[----:B------:R-:W-:Y:S01]  /*25330*/  LOP3.LUT R6, R106, 0x380, RZ, 0xc0, !PT ;  /* 0x000003806a067812 */ /* 0x000fe200078ec0ff */
[--C-:B------:R-:W-:Y:S01]  /*25340*/  IMAD.X R89, RZ, RZ, R121.reuse, P1 ;  /* 0x000000ffff597224 */ /* 0x100fe200008e0679 */
[----:B------:R-:W-:Y:S02]  /*25350*/  LOP3.LUT R96, R80, 0x380, RZ, 0xc0, !PT ;  /* 0x0000038050607812 */ /* 0x000fe400078ec0ff */
[----:B------:R-:W-:Y:S01]  /*25360*/  SHF.R.U64 R92, R92, 0x3, RZ ;  /* 0x000000035c5c7819 */ /* 0x000fe200000012ff */
[----:B------:R-:W-:Y:S01]  /*25370*/  IMAD.X R101, RZ, RZ, R121, P3 ;  /* 0x000000ffff657224 */ /* 0x000fe200018e0679 */
[----:B------:R-:W-:-:S02]  /*25380*/  IADD3 R108, P1, R120, 0x8000, RZ ;  /* 0x00008000786c7810 */ /* 0x000fc40007f3e0ff */
[----:B------:R-:W-:Y:S02]  /*25390*/  SHF.R.U64 R6, R6, 0x3, RZ ;  /* 0x0000000306067819 */ /* 0x000fe400000012ff */
[----:B------:R-:W-:Y:S02]  /*253a0*/  IADD3 R114, P3, R120, 0x8060, RZ ;  /* 0x0000806078727810 */ /* 0x000fe40007f7e0ff */
[----:B------:R-:W-:Y:S02]  /*253b0*/  SHF.R.U64 R96, R96, 0x3, RZ ;  /* 0x0000000360607819 */ /* 0x000fe400000012ff */
[C---:B------:R-:W-:Y:S02]  /*253c0*/  LOP3.LUT R81, R120.reuse, 0x380, RZ, 0xc0, !PT ;  /* 0x0000038078517812 */ /* 0x040fe400078ec0ff */
[C---:B------:R-:W-:Y:S02]  /*253d0*/  IADD3 R102, P6, R120.reuse, 0x4020, RZ ;  /* 0x0000402078667810 */ /* 0x040fe40007fde0ff */
[----:B------:R-:W-:-:S02]  /*253e0*/  IADD3 R104, P5, R120, 0x4040, RZ ;  /* 0x0000404078687810 */ /* 0x000fc40007fbe0ff */
[----:B------:R-:W-:Y:S02]  /*253f0*/  LOP3.LUT R100, R84, 0x380, RZ, 0xc0, !PT ;  /* 0x0000038054647812 */ /* 0x000fe400078ec0ff */
[----:B------:R-:W-:Y:S02]  /*25400*/  LOP3.LUT R92, R92, R55, RZ, 0x3c, !PT ;  /* 0x000000375c5c7212 */ /* 0x000fe400078e3cff */
[----:B------:R-:W-:Y:S02]  /*25410*/  LOP3.LUT R55, R108, 0x380, RZ, 0xc0, !PT ;  /* 0x000003806c377812 */ /* 0x000fe400078ec0ff */
[----:B------:R-:W-:Y:S02]  /*25420*/  LOP3.LUT R106, R6, R106, RZ, 0x3c, !PT ;  /* 0x0000006a066a7212 */ /* 0x000fe400078e3cff */
[----:B------:R-:W-:Y:S02]  /*25430*/  LOP3.LUT R96, R96, R80, RZ, 0x3c, !PT ;  /* 0x0000005060607212 */ /* 0x000fe400078e3cff */
[----:B------:R-:W-:Y:S01]  /*25440*/  LOP3.LUT R6, R114, 0x380, RZ, 0xc0, !PT ;  /* 0x0000038072067812 */ /* 0x000fe200078ec0ff */
[----:B------:R-:W-:Y:S01]  /*25450*/  IMAD.X R103, RZ, RZ, R121, P6 ;  /* 0x000000ffff677224 */ /* 0x000fe200030e0679 */
[----:B------:R-:W-:-:S02]  /*25460*/  SHF.R.U64 R81, R81, 0x3, RZ ;  /* 0x0000000351517819 */ /* 0x000fc400000012ff */
[----:B------:R-:W-:Y:S02]  /*25470*/  SHF.R.U64 R100, R100, 0x3, RZ ;  /* 0x0000000364647819 */ /* 0x000fe400000012ff */
[----:B------:R-:W-:Y:S01]  /*25480*/  LOP3.LUT R80, R104, 0x380, RZ, 0xc0, !PT ;  /* 0x0000038068507812 */ /* 0x000fe200078ec0ff */
[--C-:B------:R-:W-:Y:S01]  /*25490*/  IMAD.X R93, RZ, RZ, R121.reuse, P0 ;  /* 0x000000ffff5d7224 */ /* 0x100fe200000e0679 */
[----:B------:R-:W-:Y:S01]  /*254a0*/  SHF.R.U64 R55, R55, 0x3, RZ ;  /* 0x0000000337377819 */ /* 0x000fe200000012ff */
[--C-:B------:R-:W-:Y:S01]  /*254b0*/  IMAD.X R97, RZ, RZ, R121.reuse, P4 ;  /* 0x000000ffff617224 */ /* 0x100fe200020e0679 */
[C---:B------:R-:W-:Y:S01]  /*254c0*/  IADD3 R116, P6, R120.reuse, 0xc000, RZ ;  /* 0x0000c00078747810 */ /* 0x040fe20007fde0ff */
[--C-:B------:R-:W-:Y:S01]  /*254d0*/  IMAD.X R105, RZ, RZ, R121.reuse, P5 ;  /* 0x000000ffff697224 */ /* 0x100fe200028e0679 */
[C---:B------:R-:W-:Y:S01]  /*254e0*/  IADD3 R110, P0, R120.reuse, 0x8020, RZ ;  /* 0x00008020786e7810 */ /* 0x040fe20007f1e0ff */
[--C-:B------:R-:W-:Y:S01]  /*254f0*/  IMAD.X R107, RZ, RZ, R121.reuse, P2 ;  /* 0x000000ffff6b7224 */ /* 0x100fe200010e0679 */
[C---:B------:R-:W-:Y:S01]  /*25500*/  IADD3 R112, P4, R120.reuse, 0x8040, RZ ;  /* 0x0000804078707810 */ /* 0x040fe20007f9e0ff */
[----:B------:R-:W-:Y:S01]  /*25510*/  IMAD.X R109, RZ, RZ, R121, P1 ;  /* 0x000000ffff6d7224 */ /* 0x000fe200008e0679 */
[----:B------:R-:W-:-:S02]  /*25520*/  IADD3 R26, P5, R120, 0xc020, RZ ;  /* 0x0000c020781a7810 */ /* 0x000fc40007fbe0ff */
[C---:B------:R-:W-:Y:S02]  /*25530*/  IADD3 R30, P2, R120.reuse, 0xc040, RZ ;  /* 0x0000c040781e7810 */ /* 0x040fe40007f5e0ff */
[----:B------:R-:W-:Y:S02]  /*25540*/  IADD3 R42, P1, R120, 0xc060, RZ ;  /* 0x0000c060782a7810 */ /* 0x000fe40007f3e0ff */
[----:B------:R-:W-:Y:S02]  /*25550*/  SHF.R.U64 R6, R6, 0x3, RZ ;  /* 0x0000000306067819 */ /* 0x000fe400000012ff */
[----:B------:R-:W-:Y:S02]  /*25560*/  LOP3.LUT R120, R81, R120, RZ, 0x3c, !PT ;  /* 0x0000007851787212 */ /* 0x000fe400078e3cff */
[----:B------:R-:W-:Y:S02]  /*25570*/  LOP3.LUT R100, R100, R84, RZ, 0x3c, !PT ;  /* 0x0000005464647212 */ /* 0x000fe400078e3cff */
[----:B------:R-:W-:-:S02]  /*25580*/  SHF.R.U64 R80, R80, 0x3, RZ ;  /* 0x0000000350507819 */ /* 0x000fc400000012ff */
[----:B------:R-:W-:Y:S02]  /*25590*/  LOP3.LUT R84, R102, 0x380, RZ, 0xc0, !PT ;  /* 0x0000038066547812 */ /* 0x000fe400078ec0ff */
[----:B------:R-:W-:Y:S02]  /*255a0*/  LOP3.LUT R108, R55, R108, RZ, 0x3c, !PT ;  /* 0x0000006c376c7212 */ /* 0x000fe400078e3cff */
[----:B------:R-:W-:Y:S02]  /*255b0*/  LOP3.LUT R55, R116, 0x380, RZ, 0xc0, !PT ;  /* 0x0000038074377812 */ /* 0x000fe400078ec0ff */
[----:B------:R-:W-:Y:S02]  /*255c0*/  LOP3.LUT R114, R6, R114, RZ, 0x3c, !PT ;  /* 0x0000007206727212 */ /* 0x000fe400078e3cff */
[----:B------:R-:W-:Y:S02]  /*255d0*/  LOP3.LUT R104, R80, R104, RZ, 0x3c, !PT ;  /* 0x0000006850687212 */ /* 0x000fe400078e3cff */
[----:B------:R-:W-:-:S02]  /*255e0*/  MOV R120, R120 ;  /* 0x0000007800787202 */ /* 0x000fc40000000f00 */
[----:B------:R-:W-:Y:S02]  /*255f0*/  F2FP.BF16.F32.PACK_AB R6, R29, R8 ;  /* 0x000000081d06723e */ /* 0x000fe400000010ff */
[----:B------:R-:W-:Y:S02]  /*25600*/  SHF.R.U64 R84, R84, 0x3, RZ ;  /* 0x0000000354547819 */ /* 0x000fe400000012ff */
[----:B------:R-:W-:Y:S02]  /*25610*/  LOP3.LUT R80, R110, 0x380, RZ, 0xc0, !PT ;  /* 0x000003806e507812 */ /* 0x000fe400078ec0ff */
[----:B------:R-:W-:Y:S02]  /*25620*/  SHF.R.U64 R55, R55, 0x3, RZ ;  /* 0x0000000337377819 */ /* 0x000fe400000012ff */
[----:B------:R-:W-:Y:S02]  /*25630*/  LOP3.LUT R25, R26, 0x380, RZ, 0xc0, !PT ;  /* 0x000003801a197812 */ /* 0x000fe400078ec0ff */
[----:B------:R-:W-:Y:S01]  /*25640*/  LOP3.LUT R27, R30, 0x380, RZ, 0xc0, !PT ;  /* 0x000003801e1b7812 */ /* 0x000fe200078ec0ff */
[----:B------:R2:W-:Y:S01]  /*25650*/  STSM.16.M88.4 [R120], R4 ;  /* 0x0000000478007844 */ /* 0x0005e20000000200 */
[----:B------:R-:W-:-:S02]  /*25660*/  LOP3.LUT R102, R84, R102, RZ, 0x3c, !PT ;  /* 0x0000006654667212 */ /* 0x000fc400078e3cff */
[----:B------:R-:W-:Y:S02]  /*25670*/  SHF.R.U64 R80, R80, 0x3, RZ ;  /* 0x0000000350507819 */ /* 0x000fe400000012ff */
[----:B------:R-:W-:Y:S02]  /*25680*/  LOP3.LUT R84, R112, 0x380, RZ, 0xc0, !PT ;  /* 0x0000038070547812 */ /* 0x000fe400078ec0ff */
[----:B------:R-:W-:Y:S02]  /*25690*/  LOP3.LUT R116, R55, R116, RZ, 0x3c, !PT ;  /* 0x0000007437747212 */ /* 0x000fe400078e3cff */
[----:B------:R-:W-:Y:S02]  /*256a0*/  SHF.R.U64 R25, R25, 0x3, RZ ;  /* 0x0000000319197819 */ /* 0x000fe400000012ff */
[----:B------:R-:W-:Y:S02]  /*256b0*/  SHF.R.U64 R27, R27, 0x3, RZ ;  /* 0x000000031b1b7819 */ /* 0x000fe400000012ff */
[----:B------:R-:W-:-:S02]  /*256c0*/  MOV R88, R88 ;  /* 0x0000005800587202 */ /* 0x000fc40000000f00 */
[----:B------:R-:W-:Y:S02]  /*256d0*/  LOP3.LUT R55, R42, 0x380, RZ, 0xc0, !PT ;  /* 0x000003802a377812 */ /* 0x000fe400078ec0ff */
[----:B--2---:R-:W-:Y:S02]  /*256e0*/  F2FP.BF16.F32.PACK_AB R4, R33, R10 ;  /* 0x0000000a2104723e */ /* 0x004fe400000010ff */
[----:B------:R-:W-:Y:S02]  /*256f0*/  F2FP.BF16.F32.PACK_AB R5, R35, R34 ;  /* 0x000000222305723e */ /* 0x000fe400000010ff */
[----:B------:R-:W-:Y:S02]  /*25700*/  F2FP.BF16.F32.PACK_AB R6, R37, R12 ;  /* 0x0000000c2506723e */ /* 0x000fe400000010ff */
[----:B------:R-:W-:Y:S02]  /*25710*/  F2FP.BF16.F32.PACK_AB R7, R39, R38 ;  /* 0x000000262707723e */ /* 0x000fe400000010ff */
[----:B------:R-:W-:-:S02]  /*25720*/  MOV R92, R92 ;  /* 0x0000005c005c7202 */ /* 0x000fc40000000f00 */
[----:B------:R-:W-:Y:S02]  /*25730*/  F2FP.BF16.F32.PACK_AB R8, R41, R14 ;  /* 0x0000000e2908723e */ /* 0x000fe400000010ff */
[----:B------:R-:W-:Y:S02]  /*25740*/  F2FP.BF16.F32.PACK_AB R10, R45, R24 ;  /* 0x000000182d0a723e */ /* 0x000fe400000010ff */
[----:B------:R-:W-:Y:S01]  /*25750*/  LOP3.LUT R110, R80, R110, RZ, 0x3c, !PT ;  /* 0x0000006e506e7212 */ /* 0x000fe200078e3cff */
[----:B------:R2:W-:Y:S01]  /*25760*/  STSM.16.M88.4 [R88], R4 ;  /* 0x0000000458007844 */ /* 0x0005e20000000200 */
[----:B------:R-:W-:Y:S02]  /*25770*/  SHF.R.U64 R84, R84, 0x3, RZ ;  /* 0x0000000354547819 */ /* 0x000fe400000012ff */
[----:B------:R-:W-:Y:S02]  /*25780*/  LOP3.LUT R118, R25, R26, RZ, 0x3c, !PT ;  /* 0x0000001a19767212 */ /* 0x000fe400078e3cff */
[----:B------:R-:W-:-:S02]  /*25790*/  LOP3.LUT R80, R27, R30, RZ, 0x3c, !PT ;  /* 0x0000001e1b507212 */ /* 0x000fc400078e3cff */
[----:B------:R-:W-:Y:S02]  /*257a0*/  MOV R96, R96 ;  /* 0x0000006000607202 */ /* 0x000fe40000000f00 */
[----:B------:R-:W-:Y:S02]  /*257b0*/  F2FP.BF16.F32.PACK_AB R12, R49, R157 ;  /* 0x0000009d310c723e */ /* 0x000fe400000010ff */
[----:B------:R-:W-:Y:S01]  /*257c0*/  F2FP.BF16.F32.PACK_AB R14, R53, R158 ;  /* 0x0000009e350e723e */ /* 0x000fe200000010ff */
[----:B------:R-:W-:Y:S01]  /*257d0*/  IMAD.X R111, RZ, RZ, R121, P0 ;  /* 0x000000ffff6f7224 */ /* 0x000fe200000e0679 */
[----:B------:R-:W-:Y:S02]  /*257e0*/  SHF.R.U64 R55, R55, 0x3, RZ ;  /* 0x0000000337377819 */ /* 0x000fe400000012ff */
[----:B------:R-:W-:Y:S02]  /*257f0*/  MOV R100, R100 ;  /* 0x0000006400647202 */ /* 0x000fe40000000f00 */
[----:B------:R-:W-:-:S02]  /*25800*/  F2FP.BF16.F32.PACK_AB R24, R57, R159 ;  /* 0x0000009f3918723e */ /* 0x000fc400000010ff */
[----:B------:R-:W-:Y:S02]  /*25810*/  F2FP.BF16.F32.PACK_AB R25, R59, R58 ;  /* 0x0000003a3b19723e */ /* 0x000fe400000010ff */
[----:B------:R-:W-:Y:S02]  /*25820*/  F2FP.BF16.F32.PACK_AB R26, R61, R160 ;  /* 0x000000a03d1a723e */ /* 0x000fe400000010ff */
[----:B------:R-:W-:Y:S01]  /*25830*/  F2FP.BF16.F32.PACK_AB R27, R63, R62 ;  /* 0x0000003e3f1b723e */ /* 0x000fe200000010ff */
[----:B------:R-:W-:Y:S01]  /*25840*/  IMAD.X R113, RZ, RZ, R121, P4 ;  /* 0x000000ffff717224 */ /* 0x000fe200020e0679 */
[----:B------:R-:W-:Y:S01]  /*25850*/  MOV R102, R102 ;  /* 0x0000006600667202 */ /* 0x000fe20000000f00 */
[----:B------:R4:W-:Y:S01]  /*25860*/  STSM.16.M88.4 [R92], R8 ;  /* 0x000000085c007844 */ /* 0x0009e20000000200 */
[----:B--2---:R-:W-:Y:S02]  /*25870*/  F2FP.BF16.F32.PACK_AB R4, R65, R161 ;  /* 0x000000a14104723e */ /* 0x004fe400000010ff */
[----:B------:R-:W-:-:S02]  /*25880*/  F2FP.BF16.F32.PACK_AB R5, R67, R66 ;  /* 0x000000424305723e */ /* 0x000fc400000010ff */
[----:B------:R-:W-:Y:S02]  /*25890*/  F2FP.BF16.F32.PACK_AB R6, R69, R162 ;  /* 0x000000a24506723e */ /* 0x000fe400000010ff */
[----:B------:R-:W-:Y:S01]  /*258a0*/  F2FP.BF16.F32.PACK_AB R7, R71, R70 ;  /* 0x000000464707723e */ /* 0x000fe200000010ff */
[----:B------:R-:W-:Y:S01]  /*258b0*/  STSM.16.M88.4 [R96], R12 ;  /* 0x0000000c60007844 */ /* 0x000fe20000000200 */
[----:B------:R-:W-:Y:S02]  /*258c0*/  LOP3.LUT R112, R84, R112, RZ, 0x3c, !PT ;  /* 0x0000007054707212 */ /* 0x000fe400078e3cff */
[----:B------:R-:W-:Y:S01]  /*258d0*/  MOV R104, R104 ;  /* 0x0000006800687202 */ /* 0x000fe20000000f00 */
[----:B------:R-:W-:Y:S01]  /*258e0*/  STSM.16.M88.4 [R100], R24 ;  /* 0x0000001864007844 */ /* 0x000fe20000000200 */
[----:B------:R-:W-:Y:S02]  /*258f0*/  LOP3.LUT R84, R55, R42, RZ, 0x3c, !PT ;  /* 0x0000002a37547212 */ /* 0x000fe400078e3cff */
[----:B------:R-:W-:-:S02]  /*25900*/  MOV R106, R106 ;  /* 0x0000006a006a7202 */ /* 0x000fc40000000f00 */
[----:B----4-:R-:W-:Y:S02]  /*25910*/  F2FP.BF16.F32.PACK_AB R8, R73, R163 ;  /* 0x000000a34908723e */ /* 0x010fe400000010ff */
[----:B------:R-:W-:Y:S02]  /*25920*/  F2FP.BF16.F32.PACK_AB R9, R75, R74 ;  /* 0x0000004a4b09723e */ /* 0x000fe400000010ff */
        /* <DEDUP_REMOVED lines=9> */
[----:B------:R-:W-:Y:S02]  /*259c0*/  MOV R110, R110 ;  /* 0x0000006e006e7202 */ /* 0x000fe40000000f00 */
[----:B------:R-:W-:Y:S02]  /*259d0*/  F2FP.BF16.F32.PACK_AB R52, R72, R169 ;  /* 0x000000a94834723e */ /* 0x000fe400000010ff */
[----:B------:R-:W-:-:S02]  /*259e0*/  F2FP.BF16.F32.PACK_AB R53, R99, R98 ;  /* 0x000000626335723e */ /* 0x000fc400000010ff */
[----:B------:R-:W-:Y:S01]  /*259f0*/  F2FP.BF16.F32.PACK_AB R55, R32, R3 ;  /* 0x000000032037723e */ /* 0x000fe200000010ff */
[----:B------:R4:W-:Y:S01]  /*25a00*/  STSM.16.M88.4 [R104], R8 ;  /* 0x0000000868007844 */ /* 0x0009e20000000200 */
[----:B------:R-:W-:Y:S02]  /*25a10*/  MOV R112, R112 ;  /* 0x0000007000707202 */ /* 0x000fe40000000f00 */
[----:B--2---:R-:W-:Y:S02]  /*25a20*/  F2FP.BF16.F32.PACK_AB R4, R152, R171 ;  /* 0x000000ab9804723e */ /* 0x004fe400000010ff */
[----:B------:R-:W-:Y:S02]  /*25a30*/  F2FP.BF16.F32.PACK_AB R5, R44, R36 ;  /* 0x000000242c05723e */ /* 0x000fe400000010ff */
[----:B------:R-:W-:Y:S02]  /*25a40*/  F2FP.BF16.F32.PACK_AB R6, R153, R172 ;  /* 0x000000ac9906723e */ /* 0x000fe400000010ff */
[----:B------:R-:W-:Y:S01]  /*25a50*/  F2FP.BF16.F32.PACK_AB R7, R48, R46 ;  /* 0x0000002e3007723e */ /* 0x000fe200000010ff */
[----:B------:R-:W-:Y:S04]  /*25a60*/  STSM.16.M88.4 [R106], R28 ;  /* 0x0000001c6a007844 */ /* 0x000fe80000000200 */
[----:B------:R-:W-:Y:S01]  /*25a70*/  STSM.16.M88.4 [R108], R40 ;  /* 0x000000286c007844 */ /* 0x000fe20000000200 */
[----:B------:R-:W-:-:S03]  /*25a80*/  IMAD.X R115, RZ, RZ, R121, P3 ;  /* 0x000000ffff737224 */ /* 0x000fc600018e0679 */
[----:B------:R-:W-:Y:S01]  /*25a90*/  STSM.16.M88.4 [R110], R52 ;  /* 0x000000346e007844 */ /* 0x000fe20000000200 */
[----:B---3--:R-:W-:-:S03]  /*25aa0*/  SHF.R.S32.HI R78, RZ, 0x1f, R144 ;  /* 0x0000001fff4e7819 */ /* 0x008fc60000011490 */
[----:B------:R2:W-:Y:S01]  /*25ab0*/  STSM.16.M88.4 [R112], R4 ;  /* 0x0000000470007844 */ /* 0x0005e20000000200 */
[--C-:B------:R-:W-:Y:S02]  /*25ac0*/  IMAD.X R117, RZ, RZ, R121.reuse, P6 ;  /* 0x000000ffff757224 */ /* 0x100fe400030e0679 */
[--C-:B------:R-:W-:Y:S01]  /*25ad0*/  IMAD.X R119, RZ, RZ, R121.reuse, P5 ;  /* 0x000000ffff777224 */ /* 0x100fe200028e0679 */
[----:B------:R-:W-:Y:S01]  /*25ae0*/  ISETP.NE.U32.AND P0, PT, RZ, UR4, PT ;  /* 0x00000004ff007c0c */ /* 0x000fe2000bf05070 */
[--C-:B------:R-:W-:Y:S01]  /*25af0*/  IMAD.X R81, RZ, RZ, R121.reuse, P2 ;  /* 0x000000ffff517224 */ /* 0x100fe200010e0679 */
[----:B------:R-:W-:Y:S01]  /*25b00*/  SHF.L.U64.HI R3, R144, 0x2, R78 ;  /* 0x0000000290037819 */ /* 0x000fe2000001024e */
[----:B------:R-:W-:Y:S01]  /*25b10*/  IMAD.X R85, RZ, RZ, R121, P1 ;  /* 0x000000ffff557224 */ /* 0x000fe200008e0679 */
[----:B------:R-:W-:Y:S02]  /*25b20*/  MOV R114, R114 ;  /* 0x0000007200727202 */ /* 0x000fe40000000f00 */
[----:B----4-:R-:W-:Y:S01]  /*25b30*/  F2FP.BF16.F32.PACK_AB R8, R154, R173 ;  /* 0x000000ad9a08723e */ /* 0x010fe200000010ff */
[----:B--2---:R-:W-:Y:S01]  /*25b40*/  IMAD.SHL.U32 R4, R144, 0x4, RZ ;  /* 0x0000000490047824 */ /* 0x004fe200078e00ff */
[----:B------:R-:W-:-:S02]  /*25b50*/  F2FP.BF16.F32.PACK_AB R9, R56, R51 ;  /* 0x000000333809723e */ /* 0x000fc400000010ff */
[----:B------:R-:W-:Y:S02]  /*25b60*/  F2FP.BF16.F32.PACK_AB R10, R155, R174 ;  /* 0x000000ae9b0a723e */ /* 0x000fe400000010ff */
[----:B------:R-:W-:Y:S02]  /*25b70*/  IADD3 R6, P1, R4, UR4, RZ ;  /* 0x0000000404067c10 */ /* 0x000fe4000ff3e0ff */
[----:B------:R-:W-:Y:S02]  /*25b80*/  F2FP.BF16.F32.PACK_AB R11, R64, R60 ;  /* 0x0000003c400b723e */ /* 0x000fe400000010ff */
[----:B------:R-:W-:Y:S02]  /*25b90*/  MOV R116, R116 ;  /* 0x0000007400747202 */ /* 0x000fe40000000f00 */
[----:B------:R-:W-:Y:S02]  /*25ba0*/  F2FP.BF16.F32.PACK_AB R12, R156, R175 ;  /* 0x000000af9c0c723e */ /* 0x000fe400000010ff */
[----:B------:R-:W-:-:S02]  /*25bb0*/  F2FP.BF16.F32.PACK_AB R13, R123, R122 ;  /* 0x0000007a7b0d723e */ /* 0x000fc400000010ff */
[----:B------:R-:W-:Y:S02]  /*25bc0*/  F2FP.BF16.F32.PACK_AB R14, R125, R124 ;  /* 0x0000007c7d0e723e */ /* 0x000fe400000010ff */
[----:B------:R-:W-:Y:S02]  /*25bd0*/  F2FP.BF16.F32.PACK_AB R15, R127, R126 ;  /* 0x0000007e7f0f723e */ /* 0x000fe400000010ff */
[----:B------:R-:W-:Y:S02]  /*25be0*/  MOV R118, R118 ;  /* 0x0000007600767202 */ /* 0x000fe40000000f00 */
[----:B------:R-:W-:Y:S02]  /*25bf0*/  F2FP.BF16.F32.PACK_AB R24, R129, R128 ;  /* 0x000000808118723e */ /* 0x000fe400000010ff */
[----:B------:R-:W-:Y:S02]  /*25c00*/  F2FP.BF16.F32.PACK_AB R25, R131, R130 ;  /* 0x000000828319723e */ /* 0x000fe400000010ff */
[----:B------:R-:W-:-:S02]  /*25c10*/  F2FP.BF16.F32.PACK_AB R26, R133, R132 ;  /* 0x00000084851a723e */ /* 0x000fc400000010ff */
[----:B------:R-:W-:Y:S02]  /*25c20*/  F2FP.BF16.F32.PACK_AB R27, R135, R134 ;  /* 0x00000086871b723e */ /* 0x000fe400000010ff */
[----:B------:R-:W-:Y:S02]  /*25c30*/  MOV R80, R80 ;  /* 0x0000005000507202 */ /* 0x000fe40000000f00 */
[----:B------:R-:W-:Y:S02]  /*25c40*/  ISETP.NE.AND.EX P0, PT, RZ, UR5, PT, P0 ;  /* 0x00000005ff007c0c */ /* 0x000fe4000bf05300 */
[----:B------:R-:W-:Y:S01]  /*25c50*/  IADD3.X R7, R3, UR5, RZ, P1, !PT ;  /* 0x0000000503077c10 */ /* 0x000fe20008ffe4ff */
[----:B------:R-:W-:Y:S01]  /*25c60*/  ULDC.64 UR4, c[0x0][0xbe0] ;  /* 0x0002f80000047ab9 */ /* 0x000fe20000000a00 */
[----:B------:R-:W-:Y:S01]  /*25c70*/  MOV R84, R84 ;  /* 0x0000005400547202 */ /* 0x000fe20000000f00 */
[----:B------:R2:W-:Y:S01]  /*25c80*/  STSM.16.M88.4 [R114], R8 ;  /* 0x0000000872007844 */ /* 0x0005e20000000200 */
[----:B------:R-:W-:-:S03]  /*25c90*/  ISETP.NE.U32.AND P1, PT, RZ, UR4, PT ;  /* 0x00000004ff007c0c */ /* 0x000fc6000bf25070 */
[----:B------:R3:W-:Y:S01]  /*25ca0*/  STSM.16.M88.4 [R116], R12 ;  /* 0x0000000c74007844 */ /* 0x0007e20000000200 */
[----:B------:R-:W-:-:S03]  /*25cb0*/  ISETP.NE.AND.EX P1, PT, RZ, UR5, PT, P1 ;  /* 0x00000005ff007c0c */ /* 0x000fc6000bf25310 */
[----:B------:R3:W-:Y:S04]  /*25cc0*/  STSM.16.M88.4 [R118], R24 ;  /* 0x0000001876007844 */ /* 0x0007e80000000200 */
[----:B------:R3:W-:Y:S04]  /*25cd0*/  STSM.16.M88.4 [R80], R136 ;  /* 0x0000008850007844 */ /* 0x0007e80000000200 */
[----:B------:R3:W-:Y:S01]  /*25ce0*/  STSM.16.M88.4 [R84], R176 ;  /* 0x000000b054007844 */ /* 0x0007e20000000200 */
[----:B------:R-:W-:Y:S01]  /*25cf0*/  BAR.SYNC.DEFER_BLOCKING 0x1, 0x100 ;  /* 0x0044000000007b1d */ /* 0x000fe20000010000 */
[----:B------:R-:W-:-:S04]  /*25d00*/  @P1 IADD3 R4, P2, R4, UR4, RZ ;  /* 0x0000000404041c10 */ /* 0x000fc8000ff5e0ff */
[----:B------:R-:W-:Y:S01]  /*25d10*/  @P1 IADD3.X R5, R3, UR5, RZ, P2, !PT ;  /* 0x0000000503051c10 */ /* 0x000fe200097fe4ff */
[----:B------:R-:W-:Y:S02]  /*25d20*/  ULDC UR4, c[0x0][0xa88] ;  /* 0x0002a20000047ab9 */ /* 0x000fe40000000800 */
[----:B------:R-:W-:Y:S01]  /*25d30*/  IMAD.U32 R3, RZ, RZ, UR4 ;  /* 0x00000004ff037e24 */ /* 0x000fe2000f8e00ff */
[----:B------:R3:W5:Y:S05]  /*25d40*/  @P0 LDG.E R76, desc[UR60][R6.64] ;  /* 0x0000003c064c0981 */ /* 0x00076a000c1e1900 */
[----:B------:R3:W5:Y:S01]  /*25d50*/  @P1 LDG.E R3, desc[UR60][R4.64] ;  /* 0x0000003c04031981 */ /* 0x000762000c1e1900 */
[----:B------:R-:W2:Y:S02]  /*25d60*/  S2R R148, SR_TID.X ;  /* 0x0000000000947919 */ /* 0x000ea40000002100 */
[----:B--2---:R-:W-:-:S05]  /*25d70*/  VIADD R11, R148, 0xffffff80 ;  /* 0xffffff80940b7836 */ /* 0x004fca0000000000 */
[----:B------:R-:W-:-:S04]  /*25d80*/  SHF.R.S32.HI R8, RZ, 0x1f, R11 ;  /* 0x0000001fff087819 */ /* 0x000fc8000001140b */
[----:B------:R-:W-:Y:S01]  /*25d90*/  LEA.HI R9, R8, R11, RZ, 0x3 ;  /* 0x0000000b08097211 */ /* 0x000fe200078f18ff */
[----:B---3--:R-:W-:Y:S06]  /*25da0*/  @P1 BRA `(.L_x_2549) ;  /* 0x0000000000101947 */ /* 0x008fec0003800000 */
[----:B------:R-:W-:Y:S05]  /*25db0*/  @!P0 BRA `(.L_x_2549) ;  /* 0x00000000000c8947 */ /* 0x000fea0003800000 */
[----:B------:R-:W2:Y:S04]  /*25dc0*/  LDG.E R4, desc[UR60][R6.64] ;  /* 0x0000003c06047981 */ /* 0x000ea8000c1e1900 */
[----:B-----5:R-:W2:Y:S02]  /*25dd0*/  LDG.E R3, desc[UR60][R6.64+0x4] ;  /* 0x0000043c06037981 */ /* 0x020ea4000c1e1900 */
[----:B--2---:R-:W-:-:S07]  /*25de0*/  IMAD.IADD R3, R3, 0x1, -R4 ;  /* 0x0000000103037824 */ /* 0x004fce00078e0a04 */
.L_x_2549:
[----:B------:R-:W2:Y:S01]  /*25df0*/  LDL R10, [R1+0x68] ;  /* 0x00006800010a7983 */ /* 0x000ea20000100800 */
[----:B------:R-:W-:Y:S01]  /*25e00*/  LOP3.LUT R4, R9, 0xfffffff8, RZ, 0xc0, !PT ;  /* 0xfffffff809047812 */ /* 0x000fe200078ec0ff */
[----:B------:R-:W-:Y:S02]  /*25e10*/  ULDC.64 UR4, c[0x0][0xb70] ;  /* 0x0002dc0000047ab9 */ /* 0x000fe40000000a00 */
[----:B------:R-:W3:Y:S04]  /*25e20*/  LDL.LU R83, [R1+0x78] ;  /* 0x0000780001537983 */ /* 0x000ee80000300800 */
[----:B------:R-:W2:Y:S01]  /*25e30*/  LDL.LU R82, [R1+0x84] ;  /* 0x0000840001527983 */ /* 0x000ea20000300800 */
[----:B-----5:R-:W-:Y:S01]  /*25e40*/  SHF.R.S32.HI R77, RZ, 0x1f, R76 ;  /* 0x0000001fff4d7819 */ /* 0x020fe2000001144c */
[----:B------:R-:W-:Y:S01]  /*25e50*/  IMAD.IADD R7, R11, 0x1, -R4 ;  /* 0x000000010b077824 */ /* 0x000fe200078e0a04 */
[----:B------:R-:W-:-:S02]  /*25e60*/  SEL R78, R78, RZ, !P0 ;  /* 0x000000ff4e4e7207 */ /* 0x000fc40004000000 */
[----:B------:R-:W-:Y:S01]  /*25e70*/  SEL R79, R144, RZ, !P0 ;  /* 0x000000ff904f7207 */ /* 0x000fe20004000000 */
[----:B------:R-:W-:Y:S01]  /*25e80*/  IMAD R7, R7, 0x8, R234 ;  /* 0x0000000807077824 */ /* 0x000fe200078e02ea */
[----:B------:R-:W-:-:S03]  /*25e90*/  LEA.HI R8, R8, R11, RZ, 0x7 ;  /* 0x0000000b08087211 */ /* 0x000fc600078f38ff */
[----:B------:R-:W-:Y:S01]  /*25ea0*/  IMAD.WIDE R20, R7, 0x2, R20 ;  /* 0x0000000207147825 */ /* 0x000fe200078e0214 */
[----:B------:R-:W-:Y:S02]  /*25eb0*/  LOP3.LUT R12, R8, 0xffffff80, RZ, 0xc0, !PT ;  /* 0xffffff80080c7812 */ /* 0x000fe400078ec0ff */
[----:B------:R-:W-:-:S03]  /*25ec0*/  IADD3 R13, P3, R20, 0x2000, RZ ;  /* 0x00002000140d7810 */ /* 0x000fc60007f7e0ff */
[----:B------:R-:W-:Y:S01]  /*25ed0*/  IMAD.IADD R11, R11, 0x1, -R12 ;  /* 0x000000010b0b7824 */ /* 0x000fe200078e0a0c */
[----:B------:R-:W-:Y:S02]  /*25ee0*/  IADD3 R29, P2, R20, 0x4000, RZ ;  /* 0x00004000141d7810 */ /* 0x000fe40007f5e0ff */
[----:B------:R-:W-:Y:S02]  /*25ef0*/  LOP3.LUT R12, R13, 0x380, RZ, 0xc0, !PT ;  /* 0x000003800d0c7812 */ /* 0x000fe400078ec0ff */
        /* <DEDUP_REMOVED lines=11> */
[----:B------:R-:W-:Y:S02]  /*25fb0*/  LOP3.LUT R32, R33, 0x380, RZ, 0xc0, !PT ;  /* 0x0000038021207812 */ /* 0x000fe400078ec0ff */
[----:B------:R-:W-:Y:S02]  /*25fc0*/  LOP3.LUT R36, R37, 0x380, RZ, 0xc0, !PT ;  /* 0x0000038025247812 */ /* 0x000fe400078ec0ff */
[----:B------:R-:W-:-:S02]  /*25fd0*/  LOP3.LUT R44, R45, 0x380, RZ, 0xc0, !PT ;  /* 0x000003802d2c7812 */ /* 0x000fc400078ec0ff */
[----:B------:R-:W-:Y:S02]  /*25fe0*/  LOP3.LUT R54, R55, 0x380, RZ, 0xc0, !PT ;  /* 0x0000038037367812 */ /* 0x000fe400078ec0ff */
[----:B------:R-:W-:Y:S02]  /*25ff0*/  SHF.R.U64 R32, R32, 0x3, RZ ;  /* 0x0000000320207819 */ /* 0x000fe400000012ff */
[----:B------:R-:W-:Y:S02]  /*26000*/  SHF.R.U64 R36, R36, 0x3, RZ ;  /* 0x0000000324247819 */ /* 0x000fe400000012ff */
        /* <DEDUP_REMOVED lines=25> */
[----:B------:R-:W-:Y:S01]  /*261a0*/  BSSY B1, `(.L_x_2550) ;  /* 0x000007f000017945 */ /* 0x000fe20003800000 */
[----:B---3--:R-:W-:Y:S01]  /*261b0*/  SHF.R.S32.HI R80, RZ, 0x1f, R83 ;  /* 0x0000001fff507819 */ /* 0x008fe20000011453 */
[----:B------:R-:W-:-:S04]  /*261c0*/  IMAD.WIDE.U32 R4, R83, UR4, R76 ;  /* 0x0000000453047c25 */ /* 0x000fc8000f8e004c */
[----:B------:R-:W-:Y:S02]  /*261d0*/  IMAD R6, R80, UR4, RZ ;  /* 0x0000000450067c24 */ /* 0x000fe4000f8e02ff */
[----:B--2---:R-:W-:Y:S02]  /*261e0*/  IMAD R10, R82, 0x80, R10 ;  /* 0x00000080520a7824 */ /* 0x004fe400078e020a */
[----:B------:R-:W-:Y:S01]  /*261f0*/  IMAD R9, R83, UR5, R6 ;  /* 0x0000000553097c24 */ /* 0x000fe2000f8e0206 */
[----:B------:R-:W-:Y:S02]  /*26200*/  ULDC.64 UR4, c[0x0][0xb78] ;  /* 0x0002de0000047ab9 */ /* 0x000fe40000000a00 */
[----:B------:R-:W-:Y:S01]  /*26210*/  IMAD R6, R78, UR4, RZ ;  /* 0x000000044e067c24 */ /* 0x000fe2000f8e02ff */
[----:B------:R-:W-:Y:S01]  /*26220*/  SHF.R.S32.HI R7, RZ, 0x1f, R10 ;  /* 0x0000001fff077819 */ /* 0x000fe2000001140a */
[----:B------:R-:W-:Y:S01]  /*26230*/  IMAD.IADD R5, R5, 0x1, R9 ;  /* 0x0000000105057824 */ /* 0x000fe200078e0209 */
[----:B------:R-:W-:Y:S01]  /*26240*/  IADD3 R9, P4, R20, 0x1000, RZ ;  /* 0x0000100014097810 */ /* 0x000fe20007f9e0ff */
[----:B------:R-:W-:-:S02]  /*26250*/  IMAD R6, R79, UR5, R6 ;  /* 0x000000054f067c24 */ /* 0x000fc4000f8e0206 */
[----:B------:R-:W-:Y:S01]  /*26260*/  IMAD.WIDE.U32 R4, R79, UR4, R4 ;  /* 0x000000044f047c25 */ /* 0x000fe2000f8e0004 */
[----:B------:R-:W-:Y:S01]  /*26270*/  ULDC.64 UR4, c[0x0][0xb40] ;  /* 0x0002d00000047ab9 */ /* 0x000fe20000000a00 */
[----:B------:R-:W-:Y:S02]  /*26280*/  LOP3.LUT R8, R9, 0x380, RZ, 0xc0, !PT ;  /* 0x0000038009087812 */ /* 0x000fe400078ec0ff */
[----:B------:R-:W-:Y:S02]  /*26290*/  IADD3 R4, P0, R10, R4, RZ ;  /* 0x000000040a047210 */ /* 0x000fe40007f1e0ff */
[----:B------:R-:W-:Y:S02]  /*262a0*/  SHF.R.U64 R8, R8, 0x3, RZ ;  /* 0x0000000308087819 */ /* 0x000fe400000012ff */
[----:B------:R-:W-:Y:S02]  /*262b0*/  IADD3.X R7, R7, R5, R6, P0, !PT ;  /* 0x0000000507077210 */ /* 0x000fe400007fe406 */
[----:B------:R-:W-:-:S02]  /*262c0*/  LEA R52, P1, R4, UR4, 0x2 ;  /* 0x0000000404347c11 */ /* 0x000fc4000f8210ff */
[----:B------:R-:W-:Y:S01]  /*262d0*/  LOP3.LUT R8, R8, R9, RZ, 0x3c, !PT ;  /* 0x0000000908087212 */ /* 0x000fe200078e3cff */
[----:B------:R-:W-:Y:S01]  /*262e0*/  IMAD.X R9, RZ, RZ, R21, P4 ;  /* 0x000000ffff097224 */ /* 0x000fe200020e0615 */
[----:B------:R-:W-:Y:S01]  /*262f0*/  LEA.HI.X R53, R4, UR5, R7, 0x2, P1 ;  /* 0x0000000504357c11 */ /* 0x000fe200088f1407 */
[----:B------:R-:W-:Y:S01]  /*26300*/  VIADD R4, R10, 0x8 ;  /* 0x000000080a047836 */ /* 0x000fe20000000000 */
[C---:B------:R-:W-:Y:S01]  /*26310*/  IADD3 R25, P1, R20.reuse, 0x3000, RZ ;  /* 0x0000300014197810 */ /* 0x040fe20007f3e0ff */
[----:B------:R-:W-:Y:S01]  /*26320*/  ULDC.64 UR4, c[0x0][0xaa0] ;  /* 0x0002a80000047ab9 */ /* 0x000fe20000000a00 */
[----:B------:R-:W-:Y:S02]  /*26330*/  IADD3 R41, P4, R20, 0x7000, RZ ;  /* 0x0000700014297810 */ /* 0x000fe40007f9e0ff */
[----:B------:R-:W-:Y:S02]  /*26340*/  LOP3.LUT R24, R25, 0x380, RZ, 0xc0, !PT ;  /* 0x0000038019187812 */ /* 0x000fe400078ec0ff */
[----:B------:R-:W-:-:S02]  /*26350*/  LOP3.LUT R40, R41, 0x380, RZ, 0xc0, !PT ;  /* 0x0000038029287812 */ /* 0x000fc400078ec0ff */
[----:B------:R-:W-:Y:S02]  /*26360*/  SHF.R.U64 R24, R24, 0x3, RZ ;  /* 0x0000000318187819 */ /* 0x000fe400000012ff */
[----:B------:R-:W-:Y:S02]  /*26370*/  SHF.R.U64 R40, R40, 0x3, RZ ;  /* 0x0000000328287819 */ /* 0x000fe400000012ff */
[----:B------:R-:W-:Y:S01]  /*26380*/  LOP3.LUT R24, R24, R25, RZ, 0x3c, !PT ;  /* 0x0000001918187212 */ /* 0x000fe200078e3cff */
[--C-:B------:R-:W-:Y:S01]  /*26390*/  IMAD.X R25, RZ, RZ, R21.reuse, P1 ;  /* 0x000000ffff197224 */ /* 0x100fe200008e0615 */
[----:B------:R-:W-:Y:S02]  /*263a0*/  IADD3 R49, P1, R20, 0x9000, RZ ;  /* 0x0000900014317810 */ /* 0x000fe40007f3e0ff */
[----:B------:R-:W-:Y:S01]  /*263b0*/  LOP3.LUT R40, R40, R41, RZ, 0x3c, !PT ;  /* 0x0000002928287212 */ /* 0x000fe200078e3cff */
[----:B------:R-:W-:Y:S01]  /*263c0*/  IMAD.X R41, RZ, RZ, R21, P4 ;  /* 0x000000ffff297224 */ /* 0x000fe200020e0615 */
[----:B------:R-:W-:-:S02]  /*263d0*/  LOP3.LUT R48, R49, 0x380, RZ, 0xc0, !PT ;  /* 0x0000038031307812 */ /* 0x000fc400078ec0ff */
[----:B------:R-:W-:Y:S02]  /*263e0*/  LOP3.LUT P0, RZ, R11, 0x3, RZ, 0xc0, !PT ;  /* 0x000000030bff7812 */ /* 0x000fe4000780c0ff */
[----:B------:R-:W-:Y:S02]  /*263f0*/  SHF.R.U64 R48, R48, 0x3, RZ ;  /* 0x0000000330307819 */ /* 0x000fe400000012ff */
[----:B------:R-:W-:Y:S02]  /*26400*/  IADD3 R65, P4, R20, 0xd000, RZ ;  /* 0x0000d00014417810 */ /* 0x000fe40007f9e0ff */
[----:B------:R-:W-:Y:S01]  /*26410*/  LOP3.LUT R48, R48, R49, RZ, 0x3c, !PT ;  /* 0x0000003130307212 */ /* 0x000fe200078e3cff */
[----:B------:R-:W-:Y:S01]  /*26420*/  IMAD.X R49, RZ, RZ, R21, P1 ;  /* 0x000000ffff317224 */ /* 0x000fe200008e0615 */
[----:B------:R-:W-:Y:S02]  /*26430*/  IADD3 R5, P2, R20, 0xf000, RZ ;  /* 0x0000f00014057810 */ /* 0x000fe40007f5e0ff */
[----:B------:R-:W-:-:S02]  /*26440*/  ISETP.GE.OR P1, PT, R10, R3, P0 ;  /* 0x000000030a00720c */ /* 0x000fc40000726670 */
[----:B------:R-:W-:Y:S01]  /*26450*/  LOP3.LUT R64, R65, 0x380, RZ, 0xc0, !PT ;  /* 0x0000038041407812 */ /* 0x000fe200078ec0ff */
[----:B------:R-:W-:Y:S01]  /*26460*/  IMAD.X R73, RZ, RZ, R21, P2 ;  /* 0x000000ffff497224 */ /* 0x000fe200010e0615 */
[----:B------:R-:W-:Y:S02]  /*26470*/  ISETP.GE.OR P0, PT, R4, R3, P0 ;  /* 0x000000030400720c */ /* 0x000fe40000706670 */
[----:B------:R-:W-:Y:S02]  /*26480*/  LOP3.LUT R4, R5, 0x380, RZ, 0xc0, !PT ;  /* 0x0000038005047812 */ /* 0x000fe400078ec0ff */
[----:B------:R-:W-:Y:S02]  /*26490*/  LOP3.LUT R7, R20, 0x380, RZ, 0xc0, !PT ;  /* 0x0000038014077812 */ /* 0x000fe400078ec0ff */
[----:B------:R-:W-:Y:S02]  /*264a0*/  SHF.R.U64 R64, R64, 0x3, RZ ;  /* 0x0000000340407819 */ /* 0x000fe400000012ff */
[----:B------:R-:W-:Y:S01]  /*264b0*/  SHF.R.U64 R4, R4, 0x3, RZ ;  /* 0x0000000304047819 */ /* 0x000fe200000012ff */
[----:B------:R-:W-:Y:S01]  /*264c0*/  @!P1 STG.E desc[UR60][R52.64], R0 ;  /* 0x0000000034009986 */ /* 0x000fe2000c10193c */
[----:B------:R-:W-:-:S02]  /*264d0*/  SHF.R.U64 R7, R7, 0x3, RZ ;  /* 0x0000000307077819 */ /* 0x000fc400000012ff */
[----:B------:R-:W-:Y:S01]  /*264e0*/  LOP3.LUT R64, R64, R65, RZ, 0x3c, !PT ;  /* 0x0000004140407212 */ /* 0x000fe200078e3cff */
[----:B------:R-:W-:Y:S01]  /*264f0*/  IMAD.X R65, RZ, RZ, R21, P4 ;  /* 0x000000ffff417224 */ /* 0x000fe200020e0615 */
[----:B------:R-:W-:Y:S01]  /*26500*/  LOP3.LUT R72, R4, R5, RZ, 0x3c, !PT ;  /* 0x0000000504487212 */ /* 0x000fe200078e3cff */
[----:B------:R2:W-:Y:S01]  /*26510*/  @!P0 STG.E desc[UR60][R52.64+0x20], R2 ;  /* 0x0000200234008986 */ /* 0x0005e2000c10193c */
[----:B------:R-:W-:-:S03]  /*26520*/  LOP3.LUT R20, R7, R20, RZ, 0x3c, !PT ;  /* 0x0000001407147212 */ /* 0x000fc600078e3cff */
[----:B------:R-:W5:Y:S04]  /*26530*/  LD.E.128 R8, desc[UR60][R8.64] ;  /* 0x0000003c08087980 */ /* 0x000f68000c101d00 */
[----:B------:R3:W5:Y:S04]  /*26540*/  LD.E.128 R4, desc[UR60][R20.64] ;  /* 0x0000003c14047980 */ /* 0x000768000c101d00 */
[----:B------:R-:W5:Y:S04]  /*26550*/  LD.E.128 R12, desc[UR60][R12.64] ;  /* 0x0000003c0c0c7980 */ /* 0x000f68000c101d00 */
[----:B------:R-:W5:Y:S04]  /*26560*/  LD.E.128 R24, desc[UR60][R24.64] ;  /* 0x0000003c18187980 */ /* 0x000f68000c101d00 */
[----:B------:R-:W5:Y:S01]  /*26570*/  LD.E.128 R28, desc[UR60][R28.64] ;  /* 0x0000003c1c1c7980 */ /* 0x000f62000c101d00 */
[----:B---3--:R-:W-:-:S03]  /*26580*/  SHF.R.S32.HI R21, RZ, 0x1f, R17 ;  /* 0x0000001fff157819 */ /* 0x008fc60000011411 */
        /* <DEDUP_REMOVED lines=17> */
[----:B--2---:R-:W2:Y:S01]  /*266a0*/  FENCE.VIEW.ASYNC.S ;  /* 0x00000000000073c6 */ /* 0x004ea20000000000 */
[----:B------:R-:W-:-:S02]  /*266b0*/  IMAD.MOV.U32 R20, RZ, RZ, R17 ;  /* 0x000000ffff147224 */ /* 0x000fc400078e0011 */
[C---:B------:R-:W-:Y:S02]  /*266c0*/  IMAD R77, R76.reuse, UR5, R77 ;  /* 0x000000054c4d7c24 */ /* 0x040fe4000f8e024d */
[----:B------:R-:W-:Y:S01]  /*266d0*/  IMAD.WIDE.U32 R20, R76, UR4, R20 ;  /* 0x000000044c147c25 */ /* 0x000fe2000f8e0014 */
[----:B------:R-:W-:-:S03]  /*266e0*/  ULDC.64 UR4, c[0x0][0xae0] ;  /* 0x0002b80000047ab9 */ /* 0x000fc60000000a00 */
[----:B------:R-:W-:Y:S02]  /*266f0*/  IMAD R81, R82, -0x80, R3 ;  /* 0xffffff8052517824 */ /* 0x000fe400078e0203 */
[C---:B------:R-:W-:Y:S02]  /*26700*/  VIADD R0, R22.reuse, 0x60 ;  /* 0x0000006016007836 */ /* 0x040fe40000000000 */
[----:B------:R-:W-:Y:S01]  /*26710*/  IMAD.IADD R21, R21, 0x1, R77 ;  /* 0x0000000115157824 */ /* 0x000fe200078e024d */
[-C--:B------:R-:W-:Y:S01]  /*26720*/  ISETP.GE.AND P3, PT, R22, R81.reuse, PT ;  /* 0x000000511600720c */ /* 0x080fe20003f66270 */
[----:B------:R-:W-:Y:S01]  /*26730*/  IMAD R80, R80, UR4, RZ ;  /* 0x0000000450507c24 */ /* 0x000fe2000f8e02ff */
[----:B------:R-:W-:Y:S01]  /*26740*/  ISETP.GE.AND P0, PT, R0, R81, PT ;  /* 0x000000510000720c */ /* 0x000fe20003f06270 */
[----:B------:R-:W-:-:S04]  /*26750*/  IMAD.WIDE.U32 R2, R83, UR4, R20 ;  /* 0x0000000453027c25 */ /* 0x000fc8000f8e0014 */
[----:B------:R-:W-:Y:S01]  /*26760*/  IMAD R77, R83, UR5, R80 ;  /* 0x00000005534d7c24 */ /* 0x000fe2000f8e0250 */
[----:B------:R-:W-:Y:S01]  /*26770*/  ULDC.64 UR4, c[0x0][0xae8] ;  /* 0x0002ba0000047ab9 */ /* 0x000fe20000000a00 */
[----:B------:R-:W-:Y:S02]  /*26780*/  VIADD R0, R16, 0x38820 ;  /* 0x0003882010007836 */ /* 0x000fe40000000000 */
[----:B------:R-:W-:Y:S02]  /*26790*/  IMAD R78, R78, UR4, RZ ;  /* 0x000000044e4e7c24 */ /* 0x000fe4000f8e02ff */
[----:B------:R-:W-:Y:S01]  /*267a0*/  IMAD.IADD R3, R3, 0x1, R77 ;  /* 0x0000000103037824 */ /* 0x000fe200078e024d */
[----:B------:R-:W-:Y:S02]  /*267b0*/  PRMT R0, RZ, 0x654, R0 ;  /* 0x00000654ff007816 */ /* 0x000fe40000000000 */
[-C--:B------:R-:W-:Y:S01]  /*267c0*/  ISETP.GE.AND P1, PT, R218, R81.reuse, PT ;  /* 0x00000051da00720c */ /* 0x080fe20003f26270 */
[C---:B------:R-:W-:Y:S01]  /*267d0*/  IMAD.WIDE.U32 R76, R79.reuse, UR4, R2 ;  /* 0x000000044f4c7c25 */ /* 0x040fe2000f8e0002 */
[----:B------:R-:W-:Y:S01]  /*267e0*/  ISETP.GE.AND P2, PT, R220, R81, PT ;  /* 0x00000051dc00720c */ /* 0x000fe20003f46270 */
[----:B--2---:R2:W-:Y:S02]  /*267f0*/  SYNCS.ARRIVE.TRANS64.RED.A1T0 RZ, [R0+URZ], RZ ;  /* 0x000000ff00ff79a7 */ /* 0x0045e4000810043f */
[----:B------:R-:W-:-:S02]  /*26800*/  IMAD R81, R79, UR5, R78 ;  /* 0x000000054f517c24 */ /* 0x000fc4000f8e024e */
[----:B------:R-:W-:-:S04]  /*26810*/  IMAD.WIDE R20, R82, 0x80, R22 ;  /* 0x0000008052147825 */ /* 0x000fc800078e0216 */
[C---:B------:R-:W-:Y:S02]  /*26820*/  VIADD R80, R17.reuse, 0xc0 ;  /* 0x000000c011507836 */ /* 0x040fe40000000000 */
[----:B------:R-:W-:Y:S02]  /*26830*/  VIADD R82, R17, 0x80 ;  /* 0x0000008011527836 */ /* 0x000fe40000000000 */
[----:B------:R-:W-:Y:S01]  /*26840*/  IMAD.IADD R81, R77, 0x1, R81 ;  /* 0x000000014d517824 */ /* 0x000fe200078e0251 */
[----:B--2---:R-:W-:Y:S06]  /*26850*/  @P3 BRA `(.L_x_2551) ;  /* 0x00000000004c3947 */ /* 0x004fec0003800000 */
[----:B------:R-:W-:Y:S01]  /*26860*/  ULDC.64 UR4, c[0x0][0xad8] ;  /* 0x0002b60000047ab9 */ /* 0x000fe20000000a00 */
[----:B------:R-:W-:Y:S01]  /*26870*/  IMAD.MOV.U32 R2, RZ, RZ, R76 ;  /* 0x000000ffff027224 */ /* 0x000fe200078e004c */
[----:B------:R-:W-:Y:S01]  /*26880*/  ULDC.64 UR6, c[0x0][0xa80] ;  /* 0x0002a00000067ab9 */ /* 0x000fe20000000a00 */
[----:B------:R-:W-:Y:S02]  /*26890*/  IMAD R79, R21, UR4, RZ ;  /* 0x00000004154f7c24 */ /* 0x000fe4000f8e02ff */
        /* <DEDUP_REMOVED lines=15> */
.L_x_2551:
[----:B------:R-:W-:Y:S05]  /*26990*/  BSYNC B1 ;  /* 0x0000000000017941 */ /* 0x000fea0003800000 */
.L_x_2550:
[----:B------:R-:W-:Y:S04]  /*269a0*/  BSSY B1, `(.L_x_2552) ;  /* 0x0000017000017945 */ /* 0x000fe80003800000 */
[----:B------:R-:W-:Y:S05]  /*269b0*/  @P1 BRA `(.L_x_2553) ;  /* 0x0000000000541947 */ /* 0x000fea0003800000 */
[----:B--2--5:R-:W-:Y:S01]  /*269c0*/  IADD3 R5, P1, R20, 0x20, RZ ;  /* 0x0000002014057810 */ /* 0x024fe20007f3e0ff */
        /* <DEDUP_REMOVED lines=8> */
[----:B------:R-:W-:Y:S02]  /*26a50*/  ISETP.GE.AND P5, PT, R82, UR4, PT ;  /* 0x0000000452007c0c */ /* 0x000fe4000bfa6270 */
        /* <DEDUP_REMOVED lines=11> */
.L_x_2553:
[----:B------:R-:W-:Y:S05]  /*26b10*/  BSYNC B1 ;  /* 0x0000000000017941 */ /* 0x000fea0003800000 */
.L_x_2552:
[----:B------:R-:W-:Y:S04]  /*26b20*/  BSSY B1, `(.L_x_2554) ;  /* 0x0000017000017945 */ /* 0x000fe80003800000 */
[----:B------:R-:W-:Y:S05]  /*26b30*/  @P2 BRA `(.L_x_2555) ;  /* 0x0000000000542947 */ /* 0x000fea0003800000 */
[----:B--23-5:R-:W-:Y:S01]  /*26b40*/  IADD3 R5, P1, R20, 0x40, RZ ;  /* 0x0000004014057810 */ /* 0x02cfe20007f3e0ff */
        /* <DEDUP_REMOVED lines=20> */
.L_x_2555:
[----:B------:R-:W-:Y:S05]  /*26c90*/  BSYNC B1 ;  /* 0x0000000000017941 */ /* 0x000fea0003800000 */
.L_x_2554:
[----:B------:R-:W-:Y:S05]  /*26ca0*/  @P0 BRA `(.L_x_2556) ;  /* 0x0000000c00240947 */ /* 0x000fea0003800000 */
[----:B--2345:R-:W-:Y:S01]  /*26cb0*/  IADD3 R5, P0, R20, 0x60, RZ ;  /* 0x0000006014057810 */ /* 0x03cfe20007f1e0ff */
        /* <DEDUP_REMOVED lines=8> */
[----:B------:R-:W-:-:S03]  /*26d40*/  ISETP.GE.AND P3, PT, R82, UR4, PT ;  /* 0x0000000452007c0c */ /* 0x000fc6000bf66270 */
        /* <DEDUP_REMOVED lines=13> */
.L_x_2548:
[----:B------:R-:W2:Y:S01]  /*26e20*/  LDL R13, [R1+0x74] ;  /* 0x00007400010d7983 */ /* 0x000ea20000100800 */
[----:B------:R-:W-:Y:S01]  /*26e30*/  ULDC.64 UR4, c[0x0][0xbd8] ;  /* 0x0002f60000047ab9 */ /* 0x000fe20000000a00 */
[----:B------:R-:W-:Y:S01]  /*26e40*/  IMAD.MOV.U32 R7, RZ, RZ, RZ ;  /* 0x000000ffff077224 */ /* 0x000fe200078e00ff */
[----:B------:R-:W-:-:S04]  /*26e50*/  ISETP.NE.U32.AND P0, PT, RZ, UR4, PT ;  /* 0x00000004ff007c0c */ /* 0x000fc8000bf05070 */
[----:B------:R-:W-:Y:S01]  /*26e60*/  ISETP.NE.AND.EX P0, PT, RZ, UR5, PT, P0 ;  /* 0x00000005ff007c0c */ /* 0x000fe2000bf05300 */
        /* <DEDUP_REMOVED lines=12> */
[----:B------:R-:W-:-:S06]  /*26f30*/  IMAD.U32 R0, RZ, RZ, UR4 ;  /* 0x00000004ff007e24 */ /* 0x000fcc000f8e00ff */
[----:B------:R2:W5:Y:S01]  /*26f40*/  @P1 LDG.E R0, desc[UR60][R4.64] ;  /* 0x0000003c04001981 */ /* 0x000562000c1e1900 */
[----:B------:R-:W3:Y:S02]  /*26f50*/  S2R R8, SR_TID.X ;  /* 0x0000000000087919 */ /* 0x000ee40000002100 */
[----:B---3--:R-:W-:-:S05]  /*26f60*/  VIADD R6, R8, 0xffffff80 ;  /* 0xffffff8008067836 */ /* 0x008fca0000000000 */
[----:B------:R-:W-:Y:S01]  /*26f70*/  ISETP.GT.AND P2, PT, R6, 0x7f, PT ;  /* 0x0000007f0600780c */ /* 0x000fe20003f44270 */
[----:B--2---:R-:W-:-:S12]  /*26f80*/  @P1 BRA `(.L_x_2557) ;  /* 0x0000000000101947 */ /* 0x004fd80003800000 */
[----:B------:R-:W-:Y:S05]  /*26f90*/  @!P0 BRA `(.L_x_2557) ;  /* 0x00000000000c8947 */ /* 0x000fea0003800000 */
[----:B------:R-:W2:Y:S04]  /*26fa0*/  LDG.E R5, desc[UR60][R2.64] ;  /* 0x0000003c02057981 */ /* 0x000ea8000c1e1900 */
[----:B-----5:R-:W2:Y:S02]  /*26fb0*/  LDG.E R0, desc[UR60][R2.64+0x4] ;  /* 0x0000043c02007981 */ /* 0x020ea4000c1e1900 */
[----:B--2---:R-:W-:-:S07]  /*26fc0*/  IMAD.IADD R0, R0, 0x1, -R5 ;  /* 0x0000000100007824 */ /* 0x004fce00078e0a05 */
.L_x_2557:
[----:B------:R-:W2:Y:S04]  /*26fd0*/  LDL R11, [R1+0x78] ;  /* 0x00007800010b7983 */ /* 0x000ea80000100800 */
[----:B------:R3:W5:Y:S01]  /*26fe0*/  LDL R14, [R1+0x84] ;  /* 0x00008400010e7983 */ /* 0x0007620000100800 */
[----:B------:R-:W-:Y:S01]  /*26ff0*/  BSSY B1, `(.L_x_2558) ;  /* 0x000001c000017945 */ /* 0x000fe20003800000 */
[----:B------:R-:W-:Y:S02]  /*27000*/  SHF.R.S32.HI R12, RZ, 0x1f, R17 ;  /* 0x0000001fff0c7819 */ /* 0x000fe40000011411 */
[----:B------:R-:W-:Y:S02]  /*27010*/  SEL R13, R13, RZ, !P0 ;  /* 0x000000ff0d0d7207 */ /* 0x000fe40004000000 */
        /* <DEDUP_REMOVED lines=9> */
[----:B------:R-:W-:Y:S02]  /*270b0*/  ULDC.64 UR4, c[0x0][0xb70] ;  /* 0x0002dc0000047ab9 */ /* 0x000fe40000000a00 */
        /* <DEDUP_REMOVED lines=15> */
.L_x_2559:
[----:B------:R-:W-:Y:S05]  /*271b0*/  BSYNC B1 ;  /* 0x0000000000017941 */ /* 0x000fea0003800000 */
.L_x_2558:
[----:B------:R-:W-:Y:S01]  /*271c0*/  ULDC.64 UR4, c[0x0][0xaa0] ;  /* 0x0002a80000047ab9 */ /* 0x000fe20000000a00 */
[----:B------:R-:W-:Y:S01]  /*271d0*/  IMAD.MOV.U32 R2, RZ, RZ, R17 ;  /* 0x000000ffff027224 */ /* 0x000fe200078e0011 */
[----:B------:R-:W-:Y:S01]  /*271e0*/  BSSY B1, `(.L_x_2560) ;  /* 0x000002e000017945 */ /* 0x000fe20003800000 */
[----:B--2---:R-:W-:Y:S02]  /*271f0*/  IMAD.MOV.U32 R3, RZ, RZ, R12 ;  /* 0x000000ffff037224 */ /* 0x004fe400078e000c */
        /* <DEDUP_REMOVED lines=44> */
.L_x_2561:
[----:B------:R-:W-:Y:S05]  /*274c0*/  BSYNC B1 ;  /* 0x0000000000017941 */ /* 0x000fea0003800000 */
.L_x_2560:
[----:B------:R-:W-:Y:S01]  /*274d0*/  BSSY B1, `(.L_x_2562) ;  /* 0x0000018000017945 */ /* 0x000fe20003800000 */
[----:B------:R-:W-:-:S03]  /*274e0*/  ISETP.GE.AND P2, PT, R220, R11, PT ;  /* 0x0000000bdc00720c */ /* 0x000fc60003f46270 */
        /* <DEDUP_REMOVED lines=22> */
.L_x_2563:
[----:B------:R-:W-:Y:S05]  /*27650*/  BSYNC B1 ;  /* 0x0000000000017941 */ /* 0x000fea0003800000 */
.L_x_2562:
        /* <DEDUP_REMOVED lines=23> */
.L_x_2565:
[----:B------:R-:W-:Y:S05]  /*277d0*/  BSYNC B1 ;  /* 0x0000000000017941 */ /* 0x000fea0003800000 */
.L_x_2564:
        /* <DEDUP_REMOVED lines=22> */
.L_x_2556:
[----:B------:R-:W-:Y:S05]  /*27940*/  BSYNC B0 ;  /* 0x0000000000007941 */ /* 0x000fea0003800000 */
.L_x_2547:
[----:B------:R-:W-:Y:S02]  /*27950*/  ULDC UR4, c[0x0][0xc14] ;  /* 0x0003050000047ab9 */ /* 0x000fe40000000800 */
[----:B-1----:R-:W-:-:S13]  /*27960*/  ISETP.GE.AND P0, PT, R227, UR4, PT ;  /* 0x00000004e3007c0c */ /* 0x002fda000bf06270 */
[----:B------:R-:W-:Y:S05]  /*27970*/  @!P0 BRA `(.L_x_2566) ;  /* 0xfffffd9800088947 */ /* 0x000fea000383ffff */
[----:B------:R-:W-:Y:S05]  /*27980*/  BRA `(.L_x_2286) ;  /* 0x0000006400c47947 */ /* 0x000fea0003800000 */
.L_x_2284:
        /* <DEDUP_REMOVED lines=61> */
.L_x_2571:
        /* <DEDUP_REMOVED lines=15> */
.L_x_2570:
[----:B------:R-:W-:Y:S05]  /*27e50*/  BSYNC B0 ;  /* 0x0000000000007941 */ /* 0x000fea0003800000 */
.L_x_2569:
        /* <DEDUP_REMOVED lines=25> */
.L_x_2567:
        /* <DEDUP_REMOVED lines=20> */
.L_x_2572:
        /* <DEDUP_REMOVED lines=56> */
.L_x_2568:
[----:B------:R-:W-:Y:S02]  /*284b0*/  IMAD.MOV.U32 R17, RZ, RZ, RZ ;  /* 0x000000ffff117224 */ /* 0x000fe400078e00ff */
[----:B------:R-:W-:Y:S02]  /*284c0*/  IMAD.U32 R16, RZ, RZ, UR6 ;  /* 0x00000006ff107e24 */ /* 0x000fe4000f8e00ff */
[----:B------:R-:W-:-:S07]  /*284d0*/  IMAD.MOV.U32 R18, RZ, RZ, RZ ;  /* 0x000000ffff127224 */ /* 0x000fce00078e00ff */
.L_x_2573:
        /* <DEDUP_REMOVED lines=16> */
[----:B------:R-:W-:Y:S01]  /*285e0*/  ULDC.64 UR36, c[0x0][0x198] ;  /* 0x0000660000247ab9 */ /* 0x000fe20000000a00 */
[----:B------:R-:W-:Y:S02]  /*285f0*/  ULDC UR38, c[0x0][0xc] ;  /* 0x0000030000267ab9 */ /* 0x000fe40000000800 */
[----:B------:R1:W-:Y:S04]  /*28600*/  STL [R1+0x8], R0 ;  /* 0x0000080001007387 */ /* 0x0003e80000100800 */
[----:B------:R1:W-:Y:S04]  /*28610*/  STL [R1+0xc], RZ ;  /* 0x00000cff01007387 */ /* 0x0003e80000100800 */
[----:B------:R1:W-:Y:S04]  /*28620*/  STL [R1+0x10], R0 ;  /* 0x0000100001007387 */ /* 0x0003e80000100800 */
[----:B------:R1:W-:Y:S02]  /*28630*/  STL [R1+0x2c], RZ ;  /* 0x00002cff01007387 */ /* 0x0003e40000100800 */
.L_x_2661:
[----:B--2---:R-:W2:Y:S02]  /*28640*/  LDC.64 R2, c[0x0][0xc60] ;  /* 0x00031800ff027b82 */ /* 0x004ea40000000a00 */
[----:B--2---:R-:W-:-:S05]  /*28650*/  IMAD.WIDE R2, R19, 0x4, R2 ;  /* 0x0000000413027825 */ /* 0x004fca00078e0202 */
[----:B------:R-:W1:Y:S01]  /*28660*/  LDG.E R11, desc[UR60][R2.64] ;  /* 0x0000003c020b7981 */ /* 0x000e62000c1e1900 */
[----:B------:R-:W-:Y:S05]  /*28670*/  YIELD ;  /* 0x0000000000007946 */ /* 0x000fea0003800000 */
[----:B------:R-:W-:Y:S01]  /*28680*/  ULDC.64 UR4, c[0x0][0xa28] ;  /* 0x00028a0000047ab9 */ /* 0x000fe20000000a00 */
[----:B------:R-:W-:Y:S02]  /*28690*/  CS2R R8, SRZ ;  /* 0x0000000000087805 */ /* 0x000fe4000001ff00 */
[----:B------:R-:W-:Y:S01]  /*286a0*/  ISETP.NE.U32.AND P0, PT, RZ, UR4, PT ;  /* 0x00000004ff007c0c */ /* 0x000fe2000bf05070 */
[----:B------:R-:W-:Y:S01]  /*286b0*/  ULDC.64 UR8, c[0x0][0xa08] ;  /* 0x0002820000087ab9 */ /* 0x000fe20000000a00 */
[----:B------:R-:W-:-:S02]  /*286c0*/  ULDC.64 UR10, c[0x0][0xa10] ;  /* 0x00028400000a7ab9 */ /* 0x000fc40000000a00 */
[----:B------:R-:W-:Y:S02]  /*286d0*/  ISETP.NE.AND.EX P0, PT, RZ, UR5, PT, P0 ;  /* 0x00000005ff007c0c */ /* 0x000fe4000bf05300 */
[----:B-1----:R-:W-:Y:S01]  /*286e0*/  SHF.R.S32.HI R0, RZ, 0x1f, R11 ;  /* 0x0000001fff007819 */ /* 0x002fe2000001140b */
[----:B------:R-:W-:-:S10]  /*286f0*/  IMAD.SHL.U32 R15, R11, 0x4, RZ ;  /* 0x000000040b0f7824 */ /* 0x000fd400078e00ff */
[C---:B------:R-:W-:Y:S01]  /*28700*/  @P0 LEA R2, P1, R11.reuse, UR4, 0x2 ;  /* 0x000000040b020c11 */ /* 0x040fe2000f8210ff */
[----:B------:R-:W-:Y:S03]  /*28710*/  STL [R1+0x1c], R11 ;  /* 0x00001c0b01007387 */ /* 0x000fe60000100800 */
[----:B------:R-:W-:Y:S01]  /*28720*/  @P0 LEA.HI.X R3, R11, UR5, R0, 0x2, P1 ;  /* 0x000000050b030c11 */ /* 0x000fe200088f1400 */
[----:B------:R-:W-:-:S04]  /*28730*/  ULDC.64 UR4, c[0x0][0xa18] ;  /* 0x0002860000047ab9 */ /* 0x000fc80000000a00 */
[----:B------:R1:W5:Y:S01]  /*28740*/  @P0 LDG.E R8, desc[UR60][R2.64] ;  /* 0x0000003c02080981 */ /* 0x000362000c1e1900 */
[----:B------:R-:W-:Y:S02]  /*28750*/  ISETP.NE.U32.AND P0, PT, RZ, UR4, PT ;  /* 0x00000004ff007c0c */ /* 0x000fe4000bf05070 */
[----:B------:R-:W-:Y:S01]  /*28760*/  SHF.L.U64.HI R14, R11, 0x2, R0 ;  /* 0x000000020b0e7819 */ /* 0x000fe20000010200 */
[----:B------:R-:W-:Y:S01]  /*28770*/  STL [R1+0x24], R15 ;  /* 0x0000240f01007387 */ /* 0x000fe20000100800 */
[----:B------:R-:W-:Y:S01]  /*28780*/  ISETP.NE.AND.EX P0, PT, RZ, UR5, PT, P0 ;  /* 0x00000005ff007c0c */ /* 0x000fe2000bf05300 */
[----:B------:R-:W-:Y:S02]  /*28790*/  ULDC UR6, c[0x0][0x338] ;  /* 0x0000ce0000067ab9 */ /* 0x000fe40000000800 */
[----:B------:R-:W-:Y:S10]  /*287a0*/  STL [R1+0x28], R14 ;  /* 0x0000280e01007387 */ /* 0x000ff40000100800 */
[----:B------:R-:W-:-:S04]  /*287b0*/  @P0 IADD3 R12, P1, R15, UR4, RZ ;  /* 0x000000040f0c0c10 */ /* 0x000fc8000ff3e0ff */
[C---:B0-----:R-:W-:Y:S01]  /*287c0*/  @P0 IADD3.X R13, R14.reuse, UR5, RZ, P1, !PT ;  /* 0x000000050e0d0c10 */ /* 0x041fe20008ffe4ff */
[----:B------:R-:W-:Y:S02]  /*287d0*/  ULDC.64 UR4, c[0x0][0xa00] ;  /* 0x0002800000047ab9 */ /* 0x000fe40000000a00 */
[----:B------:R-:W-:Y:S02]  /*287e0*/  ISETP.NE.U32.AND P2, PT, RZ, UR4, PT ;  /* 0x00000004ff007c0c */ /* 0x000fe4000bf45070 */
[C---:B-1----:R-:W-:Y:S02]  /*287f0*/  IADD3 R2, P1, R15.reuse, UR4, RZ ;  /* 0x000000040f027c10 */ /* 0x042fe4000ff3e0ff */
[----:B------:R-:W-:Y:S02]  /*28800*/  ISETP.NE.AND.EX P2, PT, RZ, UR5, PT, P2 ;  /* 0x00000005ff007c0c */ /* 0x000fe4000bf45320 */
[----:B------:R-:W-:Y:S01]  /*28810*/  IADD3.X R3, R14, UR5, RZ, P1, !PT ;  /* 0x000000050e037c10 */ /* 0x000fe20008ffe4ff */
[----:B------:R-:W-:Y:S01]  /*28820*/  ULDC UR4, c[0x0][0x288] ;  /* 0x0000a20000047ab9 */ /* 0x000fe20000000800 */
[----:B------:R-:W-:Y:S01]  /*28830*/  IADD3 R6, P1, R15, UR8, RZ ;  /* 0x000000080f067c10 */ /* 0x000fe2000ff3e0ff */
[----:B------:R-:W-:Y:S01]  /*28840*/  IMAD.U32 R10, RZ, RZ, UR4 ;  /* 0x00000004ff0a7e24 */ /* 0x000fe2000f8e00ff */
[----:B------:R-:W-:-:S02]  /*28850*/  ULDC.64 UR4, c[0x0][0x3f8] ;  /* 0x0000fe0000047ab9 */ /* 0x000fc40000000a00 */
[----:B------:R-:W-:-:S03]  /*28860*/  IADD3.X R7, R14, UR9, RZ, P1, !PT ;  /* 0x000000090e077c10 */ /* 0x000fc60008ffe4ff */
[----:B------:R0:W5:Y:S04]  /*28870*/  @P0 LDG.E R10, desc[UR60][R12.64] ;  /* 0x0000003c0c0a0981 */ /* 0x000168000c1e1900 */
[----:B------:R-:W2:Y:S01]  /*28880*/  @P2 LDG.E R9, desc[UR60][R2.64] ;  /* 0x0000003c02092981 */ /* 0x000ea2000c1e1900 */
[----:B------:R-:W-:Y:S01]  /*28890*/  UISETP.NE.U32.AND UP0, UPT, UR4, URZ, UPT ;  /* 0x0000003f0400728c */ /* 0x000fe2000bf05070 */
[----:B------:R-:W-:Y:S02]  /*288a0*/  IADD3 R4, P1, R15, UR10, RZ ;  /* 0x0000000a0f047c10 */ /* 0x000fe4000ff3e0ff */
[----:B------:R-:W-:Y:S01]  /*288b0*/  ULDC UR4, c[0x0][0x404] ;  /* 0x0001010000047ab9 */ /* 0x000fe20000000800 */
[----:B------:R-:W-:Y:S01]  /*288c0*/  UISETP.NE.AND.EX UP0, UPT, UR5, URZ, UPT, UP0 ;  /* 0x0000003f0500728c */ /* 0x000fe2000bf05300 */
[----:B------:R-:W-:-:S02]  /*288d0*/  IADD3.X R5, R14, UR11, RZ, P1, !PT ;  /* 0x0000000b0e057c10 */ /* 0x000fc40008ffe4ff */
[----:B------:R-:W-:Y:S01]  /*288e0*/  ISETP.NE.U32.AND P1, PT, RZ, UR8, PT ;  /* 0x00000008ff007c0c */ /* 0x000fe2000bf25070 */
[----:B------:R-:W-:Y:S01]  /*288f0*/  USEL UR4, UR4, 0x1, UP0 ;  /* 0x0000000104047887 */ /* 0x000fe20008000000 */
[----:B------:R-:W-:Y:S02]  /*28900*/  ULDC UR5, c[0x0][0x2e0] ;  /* 0x0000b80000057ab9 */ /* 0x000fe40000000800 */
[----:B------:R-:W-:Y:S01]  /*28910*/  ISETP.NE.AND.EX P3, PT, RZ, UR9, PT, P1 ;  /* 0x00000009ff007c0c */ /* 0x000fe2000bf65310 */
[----:B------:R-:W-:Y:S01]  /*28920*/  UIMAD UR4, UR4, UR5, URZ ;  /* 0x00000005040472a4 */ /* 0x000fe2000f8e023f */
[----:B------:R-:W-:Y:S01]  /*28930*/  ISETP.NE.U32.AND P1, PT, RZ, UR10, PT ;  /* 0x0000000aff007c0c */ /* 0x000fe2000bf25070 */
[----:B------:R-:W-:-:S03]  /*28940*/  IMAD.U32 R0, RZ, RZ, UR6 ;  /* 0x00000006ff007e24 */ /* 0x000fc6000f8e00ff */
[----:B------:R-:W-:Y:S01]  /*28950*/  ISETP.NE.AND.EX P1, PT, RZ, UR11, PT, P1 ;  /* 0x0000000bff007c0c */ /* 0x000fe2000bf25310 */
[----:B--2---:R1:W-:Y:S02]  /*28960*/  STL [R1+0x30], R9 ;  /* 0x0000300901007387 */ /* 0x0043e40000100800 */
[----:B-1----:R-:W-:Y:S01]  /*28970*/  IMAD.U32 R9, RZ, RZ, UR4 ;  /* 0x00000004ff097e24 */ /* 0x002fe2000f8e00ff */
[----:B0-----:R-:W-:Y:S09]  /*28980*/  @P0 BRA `(.L_x_2575) ;  /* 0x0000000000100947 */ /* 0x001ff20003800000 */
[----:B------:R-:W-:Y:S05]  /*28990*/  @!P2 BRA `(.L_x_2575) ;  /* 0x00000000000ca947 */ /* 0x000fea0003800000 */
[----:B-----5:R-:W2:Y:S04]  /*289a0*/  LDG.E R10, desc[UR60][R2.64] ;  /* 0x0000003c020a7981 */ /* 0x020ea8000c1e1900 */
[----:B------:R-:W2:Y:S02]  /*289b0*/  LDG.E R2, desc[UR60][R2.64+0x4] ;  /* 0x0000043c02027981 */ /* 0x000ea4000c1e1900 */
[----:B--2---:R-:W-:-:S07]  /*289c0*/  IMAD.IADD R10, R2, 0x1, -R10 ;  /* 0x00000001020a7824 */ /* 0x004fce00078e0a0a */
.L_x_2575:
[----:B------:R-:W-:Y:S01]  /*289d0*/  IMAD.MOV.U32 R2, RZ, RZ, RZ ;  /* 0x000000ffff027224 */ /* 0x000fe200078e00ff */
[----:B------:R-:W-:-:S05]  /*289e0*/  ULDC.64 UR4, c[0x0][0xa20] ;  /* 0x0002880000047ab9 */ /* 0x000fca0000000a00 */
[----:B------:R-:W2:Y:S01]  /*289f0*/  @P3 LDG.E R2, desc[UR60][R6.64] ;  /* 0x0000003c06023981 */ /* 0x000ea2000c1e1900 */
[----:B------:R-:W-:-:S06]  /*28a00*/  IMAD.MOV.U32 R20, RZ, RZ, RZ ;  /* 0x000000ffff147224 */ /* 0x000fcc00078e00ff */
[----:B------:R0:W5:Y:S01]  /*28a10*/  @P1 LDG.E R20, desc[UR60][R4.64] ;  /* 0x0000003c04141981 */ /* 0x000162000c1e1900 */
[----:B------:R-:W-:-:S04]  /*28a20*/  ISETP.NE.U32.AND P0, PT, RZ, UR4, PT ;  /* 0x00000004ff007c0c */ /* 0x000fc8000bf05070 */
[----:B------:R-:W-:Y:S01]  /*28a30*/  ISETP.NE.AND.EX P0, PT, RZ, UR5, PT, P0 ;  /* 0x00000005ff007c0c */ /* 0x000fe2000bf05300 */
[----:B--2--5:R-:W-:-:S05]  /*28a40*/  IMAD.IADD R2, R2, 0x1, R8 ;  /* 0x0000000102027824 */ /* 0x024fca00078e0208 */
[----:B------:R0:W-:Y:S07]  /*28a50*/  STL [R1+0x4], R2 ;  /* 0x0000040201007387 */ /* 0x0001ee0000100800 */
[----:B------:R-:W-:Y:S05]  /*28a60*/  @!P0 BRA `(.L_x_2576) ;  /* 0x0000000000108947 */ /* 0x000fea0003800000 */
[----:B0-----:R-:W-:-:S04]  /*28a70*/  IADD3 R2, P0, R15, UR4, RZ ;  /* 0x000000040f027c10 */ /* 0x001fc8000ff1e0ff */
[----:B------:R-:W-:-:S05]  /*28a80*/  IADD3.X R3, R14, UR5, RZ, P0, !PT ;  /* 0x000000050e037c10 */ /* 0x000fca00087fe4ff */
[----:B------:R0:W5:Y:S01]  /*28a90*/  LDG.E R9, desc[UR60][R2.64] ;  /* 0x0000003c02097981 */ /* 0x000162000c1e1900 */
[----:B------:R-:W-:Y:S05]  /*28aa0*/  BRA `(.L_x_2577) ;  /* 0x0000000000107947 */ /* 0x000fea0003800000 */
.L_x_2576:
[----:B------:R-:W-:Y:S05]  /*28ab0*/  @!P3 BRA `(.L_x_2577) ;  /* 0x00000000000cb947 */ /* 0x000fea0003800000 */
[----:B------:R-:W2:Y:S04]  /*28ac0*/  LDG.E R9, desc[UR60][R6.64] ;  /* 0x0000003c06097981 */ /* 0x000ea8000c1e1900 */
[----:B------:R-:W2:Y:S02]  /*28ad0*/  LDG.E R6, desc[UR60][R6.64+0x4] ;  /* 0x0000043c06067981 */ /* 0x000ea4000c1e1900 */
[----:B--2---:R-:W-:-:S07]  /*28ae0*/  IMAD.IADD R9, R6, 0x1, -R9 ;  /* 0x0000000106097824 */ /* 0x004fce00078e0a09 */
.L_x_2577:
[----:B0-----:R-:W2:Y:S01]  /*28af0*/  @P1 LDG.E R2, desc[UR60][R4.64] ;  /* 0x0000003c04021981 */ /* 0x001ea2000c1e1900 */
[----:B-----5:R-:W-:-:S03]  /*28b00*/  IMAD.IADD R9, R9, 0x1, -R8 ;  /* 0x0000000109097824 */ /* 0x020fc600078e0a08 */
[----:B------:R-:W2:Y:S01]  /*28b10*/  @P1 LDG.E R4, desc[UR60][R4.64+0x4] ;  /* 0x0000043c04041981 */ /* 0x000ea2000c1e1900 */
[----:B------:R-:W-:Y:S01]  /*28b20*/  LEA R3, R17, 0xcf, 0x7 ;  /* 0x000000cf11037811 */ /* 0x000fe200078e38ff */
[----:B------:R-:W-:Y:S01]  /*28b30*/  BSSY B0, `(.L_x_2578) ;  /* 0x0000108000007945 */ /* 0x000fe20003800000 */
[----:B------:R-:W-:Y:S01]  /*28b40*/  PLOP3.LUT P2, PT, PT, PT, PT, 0x80, 0x0 ;  /* 0x000000000000781c */ /* 0x000fe20003f4f070 */
[----:B--2---:R-:W-:-:S04]  /*28b50*/  @P1 IMAD.IADD R0, R4, 0x1, -R2 ;  /* 0x0000000104001824 */ /* 0x004fc800078e0a02 */
[----:B------:R-:W-:-:S05]  /*28b60*/  IMAD.IADD R2, R9, 0x1, R0 ;  /* 0x0000000109027824 */ /* 0x000fca00078e0200 */
[C---:B------:R-:W-:Y:S01]  /*28b70*/  IADD3 R3, R2.reuse, R3, -R10 ;  /* 0x0000000302037210 */ /* 0x040fe20007ffe80a */
[----:B------:R-:W-:-:S04]  /*28b80*/  VIADD R2, R2, 0x4f ;  /* 0x0000004f02027836 */ /* 0x000fc80000000000 */
[----:B------:R-:W-:-:S04]  /*28b90*/  IMAD.HI R2, R2, 0x66666667, RZ ;  /* 0x6666666702027827 */ /* 0x000fc800078e02ff */
[----:B------:R-:W-:Y:S01]  /*28ba0*/  IMAD.HI R3, R3, 0x66666667, RZ ;  /* 0x6666666703037827 */ /* 0x000fe200078e02ff */
[----:B------:R-:W-:-:S04]  /*28bb0*/  SHF.R.U32.HI R4, RZ, 0x1f, R2 ;  /* 0x0000001fff047819 */ /* 0x000fc80000011602 */
[----:B------:R-:W-:Y:S02]  /*28bc0*/  LEA.HI.SX32 R4, R2, R4, 0x1b ;  /* 0x0000000402047211 */ /* 0x000fe400078fdaff */
[----:B------:R-:W-:-:S04]  /*28bd0*/  SHF.R.U32.HI R2, RZ, 0x1f, R3 ;  /* 0x0000001fff027819 */ /* 0x000fc80000011603 */
[----:B------:R-:W-:-:S04]  /*28be0*/  LEA.HI.SX32 R2, R3, R2, 0x1b ;  /* 0x0000000203027211 */ /* 0x000fc800078fdaff */
[----:B------:R-:W-:-:S05]  /*28bf0*/  VIMNMX R6, R4, R2, PT ;  /* 0x0000000204067248 */ /* 0x000fca0003fe0100 */
[--C-:B------:R-:W-:Y:S02]  /*28c00*/  IMAD R2, R6, 0x50, -R9.reuse ;  /* 0x0000005006027824 */ /* 0x100fe400078e0a09 */
[----:B------:R-:W-:-:S03]  /*28c10*/  IMAD.MOV R9, RZ, RZ, -R9 ;  /* 0x000000ffff097224 */ /* 0x000fc600078e0a09 */
[----:B------:R-:W-:Y:S02]  /*28c20*/  VIMNMX R2, R2, R0, PT ;  /* 0x0000000002027248 */ /* 0x000fe40003fe0100 */
[----:B------:R-:W-:-:S04]  /*28c30*/  VIMNMX R9, RZ, R9, !PT ;  /* 0x00000009ff097248 */ /* 0x000fc80007fe0100 */
[----:B------:R-:W-:Y:S01]  /*28c40*/  ISETP.GT.AND P0, PT, R2, R9, PT ;  /* 0x000000090200720c */ /* 0x000fe20003f04270 */
[----:B------:R0:W-:-:S12]  /*28c50*/  STL [R1+0x20], R6 ;  /* 0x0000200601007387 */ /* 0x0001d80000100800 */
[----:B------:R-:W-:Y:S02]  /*28c60*/  @P0 VIADD R4, R2, 0x4f ;  /* 0x0000004f02040836 */ /* 0x000fe40000000000 */
[----:B------:R-:W-:-:S04]  /*28c70*/  IMAD.WIDE.U32 R2, R9, -0x33333333, RZ ;  /* 0xcccccccd09027825 */ /* 0x000fc800078e00ff */
[----:B------:R-:W-:Y:S01]  /*28c80*/  @P0 IMAD.HI R4, R4, 0x66666667, RZ ;  /* 0x6666666704040827 */ /* 0x000fe200078e02ff */
[----:B------:R-:W-:-:S04]  /*28c90*/  SHF.R.U32.HI R0, RZ, 0x6, R3 ;  /* 0x00000006ff007819 */ /* 0x000fc80000011603 */
[----:B------:R-:W-:Y:S01]  /*28ca0*/  @P0 SHF.R.U32.HI R3, RZ, 0x1f, R4 ;  /* 0x0000001fff030819 */ /* 0x000fe20000011604 */
[----:B------:R-:W-:-:S03]  /*28cb0*/  IMAD.MOV.U32 R2, RZ, RZ, R0 ;  /* 0x000000ffff027224 */ /* 0x000fc600078e0000 */
[----:B------:R-:W-:-:S04]  /*28cc0*/  @P0 LEA.HI.SX32 R2, R4, R3, 0x1b ;  /* 0x0000000304020211 */ /* 0x000fc800078fdaff */
[----:B------:R-:W-:-:S13]  /*28cd0*/  ISETP.GT.AND P0, PT, R2, R0, PT ;  /* 0x000000000200720c */ /* 0x000fda0003f04270 */
        /* <DEDUP_REMOVED lines=11> */
.L_x_2776:
[----:B------:R-:W-:-:S03]  /*28d90*/  UMOV UR4, 0xffffffff ;  /* 0xffffffff00047882 */ /* 0x000fc60000000000 */
[----:B------:R-:W-:Y:S05]  /*28da0*/  BRA.DIV UR4, `(.L_x_2581) ;  /* 0x0000006a04e87947 */ /* 0x000fea000b800000 */
[----:B------:R-:W-:-:S13]  /*28db0*/  ELECT P6, URZ, PT ;  /* 0x00000000003f782f */ /* 0x000fda00038c0000 */
.L_x_2779:
        /* <DEDUP_REMOVED lines=12> */
.L_x_2780:
[----:B------:R-:W-:Y:S05]  /*28e80*/  BSYNC B1 ;  /* 0x0000000000017941 */ /* 0x000fea0003800000 */
.L_x_2582:
        /* <DEDUP_REMOVED lines=8> */
.L_x_2781:
        /* <DEDUP_REMOVED lines=11> */
.L_x_2587:
[----:B-1----:R-:W2:Y:S01]  /*28fc0*/  LDL R6, [R1+0xc] ;  /* 0x00000c0001067983 */ /* 0x002ea20000100800 */
[----:B------:R-:W-:Y:S01]  /*28fd0*/  R2UR UR9, R5 ;  /* 0x00000000050972ca */ /* 0x000fe200000e0000 */
[----:B------:R-:W-:Y:S01]  /*28fe0*/  IMAD R7, R2, 0x50, R20 ;  /* 0x0000005002077824 */ /* 0x000fe200078e0214 */
        /* <DEDUP_REMOVED lines=31> */
.L_x_2782:
        /* <DEDUP_REMOVED lines=8> */
.L_x_2589:
        /* <DEDUP_REMOVED lines=29> */
.L_x_2585:
[----:B------:R-:W-:Y:S05]  /*29430*/  BSYNC B1 ;  /* 0x0000000000017941 */ /* 0x000fea0003800000 */
.L_x_2584:
        /* <DEDUP_REMOVED lines=13> */
[C---:B------:R-:W-:Y:S02]  /*29510*/  IMAD R5, R2.reuse, 0x50, R20 ;  /* 0x0000005002057824 */ /* 0x040fe400078e0214 */
[----:B------:R-:W-:Y:S02]  /*29520*/  VIADD R2, R2, 0xffffffff ;  /* 0xffffffff02027836 */ /* 0x000fe40000000000 */
[----:B------:R-:W-:-:S07]  /*29530*/  VIADD R5, R5, 0xffffff60 ;  /* 0xffffff6005057836 */ /* 0x000fce0000000000 */
.L_x_2596:
        /* <DEDUP_REMOVED lines=9> */
.L_x_2783:
        /* <DEDUP_REMOVED lines=11> */
.L_x_2593:
        /* <DEDUP_REMOVED lines=32> */
.L_x_2784:
        /* <DEDUP_REMOVED lines=8> */
.L_x_2595:
        /* <DEDUP_REMOVED lines=29> */
.L_x_2591:
[----:B------:R-:W-:Y:S05]  /*29ad0*/  BSYNC B1 ;  /* 0x0000000000017941 */ /* 0x000fea0003800000 */
.L_x_2590:
        /* <DEDUP_REMOVED lines=13> */
.L_x_2579:
[----:B------:R-:W-:Y:S05]  /*29bb0*/  BSYNC B0 ;  /* 0x0000000000007941 */ /* 0x000fea0003800000 */
.L_x_2578:
        /* <DEDUP_REMOVED lines=10> */
[----:B0-----:R-:W0:Y:S01]  /*29c60*/  S2R R7, SR_LANEID ;  /* 0x0000000000077919 */ /* 0x001e220000000000 */
[----:B------:R-:W-:Y:S01]  /*29c70*/  VOTEU.ANY UR4, UPT, PT ;  /* 0x0000000000047886 */ /* 0x000fe200038e0100 */
[----:B------:R-:W1:Y:S01]  /*29c80*/  LDC.64 R2, c[0x0][0xc38] ;  /* 0x00030e00ff027b82 */ /* 0x000e620000000a00 */
[----:B------:R-:W0:Y:S08]  /*29c90*/  FLO.U32 R0, UR4 ;  /* 0x0000000400007d00 */ /* 0x000e3000080e0000 */
        /* <DEDUP_REMOVED lines=9> */
.L_x_2598:
        /* <DEDUP_REMOVED lines=15> */
[----:B0-----:R-:W-:-:S02]  /*29e20*/  IMAD.U32 R7, RZ, RZ, UR9 ;  /* 0x00000009ff077e24 */ /* 0x001fc4000f8e00ff */
[----:B------:R-:W-:Y:S02]  /*29e30*/  IMAD.U32 R10, RZ, RZ, UR4 ;  /* 0x00000004ff0a7e24 */ /* 0x000fe4000f8e00ff */
[----:B------:R-:W-:Y:S02]  /*29e40*/  IMAD.U32 R11, RZ, RZ, UR5 ;  /* 0x00000005ff0b7e24 */ /* 0x000fe4000f8e00ff */
[----:B------:R-:W-:Y:S02]  /*29e50*/  IMAD.MOV.U32 R8, RZ, RZ, 0x70 ;  /* 0x00000070ff087424 */ /* 0x000fe400078e00ff */
[----:B------:R-:W-:Y:S02]  /*29e60*/  IMAD.MOV.U32 R12, RZ, RZ, 0x1 ;  /* 0x00000001ff0c7424 */ /* 0x000fe400078e00ff */
[----:B------:R-:W-:-:S07]  /*29e70*/  IMAD.MOV.U32 R13, RZ, RZ, RZ ;  /* 0x000000ffff0d7224 */ /* 0x000fce00078e00ff */
[----:B------:R-:W-:-:S07]  /*29e80*/  LEPC R20, `(.L_x_2600) ;  /* 0x000000001014794e */ /* 0x000fce0000000000 */
[----:B-1----:R-:W-:Y:S05]  /*29e90*/  CALL.ABS.NOINC R2 ;  /* 0x0000000002007343 */ /* 0x002fea0003c00000 */
.L_x_2600:
        /* <DEDUP_REMOVED lines=12> */
[----:B0-----:R-:W-:-:S02]  /*29f60*/  IMAD.U32 R7, RZ, RZ, UR9 ;  /* 0x00000009ff077e24 */ /* 0x001fc4000f8e00ff */
[----:B------:R-:W-:Y:S02]  /*29f70*/  IMAD.U32 R10, RZ, RZ, UR4 ;  /* 0x00000004ff0a7e24 */ /* 0x000fe4000f8e00ff */
[----:B------:R-:W-:Y:S02]  /*29f80*/  IMAD.U32 R11, RZ, RZ, UR5 ;  /* 0x00000005ff0b7e24 */ /* 0x000fe4000f8e00ff */
[----:B------:R-:W-:Y:S02]  /*29f90*/  IMAD.MOV.U32 R8, RZ, RZ, 0x70 ;  /* 0x00000070ff087424 */ /* 0x000fe400078e00ff */
[----:B------:R-:W-:Y:S02]  /*29fa0*/  IMAD.MOV.U32 R12, RZ, RZ, 0x1 ;  /* 0x00000001ff0c7424 */ /* 0x000fe400078e00ff */
[----:B-1----:R-:W-:-:S07]  /*29fb0*/  IMAD.MOV.U32 R13, RZ, RZ, RZ ;  /* 0x000000ffff0d7224 */ /* 0x002fce00078e00ff */
[----:B------:R-:W-:-:S07]  /*29fc0*/  LEPC R20, `(.L_x_2602) ;  /* 0x000000001014794e */ /* 0x000fce0000000000 */
[----:B--2---:R-:W-:Y:S05]  /*29fd0*/  CALL.ABS.NOINC R2 ;  /* 0x0000000002007343 */ /* 0x004fea0003c00000 */
.L_x_2602:
        /* <DEDUP_REMOVED lines=16> */
.L_x_2601:
[----:B------:R-:W2:Y:S01]  /*2a0e0*/  LDL.LU R2, [R1+0x24] ;  /* 0x0000240001027983 */ /* 0x000ea20000300800 */
[----:B------:R-:W-:-:S03]  /*2a0f0*/  ULDC.64 UR4, c[0x0][0x9f8] ;  /* 0x00027e0000047ab9 */ /* 0x000fc60000000a00 */
[----:B------:R-:W3:Y:S04]  /*2a100*/  LDL.LU R0, [R1+0x28] ;  /* 0x0000280001007983 */ /* 0x000ee80000300800 */
[----:B------:R-:W4:Y:S04]  /*2a110*/  LDL.LU R4, [R1+0x30] ;  /* 0x0000300001047983 */ /* 0x000f280000300800 */
[----:B------:R-:W4:Y:S01]  /*2a120*/  LDL.LU R6, [R1+0x1c] ;  /* 0x00001c0001067983 */ /* 0x000f220000300800 */
[----:B------:R-:W-:-:S04]  /*2a130*/  ISETP.NE.U32.AND P0, PT, RZ, UR4, PT ;  /* 0x00000004ff007c0c */ /* 0x000fc8000bf05070 */
[----:B------:R-:W-:Y:S01]  /*2a140*/  ISETP.NE.AND.EX P0, PT, RZ, UR5, PT, P0 ;  /* 0x00000005ff007c0c */ /* 0x000fe2000bf05300 */
[----:B0-----:R-:W0:Y:S02]  /*2a150*/  S2R R8, SR_TID.X ;  /* 0x0000000000087919 */ /* 0x001e240000002100 */
        /* <DEDUP_REMOVED lines=9> */
[----:B----4-:R-:W-:-:S06]  /*2a1f0*/  IMAD.MOV.U32 R0, RZ, RZ, R6 ;  /* 0x000000ffff007224 */ /* 0x010fcc00078e0006 */
[----:B------:R0:W5:Y:S01]  /*2a200*/  @P0 LDG.E R0, desc[UR60][R2.64] ;  /* 0x0000003c02000981 */ /* 0x000162000c1e1900 */
[----:B------:R-:W-:Y:S01]  /*2a210*/  PLOP3.LUT P1, PT, P6, PT, PT, 0x8, 0x0 ;  /* 0x000000000000781c */ /* 0x000fe2000372e170 */
[----:B0-----:R-:W-:Y:S02]  /*2a220*/  IMAD R2, R17, 0x80, R4 ;  /* 0x0000008011027824 */ /* 0x001fe400078e0204 */
[----:B------:R-:W0:Y:S02]  /*2a230*/  LDC R4, c[0x0][0x428] ;  /* 0x00010a00ff047b82 */ /* 0x000e240000000800 */
[----:B0-----:R-:W-:-:S13]  /*2a240*/  ISETP.NE.AND P0, PT, R4, 0x1, PT ;  /* 0x000000010400780c */ /* 0x001fda0003f05270 */
[----:B------:R-:W0:Y:S08]  /*2a250*/  @P0 LDC R5, c[0x0][0x42c] ;  /* 0x00010b00ff050b82 */ /* 0x000e300000000800 */
[----:B------:R-:W1:Y:S01]  /*2a260*/  @P0 LDC R4, c[0x0][0x430] ;  /* 0x00010c00ff040b82 */ /* 0x000e620000000800 */
[----:B0-----:R-:W-:-:S04]  /*2a270*/  @P0 IMAD.HI.U32 R7, R18, R5, RZ ;  /* 0x0000000512070227 */ /* 0x001fc800078e00ff */
[----:B------:R-:W-:Y:S01]  /*2a280*/  IMAD.MOV.U32 R5, RZ, RZ, R18 ;  /* 0x000000ffff057224 */ /* 0x000fe200078e0012 */
[----:B-1----:R-:W-:Y:S02]  /*2a290*/  @P0 SHF.R.U32.HI R5, RZ, R4, R7 ;  /* 0x00000004ff050219 */ /* 0x002fe40000011607 */
[----:B------:R-:W-:-:S04]  /*2a2a0*/  ISETP.NE.U32.AND P0, PT, RZ, UR4, PT ;  /* 0x00000004ff007c0c */ /* 0x000fc8000bf05070 */
[----:B------:R-:W-:-:S04]  /*2a2b0*/  ISETP.NE.AND.EX P0, PT, RZ, UR5, PT, P0 ;  /* 0x00000005ff007c0c */ /* 0x000fc8000bf05300 */
[----:B------:R-:W-:-:S09]  /*2a2c0*/  SEL R3, R6, RZ, !P0 ;  /* 0x000000ff06037207 */ /* 0x000fd20004000000 */
.L_x_2603:
        /* <DEDUP_REMOVED lines=16> */
.L_x_2604:
        /* <DEDUP_REMOVED lines=15> */
.L_x_2605:
        /* <DEDUP_REMOVED lines=15> */
.L_x_2606:
        /* <DEDUP_REMOVED lines=9> */
[----:B------:R-:W2:Y:S01]  /*2a640*/  LDL R4, [R1+0x20] ;  /* 0x0000200001047983 */ /* 0x000ea20000100800 */
[----:B------:R-:W0:Y:S01]  /*2a650*/  LDC.64 R8, c[0x0][0x3f8] ;  /* 0x0000fe00ff087b82 */ /* 0x000e220000000a00 */
[----:B------:R-:W-:Y:S02]  /*2a660*/  ULDC.64 UR4, c[0x0][0xa08] ;  /* 0x0002820000047ab9 */ /* 0x000fe40000000a00 */
[----:B0-----:R-:W-:Y:S01]  /*2a670*/  LOP3.LUT P0, RZ, R8, UR4, RZ, 0xfc, !PT ;  /* 0x0000000408ff7c12 */ /* 0x001fe2000f80fcff */
[----:B------:R-:W-:-:S03]  /*2a680*/  UMOV UR4, 0xffffffff ;  /* 0xffffffff00047882 */ /* 0x000fc60000000000 */
[----:B------:R-:W-:-:S04]  /*2a690*/  LOP3.LUT P0, RZ, R9, UR5, RZ, 0xfc, P0 ;  /* 0x0000000509ff7c12 */ /* 0x000fc8000800fcff */
[----:B-----5:R-:W-:Y:S01]  /*2a6a0*/  SEL R6, R0, RZ, !P0 ;  /* 0x000000ff00067207 */ /* 0x020fe20004000000 */
[----:B--2---:R-:W-:Y:S01]  /*2a6b0*/  VIADD R4, R4, 0xffffffff ;  /* 0xffffffff04047836 */ /* 0x004fe20000000000 */
[----:B------:R-:W-:Y:S07]  /*2a6c0*/  BRA.DIV UR4, `(.L_x_2607) ;  /* 0x0000005604247947 */ /* 0x000fee000b800000 */
.L_x_2787:
[----:B------:R-:W-:Y:S01]  /*2a6d0*/  UMOV UR4, 0xffffffff ;  /* 0xffffffff00047882 */ /* 0x000fe20000000000 */
[----:B------:R-:W-:Y:S02]  /*2a6e0*/  SHF.R.S32.HI R17, RZ, 0x1f, R0 ;  /* 0x0000001fff117819 */ /* 0x000fe40000011400 */
[----:B------:R-:W-:Y:S05]  /*2a6f0*/  BRA.DIV UR4, `(.L_x_2608) ;  /* 0x00000056044c7947 */ /* 0x000fea000b800000 */
[----:B------:R-:W-:-:S13]  /*2a700*/  ELECT P6, URZ, PT ;  /* 0x00000000003f782f */ /* 0x000fda00038c0000 */
.L_x_2790:
[----:B------:R-:W-:Y:S05]  /*2a710*/  @!P6 BRA `(.L_x_2609) ;  /* 0x000000040034e947 */ /* 0x000fea0003800000 */
[----:B------:R-:W-:-:S04]  /*2a720*/  ISETP.NE.U32.AND P0, PT, R8, RZ, PT ;  /* 0x000000ff0800720c */ /* 0x000fc80003f05070 */
        /* <DEDUP_REMOVED lines=19> */
.L_x_2610:
        /* <DEDUP_REMOVED lines=9> */
.L_x_2791:
        /* <DEDUP_REMOVED lines=11> */
.L_x_2612:
        /* <DEDUP_REMOVED lines=37> */
.L_x_2609:
        /* <DEDUP_REMOVED lines=55> */
.L_x_2792:
[----:B------:R-:W-:Y:S05]  /*2af60*/  BSYNC B0 ;  /* 0x0000000000007941 */ /* 0x000fea0003800000 */
.L_x_2613:
        /* <DEDUP_REMOVED lines=20> */
[----:B------:R-:W-:Y:S02]  /*2b0b0*/  IMAD.MOV.U32 R2, RZ, RZ, R6 ;  /* 0x000000ffff027224 */ /* 0x000fe400078e0006 */
[----:B------:R-:W-:Y:S01]  /*2b0c0*/  IMAD.MOV.U32 R3, RZ, RZ, R10 ;  /* 0x000000ffff037224 */ /* 0x000fe200078e000a */
        /* <DEDUP_REMOVED lines=19> */
.L_x_2621:
[----:B0-----:R-:W0:Y:S01]  /*2b200*/  S2R R8, SR_CgaCtaId ;  /* 0x0000000000087919 */ /* 0x001e220000008800 */
[----:B------:R-:W-:-:S04]  /*2b210*/  MOV R7, 0x400 ;  /* 0x0000040000077802 */ /* 0x000fc80000000f00 */
[----:B0-----:R-:W-:Y:S02]  /*2b220*/  LEA R7, R8, R7, 0x18 ;  /* 0x0000000708077211 */ /* 0x001fe400078ec0ff */
[----:B------:R-:W-:-:S03]  /*2b230*/  SHF.L.U32 R8, R14, 0x1f, RZ ;  /* 0x0000001f0e087819 */ /* 0x000fc600000006ff */
[----:B------:R-:W-:-:S04]  /*2b240*/  IMAD R7, R11, 0x8, R7 ;  /* 0x000000080b077824 */ /* 0x000fc800078e0207 */
[----:B------:R-:W0:Y:S02]  /*2b250*/  SYNCS.PHASECHK.TRANS64.TRYWAIT P0, [R7+URZ+0x38840], R8 ;  /* 0x03884008070075a7 */ /* 0x000e24000800017f */
[----:B0-----:R-:W-:Y:S05]  /*2b260*/  @!P0 BRA `(.L_x_2622) ;  /* 0x0000004800c48947 */ /* 0x001fea0003800000 */
.L_x_2793:
        /* <DEDUP_REMOVED lines=11> */
.L_x_2623:
        /* <DEDUP_REMOVED lines=42> */
.L_x_2794:
        /* <DEDUP_REMOVED lines=13> */
.L_x_2625:
[----:B01----:R-:W2:Y:S01]  /*2b690*/  LDL.LU R7, [R1] ;  /* 0x0000000001077983 */ /* 0x003ea20000300800 */
[----:B------:R-:W-:Y:S01]  /*2b6a0*/  MOV R9, 0x400 ;  /* 0x0000040000097802 */ /* 0x000fe20000000f00 */
[----:B------:R-:W0:Y:S01]  /*2b6b0*/  S2R R12, SR_CgaCtaId ;  /* 0x00000000000c7919 */ /* 0x000e220000008800 */
[----:B------:R-:W-:Y:S01]  /*2b6c0*/  R2UR UR11, R4 ;  /* 0x00000000040b72ca */ /* 0x000fe200000e0000 */
[----:B------:R-:W-:Y:S01]  /*2b6d0*/  UIADD3 UR4, UP0, UR36, 0x470, URZ ;  /* 0x0000047024047890 */ /* 0x000fe2000ff1e03f */
[----:B------:R-:W-:Y:S02]  /*2b6e0*/  R2UR UR13, R6 ;  /* 0x00000000060d72ca */ /* 0x000fe400000e0000 */
[----:B------:R-:W-:Y:S02]  /*2b6f0*/  R2UR UR12, R5 ;  /* 0x00000000050c72ca */ /* 0x000fe400000e0000 */
[----:B0-----:R-:W-:Y:S01]  /*2b700*/  LEA R9, R12, R9, 0x18 ;  /* 0x000000090c097211 */ /* 0x001fe200078ec0ff */
[----:B--2---:R-:W-:-:S02]  /*2b710*/  IMAD.MOV.U32 R8, RZ, RZ, R7 ;  /* 0x000000ffff087224 */ /* 0x004fc400078e0007 */
[----:B------:R-:W2:Y:S01]  /*2b720*/  LDL R7, [R1+0x4] ;  /* 0x0000040001077983 */ /* 0x000ea20000100800 */
[----:B------:R-:W-:Y:S01]  /*2b730*/  UMOV UR10, URZ ;  /* 0x0000003f000a7c82 */ /* 0x000fe20008000000 */
[--C-:B------:R-:W-:Y:S01]  /*2b740*/  IMAD R4, R8, 0x8, R9.reuse ;  /* 0x0000000808047824 */ /* 0x100fe200078e0209 */
[----:B------:R-:W-:Y:S01]  /*2b750*/  UMOV UR6, 0x0 ;  /* 0x0000000000067882 */ /* 0x000fe20000000000 */
[----:B------:R-:W-:Y:S01]  /*2b760*/  UMOV UR7, 0x14f00000 ;  /* 0x14f0000000077882 */ /* 0x000fe20000000000 */
[----:B------:R-:W-:Y:S01]  /*2b770*/  UMOV UR17, 0x40 ;  /* 0x0000004000117882 */ /* 0x000fe20000000000 */
[----:B------:R-:W-:Y:S01]  /*2b780*/  IMAD.MOV.U32 R6, RZ, RZ, R2 ;  /* 0x000000ffff067224 */ /* 0x000fe200078e0002 */
[----:B------:R-:W-:Y:S01]  /*2b790*/  R2UR UR9, R4 ;  /* 0x00000000040972ca */ /* 0x000fe200000e0000 */
[----:B------:R-:W-:-:S05]  /*2b7a0*/  IMAD R4, R8, 0xa000, R9 ;  /* 0x0000a00008047824 */ /* 0x000fca00078e0209 */
[----:B------:R-:W-:Y:S01]  /*2b7b0*/  R2UR UR16, R4 ;  /* 0x00000000041072ca */ /* 0x000fe200000e0000 */
[----:B------:R-:W-:-:S06]  /*2b7c0*/  IMAD.MOV.U32 R4, RZ, RZ, R3 ;  /* 0x000000ffff047224 */ /* 0x000fcc00078e0003 */
[----:B------:R-:W-:-:S06]  /*2b7d0*/  UIADD3 UR9, UR9, 0x38850, URZ ;  /* 0x0003885009097890 */ /* 0x000fcc000fffe03f */
[----:B------:R-:W-:Y:S02]  /*2b7e0*/  UIADD3 UR8, UR16, 0x400, URZ ;  /* 0x0000040010087890 */ /* 0x000fe4000fffe03f */
[----:B------:R-:W-:Y:S02]  /*2b7f0*/  UIADD3 UR14, UR16, 0x2c00, URZ ;  /* 0x00002c00100e7890 */ /* 0x000fe4000fffe03f */
[----:B------:R-:W-:Y:S02]  /*2b800*/  UIADD3 UR15, UR16, 0x5400, URZ ;  /* 0x00005400100f7890 */ /* 0x000fe4000fffe03f */
[----:B------:R-:W-:Y:S01]  /*2b810*/  UIADD3 UR16, UR16, 0x7c00, URZ ;  /* 0x00007c0010107890 */ /* 0x000fe2000fffe03f */
        /* <DEDUP_REMOVED lines=16> */
.L_x_2620:
[----:B------:R-:W-:Y:S05]  /*2b920*/  BSYNC B2 ;  /* 0x0000000000027941 */ /* 0x000fea0003800000 */
.L_x_2619:
[----:B------:R-:W2:Y:S04]  /*2b930*/  LDL.LU R2, [R1+0x20] ;  /* 0x0000200001027983 */ /* 0x000ea80000300800 */
[----:B------:R0:W-:Y:S04]  /*2b940*/  STL [R1], R11 ;  /* 0x0000000b01007387 */ /* 0x0001e80000100800 */
[----:B------:R0:W-:Y:S02]  /*2b950*/  STL [R1+0x8], R14 ;  /* 0x0000080e01007387 */ /* 0x0001e40000100800 */
[----:B0-2---:R-:W-:-:S07]  /*2b960*/  VIADD R7, R2, 0xfffffffd ;  /* 0xfffffffd02077836 */ /* 0x005fce0000000000 */
.L_x_2618:
[----:B------:R-:W-:Y:S05]  /*2b970*/  BSYNC B1 ;  /* 0x0000000000017941 */ /* 0x000fea0003800000 */
.L_x_2617:
[----:B------:R-:W-:-:S13]  /*2b980*/  ISETP.NE.AND P0, PT, R10, RZ, PT ;  /* 0x000000ff0a00720c */ /* 0x000fda0003f05270 */
[----:B------:R-:W-:Y:S05]  /*2b990*/  @!P0 BRA `(.L_x_2616) ;  /* 0x0000001000688947 */ /* 0x000fea0003800000 */
[----:B------:R-:W-:-:S07]  /*2b9a0*/  IMAD.MOV.U32 R11, RZ, RZ, R6 ;  /* 0x000000ffff0b7224 */ /* 0x000fce00078e0006 */
.L_x_2640:
        /* <DEDUP_REMOVED lines=32> */
.L_x_2628:
[----:B------:R-:W1:Y:S01]  /*2bbb0*/  S2R R3, SR_CgaCtaId ;  /* 0x0000000000037919 */ /* 0x000e620000008800 */
[----:B------:R-:W-:-:S04]  /*2bbc0*/  MOV R2, 0x400 ;  /* 0x0000040000027802 */ /* 0x000fc80000000f00 */
[----:B-1----:R-:W-:Y:S02]  /*2bbd0*/  LEA R2, R3, R2, 0x18 ;  /* 0x0000000203027211 */ /* 0x002fe400078ec0ff */
[----:B------:R-:W-:-:S03]  /*2bbe0*/  SHF.L.U32 R3, R9, 0x1f, RZ ;  /* 0x0000001f09037819 */ /* 0x000fc600000006ff */
[----:B------:R-:W-:-:S04]  /*2bbf0*/  IMAD R2, R8, 0x8, R2 ;  /* 0x0000000808027824 */ /* 0x000fc800078e0202 */
[----:B------:R-:W1:Y:S02]  /*2bc00*/  SYNCS.PHASECHK.TRANS64.TRYWAIT P0, [R2+URZ+0x38840], R3 ;  /* 0x03884003020075a7 */ /* 0x000e64000800017f */
[----:B-1----:R-:W-:Y:S05]  /*2bc10*/  @!P0 BRA `(.L_x_2629) ;  /* 0x0000004000808947 */ /* 0x002fea0003800000 */
.L_x_2795:
        /* <DEDUP_REMOVED lines=11> */
.L_x_2630:
        /* <DEDUP_REMOVED lines=42> */
.L_x_2796:
        /* <DEDUP_REMOVED lines=8> */
.L_x_2632:
        /* <DEDUP_REMOVED lines=39> */
.L_x_2627:
[----:B------:R-:W-:Y:S05]  /*2c260*/  BSYNC B1 ;  /* 0x0000000000017941 */ /* 0x000fea0003800000 */
.L_x_2626:
        /* <DEDUP_REMOVED lines=31> */
.L_x_2635:
[----:B------:R-:W2:Y:S01]  /*2c460*/  S2R R3, SR_CgaCtaId ;  /* 0x0000000000037919 */ /* 0x000ea20000008800 */
[----:B------:R-:W-:-:S04]  /*2c470*/  MOV R2, 0x400 ;  /* 0x0000040000027802 */ /* 0x000fc80000000f00 */
[----:B--2---:R-:W-:Y:S02]  /*2c480*/  LEA R2, R3, R2, 0x18 ;  /* 0x0000000203027211 */ /* 0x004fe400078ec0ff */
[----:B------:R-:W-:-:S03]  /*2c490*/  SHF.L.U32 R3, R14, 0x1f, RZ ;  /* 0x0000001f0e037819 */ /* 0x000fc600000006ff */
[----:B------:R-:W-:-:S04]  /*2c4a0*/  IMAD R2, R15, 0x8, R2 ;  /* 0x000000080f027824 */ /* 0x000fc800078e0202 */
[----:B------:R-:W2:Y:S02]  /*2c4b0*/  SYNCS.PHASECHK.TRANS64.TRYWAIT P0, [R2+URZ+0x38840], R3 ;  /* 0x03884003020075a7 */ /* 0x000ea4000800017f */
[----:B--2---:R-:W-:Y:S05]  /*2c4c0*/  @!P0 BRA `(.L_x_2636) ;  /* 0x00000038007c8947 */ /* 0x004fea0003800000 */
.L_x_2797:
        /* <DEDUP_REMOVED lines=11> */
.L_x_2637:
[----:B------:R-:W3:Y:S01]  /*2c580*/  LDL R13, [R1] ;  /* 0x00000000010d7983 */ /* 0x000ee20000100800 */
[----:B0-----:R-:W-:-:S03]  /*2c590*/  MOV R14, 0x400 ;  /* 0x00000400000e7802 */ /* 0x001fc60000000f00 */
        /* <DEDUP_REMOVED lines=40> */
.L_x_2798:
        /* <DEDUP_REMOVED lines=8> */
.L_x_2639:
        /* <DEDUP_REMOVED lines=38> */
.L_x_2634:
[----:B------:R-:W-:Y:S05]  /*2cb00*/  BSYNC B1 ;  /* 0x0000000000017941 */ /* 0x000fea0003800000 */
.L_x_2633:
[C---:B------:R-:W-:Y:S01]  /*2cb10*/  ISETP.GT.AND P0, PT, R7.reuse, 0x1, PT ;  /* 0x000000010700780c */ /* 0x040fe20003f04270 */
[----:B------:R-:W-:-:S12]  /*2cb20*/  VIADD R7, R7, 0xfffffffe ;  /* 0xfffffffe07077836 */ /* 0x000fd80000000000 */
[----:B------:R-:W-:Y:S05]  /*2cb30*/  @P0 BRA `(.L_x_2640) ;  /* 0xffffffec009c0947 */ /* 0x000fea000383ffff */
.L_x_2616:
[----:B------:R-:W-:Y:S05]  /*2cb40*/  BSYNC B0 ;  /* 0x0000000000007941 */ /* 0x000fea0003800000 */
.L_x_2615:
        /* <DEDUP_REMOVED lines=8> */
[----:B------:R-:W1:Y:S02]  /*2cbd0*/  FLO.U32 R0, UR4 ;  /* 0x0000000400007d00 */ /* 0x000e6400080e0000 */
        /* <DEDUP_REMOVED lines=8> */
.L_x_2642:
[----:B------:R-:W-:Y:S05]  /*2cc60*/  BSYNC B0 ;  /* 0x0000000000007941 */ /* 0x000fea0003800000 */
.L_x_2641:
        /* <DEDUP_REMOVED lines=11> */
.L_x_2799:
        /* <DEDUP_REMOVED lines=11> */
.L_x_2646:
        /* <DEDUP_REMOVED lines=37> */
.L_x_2644:
[----:B------:R-:W-:Y:S05]  /*2d020*/  BSYNC B0 ;  /* 0x0000000000007941 */ /* 0x000fea0003800000 */
.L_x_2643:
        /* <DEDUP_REMOVED lines=9> */
.L_x_2599:
[----:B------:R-:W-:Y:S05]  /*2d0c0*/  BSYNC B6 ;  /* 0x0000000000067941 */ /* 0x000fea0003800000 */
.L_x_2597:
[----:B------:R-:W-:-:S03]  /*2d0d0*/  UMOV UR4, 0xffffffff ;  /* 0xffffffff00047882 */ /* 0x000fc60000000000 */
[----:B------:R-:W-:Y:S05]  /*2d0e0*/  BRA.DIV UR4, `(.L_x_2647) ;  /* 0x0000002e04b07947 */ /* 0x000fea000b800000 */
[----:B------:R2:W3:Y:S04]  /*2d0f0*/  SHFL.IDX PT, R4, R16, RZ, 0x1f ;  /* 0x00001fff10047589 */ /* 0x0004e800000e0000 */
[----:B------:R-:W4:Y:S02]  /*2d100*/  SHFL.IDX PT, R16, R16, 0x1, 0x1f ;  /* 0x00201f0010107f89 */ /* 0x000f2400000e0000 */
.L_x_2803:
[----:B-1----:R-:W0:Y:S01]  /*2d110*/  S2R R0, SR_TID.X ;  /* 0x0000000000007919 */ /* 0x002e220000002100 */
        /* <DEDUP_REMOVED lines=9> */
[----:B------:R-:W0:Y:S02]  /*2d1b0*/  LDC.64 R2, c[0x0][0xc58] ;  /* 0x00031600ff027b82 */ /* 0x000e240000000a00 */
[----:B0-----:R-:W-:-:S06]  /*2d1c0*/  IMAD.WIDE R2, R5, 0x4, R2 ;  /* 0x0000000405027825 */ /* 0x001fcc00078e0202 */
[----:B------:R0:W5:Y:S02]  /*2d1d0*/  LDG.E R3, desc[UR60][R2.64] ;  /* 0x0000003c02037981 */ /* 0x000164000c1e1900 */
.L_x_2649:
[----:B------:R-:W-:Y:S05]  /*2d1e0*/  BSYNC B0 ;  /* 0x0000000000007941 */ /* 0x000fea0003800000 */
.L_x_2648:
        /* <DEDUP_REMOVED lines=23> */
.L_x_2811:
[----:B------:R-:W-:Y:S02]  /*2d360*/  ULDC UR4, c[0x0][0xc10] ;  /* 0x0003040000047ab9 */ /* 0x000fe40000000800 */
[----:B------:R-:W-:-:S04]  /*2d370*/  IMAD.U32 R5, RZ, RZ, UR4 ;  /* 0x00000004ff057e24 */ /* 0x000fc8000f8e00ff */
[----:B-1----:R-:W-:-:S04]  /*2d380*/  IMAD R7, R14, R5, RZ ;  /* 0x000000050e077224 */ /* 0x002fc800078e02ff */
[----:B--2-4-:R-:W-:-:S05]  /*2d390*/  IMAD.IADD R16, R16, 0x1, R7 ;  /* 0x0000000110107824 */ /* 0x014fca00078e0207 */
[----:B---3--:R-:W-:-:S13]  /*2d3a0*/  ISETP.GT.AND P0, PT, R16, R4, PT ;  /* 0x000000041000720c */ /* 0x008fda0003f04270 */
[----:B------:R-:W-:Y:S05]  /*2d3b0*/  @P0 BRA `(.L_x_2651) ;  /* 0x0000000000b40947 */ /* 0x000fea0003800000 */
[----:B------:R-:W1:Y:S02]  /*2d3c0*/  LDC R0, c[0x0][0xc14] ;  /* 0x00030500ff007b82 */ /* 0x000e640000000800 */
.L_x_2656:
        /* <DEDUP_REMOVED lines=12> */
[----:B0-----:R-:W-:-:S06]  /*2d490*/  IMAD.WIDE R2, R5, 0x4, R2 ;  /* 0x0000000405027825 */ /* 0x001fcc00078e0202 */
[----:B------:R0:W5:Y:S02]  /*2d4a0*/  LDG.E R3, desc[UR60][R2.64] ;  /* 0x0000003c02037981 */ /* 0x000164000c1e1900 */
.L_x_2654:
[----:B------:R-:W-:Y:S05]  /*2d4b0*/  BSYNC B0 ;  /* 0x0000000000007941 */ /* 0x000fea0003800000 */
.L_x_2653:
        /* <DEDUP_REMOVED lines=23> */
.L_x_2819:
[----:B------:R-:W-:Y:S02]  /*2d630*/  ULDC UR4, c[0x0][0xc10] ;  /* 0x0003040000047ab9 */ /* 0x000fe40000000800 */
[----:B------:R-:W-:-:S04]  /*2d640*/  IMAD.U32 R5, RZ, RZ, UR4 ;  /* 0x00000004ff057e24 */ /* 0x000fc8000f8e00ff */
[----:B-1----:R-:W-:-:S04]  /*2d650*/  IMAD R7, R14, R5, RZ ;  /* 0x000000050e077224 */ /* 0x002fc800078e02ff */
[----:B------:R-:W-:-:S05]  /*2d660*/  IMAD.IADD R16, R7, 0x1, R16 ;  /* 0x0000000107107824 */ /* 0x000fca00078e0210 */
[----:B------:R-:W-:-:S13]  /*2d670*/  ISETP.GT.AND P0, PT, R16, R4, PT ;  /* 0x000000041000720c */ /* 0x000fda0003f04270 */
[----:B------:R-:W-:Y:S05]  /*2d680*/  @!P0 BRA `(.L_x_2656) ;  /* 0xfffffffc00508947 */ /* 0x000fea000383ffff */
.L_x_2651:
        /* <DEDUP_REMOVED lines=8> */
.L_x_2823:
[----:B------:R-:W-:Y:S01]  /*2d710*/  ISETP.NE.AND P0, PT, R6, RZ, PT ;  /* 0x000000ff0600720c */ /* 0x000fe20003f05270 */
[----:B------:R-:W-:-:S12]  /*2d720*/  IMAD.MOV.U32 R8, RZ, RZ, RZ ;  /* 0x000000ffff087224 */ /* 0x000fd800078e00ff */
[----:B------:R-:W-:Y:S05]  /*2d730*/  @!P0 BRA `(.L_x_2658) ;  /* 0x0000000000108947 */ /* 0x000fea0003800000 */
[----:B------:R-:W-:Y:S01]  /*2d740*/  UMOV UR4, 0xffffffff ;  /* 0xffffffff00047882 */ /* 0x000fe20000000000 */
[----:B------:R-:W-:Y:S02]  /*2d750*/  VIADD R12, R7, 0xffffffff ;  /* 0xffffffff070c7836 */ /* 0x000fe40000000000 */
[----:B------:R-:W-:Y:S05]  /*2d760*/  BRA.DIV UR4, `(.L_x_2659) ;  /* 0x0000003204447947 */ /* 0x000fea000b800000 */
[----:B------:R3:W4:Y:S02]  /*2d770*/  SHFL.IDX PT, R8, R2, R12, 0x1f ;  /* 0x00001f0c02087589 */ /* 0x00072400000e0000 */
.L_x_2658:
[----:B01-3--:R-:W0:Y:S01]  /*2d780*/  LDC.64 R2, c[0x0][0xc68] ;  /* 0x00031a00ff027b82 */ /* 0x00be220000000a00 */
[----:B------:R-:W-:-:S04]  /*2d790*/  IMAD.IADD R19, R7, 0x1, R19 ;  /* 0x0000000107137824 */ /* 0x000fc800078e0213 */
[----:B0-----:R-:W-:-:S05]  /*2d7a0*/  IMAD.WIDE R2, R19, 0x4, R2 ;  /* 0x0000000413027825 */ /* 0x001fca00078e0202 */
[----:B------:R-:W2:Y:S01]  /*2d7b0*/  LDG.E R9, desc[UR60][R2.64] ;  /* 0x0000003c02097981 */ /* 0x000ea2000c1e1900 */
[----:B----4-:R-:W-:-:S04]  /*2d7c0*/  IMAD R16, R8, R5, R16 ;  /* 0x0000000508107224 */ /* 0x010fc800078e0210 */
[----:B------:R-:W-:Y:S02]  /*2d7d0*/  IMAD.IADD R11, R4, 0x1, -R16 ;  /* 0x00000001040b7824 */ /* 0x000fe400078e0a10 */
        /* <DEDUP_REMOVED lines=9> */
[----:B------:R-:W-:Y:S01]  /*2d870*/  IMAD.HI.U32 R10, R3, R10, R2 ;  /* 0x0000000a030a7227 */ /* 0x000fe200078e0002 */
[----:B------:R-:W-:Y:S02]  /*2d880*/  IABS R3, R11 ;  /* 0x0000000b00037213 */ /* 0x000fe40000000000 */
[----:B------:R-:W-:-:S03]  /*2d890*/  IABS R2, R6 ;  /* 0x0000000600027213 */ /* 0x000fc60000000000 */
[----:B------:R-:W-:-:S04]  /*2d8a0*/  IMAD.HI.U32 R10, R10, R3, RZ ;  /* 0x000000030a0a7227 */ /* 0x000fc800078e00ff */
[----:B------:R-:W-:-:S04]  /*2d8b0*/  IMAD.MOV R2, RZ, RZ, -R2 ;  /* 0x000000ffff027224 */ /* 0x000fc800078e0a02 */
        /* <DEDUP_REMOVED lines=17> */
[----:B------:R-:W-:-:S04]  /*2d9d0*/  IABS R5, R9 ;  /* 0x0000000900057213 */ /* 0x000fc80000000000 */
[----:B------:R-:W0:Y:S08]  /*2d9e0*/  I2F.RP R7, R5 ;  /* 0x0000000500077306 */ /* 0x000e300000209400 */
[----:B0-----:R-:W0:Y:S02]  /*2d9f0*/  MUFU.RCP R7, R7 ;  /* 0x0000000700077308 */ /* 0x001e240000001000 */
[----:B0-----:R-:W-:Y:S01]  /*2da00*/  VIADD R8, R7, 0xffffffe ;  /* 0x0ffffffe07087836 */ /* 0x001fe20000000000 */
[----:B------:R-:W-:-:S05]  /*2da10*/  IABS R7, R9 ;  /* 0x0000000900077213 */ /* 0x000fca0000000000 */
[----:B------:R0:W1:Y:S02]  /*2da20*/  F2I.FTZ.U32.TRUNC.NTZ R3, R8 ;  /* 0x0000000800037305 */ /* 0x000064000021f000 */
[----:B0-----:R-:W-:Y:S02]  /*2da30*/  IMAD.MOV R8, RZ, RZ, -R7 ;  /* 0x000000ffff087224 */ /* 0x001fe400078e0a07 */
[----:B-1----:R-:W-:-:S04]  /*2da40*/  IMAD.MOV R2, RZ, RZ, -R3 ;  /* 0x000000ffff027224 */ /* 0x002fc800078e0a03 */
[----:B------:R-:W-:Y:S02]  /*2da50*/  IMAD R11, R2, R5, RZ ;  /* 0x00000005020b7224 */ /* 0x000fe400078e02ff */
[----:B------:R-:W-:-:S04]  /*2da60*/  IMAD.MOV.U32 R2, RZ, RZ, RZ ;  /* 0x000000ffff027224 */ /* 0x000fc800078e00ff */
        /* <DEDUP_REMOVED lines=10> */
[----:B------:R-:W-:Y:S01]  /*2db10*/  ISETP.GE.AND P0, PT, R3, RZ, PT ;  /* 0x000000ff0300720c */ /* 0x000fe20003f06270 */
[----:B------:R-:W-:-:S12]  /*2db20*/  IMAD.IADD R3, R6, 0x1, R4 ;  /* 0x0000000106037824 */ /* 0x000fd800078e0204 */
        /* <DEDUP_REMOVED lines=8> */
.L_x_2652:
[----:B------:R-:W-:Y:S01]  /*2dbb0*/  UMOV UR4, URZ ;  /* 0x0000003f00047c82 */ /* 0x000fe20008000000 */
[----:B------:R-:W-:Y:S01]  /*2dbc0*/  UMOV UR5, URZ ;  /* 0x0000003f00057c82 */ /* 0x000fe20008000000 */
[----:B------:R-:W-:Y:S01]  /*2dbd0*/  ULDC UR6, c[0x0][0xc14] ;  /* 0x0003050000067ab9 */ /* 0x000fe20000000800 */
[----:B------:R-:W-:Y:S02]  /*2dbe0*/  IMAD.MOV.U32 R16, RZ, RZ, R4 ;  /* 0x000000ffff107224 */ /* 0x000fe400078e0004 */
[----:B------:R-:W-:Y:S02]  /*2dbf0*/  IMAD.U32 R17, RZ, RZ, UR4 ;  /* 0x00000004ff117e24 */ /* 0x000fe4000f8e00ff */
[----:B------:R-:W-:Y:S02]  /*2dc00*/  IMAD.U32 R18, RZ, RZ, UR5 ;  /* 0x00000005ff127e24 */ /* 0x000fe4000f8e00ff */
[----:B------:R-:W-:-:S07]  /*2dc10*/  IMAD.U32 R19, RZ, RZ, UR6 ;  /* 0x00000006ff137e24 */ /* 0x000fce000f8e00ff */
.L_x_2660:
        /* <DEDUP_REMOVED lines=12> */
.L_x_2574:
        /* <DEDUP_REMOVED lines=12> */
.L_x_2826:
[----:B------:R-:W-:Y:S05]  /*2dda0*/  BSYNC B0 ;  /* 0x0000000000007941 */ /* 0x000fea0003800000 */
.L_x_2662:
[----:B------:R-:W-:-:S03]  /*2ddb0*/  UMOV UR4, 0xffffffff ;  /* 0xffffffff00047882 */ /* 0x000fc60000000000 */
[----:B------:R-:W-:Y:S05]  /*2ddc0*/  BRA.DIV UR4, `(.L_x_2664) ;  /* 0x0000002a04e87947 */ /* 0x000fea000b800000 */
[----:B------:R-:W2:Y:S02]  /*2ddd0*/  S2R R2, SR_TID.X ;  /* 0x0000000000027919 */ /* 0x000ea40000002100 */
[----:B--2---:R-:W-:-:S04]  /*2dde0*/  SHF.R.U32.HI R2, RZ, 0x5, R2 ;  /* 0x00000005ff027819 */ /* 0x004fc80000011602 */
[----:B------:R-:W-:-:S05]  /*2ddf0*/  LOP3.LUT R2, R2, 0x3, RZ, 0xc0, !PT ;  /* 0x0000000302027812 */ /* 0x000fca00078ec0ff */
[----:B------:R2:W3:Y:S02]  /*2de00*/  SHFL.IDX PT, R14, R2, RZ, 0x1f ;  /* 0x00001fff020e7589 */ /* 0x0004e400000e0000 */
.L_x_2829:
[----:B---3--:R-:W-:-:S13]  /*2de10*/  ISETP.NE.AND P0, PT, R14, RZ, PT ;  /* 0x000000ff0e00720c */ /* 0x008fda0003f05270 */
[----:B------:R-:W-:Y:S05]  /*2de20*/  @P0 BRA `(.L_x_2286) ;  /* 0x00000000009c0947 */ /* 0x000fea0003800000 */
[----:B------:R-:W-:-:S03]  /*2de30*/  UMOV UR4, 0xffffffff ;  /* 0xffffffff00047882 */ /* 0x000fc60000000000 */
[----:B------:R-:W-:Y:S05]  /*2de40*/  BRA.DIV UR4, `(.L_x_2665) ;  /* 0x0000002a04fc7947 */ /* 0x000fea000b800000 */
[----:B------:R-:W-:-:S13]  /*2de50*/  ELECT P6, URZ, PT ;  /* 0x00000000003f782f */ /* 0x000fda00038c0000 */
.L_x_2832:
        /* <DEDUP_REMOVED lines=8> */
.L_x_2666:
        /* <DEDUP_REMOVED lines=14> */
.L_x_2833:
[----:B------:R-:W2:Y:S02]  /*2dfc0*/  SYNCS.PHASECHK.TRANS64.TRYWAIT P0, [R7+URZ], R2 ;  /* 0x00000002070075a7 */ /* 0x000ea4000800017f */
[----:B--2---:R-:W-:Y:S05]  /*2dfd0*/  @!P0 BRA `(.L_x_2668) ;  /* 0x0000002800cc8947 */ /* 0x004fea0003800000 */
.L_x_2834:
[----:B------:R-:W-:Y:S05]  /*2dfe0*/  @!P2 BRA `(.L_x_2669) ;  /* 0x000000000004a947 */ /* 0x000fea0003800000 */
[----:B------:R-:W-:Y:S01]  /*2dff0*/  BPT.TRAP 0x1 ;  /* 0x000000040000795c */ /* 0x000fe20000300000 */
.L_x_2669:
[----:B------:R-:W3:Y:S01]  /*2e000*/  LDL.LU R4, [R1] ;  /* 0x0000000001047983 */ /* 0x000ee20000300800 */
[----:B------:R-:W-:-:S04]  /*2e010*/  VIADD R0, R0, 0x38860 ;  /* 0x0003886000007836 */ /* 0x000fc80000000000 */
[----:B---3--:R-:W-:-:S04]  /*2e020*/  IMAD R4, R4, 0x8, R0 ;  /* 0x0000000804047824 */ /* 0x008fc800078e0200 */
[----:B------:R-:W3:Y:S02]  /*2e030*/  SYNCS.PHASECHK.TRANS64.TRYWAIT P0, [R4+URZ], R5 ;  /* 0x00000005040075a7 */ /* 0x000ee4000800017f */
[----:B---3--:R-:W-:Y:S05]  /*2e040*/  @!P0 BRA `(.L_x_2670) ;  /* 0x0000002800c48947 */ /* 0x008fea0003800000 */
.L_x_2835:
[----:B------:R-:W-:-:S07]  /*2e050*/  IMAD R3, R3, 0x8, R0 ;  /* 0x0000000803037824 */ /* 0x000fce00078e0200 */
.L_x_2671:
[----:B----4-:R4:W0:Y:S02]  /*2e060*/  SYNCS.PHASECHK.TRANS64.TRYWAIT P0, [R3+URZ], R2 ;  /* 0x00000002030075a7 */ /* 0x010824000800017f */
[----:B0-----:R-:W-:Y:S05]  /*2e070*/  @!P0 NANOSLEEP.SYNCS 0x989680 ;  /* 0x009896800000895d */ /* 0x001fea0003900000 */
[----:B------:R-:W0:Y:S02]  /*2e080*/  @!P0 SYNCS.PHASECHK.TRANS64 P0, [R3+URZ], R2 ;  /* 0x00000002030085a7 */ /* 0x000e24000800007f */
[----:B0-----:R-:W-:Y:S05]  /*2e090*/  @!P0 BRA `(.L_x_2671) ;  /* 0xfffffffc00f08947 */ /* 0x001fea000383ffff */
.L_x_2286:
[----:B------:R-:W-:Y:S05]  /*2e0a0*/  BSYNC B7 ;  /* 0x0000000000077941 */ /* 0x000fea0003800000 */
.L_x_2283:
[----:B------:R-:W-:Y:S05]  /*2e0b0*/  EXIT ;  /* 0x000000000000794d */ /* 0x000fea0003800000 */
.L_x_2306:
[----:B0-----:R0:W1:Y:S02]  /*2e0c0*/  SYNCS.PHASECHK.TRANS64.TRYWAIT P6, [R0+URZ+0x38890], R115 ;  /* 0x03889073000075a7 */ /* 0x00106400080c017f */
[----:B-1----:R-:W-:Y:S05]  /*2e0d0*/  @!P6 NANOSLEEP.SYNCS 0x989680 ;  /* 0x009896800000e95d */ /* 0x002fea0003900000 */
[----:B------:R-:W1:Y:S02]  /*2e0e0*/  @!P6 SYNCS.PHASECHK.TRANS64 P6, [R0+URZ+0x38890], R115 ;  /* 0x038890730000e5a7 */ /* 0x000e6400080c007f */
[----:B-1----:R-:W-:Y:S05]  /*2e0f0*/  @!P6 BRA `(.L_x_2306) ;  /* 0xfffffffc00f0e947 */ /* 0x002fea000383ffff */
[----:B------:R-:W-:Y:S05]  /*2e100*/  BRA `(.L_x_2672) ;  /* 0xfffffd5400787947 */ /* 0x000fea000383ffff */
.L_x_2362:
[----:B-1----:R1:W3:Y:S02]  /*2e110*/  SYNCS.PHASECHK.TRANS64.TRYWAIT P6, [R0+URZ+0x38890], R115 ;  /* 0x03889073000075a7 */ /* 0x0022e400080c017f */
[----:B---3--:R-:W-:Y:S05]  /*2e120*/  @!P6 NANOSLEEP.SYNCS 0x989680 ;  /* 0x009896800000e95d */ /* 0x008fea0003900000 */
[----:B------:R-:W3:Y:S02]  /*2e130*/  @!P6 SYNCS.PHASECHK.TRANS64 P6, [R0+URZ+0x38890], R115 ;  /* 0x038890730000e5a7 */ /* 0x000ee400080c007f */
[----:B---3--:R-:W-:Y:S05]  /*2e140*/  @!P6 BRA `(.L_x_2362) ;  /* 0xfffffffc00f0e947 */ /* 0x008fea000383ffff */
[----:B------:R-:W-:Y:S05]  /*2e150*/  BRA `(.L_x_2673) ;  /* 0xfffffd8c00047947 */ /* 0x000fea000383ffff */
.L_x_2387:
[----:B0-----:R0:W1:Y:S02]  /*2e160*/  SYNCS.PHASECHK.TRANS64.TRYWAIT P3, [R0+URZ+0x38890], R115 ;  /* 0x03889073000075a7 */ /* 0x001064000806017f */
[----:B-1----:R-:W-:Y:S05]  /*2e170*/  @!P3 NANOSLEEP.SYNCS 0x989680 ;  /* 0x009896800000b95d */ /* 0x002fea0003900000 */
[----:B------:R-:W1:Y:S02]  /*2e180*/  @!P3 SYNCS.PHASECHK.TRANS64 P3, [R0+URZ+0x38890], R115 ;  /* 0x038890730000b5a7 */ /* 0x000e64000806007f */
[----:B-1----:R-:W-:Y:S05]  /*2e190*/  @!P3 BRA `(.L_x_2387) ;  /* 0xfffffffc00f0b947 */ /* 0x002fea000383ffff */
[----:B------:R-:W-:Y:S05]  /*2e1a0*/  BRA `(.L_x_2674) ;  /* 0xfffffdbc00bc7947 */ /* 0x000fea000383ffff */
.L_x_2395:
[----:B-1----:R1:W2:Y:S02]  /*2e1b0*/  SYNCS.PHASECHK.TRANS64.TRYWAIT P2, [R0+URZ+0x388b0], R115 ;  /* 0x0388b073000075a7 */ /* 0x0022a4000804017f */
[----:B--2---:R-:W-:Y:S05]  /*2e1c0*/  @!P2 NANOSLEEP.SYNCS 0x989680 ;  /* 0x009896800000a95d */ /* 0x004fea0003900000 */
[----:B------:R-:W2:Y:S02]  /*2e1d0*/  @!P2 SYNCS.PHASECHK.TRANS64 P2, [R0+URZ+0x388b0], R115 ;  /* 0x0388b0730000a5a7 */ /* 0x000ea4000804007f */
[----:B--2---:R-:W-:Y:S05]  /*2e1e0*/  @!P2 BRA `(.L_x_2395) ;  /* 0xfffffffc00f0a947 */ /* 0x004fea000383ffff */
[----:B------:R-:W-:Y:S05]  /*2e1f0*/  BRA `(.L_x_2675) ;  /* 0xfffffdc000e87947 */ /* 0x000fea000383ffff */
.L_x_2423:
        /* <DEDUP_REMOVED lines=8> */
.L_x_2677:
[----:B------:R-:W-:Y:S05]  /*2e280*/  BSYNC B1 ;  /* 0x0000000000017941 */ /* 0x000fea0003800000 */
.L_x_2676:
[----:B------:R-:W-:Y:S05]  /*2e290*/  BRA `(.L_x_2678) ;  /* 0xfffffde800b47947 */ /* 0x000fea000383ffff */
.L_x_2424:
        /* <DEDUP_REMOVED lines=8> */
.L_x_2680:
[----:B------:R-:W-:Y:S05]  /*2e320*/  BSYNC B1 ;  /* 0x0000000000017941 */ /* 0x000fea0003800000 */
.L_x_2679:
[----:B------:R-:W-:Y:S05]  /*2e330*/  BRA `(.L_x_2681) ;  /* 0xfffffde800947947 */ /* 0x000fea000383ffff */
.L_x_2425:
        /* <DEDUP_REMOVED lines=8> */
.L_x_2683:
[----:B------:R-:W-:Y:S05]  /*2e3c0*/  BSYNC B1 ;  /* 0x0000000000017941 */ /* 0x000fea0003800000 */
.L_x_2682:
[----:B------:R-:W-:Y:S05]  /*2e3d0*/  BRA `(.L_x_2684) ;  /* 0xfffffde800747947 */ /* 0x000fea000383ffff */
.L_x_2426:
        /* <DEDUP_REMOVED lines=8> */
.L_x_2686:
[----:B------:R-:W-:Y:S05]  /*2e460*/  BSYNC B1 ;  /* 0x0000000000017941 */ /* 0x000fea0003800000 */
.L_x_2685:
[----:B------:R-:W-:Y:S05]  /*2e470*/  BRA `(.L_x_2687) ;  /* 0xfffffde800547947 */ /* 0x000fea000383ffff */
.L_x_2427:
        /* <DEDUP_REMOVED lines=8> */
.L_x_2689:
[----:B------:R-:W-:Y:S05]  /*2e500*/  BSYNC B1 ;  /* 0x0000000000017941 */ /* 0x000fea0003800000 */
.L_x_2688:
[----:B------:R-:W-:Y:S05]  /*2e510*/  BRA `(.L_x_2690) ;  /* 0xfffffde800347947 */ /* 0x000fea000383ffff */
.L_x_2428:
        /* <DEDUP_REMOVED lines=8> */
.L_x_2692:
[----:B------:R-:W-:Y:S05]  /*2e5a0*/  BSYNC B1 ;  /* 0x0000000000017941 */ /* 0x000fea0003800000 */
.L_x_2691:
[----:B------:R-:W-:Y:S05]  /*2e5b0*/  BRA `(.L_x_2693) ;  /* 0xfffffde800147947 */ /* 0x000fea000383ffff */
.L_x_2429:
        /* <DEDUP_REMOVED lines=8> */
.L_x_2695:
[----:B------:R-:W-:Y:S05]  /*2e640*/  BSYNC B1 ;  /* 0x0000000000017941 */ /* 0x000fea0003800000 */
.L_x_2694:
[----:B------:R-:W-:Y:S05]  /*2e650*/  BRA `(.L_x_2696) ;  /* 0xfffffde400f47947 */ /* 0x000fea000383ffff */
.L_x_2430:
        /* <DEDUP_REMOVED lines=8> */
.L_x_2698:
[----:B------:R-:W-:Y:S05]  /*2e6e0*/  BSYNC B1 ;  /* 0x0000000000017941 */ /* 0x000fea0003800000 */
.L_x_2697:
[----:B------:R-:W-:Y:S05]  /*2e6f0*/  BRA `(.L_x_2699) ;  /* 0xfffffde400d47947 */ /* 0x000fea000383ffff */
.L_x_2431:
        /* <DEDUP_REMOVED lines=8> */
.L_x_2701:
[----:B------:R-:W-:Y:S05]  /*2e780*/  BSYNC B1 ;  /* 0x0000000000017941 */ /* 0x000fea0003800000 */
.L_x_2700:
[----:B------:R-:W-:Y:S05]  /*2e790*/  BRA `(.L_x_2702) ;  /* 0xfffffde400b47947 */ /* 0x000fea000383ffff */
.L_x_2432:
        /* <DEDUP_REMOVED lines=8> */
.L_x_2704:
[----:B------:R-:W-:Y:S05]  /*2e820*/  BSYNC B1 ;  /* 0x0000000000017941 */ /* 0x000fea0003800000 */
.L_x_2703:
[----:B------:R-:W-:Y:S05]  /*2e830*/  BRA `(.L_x_2705) ;  /* 0xfffffde400947947 */ /* 0x000fea000383ffff */
.L_x_2433:
        /* <DEDUP_REMOVED lines=8> */
.L_x_2707:
[----:B------:R-:W-:Y:S05]  /*2e8c0*/  BSYNC B1 ;  /* 0x0000000000017941 */ /* 0x000fea0003800000 */
.L_x_2706:
[----:B------:R-:W-:Y:S05]  /*2e8d0*/  BRA `(.L_x_2708) ;  /* 0xfffffde400747947 */ /* 0x000fea000383ffff */
.L_x_2434:
        /* <DEDUP_REMOVED lines=8> */
.L_x_2710:
[----:B------:R-:W-:Y:S05]  /*2e960*/  BSYNC B1 ;  /* 0x0000000000017941 */ /* 0x000fea0003800000 */
.L_x_2709:
[----:B------:R-:W-:Y:S05]  /*2e970*/  BRA `(.L_x_2711) ;  /* 0xfffffde400547947 */ /* 0x000fea000383ffff */
.L_x_2435:
        /* <DEDUP_REMOVED lines=8> */
.L_x_2713:
[----:B------:R-:W-:Y:S05]  /*2ea00*/  BSYNC B1 ;  /* 0x0000000000017941 */ /* 0x000fea0003800000 */
.L_x_2712:
[----:B------:R-:W-:Y:S05]  /*2ea10*/  BRA `(.L_x_2714) ;  /* 0xfffffde400347947 */ /* 0x000fea000383ffff */
.L_x_2436:
        /* <DEDUP_REMOVED lines=8> */
.L_x_2716:
[----:B------:R-:W-:Y:S05]  /*2eaa0*/  BSYNC B1 ;  /* 0x0000000000017941 */ /* 0x000fea0003800000 */
.L_x_2715:
[----:B------:R-:W-:Y:S05]  /*2eab0*/  BRA `(.L_x_2717) ;  /* 0xfffffde400187947 */ /* 0x000fea000383ffff */
.L_x_2437:
        /* <DEDUP_REMOVED lines=8> */
.L_x_2719:
[----:B------:R-:W-:Y:S05]  /*2eb40*/  BSYNC B1 ;  /* 0x0000000000017941 */ /* 0x000fea0003800000 */
.L_x_2718:
[----:B------:R-:W-:Y:S05]  /*2eb50*/  BRA `(.L_x_2720) ;  /* 0xfffffde000fc7947 */ /* 0x000fea000383ffff */
.L_x_2438:
        /* <DEDUP_REMOVED lines=8> */
.L_x_2722:
[----:B------:R-:W-:Y:S05]  /*2ebe0*/  BSYNC B1 ;  /* 0x0000000000017941 */ /* 0x000fea0003800000 */
.L_x_2721:
[----:B------:R-:W-:Y:S05]  /*2ebf0*/  BRA `(.L_x_2723) ;  /* 0xfffffde000e07947 */ /* 0x000fea000383ffff */
.L_x_2440:
[----:B0-----:R0:W1:Y:S02]  /*2ec00*/  SYNCS.PHASECHK.TRANS64.TRYWAIT P4, [R16+URZ+0x38800], R99 ;  /* 0x03880063100075a7 */ /* 0x001064000808017f */
[----:B-1----:R-:W-:Y:S05]  /*2ec10*/  @!P4 NANOSLEEP.SYNCS 0x989680 ;  /* 0x009896800000c95d */ /* 0x002fea0003900000 */
[----:B------:R-:W1:Y:S02]  /*2ec20*/  @!P4 SYNCS.PHASECHK.TRANS64 P4, [R16+URZ+0x38800], R99 ;  /* 0x038800631000c5a7 */ /* 0x000e64000808007f */
[----:B-1----:R-:W-:Y:S05]  /*2ec30*/  @!P4 BRA `(.L_x_2440) ;  /* 0xfffffffc00f0c947 */ /* 0x002fea000383ffff */
[----:B------:R-:W-:Y:S05]  /*2ec40*/  BRA `(.L_x_2724) ;  /* 0xfffffde400607947 */ /* 0x000fea000383ffff */
.L_x_2480:
        /* <DEDUP_REMOVED lines=8> */
.L_x_2726:
[----:B------:R-:W-:Y:S05]  /*2ecd0*/  BSYNC B1 ;  /* 0x0000000000017941 */ /* 0x000fea0003800000 */
.L_x_2725:
[----:B------:R-:W-:Y:S05]  /*2ece0*/  BRA `(.L_x_2727) ;  /* 0xfffffe2800447947 */ /* 0x000fea000383ffff */
.L_x_2481:
        /* <DEDUP_REMOVED lines=8> */
.L_x_2729:
[----:B------:R-:W-:Y:S05]  /*2ed70*/  BSYNC B1 ;  /* 0x0000000000017941 */ /* 0x000fea0003800000 */
.L_x_2728:
[----:B------:R-:W-:Y:S05]  /*2ed80*/  BRA `(.L_x_2730) ;  /* 0xfffffe2800247947 */ /* 0x000fea000383ffff */
.L_x_2482:
        /* <DEDUP_REMOVED lines=8> */
.L_x_2732:
[----:B------:R-:W-:Y:S05]  /*2ee10*/  BSYNC B1 ;  /* 0x0000000000017941 */ /* 0x000fea0003800000 */
.L_x_2731:
[----:B------:R-:W-:Y:S05]  /*2ee20*/  BRA `(.L_x_2733) ;  /* 0xfffffe2800047947 */ /* 0x000fea000383ffff */
.L_x_2483:
        /* <DEDUP_REMOVED lines=8> */
.L_x_2735:
[----:B------:R-:W-:Y:S05]  /*2eeb0*/  BSYNC B1 ;  /* 0x0000000000017941 */ /* 0x000fea0003800000 */
.L_x_2734:
[----:B------:R-:W-:Y:S05]  /*2eec0*/  BRA `(.L_x_2736) ;  /* 0xfffffe2400e47947 */ /* 0x000fea000383ffff */
.L_x_2484:
        /* <DEDUP_REMOVED lines=8> */
.L_x_2738:
[----:B------:R-:W-:Y:S05]  /*2ef50*/  BSYNC B1 ;  /* 0x0000000000017941 */ /* 0x000fea0003800000 */
.L_x_2737:
[----:B------:R-:W-:Y:S05]  /*2ef60*/  BRA `(.L_x_2739) ;  /* 0xfffffe2400c47947 */ /* 0x000fea000383ffff */
.L_x_2485:
        /* <DEDUP_REMOVED lines=8> */
.L_x_2741:
[----:B------:R-:W-:Y:S05]  /*2eff0*/  BSYNC B1 ;  /* 0x0000000000017941 */ /* 0x000fea0003800000 */
.L_x_2740:
[----:B------:R-:W-:Y:S05]  /*2f000*/  BRA `(.L_x_2742) ;  /* 0xfffffe2400a47947 */ /* 0x000fea000383ffff */
.L_x_2486:
        /* <DEDUP_REMOVED lines=8> */
.L_x_2744:
[----:B------:R-:W-:Y:S05]  /*2f090*/  BSYNC B1 ;  /* 0x0000000000017941 */ /* 0x000fea0003800000 */
.L_x_2743:
[----:B------:R-:W-:Y:S05]  /*2f0a0*/  BRA `(.L_x_2745) ;  /* 0xfffffe2400847947 */ /* 0x000fea000383ffff */
.L_x_2487:
        /* <DEDUP_REMOVED lines=8> */
.L_x_2747:
[----:B------:R-:W-:Y:S05]  /*2f130*/  BSYNC B1 ;  /* 0x0000000000017941 */ /* 0x000fea0003800000 */
.L_x_2746:
[----:B------:R-:W-:Y:S05]  /*2f140*/  BRA `(.L_x_2748) ;  /* 0xfffffe2400647947 */ /* 0x000fea000383ffff */
.L_x_2488:
        /* <DEDUP_REMOVED lines=8> */
.L_x_2750:
[----:B------:R-:W-:Y:S05]  /*2f1d0*/  BSYNC B1 ;  /* 0x0000000000017941 */ /* 0x000fea0003800000 */
.L_x_2749:
[----:B------:R-:W-:Y:S05]  /*2f1e0*/  BRA `(.L_x_2751) ;  /* 0xfffffe2400447947 */ /* 0x000fea000383ffff */
.L_x_2489:
        /* <DEDUP_REMOVED lines=8> */
.L_x_2753:
[----:B------:R-:W-:Y:S05]  /*2f270*/  BSYNC B1 ;  /* 0x0000000000017941 */ /* 0x000fea0003800000 */
.L_x_2752:
[----:B------:R-:W-:Y:S05]  /*2f280*/  BRA `(.L_x_2754) ;  /* 0xfffffe2400247947 */ /* 0x000fea000383ffff */
.L_x_2490:
        /* <DEDUP_REMOVED lines=8> */
.L_x_2756:
[----:B------:R-:W-:Y:S05]  /*2f310*/  BSYNC B1 ;  /* 0x0000000000017941 */ /* 0x000fea0003800000 */
.L_x_2755:
[----:B------:R-:W-:Y:S05]  /*2f320*/  BRA `(.L_x_2757) ;  /* 0xfffffe2400047947 */ /* 0x000fea000383ffff */
.L_x_2491:
        /* <DEDUP_REMOVED lines=8> */
.L_x_2759:
[----:B------:R-:W-:Y:S05]  /*2f3b0*/  BSYNC B1 ;  /* 0x0000000000017941 */ /* 0x000fea0003800000 */
.L_x_2758:
[----:B------:R-:W-:Y:S05]  /*2f3c0*/  BRA `(.L_x_2760) ;  /* 0xfffffe2000e47947 */ /* 0x000fea000383ffff */
.L_x_2492:
        /* <DEDUP_REMOVED lines=8> */
.L_x_2762:
[----:B------:R-:W-:Y:S05]  /*2f450*/  BSYNC B1 ;  /* 0x0000000000017941 */ /* 0x000fea0003800000 */
.L_x_2761:
[----:B------:R-:W-:Y:S05]  /*2f460*/  BRA `(.L_x_2763) ;  /* 0xfffffe2000c47947 */ /* 0x000fea000383ffff */
.L_x_2493:
        /* <DEDUP_REMOVED lines=8> */
.L_x_2765:
[----:B------:R-:W-:Y:S05]  /*2f4f0*/  BSYNC B1 ;  /* 0x0000000000017941 */ /* 0x000fea0003800000 */
.L_x_2764:
[----:B------:R-:W-:Y:S05]  /*2f500*/  BRA `(.L_x_2766) ;  /* 0xfffffe2000a87947 */ /* 0x000fea000383ffff */
.L_x_2494:
        /* <DEDUP_REMOVED lines=8> */
.L_x_2768:
[----:B------:R-:W-:Y:S05]  /*2f590*/  BSYNC B1 ;  /* 0x0000000000017941 */ /* 0x000fea0003800000 */
.L_x_2767:
[----:B------:R-:W-:Y:S05]  /*2f5a0*/  BRA `(.L_x_2769) ;  /* 0xfffffe20008c7947 */ /* 0x000fea000383ffff */
.L_x_2495:
        /* <DEDUP_REMOVED lines=8> */
.L_x_2771:
[----:B------:R-:W-:Y:S05]  /*2f630*/  BSYNC B1 ;  /* 0x0000000000017941 */ /* 0x000fea0003800000 */
.L_x_2770:
[----:B------:R-:W-:Y:S05]  /*2f640*/  BRA `(.L_x_2772) ;  /* 0xfffffe2000747947 */ /* 0x000fea000383ffff */
.L_x_2497:
[----:B0-----:R0:W1:Y:S02]  /*2f650*/  SYNCS.PHASECHK.TRANS64.TRYWAIT P4, [R16+URZ+0x38800], R9 ;  /* 0x03880009100075a7 */ /* 0x001064000808017f */
[----:B-1----:R-:W-:Y:S05]  /*2f660*/  @!P4 NANOSLEEP.SYNCS 0x989680 ;  /* 0x009896800000c95d */ /* 0x002fea0003900000 */
[----:B------:R-:W1:Y:S02]  /*2f670*/  @!P4 SYNCS.PHASECHK.TRANS64 P4, [R16+URZ+0x38800], R9 ;  /* 0x038800091000c5a7 */ /* 0x000e64000808007f */
[----:B-1----:R-:W-:Y:S05]  /*2f680*/  @!P4 BRA `(.L_x_2497) ;  /* 0xfffffffc00f0c947 */ /* 0x002fea000383ffff */
[----:B------:R-:W-:Y:S05]  /*2f690*/  BRA `(.L_x_2773) ;  /* 0xfffffe2000f47947 */ /* 0x000fea000383ffff */
.L_x_2515:
[----:B-1----:R1:W2:Y:S02]  /*2f6a0*/  SYNCS.PHASECHK.TRANS64.TRYWAIT P2, [R0+URZ+0x38830], R3 ;  /* 0x03883003000075a7 */ /* 0x0022a4000804017f */
[----:B--2---:R-:W-:Y:S05]  /*2f6b0*/  @!P2 NANOSLEEP.SYNCS 0x989680 ;  /* 0x009896800000a95d */ /* 0x004fea0003900000 */
[----:B------:R-:W2:Y:S02]  /*2f6c0*/  @!P2 SYNCS.PHASECHK.TRANS64 P2, [R0+URZ+0x38830], R3 ;  /* 0x038830030000a5a7 */ /* 0x000ea4000804007f */
[----:B--2---:R-:W-:Y:S05]  /*2f6d0*/  @!P2 BRA `(.L_x_2515) ;  /* 0xfffffffc00f0a947 */ /* 0x004fea000383ffff */
[----:B------:R-:W-:Y:S05]  /*2f6e0*/  BRA `(.L_x_2514) ;  /* 0xfffffe5c00747947 */ /* 0x000fea000383ffff */
.L_x_2522:
[----:B-1----:R1:W2:Y:S02]  /*2f6f0*/  SYNCS.PHASECHK.TRANS64.TRYWAIT P2, [R11+URZ+0x38830], R4 ;  /* 0x038830040b0075a7 */ /* 0x0022a4000804017f */
[----:B--2---:R-:W-:Y:S05]  /*2f700*/  @!P2 NANOSLEEP.SYNCS 0x989680 ;  /* 0x009896800000a95d */ /* 0x004fea0003900000 */
[----:B------:R-:W2:Y:S02]  /*2f710*/  @!P2 SYNCS.PHASECHK.TRANS64 P2, [R11+URZ+0x38830], R4 ;  /* 0x038830040b00a5a7 */ /* 0x000ea4000804007f */
[----:B--2---:R-:W-:Y:S05]  /*2f720*/  @!P2 BRA `(.L_x_2522) ;  /* 0xfffffffc00f0a947 */ /* 0x004fea000383ffff */
[----:B------:R-:W-:Y:S05]  /*2f730*/  BRA `(.L_x_2521) ;  /* 0xfffffeac00707947 */ /* 0x000fea000383ffff */
.L_x_2527:
[----:B-1----:R1:W2:Y:S02]  /*2f740*/  SYNCS.PHASECHK.TRANS64.TRYWAIT P2, [R9+URZ+0x38850], R0 ;  /* 0x03885000090075a7 */ /* 0x0022a4000804017f */
[----:B--2---:R-:W-:Y:S05]  /*2f750*/  @!P2 NANOSLEEP.SYNCS 0x989680 ;  /* 0x009896800000a95d */ /* 0x004fea0003900000 */
[----:B------:R-:W2:Y:S02]  /*2f760*/  @!P2 SYNCS.PHASECHK.TRANS64 P2, [R9+URZ+0x38850], R0 ;  /* 0x038850000900a5a7 */ /* 0x000ea4000804007f */
[----:B--2---:R-:W-:Y:S05]  /*2f770*/  @!P2 BRA `(.L_x_2527) ;  /* 0xfffffffc00f0a947 */ /* 0x004fea000383ffff */
[----:B------:R-:W-:Y:S05]  /*2f780*/  BRA `(.L_x_2526) ;  /* 0xfffffee4002c7947 */ /* 0x000fea000383ffff */
.L_x_2535:
[----:B-1----:R1:W2:Y:S02]  /*2f790*/  SYNCS.PHASECHK.TRANS64.TRYWAIT P2, [R4+URZ+0x38830], R5 ;  /* 0x03883005040075a7 */ /* 0x0022a4000804017f */
[----:B--2---:R-:W-:Y:S05]  /*2f7a0*/  @!P2 NANOSLEEP.SYNCS 0x989680 ;  /* 0x009896800000a95d */ /* 0x004fea0003900000 */
[----:B------:R-:W2:Y:S02]  /*2f7b0*/  @!P2 SYNCS.PHASECHK.TRANS64 P2, [R4+URZ+0x38830], R5 ;  /* 0x038830050400a5a7 */ /* 0x000ea4000804007f */
[----:B--2---:R-:W-:Y:S05]  /*2f7c0*/  @!P2 BRA `(.L_x_2535) ;  /* 0xfffffffc00f0a947 */ /* 0x004fea000383ffff */
[----:B------:R-:W-:Y:S05]  /*2f7d0*/  BRA `(.L_x_2534) ;  /* 0xfffffef800f07947 */ /* 0x000fea000383ffff */
.L_x_2540:
[----:B-1----:R1:W2:Y:S02]  /*2f7e0*/  SYNCS.PHASECHK.TRANS64.TRYWAIT P2, [R9+URZ+0x38850], R0 ;  /* 0x03885000090075a7 */ /* 0x0022a4000804017f */
[----:B--2---:R-:W-:Y:S05]  /*2f7f0*/  @!P2 NANOSLEEP.SYNCS 0x989680 ;  /* 0x009896800000a95d */ /* 0x004fea0003900000 */
[----:B------:R-:W2:Y:S02]  /*2f800*/  @!P2 SYNCS.PHASECHK.TRANS64 P2, [R9+URZ+0x38850], R0 ;  /* 0x038850000900a5a7 */ /* 0x000ea4000804007f */
[----:B--2---:R-:W-:Y:S05]  /*2f810*/  @!P2 BRA `(.L_x_2540) ;  /* 0xfffffffc00f0a947 */ /* 0x004fea000383ffff */
[----:B------:R-:W-:Y:S05]  /*2f820*/  BRA `(.L_x_2539) ;  /* 0xffffff3000ac7947 */ /* 0x000fea000383ffff */
.L_x_2546:
[----:B-1----:R1:W2:Y:S02]  /*2f830*/  SYNCS.PHASECHK.TRANS64.TRYWAIT P0, [R0+URZ+0x38850], R7 ;  /* 0x03885007000075a7 */ /* 0x0022a4000800017f */
[----:B--2---:R-:W-:Y:S05]  /*2f840*/  @!P0 NANOSLEEP.SYNCS 0x989680 ;  /* 0x009896800000895d */ /* 0x004fea0003900000 */
[----:B------:R-:W2:Y:S02]  /*2f850*/  @!P0 SYNCS.PHASECHK.TRANS64 P0, [R0+URZ+0x38850], R7 ;  /* 0x03885007000085a7 */ /* 0x000ea4000800007f */
[----:B--2---:R-:W-:Y:S05]  /*2f860*/  @!P0 BRA `(.L_x_2546) ;  /* 0xfffffffc00f08947 */ /* 0x004fea000383ffff */
[----:B------:R-:W-:Y:S05]  /*2f870*/  BRA `(.L_x_2545) ;  /* 0xffffff4800d07947 */ /* 0x000fea000383ffff */
.L_x_2580:
        /* <DEDUP_REMOVED lines=11> */
.L_x_2775:
[----:B------:R-:W-:Y:S05]  /*2f930*/  BSYNC B1 ;  /* 0x0000000000017941 */ /* 0x000fea0003800000 */
.L_x_2774:
[----:B------:R-:W-:Y:S05]  /*2f940*/  BRA `(.L_x_2776) ;  /* 0xffffff9400107947 */ /* 0x000fea000383ffff */
.L_x_2581:
[----:B------:R-:W-:Y:S01]  /*2f950*/  BSSY B1, `(.L_x_2777) ;  /* 0x0000006000017945 */ /* 0x000fe20003800000 */
[----:B------:R-:W-:-:S07]  /*2f960*/  IMAD.MOV.U32 R15, RZ, RZ, -0x1 ;  /* 0xffffffffff0f7424 */ /* 0x000fce00078e00ff */
[----:B------:R-:W-:Y:S05]  /*2f970*/  WARPSYNC.COLLECTIVE R15, `(.L_x_2778) ;  /* 0x000000000f0c7348 */ /* 0x000fea0003c00000 */
[----:B------:R-:W-:Y:S02]  /*2f980*/  ELECT P6, UR62, PT ;  /* 0x00000000003e782f */ /* 0x000fe400038c0000 */
[----:B------:R-:W-:Y:S01]  /*2f990*/  MOV R14, UR62 ;  /* 0x0000003e000e7c02 */ /* 0x000fe20008000f00 */
[----:B------:R-:W-:Y:S10]  /*2f9a0*/  ENDCOLLECTIVE ;  /* 0x000000000000791b */ /* 0x000ff40003800000 */
.L_x_2778:
[----:B------:R-:W-:Y:S05]  /*2f9b0*/  BSYNC B1 ;  /* 0x0000000000017941 */ /* 0x000fea0003800000 */
.L_x_2777:
[----:B------:R-:W-:Y:S05]  /*2f9c0*/  BRA `(.L_x_2779) ;  /* 0xffffff9000fc7947 */ /* 0x000fea000383ffff */
.L_x_2583:
[----:B0-----:R0:W1:Y:S02]  /*2f9d0*/  SYNCS.PHASECHK.TRANS64.TRYWAIT P0, [R9+URZ+0x38820], R5 ;  /* 0x03882005090075a7 */ /* 0x001064000800017f */
[----:B-1----:R-:W-:Y:S05]  /*2f9e0*/  @!P0 NANOSLEEP.SYNCS 0x989680 ;  /* 0x009896800000895d */ /* 0x002fea0003900000 */
[----:B------:R-:W1:Y:S02]  /*2f9f0*/  @!P0 SYNCS.PHASECHK.TRANS64 P0, [R9+URZ+0x38820], R5 ;  /* 0x03882005090085a7 */ /* 0x000e64000800007f */
[----:B-1----:R-:W-:Y:S05]  /*2fa00*/  @!P0 BRA `(.L_x_2583) ;  /* 0xfffffffc00f08947 */ /* 0x002fea000383ffff */
[----:B------:R-:W-:Y:S05]  /*2fa10*/  BRA `(.L_x_2780) ;  /* 0xffffff9400187947 */ /* 0x000fea000383ffff */
.L_x_2586:
[----:B0-----:R0:W1:Y:S02]  /*2fa20*/  SYNCS.PHASECHK.TRANS64.TRYWAIT P0, [R5+URZ+0x388a0], R8 ;  /* 0x0388a008050075a7 */ /* 0x001064000800017f */
[----:B-1----:R-:W-:Y:S05]  /*2fa30*/  @!P0 NANOSLEEP.SYNCS 0x989680 ;  /* 0x009896800000895d */ /* 0x002fea0003900000 */
[----:B------:R-:W1:Y:S02]  /*2fa40*/  @!P0 SYNCS.PHASECHK.TRANS64 P0, [R5+URZ+0x388a0], R8 ;  /* 0x0388a008050085a7 */ /* 0x000e64000800007f */
[----:B-1----:R-:W-:Y:S05]  /*2fa50*/  @!P0 BRA `(.L_x_2586) ;  /* 0xfffffffc00f08947 */ /* 0x002fea000383ffff */
[----:B------:R-:W-:Y:S05]  /*2fa60*/  BRA `(.L_x_2781) ;  /* 0xffffff9400287947 */ /* 0x000fea000383ffff */
.L_x_2588:
[----:B-1----:R1:W2:Y:S02]  /*2fa70*/  SYNCS.PHASECHK.TRANS64.TRYWAIT P0, [R5+URZ+0x388c0], R8 ;  /* 0x0388c008050075a7 */ /* 0x0022a4000800017f */
[----:B--2---:R-:W-:Y:S05]  /*2fa80*/  @!P0 NANOSLEEP.SYNCS 0x989680 ;  /* 0x009896800000895d */ /* 0x004fea0003900000 */
[----:B------:R-:W2:Y:S02]  /*2fa90*/  @!P0 SYNCS.PHASECHK.TRANS64 P0, [R5+URZ+0x388c0], R8 ;  /* 0x0388c008050085a7 */ /* 0x000ea4000800007f */
[----:B--2---:R-:W-:Y:S05]  /*2faa0*/  @!P0 BRA `(.L_x_2588) ;  /* 0xfffffffc00f08947 */ /* 0x004fea000383ffff */
[----:B------:R-:W-:Y:S05]  /*2fab0*/  BRA `(.L_x_2782) ;  /* 0xffffff9400c87947 */ /* 0x000fea000383ffff */
.L_x_2592:
[----:B0-----:R0:W1:Y:S02]  /*2fac0*/  SYNCS.PHASECHK.TRANS64.TRYWAIT P0, [R6+URZ+0x388a0], R7 ;  /* 0x0388a007060075a7 */ /* 0x001064000800017f */
[----:B-1----:R-:W-:Y:S05]  /*2fad0*/  @!P0 NANOSLEEP.SYNCS 0x989680 ;  /* 0x009896800000895d */ /* 0x002fea0003900000 */
[----:B------:R-:W1:Y:S02]  /*2fae0*/  @!P0 SYNCS.PHASECHK.TRANS64 P0, [R6+URZ+0x388a0], R7 ;  /* 0x0388a007060085a7 */ /* 0x000e64000800007f */
[----:B-1----:R-:W-:Y:S05]  /*2faf0*/  @!P0 BRA `(.L_x_2592) ;  /* 0xfffffffc00f08947 */ /* 0x002fea000383ffff */
[----:B------:R-:W-:Y:S05]  /*2fb00*/  BRA `(.L_x_2783) ;  /* 0xffffff9800b07947 */ /* 0x000fea000383ffff */
.L_x_2594:
[----:B-1----:R1:W2:Y:S02]  /*2fb10*/  SYNCS.PHASECHK.TRANS64.TRYWAIT P1, [R6+URZ+0x388c0], R7 ;  /* 0x0388c007060075a7 */ /* 0x0022a4000802017f */
[----:B--2---:R-:W-:Y:S05]  /*2fb20*/  @!P1 NANOSLEEP.SYNCS 0x989680 ;  /* 0x009896800000995d */ /* 0x004fea0003900000 */
[----:B------:R-:W2:Y:S02]  /*2fb30*/  @!P1 SYNCS.PHASECHK.TRANS64 P1, [R6+URZ+0x388c0], R7 ;  /* 0x0388c007060095a7 */ /* 0x000ea4000802007f */
[----:B--2---:R-:W-:Y:S05]  /*2fb40*/  @!P1 BRA `(.L_x_2594) ;  /* 0xfffffffc00f09947 */ /* 0x004fea000383ffff */
[----:B------:R-:W-:Y:S05]  /*2fb50*/  BRA `(.L_x_2784) ;  /* 0xffffff9c00487947 */ /* 0x000fea000383ffff */
.L_x_2607:
        /* <DEDUP_REMOVED lines=11> */
.L_x_2786:
[----:B------:R-:W-:Y:S05]  /*2fc10*/  BSYNC B0 ;  /* 0x0000000000007941 */ /* 0x000fea0003800000 */
.L_x_2785:
[----:B------:R-:W-:Y:S05]  /*2fc20*/  BRA `(.L_x_2787) ;  /* 0xffffffa800a87947 */ /* 0x000fea000383ffff */
.L_x_2608:
[----:B------:R-:W-:Y:S01]  /*2fc30*/  BSSY B0, `(.L_x_2788) ;  /* 0x0000006000007945 */ /* 0x000fe20003800000 */
[----:B------:R-:W-:-:S07]  /*2fc40*/  IMAD.MOV.U32 R15, RZ, RZ, -0x1 ;  /* 0xffffffffff0f7424 */ /* 0x000fce00078e00ff */
[----:B------:R-:W-:Y:S05]  /*2fc50*/  WARPSYNC.COLLECTIVE R15, `(.L_x_2789) ;  /* 0x000000000f0c7348 */ /* 0x000fea0003c00000 */
[----:B------:R-:W-:Y:S02]  /*2fc60*/  ELECT P6, UR62, PT ;  /* 0x00000000003e782f */ /* 0x000fe400038c0000 */
[----:B------:R-:W-:Y:S01]  /*2fc70*/  MOV R14, UR62 ;  /* 0x0000003e000e7c02 */ /* 0x000fe20008000f00 */
[----:B------:R-:W-:Y:S10]  /*2fc80*/  ENDCOLLECTIVE ;  /* 0x000000000000791b */ /* 0x000ff40003800000 */
.L_x_2789:
[----:B------:R-:W-:Y:S05]  /*2fc90*/  BSYNC B0 ;  /* 0x0000000000007941 */ /* 0x000fea0003800000 */
.L_x_2788:
[----:B------:R-:W-:Y:S05]  /*2fca0*/  BRA `(.L_x_2790) ;  /* 0xffffffa800987947 */ /* 0x000fea000383ffff */
.L_x_2611:
[----:B0-----:R0:W1:Y:S02]  /*2fcb0*/  SYNCS.PHASECHK.TRANS64.TRYWAIT P0, [R7+URZ+0x38840], R10 ;  /* 0x0388400a070075a7 */ /* 0x001064000800017f */
[----:B-1----:R-:W-:Y:S05]  /*2fcc0*/  @!P0 NANOSLEEP.SYNCS 0x989680 ;  /* 0x009896800000895d */ /* 0x002fea0003900000 */
[----:B------:R-:W1:Y:S02]  /*2fcd0*/  @!P0 SYNCS.PHASECHK.TRANS64 P0, [R7+URZ+0x38840], R10 ;  /* 0x0388400a070085a7 */ /* 0x000e64000800007f */
[----:B-1----:R-:W-:Y:S05]  /*2fce0*/  @!P0 BRA `(.L_x_2611) ;  /* 0xfffffffc00f08947 */ /* 0x002fea000383ffff */
[----:B------:R-:W-:Y:S05]  /*2fcf0*/  BRA `(.L_x_2791) ;  /* 0xffffffa800fc7947 */ /* 0x000fea000383ffff */
.L_x_2614:
        /* <DEDUP_REMOVED lines=8> */
.L_x_2622:
[----:B0-----:R0:W1:Y:S02]  /*2fd80*/  SYNCS.PHASECHK.TRANS64.TRYWAIT P0, [R7+URZ+0x38840], R8 ;  /* 0x03884008070075a7 */ /* 0x001064000800017f */
[----:B-1----:R-:W-:Y:S05]  /*2fd90*/  @!P0 NANOSLEEP.SYNCS 0x989680 ;  /* 0x009896800000895d */ /* 0x002fea0003900000 */
[----:B------:R-:W1:Y:S02]  /*2fda0*/  @!P0 SYNCS.PHASECHK.TRANS64 P0, [R7+URZ+0x38840], R8 ;  /* 0x03884008070085a7 */ /* 0x000e64000800007f */
[----:B-1----:R-:W-:Y:S05]  /*2fdb0*/  @!P0 BRA `(.L_x_2622) ;  /* 0xfffffffc00f08947 */ /* 0x002fea000383ffff */
[----:B------:R-:W-:Y:S05]  /*2fdc0*/  BRA `(.L_x_2793) ;  /* 0xffffffb400287947 */ /* 0x000fea000383ffff */
.L_x_2624:
[----:B0-----:R0:W1:Y:S02]  /*2fdd0*/  SYNCS.PHASECHK.TRANS64.TRYWAIT P0, [R8+URZ+0x60], R7 ;  /* 0x00006007080075a7 */ /* 0x001064000800017f */
[----:B-1----:R-:W-:Y:S05]  /*2fde0*/  @!P0 NANOSLEEP.SYNCS 0x989680 ;  /* 0x009896800000895d */ /* 0x002fea0003900000 */
[----:B------:R-:W1:Y:S02]  /*2fdf0*/  @!P0 SYNCS.PHASECHK.TRANS64 P0, [R8+URZ+0x60], R7 ;  /* 0x00006007080085a7 */ /* 0x000e64000800007f */
[----:B-1----:R-:W-:Y:S05]  /*2fe00*/  @!P0 BRA `(.L_x_2624) ;  /* 0xfffffffc00f08947 */ /* 0x002fea000383ffff */
[----:B------:R-:W-:Y:S05]  /*2fe10*/  BRA `(.L_x_2794) ;  /* 0xffffffb400e87947 */ /* 0x000fea000383ffff */
.L_x_2629:
[----:B-1----:R1:W2:Y:S02]  /*2fe20*/  SYNCS.PHASECHK.TRANS64.TRYWAIT P0, [R2+URZ+0x38840], R3 ;  /* 0x03884003020075a7 */ /* 0x0022a4000800017f */
[----:B--2---:R-:W-:Y:S05]  /*2fe30*/  @!P0 NANOSLEEP.SYNCS 0x989680 ;  /* 0x009896800000895d */ /* 0x004fea0003900000 */
[----:B------:R-:W2:Y:S02]  /*2fe40*/  @!P0 SYNCS.PHASECHK.TRANS64 P0, [R2+URZ+0x38840], R3 ;  /* 0x03884003020085a7 */ /* 0x000ea4000800007f */
[----:B--2---:R-:W-:Y:S05]  /*2fe50*/  @!P0 BRA `(.L_x_2629) ;  /* 0xfffffffc00f08947 */ /* 0x004fea000383ffff */
[----:B------:R-:W-:Y:S05]  /*2fe60*/  BRA `(.L_x_2795) ;  /* 0xffffffbc006c7947 */ /* 0x000fea000383ffff */
.L_x_2631:
[----:B0-----:R0:W1:Y:S02]  /*2fe70*/  SYNCS.PHASECHK.TRANS64.TRYWAIT P1, [R3+URZ+0x60], R2 ;  /* 0x00006002030075a7 */ /* 0x001064000802017f */
[----:B-1----:R-:W-:Y:S05]  /*2fe80*/  @!P1 NANOSLEEP.SYNCS 0x989680 ;  /* 0x009896800000995d */ /* 0x002fea0003900000 */
[----:B------:R-:W1:Y:S02]  /*2fe90*/  @!P1 SYNCS.PHASECHK.TRANS64 P1, [R3+URZ+0x60], R2 ;  /* 0x00006002030095a7 */ /* 0x000e64000802007f */
[----:B-1----:R-:W-:Y:S05]  /*2fea0*/  @!P1 BRA `(.L_x_2631) ;  /* 0xfffffffc00f09947 */ /* 0x002fea000383ffff */
[----:B------:R-:W-:Y:S05]  /*2feb0*/  BRA `(.L_x_2796) ;  /* 0xffffffc0002c7947 */ /* 0x000fea000383ffff */
.L_x_2636:
[----:B--2---:R2:W3:Y:S02]  /*2fec0*/  SYNCS.PHASECHK.TRANS64.TRYWAIT P0, [R2+URZ+0x38840], R3 ;  /* 0x03884003020075a7 */ /* 0x0044e4000800017f */
[----:B---3--:R-:W-:Y:S05]  /*2fed0*/  @!P0 NANOSLEEP.SYNCS 0x989680 ;  /* 0x009896800000895d */ /* 0x008fea0003900000 */
[----:B------:R-:W3:Y:S02]  /*2fee0*/  @!P0 SYNCS.PHASECHK.TRANS64 P0, [R2+URZ+0x38840], R3 ;  /* 0x03884003020085a7 */ /* 0x000ee4000800007f */
[----:B---3--:R-:W-:Y:S05]  /*2fef0*/  @!P0 BRA `(.L_x_2636) ;  /* 0xfffffffc00f08947 */ /* 0x008fea000383ffff */
[----:B------:R-:W-:Y:S05]  /*2ff00*/  BRA `(.L_x_2797) ;  /* 0xffffffc400707947 */ /* 0x000fea000383ffff */
.L_x_2638:
[----:B0-----:R0:W1:Y:S02]  /*2ff10*/  SYNCS.PHASECHK.TRANS64.TRYWAIT P1, [R2+URZ+0x60], R9 ;  /* 0x00006009020075a7 */ /* 0x001064000802017f */
[----:B-1----:R-:W-:Y:S05]  /*2ff20*/  @!P1 NANOSLEEP.SYNCS 0x989680 ;  /* 0x009896800000995d */ /* 0x002fea0003900000 */
[----:B------:R-:W1:Y:S02]  /*2ff30*/  @!P1 SYNCS.PHASECHK.TRANS64 P1, [R2+URZ+0x60], R9 ;  /* 0x00006009020095a7 */ /* 0x000e64000802007f */
[----:B-1----:R-:W-:Y:S05]  /*2ff40*/  @!P1 BRA `(.L_x_2638) ;  /* 0xfffffffc00f09947 */ /* 0x002fea000383ffff */
[----:B------:R-:W-:Y:S05]  /*2ff50*/  BRA `(.L_x_2798) ;  /* 0xffffffc800307947 */ /* 0x000fea000383ffff */
.L_x_2645:
[----:B-1----:R1:W2:Y:S02]  /*2ff60*/  SYNCS.PHASECHK.TRANS64.TRYWAIT P0, [R3+URZ+0x38860], R0 ;  /* 0x03886000030075a7 */ /* 0x0022a4000800017f */
[----:B--2---:R-:W-:Y:S05]  /*2ff70*/  @!P0 NANOSLEEP.SYNCS 0x989680 ;  /* 0x009896800000895d */ /* 0x004fea0003900000 */
[----:B------:R-:W2:Y:S02]  /*2ff80*/  @!P0 SYNCS.PHASECHK.TRANS64 P0, [R3+URZ+0x38860], R0 ;  /* 0x03886000030085a7 */ /* 0x000ea4000800007f */
[----:B--2---:R-:W-:Y:S05]  /*2ff90*/  @!P0 BRA `(.L_x_2645) ;  /* 0xfffffffc00f08947 */ /* 0x004fea000383ffff */
[----:B------:R-:W-:Y:S05]  /*2ffa0*/  BRA `(.L_x_2799) ;  /* 0xffffffcc005c7947 */ /* 0x000fea000383ffff */
.L_x_2647:
[----:B------:R-:W-:Y:S01]  /*2ffb0*/  BSSY B0, `(.L_x_2800) ;  /* 0x0000008000007945 */ /* 0x000fe20003800000 */
[----:B------:R-:W-:Y:S02]  /*2ffc0*/  IMAD.MOV.U32 R13, RZ, RZ, R16 ;  /* 0x000000ffff0d7224 */ /* 0x000fe400078e0010 */
[----:B------:R-:W-:Y:S02]  /*2ffd0*/  IMAD.MOV.U32 R12, RZ, RZ, RZ ;  /* 0x000000ffff0c7224 */ /* 0x000fe400078e00ff */
[----:B------:R-:W-:Y:S02]  /*2ffe0*/  IMAD.MOV.U32 R11, RZ, RZ, 0x1f ;  /* 0x0000001fff0b7424 */ /* 0x000fe400078e00ff */
[----:B0-----:R-:W-:-:S07]  /*2fff0*/  IMAD.MOV.U32 R15, RZ, RZ, -0x1 ;  /* 0xffffffffff0f7424 */ /* 0x001fce00078e00ff */
[----:B-1----:R-:W-:Y:S05]  /*30000*/  WARPSYNC.COLLECTIVE R15, `(.L_x_2801) ;  /* 0x000000000f087348 */ /* 0x002fea0003c00000 */
[----:B------:R0:W2:Y:S02]  /*30010*/  SHFL.IDX P6, R14, R13, R12, R11 ;  /* 0x0000000c0d0e7389 */ /* 0x0000a400000c000b */
[----:B012---:R-:W-:Y:S01]  /*30020*/  ENDCOLLECTIVE ;  /* 0x000000000000791b */ /* 0x007fe20003800000 */
.L_x_2801:
[----:B------:R-:W-:Y:S05]  /*30030*/  BSYNC B0 ;  /* 0x0000000000007941 */ /* 0x000fea0003800000 */
.L_x_2800:
        /* <DEDUP_REMOVED lines=8> */
.L_x_2802:
[----:B------:R-:W-:Y:S01]  /*300c0*/  IMAD.MOV.U32 R16, RZ, RZ, R14 ;  /* 0x000000ffff107224 */ /* 0x000fe200078e000e */
[----:B------:R-:W-:Y:S06]  /*300d0*/  BRA `(.L_x_2803) ;  /* 0xffffffd0000c7947 */ /* 0x000fec000383ffff */
.L_x_2650:
        /* <DEDUP_REMOVED lines=8> */
.L_x_2805:
[----:B------:R-:W-:Y:S05]  /*30160*/  BSYNC B0 ;  /* 0x0000000000007941 */ /* 0x000fea0003800000 */
.L_x_2804:
        /* <DEDUP_REMOVED lines=10> */
.L_x_2806:
        /* <DEDUP_REMOVED lines=8> */
.L_x_2807:
        /* <DEDUP_REMOVED lines=8> */
.L_x_2808:
        /* <DEDUP_REMOVED lines=8> */
.L_x_2809:
        /* <DEDUP_REMOVED lines=8> */
.L_x_2810:
[----:B------:R-:W-:Y:S05]  /*30410*/  BRA `(.L_x_2811) ;  /* 0xffffffcc00d07947 */ /* 0x000fea000383ffff */
.L_x_2655:
        /* <DEDUP_REMOVED lines=8> */
.L_x_2813:
[----:B------:R-:W-:Y:S05]  /*304a0*/  BSYNC B0 ;  /* 0x0000000000007941 */ /* 0x000fea0003800000 */
.L_x_2812:
        /* <DEDUP_REMOVED lines=10> */
.L_x_2814:
        /* <DEDUP_REMOVED lines=8> */
.L_x_2815:
        /* <DEDUP_REMOVED lines=8> */
.L_x_2816:
        /* <DEDUP_REMOVED lines=8> */
.L_x_2817:
        /* <DEDUP_REMOVED lines=8> */
.L_x_2818:
[----:B------:R-:W-:Y:S05]  /*30750*/  BRA `(.L_x_2819) ;  /* 0xffffffcc00b47947 */ /* 0x000fea000383ffff */
.L_x_2657:
[----:B------:R-:W-:Y:S01]  /*30760*/  BSSY B0, `(.L_x_2820) ;  /* 0x0000006000007945 */ /* 0x000fe20003800000 */
[----:B------:R-:W-:Y:S01]  /*30770*/  PLOP3.LUT P6, PT, P6, PT, PT, 0x8, 0x0 ;  /* 0x000000000000781c */ /* 0x000fe200037ce170 */
[----:B------:R-:W-:-:S12]  /*30780*/  IMAD.MOV.U32 R15, RZ, RZ, -0x1 ;  /* 0xffffffffff0f7424 */ /* 0x000fd800078e00ff */
[----:B0-----:R-:W-:Y:S05]  /*30790*/  WARPSYNC.COLLECTIVE R15, `(.L_x_2821) ;  /* 0x000000000f087348 */ /* 0x001fea0003c00000 */
[----:B------:R-:W-:Y:S01]  /*307a0*/  VOTE.ANY R14, PT, P6 ;  /* 0x00000000000e7806 */ /* 0x000fe200030e0100 */
[----:B0-----:R-:W-:Y:S06]  /*307b0*/  ENDCOLLECTIVE ;  /* 0x000000000000791b */ /* 0x001fec0003800000 */
.L_x_2821:
[----:B------:R-:W-:Y:S05]  /*307c0*/  BSYNC B0 ;  /* 0x0000000000007941 */ /* 0x000fea0003800000 */
.L_x_2820:
        /* <DEDUP_REMOVED lines=9> */
.L_x_2822:
[----:B------:R-:W-:Y:S01]  /*30860*/  IMAD.MOV.U32 R17, RZ, RZ, R14 ;  /* 0x000000ffff117224 */ /* 0x000fe200078e000e */
[----:B------:R-:W-:Y:S06]  /*30870*/  BRA `(.L_x_2823) ;  /* 0xffffffcc00a47947 */ /* 0x000fec000383ffff */
.L_x_2659:
[----:B------:R-:W-:Y:S01]  /*30880*/  BSSY B0, `(.L_x_2824) ;  /* 0x0000007000007945 */ /* 0x000fe20003800000 */
[----:B------:R-:W-:Y:S02]  /*30890*/  IMAD.MOV.U32 R13, RZ, RZ, R2 ;  /* 0x000000ffff0d7224 */ /* 0x000fe400078e0002 */
[----:B------:R-:W-:Y:S02]  /*308a0*/  IMAD.MOV.U32 R11, RZ, RZ, 0x1f ;  /* 0x0000001fff0b7424 */ /* 0x000fe400078e00ff */
[----:B------:R-:W-:-:S07]  /*308b0*/  IMAD.MOV.U32 R15, RZ, RZ, -0x1 ;  /* 0xffffffffff0f7424 */ /* 0x000fce00078e00ff */
[----:B012---:R-:W-:Y:S05]  /*308c0*/  WARPSYNC.COLLECTIVE R15, `(.L_x_2825) ;  /* 0x000000000f087348 */ /* 0x007fea0003c00000 */
[----:B------:R3:W4:Y:S02]  /*308d0*/  SHFL.IDX P6, R14, R13, R12, R11 ;  /* 0x0000000c0d0e7389 */ /* 0x00072400000c000b */
[----:B01234-:R-:W-:Y:S01]  /*308e0*/  ENDCOLLECTIVE ;  /* 0x000000000000791b */ /* 0x01ffe20003800000 */
.L_x_2825:
[----:B------:R-:W-:Y:S05]  /*308f0*/  BSYNC B0 ;  /* 0x0000000000007941 */ /* 0x000fea0003800000 */
.L_x_2824:
[----:B------:R-:W-:Y:S01]  /*30900*/  IMAD.MOV.U32 R8, RZ, RZ, R14 ;  /* 0x000000ffff087224 */ /* 0x000fe200078e000e */
[----:B------:R-:W-:Y:S06]  /*30910*/  BRA `(.L_x_2658) ;  /* 0xffffffcc00987947 */ /* 0x000fec000383ffff */
.L_x_2663:
[----:B-1----:R1:W2:Y:S02]  /*30920*/  SYNCS.PHASECHK.TRANS64.TRYWAIT P0, [R0+URZ+0x38820], R3 ;  /* 0x03882003000075a7 */ /* 0x0022a4000800017f */
[----:B--2---:R-:W-:Y:S05]  /*30930*/  @!P0 NANOSLEEP.SYNCS 0x989680 ;  /* 0x009896800000895d */ /* 0x004fea0003900000 */
[----:B------:R-:W2:Y:S02]  /*30940*/  @!P0 SYNCS.PHASECHK.TRANS64 P0, [R0+URZ+0x38820], R3 ;  /* 0x03882003000085a7 */ /* 0x000ea4000800007f */
[----:B--2---:R-:W-:Y:S05]  /*30950*/  @!P0 BRA `(.L_x_2663) ;  /* 0xfffffffc00f08947 */ /* 0x004fea000383ffff */
[----:B------:R-:W-:Y:S05]  /*30960*/  BRA `(.L_x_2826) ;  /* 0xffffffd4000c7947 */ /* 0x000fea000383ffff */
.L_x_2664:
        /* <DEDUP_REMOVED lines=11> */
.L_x_2828:
[----:B------:R-:W-:Y:S05]  /*30a20*/  BSYNC B0 ;  /* 0x0000000000007941 */ /* 0x000fea0003800000 */
.L_x_2827:
[----:B------:R-:W-:Y:S05]  /*30a30*/  BRA `(.L_x_2829) ;  /* 0xffffffd000f47947 */ /* 0x000fea000383ffff */
.L_x_2665:
[----:B------:R-:W-:Y:S01]  /*30a40*/  BSSY B0, `(.L_x_2830) ;  /* 0x0000006000007945 */ /* 0x000fe20003800000 */
[----:B------:R-:W-:-:S07]  /*30a50*/  IMAD.MOV.U32 R15, RZ, RZ, -0x1 ;  /* 0xffffffffff0f7424 */ /* 0x000fce00078e00ff */
[----:B012---:R-:W-:Y:S05]  /*30a60*/  WARPSYNC.COLLECTIVE R15, `(.L_x_2831) ;  /* 0x000000000f0c7348 */ /* 0x007fea0003c00000 */
[----:B------:R-:W-:Y:S02]  /*30a70*/  ELECT P6, UR62, PT ;  /* 0x00000000003e782f */ /* 0x000fe400038c0000 */
[----:B------:R-:W-:Y:S01]  /*30a80*/  MOV R14, UR62 ;  /* 0x0000003e000e7c02 */ /* 0x000fe20008000f00 */
[----:B012---:R-:W-:Y:S10]  /*30a90*/  ENDCOLLECTIVE ;  /* 0x000000000000791b */ /* 0x007ff40003800000 */
.L_x_2831:
[----:B------:R-:W-:Y:S05]  /*30aa0*/  BSYNC B0 ;  /* 0x0000000000007941 */ /* 0x000fea0003800000 */
.L_x_2830:
[----:B------:R-:W-:Y:S05]  /*30ab0*/  BRA `(.L_x_2832) ;  /* 0xffffffd000e87947 */ /* 0x000fea000383ffff */
.L_x_2667:
[----:B-1----:R1:W2:Y:S02]  /*30ac0*/  SYNCS.PHASECHK.TRANS64.TRYWAIT P0, [R6+URZ], R5 ;  /* 0x00000005060075a7 */ /* 0x0022a4000800017f */
[----:B--2---:R-:W-:Y:S05]  /*30ad0*/  @!P0 NANOSLEEP.SYNCS 0x989680 ;  /* 0x009896800000895d */ /* 0x004fea0003900000 */
[----:B------:R-:W2:Y:S02]  /*30ae0*/  @!P0 SYNCS.PHASECHK.TRANS64 P0, [R6+URZ], R5 ;  /* 0x00000005060085a7 */ /* 0x000ea4000800007f */
[----:B--2---:R-:W-:Y:S05]  /*30af0*/  @!P0 BRA `(.L_x_2667) ;  /* 0xfffffffc00f08947 */ /* 0x004fea000383ffff */
[----:B------:R-:W-:Y:S05]  /*30b00*/  BRA `(.L_x_2833) ;  /* 0xffffffd4002c7947 */ /* 0x000fea000383ffff */
.L_x_2668:
[----:B--2---:R2:W3:Y:S02]  /*30b10*/  SYNCS.PHASECHK.TRANS64.TRYWAIT P0, [R7+URZ], R2 ;  /* 0x00000002070075a7 */ /* 0x0044e4000800017f */
[----:B---3--:R-:W-:Y:S05]  /*30b20*/  @!P0 NANOSLEEP.SYNCS 0x989680 ;  /* 0x009896800000895d */ /* 0x008fea0003900000 */
[----:B------:R-:W3:Y:S02]  /*30b30*/  @!P0 SYNCS.PHASECHK.TRANS64 P0, [R7+URZ], R2 ;  /* 0x00000002070085a7 */ /* 0x000ee4000800007f */
[----:B---3--:R-:W-:Y:S05]  /*30b40*/  @!P0 BRA `(.L_x_2668) ;  /* 0xfffffffc00f08947 */ /* 0x008fea000383ffff */
[----:B------:R-:W-:Y:S05]  /*30b50*/  BRA `(.L_x_2834) ;  /* 0xffffffd400207947 */ /* 0x000fea000383ffff */
.L_x_2670:
[----:B---3--:R3:W4:Y:S02]  /*30b60*/  SYNCS.PHASECHK.TRANS64.TRYWAIT P0, [R4+URZ], R5 ;  /* 0x00000005040075a7 */ /* 0x008724000800017f */
[----:B----4-:R-:W-:Y:S05]  /*30b70*/  @!P0 NANOSLEEP.SYNCS 0x989680 ;  /* 0x009896800000895d */ /* 0x010fea0003900000 */
[----:B------:R-:W4:Y:S02]  /*30b80*/  @!P0 SYNCS.PHASECHK.TRANS64 P0, [R4+URZ], R5 ;  /* 0x00000005040085a7 */ /* 0x000f24000800007f */
[----:B----4-:R-:W-:Y:S05]  /*30b90*/  @!P0 BRA `(.L_x_2670) ;  /* 0xfffffffc00f08947 */ /* 0x010fea000383ffff */
[----:B------:R-:W-:Y:S05]  /*30ba0*/  BRA `(.L_x_2835) ;  /* 0xffffffd400287947 */ /* 0x000fea000383ffff */
.L_x_2836:
        /* <DEDUP_REMOVED lines=13> */
.L_x_2846:


//--------------------- .nv.global.init           --------------------------
	.section	.nv.global.init,"aw",@progbits
.nv.global.init:
	.type		$str$23,@object
	.size		$str$23,($str$24 - $str$23)
$str$23:
        /*0000*/ 	.byte	0x28, 0x61, 0x64, 0x64, 0x72, 0x65, 0x73, 0x73, 0x20, 0x26, 0x20, 0x6d, 0x61, 0x73, 0x6b, 0x29
        /*0010*/ 	.byte	0x20, 0x3d, 0x3d, 0x20, 0x30, 0x00
	.type		$str$24,@object
	.size		$str$24,(__unnamed_9 - $str$24)
$str$24:
        /*0016*/ 	.byte	0x2f, 0x74, 0x6d, 0x70, 0x2f, 0x6f, 0x73, 0x73, 0x5f, 0x6b, 0x65, 0x72, 0x6e, 0x65, 0x6c, 0x73
        /*0026*/ 	.byte	0x5f, 0x73, 0x72, 0x63, 0x2f, 0x66, 0x6c, 0x61, 0x73, 0x68, 0x5f, 0x61, 0x74, 0x74, 0x65, 0x6e
        /*0036*/ 	.byte	0x74, 0x69, 0x6f, 0x6e, 0x2f, 0x63, 0x73, 0x72, 0x63, 0x2f, 0x63, 0x75, 0x74, 0x6c, 0x61, 0x73
        /*0046*/ 	.byte	0x73, 0x2f, 0x69, 0x6e, 0x63, 0x6c, 0x75, 0x64, 0x65, 0x2f, 0x63, 0x75, 0x74, 0x65, 0x2f, 0x70
        /*0056*/ 	.byte	0x6f, 0x69, 0x6e, 0x74, 0x65, 0x72, 0x5f, 0x66, 0x6c, 0x61, 0x67, 0x67, 0x65, 0x64, 0x2e, 0x68
        /*0066*/ 	.byte	0x70, 0x70, 0x00
	.type		__unnamed_9,@object
	.size		__unnamed_9,(__unnamed_5 - __unnamed_9)
__unnamed_9:
        /* <DEDUP_REMOVED lines=24> */
        /*01e9*/ 	.byte	0x00
	.type		__unnamed_5,@object
	.size		__unnamed_5,(__unnamed_4 - __unnamed_5)
__unnamed_5:
        /* <DEDUP_REMOVED lines=25> */
	.type		__unnamed_4,@object
	.size		__unnamed_4,(__unnamed_7 - __unnamed_4)
__unnamed_4:
        /* <DEDUP_REMOVED lines=25> */
	.type		__unnamed_7,@object
	.size		__unnamed_7,(__unnamed_8 - __unnamed_7)
__unnamed_7:
        /* <DEDUP_REMOVED lines=28> */
        /*06b2*/ 	.byte	0x3a, 0x43, 0x3c, 0x31, 0x36, 0x33, 0x38, 0x34, 0x3e, 0x3e, 0x3e, 0x3e, 0x3e, 0x5d, 0x00
	.type		__unnamed_8,@object
	.size		__unnamed_8,(__unnamed_3 - __unnamed_8)
__unnamed_8:
        /* <DEDUP_REMOVED lines=29> */
	.type		__unnamed_3,@object
	.size		__unnamed_3,(__unnamed_2 - __unnamed_3)
__unnamed_3:
        /* <DEDUP_REMOVED lines=29> */
	.type		__unnamed_2,@object
	.size		__unnamed_2,(__unnamed_6 - __unnamed_2)
__unnamed_2:
        /* <DEDUP_REMOVED lines=29> */
	.type		__unnamed_6,@object
	.size		__unnamed_6,(__unnamed_1 - __unnamed_6)
__unnamed_6:
        /* <DEDUP_REMOVED lines=30> */
	.type		__unnamed_1,@object
	.size		__unnamed_1,(.L_0 - __unnamed_1)
__unnamed_1:
        /* <DEDUP_REMOVED lines=29> */
        /*0fd1*/ 	.byte	0x5d, 0x00
.L_0:


//--------------------- .nv.shared._ZN7cutlass13device_kernelIN5flash11enable_sm90INS1_16FlashAttnFwdSm90INS1_25CollectiveMainloopFwdSm90ILi2EN4cute5tupleIJNS5_1CILi1EEES8_S8_EEENS6_IJNS7_ILi128EEENS7_ILi80EEENS7_ILi256EEEEEELi256ENS_10bfloat16_tEfNS_4arch4Sm90ELb0ELb0ELb0ELb0ELb0ELb0ELb0ELb1ELb1ELb0ELb0ELb0EEENS1_21CollectiveEpilogueFwdINS6_IJSA_SC_SB_EEES9_SE_SG_Li256ELb0ELb0ELb0ELb0EEENS1_29StaticPersistentTileSchedulerILb0EEEEEEEEEvNT_6ParamsE --------------------------
	.section	.nv.shared._ZN7cutlass13device_kernelIN5flash11enable_sm90INS1_16FlashAttnFwdSm90INS1_25CollectiveMainloopFwdSm90ILi2EN4cute5tupleIJNS5_1CILi1EEES8_S8_EEENS6_IJNS7_ILi128EEENS7_ILi80EEENS7_ILi256EEEEEELi256ENS_10bfloat16_tEfNS_4arch4Sm90ELb0ELb0ELb0ELb0ELb0ELb0ELb0ELb1ELb1ELb0ELb0ELb0EEENS1_21CollectiveEpilogueFwdINS6_IJSA_SC_SB_EEES9_SE_SG_Li256ELb0ELb0ELb0ELb0EEENS1_29StaticPersistentTileSchedulerILb0EEEEEEEEEvNT_6ParamsE,"aw",@nobits
	.sectionflags	@""
	.align	16
	.zero		1024


//--------------------- .nv.shared.reserved.0     --------------------------
	.section	.nv.shared.reserved.0,"aw",@nobits
	.weak		__nv_reservedSMEM_offset_0_alias
	.size		__nv_reservedSMEM_offset_0_alias, 0, 0
	.other		__nv_reservedSMEM_offset_0_alias,@"STO_CUDA_RESERVED_SHARED STV_DEFAULT"
__nv_reservedSMEM_offset_0_alias:
	.zero		0


//--------------------- .nv.global                --------------------------
	.section	.nv.global,"aw",@nobits
.nv.global:
	.type		_ZN66_INTERNAL_07c68af2_30_flash_fwd_hdim256_bf16_sm90_cu_93b96ec2_36474cute1_E,@object
	.size		_ZN66_INTERNAL_07c68af2_30_flash_fwd_hdim256_bf16_sm90_cu_93b96ec2_36474cute1_E,(_ZN66_INTERNAL_07c68af2_30_flash_fwd_hdim256_bf16_sm90_cu_93b96ec2_36474cuda3std3__45__cpo6cbeginE - _ZN66_INTERNAL_07c68af2_30_flash_fwd_hdim256_bf16_sm90_cu_93b96ec2_36474cute1_E)
_ZN66_INTERNAL_07c68af2_30_flash_fwd_hdim256_bf16_sm90_cu_93b96ec2_36474cute1_E:
	.zero		1
	.type		_ZN66_INTERNAL_07c68af2_30_flash_fwd_hdim256_bf16_sm90_cu_93b96ec2_36474cuda3std3__45__cpo6cbeginE,@object
	.size		_ZN66_INTERNAL_07c68af2_30_flash_fwd_hdim256_bf16_sm90_cu_93b96ec2_36474cuda3std3__45__cpo6cbeginE,(_ZN66_INTERNAL_07c68af2_30_flash_fwd_hdim256_bf16_sm90_cu_93b96ec2_36474cuda3std3__48in_placeE - _ZN66_INTERNAL_07c68af2_30_flash_fwd_hdim256_bf16_sm90_cu_93b96ec2_36474cuda3std3__45__cpo6cbeginE)
_ZN66_INTERNAL_07c68af2_30_flash_fwd_hdim256_bf16_sm90_cu_93b96ec2_36474cuda3std3__45__cpo6cbeginE:
	.zero		1
	.type		_ZN66_INTERNAL_07c68af2_30_flash_fwd_hdim256_bf16_sm90_cu_93b96ec2_36474cuda3std3__48in_placeE,@object
	.size		_ZN66_INTERNAL_07c68af2_30_flash_fwd_hdim256_bf16_sm90_cu_93b96ec2_36474cuda3std3__48in_placeE,(_ZN66_INTERNAL_07c68af2_30_flash_fwd_hdim256_bf16_sm90_cu_93b96ec2_36474cuda3std6ranges3__45__cpo9iter_moveE - _ZN66_INTERNAL_07c68af2_30_flash_fwd_hdim256_bf16_sm90_cu_93b96ec2_36474cuda3std3__48in_placeE)
_ZN66_INTERNAL_07c68af2_30_flash_fwd_hdim256_bf16_sm90_cu_93b96ec2_36474cuda3std3__48in_placeE:
	.zero		1
	.type		_ZN66_INTERNAL_07c68af2_30_flash_fwd_hdim256_bf16_sm90_cu_93b96ec2_36474cuda3std6ranges3__45__cpo9iter_moveE,@object
	.size		_ZN66_INTERNAL_07c68af2_30_flash_fwd_hdim256_bf16_sm90_cu_93b96ec2_36474cuda3std6ranges3__45__cpo9iter_moveE,(_ZN66_INTERNAL_07c68af2_30_flash_fwd_hdim256_bf16_sm90_cu_93b96ec2_36474cuda3std3__45__cpo5beginE - _ZN66_INTERNAL_07c68af2_30_flash_fwd_hdim256_bf16_sm90_cu_93b96ec2_36474cuda3std6ranges3__45__cpo9iter_moveE)
_ZN66_INTERNAL_07c68af2_30_flash_fwd_hdim256_bf16_sm90_cu_93b96ec2_36474cuda3std6ranges3__45__cpo9iter_moveE:
	.zero		1
	.type		_ZN66_INTERNAL_07c68af2_30_flash_fwd_hdim256_bf16_sm90_cu_93b96ec2_36474cuda3std3__45__cpo5beginE,@object
	.size		_ZN66_INTERNAL_07c68af2_30_flash_fwd_hdim256_bf16_sm90_cu_93b96ec2_36474cuda3std3__45__cpo5beginE,(_ZN66_INTERNAL_07c68af2_30_flash_fwd_hdim256_bf16_sm90_cu_93b96ec2_36474cuda3std3__468_GLOBAL__N__07c68af2_30_flash_fwd_hdim256_bf16_sm90_cu_93b96ec2_36476ignoreE - _ZN66_INTERNAL_07c68af2_30_flash_fwd_hdim256_bf16_sm90_cu_93b96ec2_36474cuda3std3__45__cpo5beginE)
_ZN66_INTERNAL_07c68af2_30_flash_fwd_hdim256_bf16_sm90_cu_93b96ec2_36474cuda3std3__45__cpo5beginE:
	.zero		1
	.type		_ZN66_INTERNAL_07c68af2_30_flash_fwd_hdim256_bf16_sm90_cu_93b96ec2_36474cuda3std3__468_GLOBAL__N__07c68af2_30_flash_fwd_hdim256_bf16_sm90_cu_93b96ec2_36476ignoreE,@object
	.size		_ZN66_INTERNAL_07c68af2_30_flash_fwd_hdim256_bf16_sm90_cu_93b96ec2_36474cuda3std3__468_GLOBAL__N__07c68af2_30_flash_fwd_hdim256_bf16_sm90_cu_93b96ec2_36476ignoreE,(_ZN66_INTERNAL_07c68af2_30_flash_fwd_hdim256_bf16_sm90_cu_93b96ec2_36474cute7productE - _ZN66_INTERNAL_07c68af2_30_flash_fwd_hdim256_bf16_sm90_cu_93b96ec2_36474cuda3std3__468_GLOBAL__N__07c68af2_30_flash_fwd_hdim256_bf16_sm90_cu_93b96ec2_36476ignoreE)
_ZN66_INTERNAL_07c68af2_30_flash_fwd_hdim256_bf16_sm90_cu_93b96ec2_36474cuda3std3__468_GLOBAL__N__07c68af2_30_flash_fwd_hdim256_bf16_sm90_cu_93b96ec2_36476ignoreE:
	.zero		1
	.type		_ZN66_INTERNAL_07c68af2_30_flash_fwd_hdim256_bf16_sm90_cu_93b96ec2_36474cute7productE,@object
	.size		_ZN66_INTERNAL_07c68af2_30_flash_fwd_hdim256_bf16_sm90_cu_93b96ec2_36474cute7productE,(_ZN66_INTERNAL_07c68af2_30_flash_fwd_hdim256_bf16_sm90_cu_93b96ec2_36474cuda3std3__45__cpo3endE - _ZN66_INTERNAL_07c68af2_30_flash_fwd_hdim256_bf16_sm90_cu_93b96ec2_36474cute7productE)
_ZN66_INTERNAL_07c68af2_30_flash_fwd_hdim256_bf16_sm90_cu_93b96ec2_36474cute7productE:
	.zero		1
	.type		_ZN66_INTERNAL_07c68af2_30_flash_fwd_hdim256_bf16_sm90_cu_93b96ec2_36474cuda3std3__45__cpo3endE,@object
	.size		_ZN66_INTERNAL_07c68af2_30_flash_fwd_hdim256_bf16_sm90_cu_93b96ec2_36474cuda3std3__45__cpo3endE,(_ZN66_INTERNAL_07c68af2_30_flash_fwd_hdim256_bf16_sm90_cu_93b96ec2_36474cuda3std3__419piecewise_constructE - _ZN66_INTERNAL_07c68af2_30_flash_fwd_hdim256_bf16_sm90_cu_93b96ec2_36474cuda3std3__45__cpo3endE)
_ZN66_INTERNAL_07c68af2_30_flash_fwd_hdim256_bf16_sm90_cu_93b96ec2_36474cuda3std3__45__cpo3endE:
	.zero		1
	.type		_ZN66_INTERNAL_07c68af2_30_flash_fwd_hdim256_bf16_sm90_cu_93b96ec2_36474cuda3std3__419piecewise_constructE,@object
	.size		_ZN66_INTERNAL_07c68af2_30_flash_fwd_hdim256_bf16_sm90_cu_93b96ec2_36474cuda3std3__419piecewise_constructE,(_ZN66_INTERNAL_07c68af2_30_flash_fwd_hdim256_bf16_sm90_cu_93b96ec2_36474cuda3std3__45__cpo4cendE - _ZN66_INTERNAL_07c68af2_30_flash_fwd_hdim256_bf16_sm90_cu_93b96ec2_36474cuda3std3__419piecewise_constructE)
_ZN66_INTERNAL_07c68af2_30_flash_fwd_hdim256_bf16_sm90_cu_93b96ec2_36474cuda3std3__419piecewise_constructE:
	.zero		1
	.type		_ZN66_INTERNAL_07c68af2_30_flash_fwd_hdim256_bf16_sm90_cu_93b96ec2_36474cuda3std3__45__cpo4cendE,@object
	.size		_ZN66_INTERNAL_07c68af2_30_flash_fwd_hdim256_bf16_sm90_cu_93b96ec2_36474cuda3std3__45__cpo4cendE,(_ZN66_INTERNAL_07c68af2_30_flash_fwd_hdim256_bf16_sm90_cu_93b96ec2_36474cuda3std6ranges3__45__cpo4swapE - _ZN66_INTERNAL_07c68af2_30_flash_fwd_hdim256_bf16_sm90_cu_93b96ec2_36474cuda3std3__45__cpo4cendE)
_ZN66_INTERNAL_07c68af2_30_flash_fwd_hdim256_bf16_sm90_cu_93b96ec2_36474cuda3std3__45__cpo4cendE:
	.zero		1
	.type		_ZN66_INTERNAL_07c68af2_30_flash_fwd_hdim256_bf16_sm90_cu_93b96ec2_36474cuda3std6ranges3__45__cpo4swapE,@object
	.size		_ZN66_INTERNAL_07c68af2_30_flash_fwd_hdim256_bf16_sm90_cu_93b96ec2_36474cuda3std6ranges3__45__cpo4swapE,(.L_16 - _ZN66_INTERNAL_07c68af2_30_flash_fwd_hdim256_bf16_sm90_cu_93b96ec2_36474cuda3std6ranges3__45__cpo4swapE)
_ZN66_INTERNAL_07c68af2_30_flash_fwd_hdim256_bf16_sm90_cu_93b96ec2_36474cuda3std6ranges3__45__cpo4swapE:
	.zero		1
.L_16:


//--------------------- .nv.shared._ZN7cutlass13device_kernelIN5flash11enable_sm90INS1_16FlashAttnFwdSm90INS1_25CollectiveMainloopFwdSm90ILi2EN4cute5tupleIJNS5_1CILi2EEENS7_ILi1EEES9_EEENS6_IJNS7_ILi128EEENS7_ILi80EEENS7_ILi256EEEEEELi256ENS_10bfloat16_tEfNS_4arch4Sm90ELb0ELb0ELb0ELb0ELb0ELb0ELb0ELb1ELb1ELb0ELb0ELb0EEENS1_21CollectiveEpilogueFwdINS6_IJSB_SD_SC_EEESA_SF_SH_Li256ELb0ELb0ELb0ELb0EEENS1_29StaticPersistentTileSchedulerILb0EEEEEEEEEvNT_6ParamsE --------------------------
	.section	.nv.shared._ZN7cutlass13device_kernelIN5flash11enable_sm90INS1_16FlashAttnFwdSm90INS1_25CollectiveMainloopFwdSm90ILi2EN4cute5tupleIJNS5_1CILi2EEENS7_ILi1EEES9_EEENS6_IJNS7_ILi128EEENS7_ILi80EEENS7_ILi256EEEEEELi256ENS_10bfloat16_tEfNS_4arch4Sm90ELb0ELb0ELb0ELb0ELb0ELb0ELb0ELb1ELb1ELb0ELb0ELb0EEENS1_21CollectiveEpilogueFwdINS6_IJSB_SD_SC_EEESA_SF_SH_Li256ELb0ELb0ELb0ELb0EEENS1_29StaticPersistentTileSchedulerILb0EEEEEEEEEvNT_6ParamsE,"aw",@nobits
	.sectionflags	@""
	.align	16
	.zero		1024


//--------------------- .nv.shared._ZN7cutlass13device_kernelIN5flash11enable_sm90INS1_16FlashAttnFwdSm90INS1_25CollectiveMainloopFwdSm90ILi2EN4cute5tupleIJNS5_1CILi1EEES8_S8_EEENS6_IJNS7_ILi128EEENS7_ILi80EEENS7_ILi256EEEEEELi256ENS_10bfloat16_tEfNS_4arch4Sm90ELb0ELb0ELb0ELb1ELb0ELb0ELb0ELb1ELb1ELb0ELb0ELb0EEENS1_21CollectiveEpilogueFwdINS6_IJSA_SC_SB_EEES9_SE_SG_Li256ELb1ELb0ELb0ELb0EEENS1_36VarlenDynamicPersistentTileSchedulerILi128ELi80ELi256ELi32ELb0ELb0ELb1ELb0ELb1ELb1EEEEEEEEEvNT_6ParamsE --------------------------
	.section	.nv.shared._ZN7cutlass13device_kernelIN5flash11enable_sm90INS1_16FlashAttnFwdSm90INS1_25CollectiveMainloopFwdSm90ILi2EN4cute5tupleIJNS5_1CILi1EEES8_S8_EEENS6_IJNS7_ILi128EEENS7_ILi80EEENS7_ILi256EEEEEELi256ENS_10bfloat16_tEfNS_4arch4Sm90ELb0ELb0ELb0ELb1ELb0ELb0ELb0ELb1ELb1ELb0ELb0ELb0EEENS1_21CollectiveEpilogueFwdINS6_IJSA_SC_SB_EEES9_SE_SG_Li256ELb1ELb0ELb0ELb0EEENS1_36VarlenDynamicPersistentTileSchedulerILi128ELi80ELi256ELi32ELb0ELb0ELb1ELb0ELb1ELb1EEEEEEEEEvNT_6ParamsE,"aw",@nobits
	.sectionflags	@""
	.align	16
	.zero		1024


//--------------------- .nv.shared._ZN7cutlass13device_kernelIN5flash11enable_sm90INS1_16FlashAttnFwdSm90INS1_25CollectiveMainloopFwdSm90ILi2EN4cute5tupleIJNS5_1CILi1EEES8_S8_EEENS6_IJNS7_ILi128EEENS7_ILi80EEENS7_ILi256EEEEEELi256ENS_10bfloat16_tEfNS_4arch4Sm90ELb0ELb0ELb0ELb1ELb0ELb1ELb0ELb1ELb1ELb0ELb0ELb0EEENS1_21CollectiveEpilogueFwdINS6_IJSA_SC_SB_EEES9_SE_SG_Li256ELb1ELb0ELb0ELb0EEENS1_36VarlenDynamicPersistentTileSchedulerILi128ELi80ELi256ELi32ELb0ELb0ELb1ELb0ELb1ELb1EEEEEEEEEvNT_6ParamsE --------------------------
	.section	.nv.shared._ZN7cutlass13device_kernelIN5flash11enable_sm90INS1_16FlashAttnFwdSm90INS1_25CollectiveMainloopFwdSm90ILi2EN4cute5tupleIJNS5_1CILi1EEES8_S8_EEENS6_IJNS7_ILi128EEENS7_ILi80EEENS7_ILi256EEEEEELi256ENS_10bfloat16_tEfNS_4arch4Sm90ELb0ELb0ELb0ELb1ELb0ELb1ELb0ELb1ELb1ELb0ELb0ELb0EEENS1_21CollectiveEpilogueFwdINS6_IJSA_SC_SB_EEES9_SE_SG_Li256ELb1ELb0ELb0ELb0EEENS1_36VarlenDynamicPersistentTileSchedulerILi128ELi80ELi256ELi32ELb0ELb0ELb1ELb0ELb1ELb1EEEEEEEEEvNT_6ParamsE,"aw",@nobits
	.sectionflags	@""
	.align	16
	.zero		1024


//--------------------- .nv.shared._ZN7cutlass13device_kernelIN5flash11enable_sm90INS1_16FlashAttnFwdSm90INS1_25CollectiveMainloopFwdSm90ILi2EN4cute5tupleIJNS5_1CILi1EEES8_S8_EEENS6_IJNS7_ILi128EEENS7_ILi64EEENS7_ILi256EEEEEELi256ENS_10bfloat16_tEfNS_4arch4Sm90ELb0ELb1ELb0ELb0ELb0ELb0ELb0ELb1ELb1ELb0ELb0ELb0EEENS1_21CollectiveEpilogueFwdINS6_IJSA_SC_SB_EEES9_SE_SG_Li256ELb0ELb0ELb0ELb0EEENS1_30DynamicPersistentTileSchedulerILi256ELi32ELb0ELb0ELb1EEEEEEEEEvNT_6ParamsE --------------------------
	.section	.nv.shared._ZN7cutlass13device_kernelIN5flash11enable_sm90INS1_16FlashAttnFwdSm90INS1_25CollectiveMainloopFwdSm90ILi2EN4cute5tupleIJNS5_1CILi1EEES8_S8_EEENS6_IJNS7_ILi128EEENS7_ILi64EEENS7_ILi256EEEEEELi256ENS_10bfloat16_tEfNS_4arch4Sm90ELb0ELb1ELb0ELb0ELb0ELb0ELb0ELb1ELb1ELb0ELb0ELb0EEENS1_21CollectiveEpilogueFwdINS6_IJSA_SC_SB_EEES9_SE_SG_Li256ELb0ELb0ELb0ELb0EEENS1_30DynamicPersistentTileSchedulerILi256ELi32ELb0ELb0ELb1EEEEEEEEEvNT_6ParamsE,"aw",@nobits
	.sectionflags	@""
	.align	16
	.zero		1024


//--------------------- .nv.shared._ZN7cutlass13device_kernelIN5flash11enable_sm90INS1_16FlashAttnFwdSm90INS1_25CollectiveMainloopFwdSm90ILi2EN4cute5tupleIJNS5_1CILi1EEES8_S8_EEENS6_IJNS7_ILi128EEENS7_ILi64EEENS7_ILi256EEEEEELi256ENS_10bfloat16_tEfNS_4arch4Sm90ELb0ELb1ELb0ELb1ELb0ELb0ELb0ELb1ELb1ELb0ELb0ELb0EEENS1_21CollectiveEpilogueFwdINS6_IJSA_SC_SB_EEES9_SE_SG_Li256ELb1ELb0ELb0ELb0EEENS1_36VarlenDynamicPersistentTileSchedulerILi128ELi64ELi256ELi32ELb0ELb0ELb1ELb1ELb0ELb1EEEEEEEEEvNT_6ParamsE --------------------------
	.section	.nv.shared._ZN7cutlass13device_kernelIN5flash11enable_sm90INS1_16FlashAttnFwdSm90INS1_25CollectiveMainloopFwdSm90ILi2EN4cute5tupleIJNS5_1CILi1EEES8_S8_EEENS6_IJNS7_ILi128EEENS7_ILi64EEENS7_ILi256EEEEEELi256ENS_10bfloat16_tEfNS_4arch4Sm90ELb0ELb1ELb0ELb1ELb0ELb0ELb0ELb1ELb1ELb0ELb0ELb0EEENS1_21CollectiveEpilogueFwdINS6_IJSA_SC_SB_EEES9_SE_SG_Li256ELb1ELb0ELb0ELb0EEENS1_36VarlenDynamicPersistentTileSchedulerILi128ELi64ELi256ELi32ELb0ELb0ELb1ELb1ELb0ELb1EEEEEEEEEvNT_6ParamsE,"aw",@nobits
	.sectionflags	@""
	.align	16
	.zero		1024


//--------------------- .nv.shared._ZN7cutlass13device_kernelIN5flash11enable_sm90INS1_16FlashAttnFwdSm90INS1_25CollectiveMainloopFwdSm90ILi2EN4cute5tupleIJNS5_1CILi1EEES8_S8_EEENS6_IJNS7_ILi128EEENS7_ILi64EEENS7_ILi256EEEEEELi256ENS_10bfloat16_tEfNS_4arch4Sm90ELb0ELb1ELb0ELb1ELb0ELb1ELb0ELb1ELb1ELb0ELb0ELb0EEENS1_21CollectiveEpilogueFwdINS6_IJSA_SC_SB_EEES9_SE_SG_Li256ELb1ELb0ELb0ELb0EEENS1_36VarlenDynamicPersistentTileSchedulerILi128ELi64ELi256ELi32ELb0ELb0ELb1ELb1ELb0ELb1EEEEEEEEEvNT_6ParamsE --------------------------
	.section	.nv.shared._ZN7cutlass13device_kernelIN5flash11enable_sm90INS1_16FlashAttnFwdSm90INS1_25CollectiveMainloopFwdSm90ILi2EN4cute5tupleIJNS5_1CILi1EEES8_S8_EEENS6_IJNS7_ILi128EEENS7_ILi64EEENS7_ILi256EEEEEELi256ENS_10bfloat16_tEfNS_4arch4Sm90ELb0ELb1ELb0ELb1ELb0ELb1ELb0ELb1ELb1ELb0ELb0ELb0EEENS1_21CollectiveEpilogueFwdINS6_IJSA_SC_SB_EEES9_SE_SG_Li256ELb1ELb0ELb0ELb0EEENS1_36VarlenDynamicPersistentTileSchedulerILi128ELi64ELi256ELi32ELb0ELb0ELb1ELb1ELb0ELb1EEEEEEEEEvNT_6ParamsE,"aw",@nobits
	.sectionflags	@""
	.align	16
	.zero		1024


//--------------------- .nv.shared._ZN7cutlass13device_kernelIN5flash11enable_sm90INS1_16FlashAttnFwdSm90INS1_25CollectiveMainloopFwdSm90ILi2EN4cute5tupleIJNS5_1CILi1EEES8_S8_EEENS6_IJNS7_ILi128EEENS7_ILi80EEENS7_ILi256EEEEEELi256ENS_10bfloat16_tEfNS_4arch4Sm90ELb1ELb0ELb0ELb0ELb0ELb0ELb0ELb1ELb1ELb0ELb0ELb0EEENS1_21CollectiveEpilogueFwdINS6_IJSA_SC_SB_EEES9_SE_SG_Li256ELb0ELb0ELb0ELb0EEENS1_30DynamicPersistentTileSchedulerILi256ELi32ELb0ELb0ELb1EEEEEEEEEvNT_6ParamsE --------------------------
	.section	.nv.shared._ZN7cutlass13device_kernelIN5flash11enable_sm90INS1_16FlashAttnFwdSm90INS1_25CollectiveMainloopFwdSm90ILi2EN4cute5tupleIJNS5_1CILi1EEES8_S8_EEENS6_IJNS7_ILi128EEENS7_ILi80EEENS7_ILi256EEEEEELi256ENS_10bfloat16_tEfNS_4arch4Sm90ELb1ELb0ELb0ELb0ELb0ELb0ELb0ELb1ELb1ELb0ELb0ELb0EEENS1_21CollectiveEpilogueFwdINS6_IJSA_SC_SB_EEES9_SE_SG_Li256ELb0ELb0ELb0ELb0EEENS1_30DynamicPersistentTileSchedulerILi256ELi32ELb0ELb0ELb1EEEEEEEEEvNT_6ParamsE,"aw",@nobits
	.sectionflags	@""
	.align	16
	.zero		1024


//--------------------- .nv.shared._ZN7cutlass13device_kernelIN5flash11enable_sm90INS1_16FlashAttnFwdSm90INS1_25CollectiveMainloopFwdSm90ILi2EN4cute5tupleIJNS5_1CILi1EEES8_S8_EEENS6_IJNS7_ILi128EEENS7_ILi80EEENS7_ILi256EEEEEELi256ENS_10bfloat16_tEfNS_4arch4Sm90ELb1ELb0ELb0ELb1ELb0ELb0ELb0ELb1ELb1ELb0ELb0ELb0EEENS1_21CollectiveEpilogueFwdINS6_IJSA_SC_SB_EEES9_SE_SG_Li256ELb1ELb0ELb0ELb0EEENS1_36VarlenDynamicPersistentTileSchedulerILi128ELi80ELi256ELi32ELb0ELb0ELb1ELb1ELb1ELb1EEEEEEEEEvNT_6ParamsE --------------------------
	.section	.nv.shared._ZN7cutlass13device_kernelIN5flash11enable_sm90INS1_16FlashAttnFwdSm90INS1_25CollectiveMainloopFwdSm90ILi2EN4cute5tupleIJNS5_1CILi1EEES8_S8_EEENS6_IJNS7_ILi128EEENS7_ILi80EEENS7_ILi256EEEEEELi256ENS_10bfloat16_tEfNS_4arch4Sm90ELb1ELb0ELb0ELb1ELb0ELb0ELb0ELb1ELb1ELb0ELb0ELb0EEENS1_21CollectiveEpilogueFwdINS6_IJSA_SC_SB_EEES9_SE_SG_Li256ELb1ELb0ELb0ELb0EEENS1_36VarlenDynamicPersistentTileSchedulerILi128ELi80ELi256ELi32ELb0ELb0ELb1ELb1ELb1ELb1EEEEEEEEEvNT_6ParamsE,"aw",@nobits
	.sectionflags	@""
	.align	16
	.zero		1024


//--------------------- .nv.shared._ZN7cutlass13device_kernelIN5flash11enable_sm90INS1_16FlashAttnFwdSm90INS1_25CollectiveMainloopFwdSm90ILi2EN4cute5tupleIJNS5_1CILi1EEES8_S8_EEENS6_IJNS7_ILi128EEENS7_ILi80EEENS7_ILi256EEEEEELi256ENS_10bfloat16_tEfNS_4arch4Sm90ELb1ELb0ELb0ELb1ELb0ELb1ELb0ELb1ELb1ELb0ELb0ELb0EEENS1_21CollectiveEpilogueFwdINS6_IJSA_SC_SB_EEES9_SE_SG_Li256ELb1ELb0ELb0ELb0EEENS1_36VarlenDynamicPersistentTileSchedulerILi128ELi80ELi256ELi32ELb0ELb0ELb1ELb1ELb1ELb1EEEEEEEEEvNT_6ParamsE --------------------------
	.section	.nv.shared._ZN7cutlass13device_kernelIN5flash11enable_sm90INS1_16FlashAttnFwdSm90INS1_25CollectiveMainloopFwdSm90ILi2EN4cute5tupleIJNS5_1CILi1EEES8_S8_EEENS6_IJNS7_ILi128EEENS7_ILi80EEENS7_ILi256EEEEEELi256ENS_10bfloat16_tEfNS_4arch4Sm90ELb1ELb0ELb0ELb1ELb0ELb1ELb0ELb1ELb1ELb0ELb0ELb0EEENS1_21CollectiveEpilogueFwdINS6_IJSA_SC_SB_EEES9_SE_SG_Li256ELb1ELb0ELb0ELb0EEENS1_36VarlenDynamicPersistentTileSchedulerILi128ELi80ELi256ELi32ELb0ELb0ELb1ELb1ELb1ELb1EEEEEEEEEvNT_6ParamsE,"aw",@nobits
	.sectionflags	@""
	.align	16
	.zero		1024


//--------------------- .nv.constant0._ZN7cutlass13device_kernelIN5flash11enable_sm90INS1_16FlashAttnFwdSm90INS1_25CollectiveMainloopFwdSm90ILi2EN4cute5tupleIJNS5_1CILi1EEES8_S8_EEENS6_IJNS7_ILi128EEENS7_ILi80EEENS7_ILi256EEEEEELi256ENS_10bfloat16_tEfNS_4arch4Sm90ELb0ELb0ELb0ELb0ELb0ELb0ELb0ELb1ELb1ELb0ELb0ELb0EEENS1_21CollectiveEpilogueFwdINS6_IJSA_SC_SB_EEES9_SE_SG_Li256ELb0ELb0ELb0ELb0EEENS1_29StaticPersistentTileSchedulerILb0EEEEEEEEEvNT_6ParamsE --------------------------
	.section	.nv.constant0._ZN7cutlass13device_kernelIN5flash11enable_sm90INS1_16FlashAttnFwdSm90INS1_25CollectiveMainloopFwdSm90ILi2EN4cute5tupleIJNS5_1CILi1EEES8_S8_EEENS6_IJNS7_ILi128EEENS7_ILi80EEENS7_ILi256EEEEEELi256ENS_10bfloat16_tEfNS_4arch4Sm90ELb0ELb0ELb0ELb0ELb0ELb0ELb0ELb1ELb1ELb0ELb0ELb0EEENS1_21CollectiveEpilogueFwdINS6_IJSA_SC_SB_EEES9_SE_SG_Li256ELb0ELb0ELb0ELb0EEENS1_29StaticPersistentTileSchedulerILb0EEEEEEEEEvNT_6ParamsE,"a",@progbits
	.sectionflags	@""
	.align	4
.nv.constant0._ZN7cutlass13device_kernelIN5flash11enable_sm90INS1_16FlashAttnFwdSm90INS1_25CollectiveMainloopFwdSm90ILi2EN4cute5tupleIJNS5_1CILi1EEES8_S8_EEENS6_IJNS7_ILi128EEENS7_ILi80EEENS7_ILi256EEEEEELi256ENS_10bfloat16_tEfNS_4arch4Sm90ELb0ELb0ELb0ELb0ELb0ELb0ELb0ELb1ELb1ELb0ELb0ELb0EEENS1_21CollectiveEpilogueFwdINS6_IJSA_SC_SB_EEES9_SE_SG_Li256ELb0ELb0ELb0ELb0EEENS1_29StaticPersistentTileSchedulerILb0EEEEEEEEEvNT_6ParamsE:
	.zero		3584


//--------------------- .nv.constant0._ZN7cutlass13device_kernelIN5flash11enable_sm90INS1_16FlashAttnFwdSm90INS1_25CollectiveMainloopFwdSm90ILi2EN4cute5tupleIJNS5_1CILi2EEENS7_ILi1EEES9_EEENS6_IJNS7_ILi128EEENS7_ILi80EEENS7_ILi256EEEEEELi256ENS_10bfloat16_tEfNS_4arch4Sm90ELb0ELb0ELb0ELb0ELb0ELb0ELb0ELb1ELb1ELb0ELb0ELb0EEENS1_21CollectiveEpilogueFwdINS6_IJSB_SD_SC_EEESA_SF_SH_Li256ELb0ELb0ELb0ELb0EEENS1_29StaticPersistentTileSchedulerILb0EEEEEEEEEvNT_6ParamsE --------------------------
	.section	.nv.constant0._ZN7cutlass13device_kernelIN5flash11enable_sm90INS1_16FlashAttnFwdSm90INS1_25CollectiveMainloopFwdSm90ILi2EN4cute5tupleIJNS5_1CILi2EEENS7_ILi1EEES9_EEENS6_IJNS7_ILi128EEENS7_ILi80EEENS7_ILi256EEEEEELi256ENS_10bfloat16_tEfNS_4arch4Sm90ELb0ELb0ELb0ELb0ELb0ELb0ELb0ELb1ELb1ELb0ELb0ELb0EEENS1_21CollectiveEpilogueFwdINS6_IJSB_SD_SC_EEESA_SF_SH_Li256ELb0ELb0ELb0ELb0EEENS1_29StaticPersistentTileSchedulerILb0EEEEEEEEEvNT_6ParamsE,"a",@progbits
	.sectionflags	@""
	.align	4
.nv.constant0._ZN7cutlass13device_kernelIN5flash11enable_sm90INS1_16FlashAttnFwdSm90INS1_25CollectiveMainloopFwdSm90ILi2EN4cute5tupleIJNS5_1CILi2EEENS7_ILi1EEES9_EEENS6_IJNS7_ILi128EEENS7_ILi80EEENS7_ILi256EEEEEELi256ENS_10bfloat16_tEfNS_4arch4Sm90ELb0ELb0ELb0ELb0ELb0ELb0ELb0ELb1ELb1ELb0ELb0ELb0EEENS1_21CollectiveEpilogueFwdINS6_IJSB_SD_SC_EEESA_SF_SH_Li256ELb0ELb0ELb0ELb0EEENS1_29StaticPersistentTileSchedulerILb0EEEEEEEEEvNT_6ParamsE:
	.zero		3584


//--------------------- .nv.constant0._ZN7cutlass13device_kernelIN5flash11enable_sm90INS1_16FlashAttnFwdSm90INS1_25CollectiveMainloopFwdSm90ILi2EN4cute5tupleIJNS5_1CILi1EEES8_S8_EEENS6_IJNS7_ILi128EEENS7_ILi80EEENS7_ILi256EEEEEELi256ENS_10bfloat16_tEfNS_4arch4Sm90ELb0ELb0ELb0ELb1ELb0ELb0ELb0ELb1ELb1ELb0ELb0ELb0EEENS1_21CollectiveEpilogueFwdINS6_IJSA_SC_SB_EEES9_SE_SG_Li256ELb1ELb0ELb0ELb0EEENS1_36VarlenDynamicPersistentTileSchedulerILi128ELi80ELi256ELi32ELb0ELb0ELb1ELb0ELb1ELb1EEEEEEEEEvNT_6ParamsE --------------------------
	.section	.nv.constant0._ZN7cutlass13device_kernelIN5flash11enable_sm90INS1_16FlashAttnFwdSm90INS1_25CollectiveMainloopFwdSm90ILi2EN4cute5tupleIJNS5_1CILi1EEES8_S8_EEENS6_IJNS7_ILi128EEENS7_ILi80EEENS7_ILi256EEEEEELi256ENS_10bfloat16_tEfNS_4arch4Sm90ELb0ELb0ELb0ELb1ELb0ELb0ELb0ELb1ELb1ELb0ELb0ELb0EEENS1_21CollectiveEpilogueFwdINS6_IJSA_SC_SB_EEES9_SE_SG_Li256ELb1ELb0ELb0ELb0EEENS1_36VarlenDynamicPersistentTileSchedulerILi128ELi80ELi256ELi32ELb0ELb0ELb1ELb0ELb1ELb1EEEEEEEEEvNT_6ParamsE,"a",@progbits
	.sectionflags	@""
	.align	4
.nv.constant0._ZN7cutlass13device_kernelIN5flash11enable_sm90INS1_16FlashAttnFwdSm90INS1_25CollectiveMainloopFwdSm90ILi2EN4cute5tupleIJNS5_1CILi1EEES8_S8_EEENS6_IJNS7_ILi128EEENS7_ILi80EEENS7_ILi256EEEEEELi256ENS_10bfloat16_tEfNS_4arch4Sm90ELb0ELb0ELb0ELb1ELb0ELb0ELb0ELb1ELb1ELb0ELb0ELb0EEENS1_21CollectiveEpilogueFwdINS6_IJSA_SC_SB_EEES9_SE_SG_Li256ELb1ELb0ELb0ELb0EEENS1_36VarlenDynamicPersistentTileSchedulerILi128ELi80ELi256ELi32ELb0ELb0ELb1ELb0ELb1ELb1EEEEEEEEEvNT_6ParamsE:
	.zero		3200


//--------------------- .nv.constant0._ZN7cutlass13device_kernelIN5flash11enable_sm90INS1_16FlashAttnFwdSm90INS1_25CollectiveMainloopFwdSm90ILi2EN4cute5tupleIJNS5_1CILi1EEES8_S8_EEENS6_IJNS7_ILi128EEENS7_ILi80EEENS7_ILi256EEEEEELi256ENS_10bfloat16_tEfNS_4arch4Sm90ELb0ELb0ELb0ELb1ELb0ELb1ELb0ELb1ELb1ELb0ELb0ELb0EEENS1_21CollectiveEpilogueFwdINS6_IJSA_SC_SB_EEES9_SE_SG_Li256ELb1ELb0ELb0ELb0EEENS1_36VarlenDynamicPersistentTileSchedulerILi128ELi80ELi256ELi32ELb0ELb0ELb1ELb0ELb1ELb1EEEEEEEEEvNT_6ParamsE --------------------------
	.section	.nv.constant0._ZN7cutlass13device_kernelIN5flash11enable_sm90INS1_16FlashAttnFwdSm90INS1_25CollectiveMainloopFwdSm90ILi2EN4cute5tupleIJNS5_1CILi1EEES8_S8_EEENS6_IJNS7_ILi128EEENS7_ILi80EEENS7_ILi256EEEEEELi256ENS_10bfloat16_tEfNS_4arch4Sm90ELb0ELb0ELb0ELb1ELb0ELb1ELb0ELb1ELb1ELb0ELb0ELb0EEENS1_21CollectiveEpilogueFwdINS6_IJSA_SC_SB_EEES9_SE_SG_Li256ELb1ELb0ELb0ELb0EEENS1_36VarlenDynamicPersistentTileSchedulerILi128ELi80ELi256ELi32ELb0ELb0ELb1ELb0ELb1ELb1EEEEEEEEEvNT_6ParamsE,"a",@progbits
	.sectionflags	@""
	.align	4
.nv.constant0._ZN7cutlass13device_kernelIN5flash11enable_sm90INS1_16FlashAttnFwdSm90INS1_25CollectiveMainloopFwdSm90ILi2EN4cute5tupleIJNS5_1CILi1EEES8_S8_EEENS6_IJNS7_ILi128EEENS7_ILi80EEENS7_ILi256EEEEEELi256ENS_10bfloat16_tEfNS_4arch4Sm90ELb0ELb0ELb0ELb1ELb0ELb1ELb0ELb1ELb1ELb0ELb0ELb0EEENS1_21CollectiveEpilogueFwdINS6_IJSA_SC_SB_EEES9_SE_SG_Li256ELb1ELb0ELb0ELb0EEENS1_36VarlenDynamicPersistentTileSchedulerILi128ELi80ELi256ELi32ELb0ELb0ELb1ELb0ELb1ELb1EEEEEEEEEvNT_6ParamsE:
	.zero		3200


//--------------------- .nv.constant0._ZN7cutlass13device_kernelIN5flash11enable_sm90INS1_16FlashAttnFwdSm90INS1_25CollectiveMainloopFwdSm90ILi2EN4cute5tupleIJNS5_1CILi1EEES8_S8_EEENS6_IJNS7_ILi128EEENS7_ILi64EEENS7_ILi256EEEEEELi256ENS_10bfloat16_tEfNS_4arch4Sm90ELb0ELb1ELb0ELb0ELb0ELb0ELb0ELb1ELb1ELb0ELb0ELb0EEENS1_21CollectiveEpilogueFwdINS6_IJSA_SC_SB_EEES9_SE_SG_Li256ELb0ELb0ELb0ELb0EEENS1_30DynamicPersistentTileSchedulerILi256ELi32ELb0ELb0ELb1EEEEEEEEEvNT_6ParamsE --------------------------
	.section	.nv.constant0._ZN7cutlass13device_kernelIN5flash11enable_sm90INS1_16FlashAttnFwdSm90INS1_25CollectiveMainloopFwdSm90ILi2EN4cute5tupleIJNS5_1CILi1EEES8_S8_EEENS6_IJNS7_ILi128EEENS7_ILi64EEENS7_ILi256EEEEEELi256ENS_10bfloat16_tEfNS_4arch4Sm90ELb0ELb1ELb0ELb0ELb0ELb0ELb0ELb1ELb1ELb0ELb0ELb0EEENS1_21CollectiveEpilogueFwdINS6_IJSA_SC_SB_EEES9_SE_SG_Li256ELb0ELb0ELb0ELb0EEENS1_30DynamicPersistentTileSchedulerILi256ELi32ELb0ELb0ELb1EEEEEEEEEvNT_6ParamsE,"a",@progbits
	.sectionflags	@""
	.align	4
.nv.constant0._ZN7cutlass13device_kernelIN5flash11enable_sm90INS1_16FlashAttnFwdSm90INS1_25CollectiveMainloopFwdSm90ILi2EN4cute5tupleIJNS5_1CILi1EEES8_S8_EEENS6_IJNS7_ILi128EEENS7_ILi64EEENS7_ILi256EEEEEELi256ENS_10bfloat16_tEfNS_4arch4Sm90ELb0ELb1ELb0ELb0ELb0ELb0ELb0ELb1ELb1ELb0ELb0ELb0EEENS1_21CollectiveEpilogueFwdINS6_IJSA_SC_SB_EEES9_SE_SG_Li256ELb0ELb0ELb0ELb0EEENS1_30DynamicPersistentTileSchedulerILi256ELi32ELb0ELb0ELb1EEEEEEEEEvNT_6ParamsE:
	.zero		3584


//--------------------- .nv.constant0._ZN7cutlass13device_kernelIN5flash11enable_sm90INS1_16FlashAttnFwdSm90INS1_25CollectiveMainloopFwdSm90ILi2EN4cute5tupleIJNS5_1CILi1EEES8_S8_EEENS6_IJNS7_ILi128EEENS7_ILi64EEENS7_ILi256EEEEEELi256ENS_10bfloat16_tEfNS_4arch4Sm90ELb0ELb1ELb0ELb1ELb0ELb0ELb0ELb1ELb1ELb0ELb0ELb0EEENS1_21CollectiveEpilogueFwdINS6_IJSA_SC_SB_EEES9_SE_SG_Li256ELb1ELb0ELb0ELb0EEENS1_36VarlenDynamicPersistentTileSchedulerILi128ELi64ELi256ELi32ELb0ELb0ELb1ELb1ELb0ELb1EEEEEEEEEvNT_6ParamsE --------------------------
	.section	.nv.constant0._ZN7cutlass13device_kernelIN5flash11enable_sm90INS1_16FlashAttnFwdSm90INS1_25CollectiveMainloopFwdSm90ILi2EN4cute5tupleIJNS5_1CILi1EEES8_S8_EEENS6_IJNS7_ILi128EEENS7_ILi64EEENS7_ILi256EEEEEELi256ENS_10bfloat16_tEfNS_4arch4Sm90ELb0ELb1ELb0ELb1ELb0ELb0ELb0ELb1ELb1ELb0ELb0ELb0EEENS1_21CollectiveEpilogueFwdINS6_IJSA_SC_SB_EEES9_SE_SG_Li256ELb1ELb0ELb0ELb0EEENS1_36VarlenDynamicPersistentTileSchedulerILi128ELi64ELi256ELi32ELb0ELb0ELb1ELb1ELb0ELb1EEEEEEEEEvNT_6ParamsE,"a",@progbits
	.sectionflags	@""
	.align	4
.nv.constant0._ZN7cutlass13device_kernelIN5flash11enable_sm90INS1_16FlashAttnFwdSm90INS1_25CollectiveMainloopFwdSm90ILi2EN4cute5tupleIJNS5_1CILi1EEES8_S8_EEENS6_IJNS7_ILi128EEENS7_ILi64EEENS7_ILi256EEEEEELi256ENS_10bfloat16_tEfNS_4arch4Sm90ELb0ELb1ELb0ELb1ELb0ELb0ELb0ELb1ELb1ELb0ELb0ELb0EEENS1_21CollectiveEpilogueFwdINS6_IJSA_SC_SB_EEES9_SE_SG_Li256ELb1ELb0ELb0ELb0EEENS1_36VarlenDynamicPersistentTileSchedulerILi128ELi64ELi256ELi32ELb0ELb0ELb1ELb1ELb0ELb1EEEEEEEEEvNT_6ParamsE:
	.zero		3200


//--------------------- .nv.constant0._ZN7cutlass13device_kernelIN5flash11enable_sm90INS1_16FlashAttnFwdSm90INS1_25CollectiveMainloopFwdSm90ILi2EN4cute5tupleIJNS5_1CILi1EEES8_S8_EEENS6_IJNS7_ILi128EEENS7_ILi64EEENS7_ILi256EEEEEELi256ENS_10bfloat16_tEfNS_4arch4Sm90ELb0ELb1ELb0ELb1ELb0ELb1ELb0ELb1ELb1ELb0ELb0ELb0EEENS1_21CollectiveEpilogueFwdINS6_IJSA_SC_SB_EEES9_SE_SG_Li256ELb1ELb0ELb0ELb0EEENS1_36VarlenDynamicPersistentTileSchedulerILi128ELi64ELi256ELi32ELb0ELb0ELb1ELb1ELb0ELb1EEEEEEEEEvNT_6ParamsE --------------------------
	.section	.nv.constant0._ZN7cutlass13device_kernelIN5flash11enable_sm90INS1_16FlashAttnFwdSm90INS1_25CollectiveMainloopFwdSm90ILi2EN4cute5tupleIJNS5_1CILi1EEES8_S8_EEENS6_IJNS7_ILi128EEENS7_ILi64EEENS7_ILi256EEEEEELi256ENS_10bfloat16_tEfNS_4arch4Sm90ELb0ELb1ELb0ELb1ELb0ELb1ELb0ELb1ELb1ELb0ELb0ELb0EEENS1_21CollectiveEpilogueFwdINS6_IJSA_SC_SB_EEES9_SE_SG_Li256ELb1ELb0ELb0ELb0EEENS1_36VarlenDynamicPersistentTileSchedulerILi128ELi64ELi256ELi32ELb0ELb0ELb1ELb1ELb0ELb1EEEEEEEEEvNT_6ParamsE,"a",@progbits
	.sectionflags	@""
	.align	4
.nv.constant0._ZN7cutlass13device_kernelIN5flash11enable_sm90INS1_16FlashAttnFwdSm90INS1_25CollectiveMainloopFwdSm90ILi2EN4cute5tupleIJNS5_1CILi1EEES8_S8_EEENS6_IJNS7_ILi128EEENS7_ILi64EEENS7_ILi256EEEEEELi256ENS_10bfloat16_tEfNS_4arch4Sm90ELb0ELb1ELb0ELb1ELb0ELb1ELb0ELb1ELb1ELb0ELb0ELb0EEENS1_21CollectiveEpilogueFwdINS6_IJSA_SC_SB_EEES9_SE_SG_Li256ELb1ELb0ELb0ELb0EEENS1_36VarlenDynamicPersistentTileSchedulerILi128ELi64ELi256ELi32ELb0ELb0ELb1ELb1ELb0ELb1EEEEEEEEEvNT_6ParamsE:
	.zero		3200


//--------------------- .nv.constant0._ZN7cutlass13device_kernelIN5flash11enable_sm90INS1_16FlashAttnFwdSm90INS1_25CollectiveMainloopFwdSm90ILi2EN4cute5tupleIJNS5_1CILi1EEES8_S8_EEENS6_IJNS7_ILi128EEENS7_ILi80EEENS7_ILi256EEEEEELi256ENS_10bfloat16_tEfNS_4arch4Sm90ELb1ELb0ELb0ELb0ELb0ELb0ELb0ELb1ELb1ELb0ELb0ELb0EEENS1_21CollectiveEpilogueFwdINS6_IJSA_SC_SB_EEES9_SE_SG_Li256ELb0ELb0ELb0ELb0EEENS1_30DynamicPersistentTileSchedulerILi256ELi32ELb0ELb0ELb1EEEEEEEEEvNT_6ParamsE --------------------------
	.section	.nv.constant0._ZN7cutlass13device_kernelIN5flash11enable_sm90INS1_16FlashAttnFwdSm90INS1_25CollectiveMainloopFwdSm90ILi2EN4cute5tupleIJNS5_1CILi1EEES8_S8_EEENS6_IJNS7_ILi128EEENS7_ILi80EEENS7_ILi256EEEEEELi256ENS_10bfloat16_tEfNS_4arch4Sm90ELb1ELb0ELb0ELb0ELb0ELb0ELb0ELb1ELb1ELb0ELb0ELb0EEENS1_21CollectiveEpilogueFwdINS6_IJSA_SC_SB_EEES9_SE_SG_Li256ELb0ELb0ELb0ELb0EEENS1_30DynamicPersistentTileSchedulerILi256ELi32ELb0ELb0ELb1EEEEEEEEEvNT_6ParamsE,"a",@progbits
	.sectionflags	@""
	.align	4
.nv.constant0._ZN7cutlass13device_kernelIN5flash11enable_sm90INS1_16FlashAttnFwdSm90INS1_25CollectiveMainloopFwdSm90ILi2EN4cute5tupleIJNS5_1CILi1EEES8_S8_EEENS6_IJNS7_ILi128EEENS7_ILi80EEENS7_ILi256EEEEEELi256ENS_10bfloat16_tEfNS_4arch4Sm90ELb1ELb0ELb0ELb0ELb0ELb0ELb0ELb1ELb1ELb0ELb0ELb0EEENS1_21CollectiveEpilogueFwdINS6_IJSA_SC_SB_EEES9_SE_SG_Li256ELb0ELb0ELb0ELb0EEENS1_30DynamicPersistentTileSchedulerILi256ELi32ELb0ELb0ELb1EEEEEEEEEvNT_6ParamsE:
	.zero		3584


//--------------------- .nv.constant0._ZN7cutlass13device_kernelIN5flash11enable_sm90INS1_16FlashAttnFwdSm90INS1_25CollectiveMainloopFwdSm90ILi2EN4cute5tupleIJNS5_1CILi1EEES8_S8_EEENS6_IJNS7_ILi128EEENS7_ILi80EEENS7_ILi256EEEEEELi256ENS_10bfloat16_tEfNS_4arch4Sm90ELb1ELb0ELb0ELb1ELb0ELb0ELb0ELb1ELb1ELb0ELb0ELb0EEENS1_21CollectiveEpilogueFwdINS6_IJSA_SC_SB_EEES9_SE_SG_Li256ELb1ELb0ELb0ELb0EEENS1_36VarlenDynamicPersistentTileSchedulerILi128ELi80ELi256ELi32ELb0ELb0ELb1ELb1ELb1ELb1EEEEEEEEEvNT_6ParamsE --------------------------
	.section	.nv.constant0._ZN7cutlass13device_kernelIN5flash11enable_sm90INS1_16FlashAttnFwdSm90INS1_25CollectiveMainloopFwdSm90ILi2EN4cute5tupleIJNS5_1CILi1EEES8_S8_EEENS6_IJNS7_ILi128EEENS7_ILi80EEENS7_ILi256EEEEEELi256ENS_10bfloat16_tEfNS_4arch4Sm90ELb1ELb0ELb0ELb1ELb0ELb0ELb0ELb1ELb1ELb0ELb0ELb0EEENS1_21CollectiveEpilogueFwdINS6_IJSA_SC_SB_EEES9_SE_SG_Li256ELb1ELb0ELb0ELb0EEENS1_36VarlenDynamicPersistentTileSchedulerILi128ELi80ELi256ELi32ELb0ELb0ELb1ELb1ELb1ELb1EEEEEEEEEvNT_6ParamsE,"a",@progbits
	.sectionflags	@""
	.align	4
.nv.constant0._ZN7cutlass13device_kernelIN5flash11enable_sm90INS1_16FlashAttnFwdSm90INS1_25CollectiveMainloopFwdSm90ILi2EN4cute5tupleIJNS5_1CILi1EEES8_S8_EEENS6_IJNS7_ILi128EEENS7_ILi80EEENS7_ILi256EEEEEELi256ENS_10bfloat16_tEfNS_4arch4Sm90ELb1ELb0ELb0ELb1ELb0ELb0ELb0ELb1ELb1ELb0ELb0ELb0EEENS1_21CollectiveEpilogueFwdINS6_IJSA_SC_SB_EEES9_SE_SG_Li256ELb1ELb0ELb0ELb0EEENS1_36VarlenDynamicPersistentTileSchedulerILi128ELi80ELi256ELi32ELb0ELb0ELb1ELb1ELb1ELb1EEEEEEEEEvNT_6ParamsE:
	.zero		3200


//--------------------- .nv.constant0._ZN7cutlass13device_kernelIN5flash11enable_sm90INS1_16FlashAttnFwdSm90INS1_25CollectiveMainloopFwdSm90ILi2EN4cute5tupleIJNS5_1CILi1EEES8_S8_EEENS6_IJNS7_ILi128EEENS7_ILi80EEENS7_ILi256EEEEEELi256ENS_10bfloat16_tEfNS_4arch4Sm90ELb1ELb0ELb0ELb1ELb0ELb1ELb0ELb1ELb1ELb0ELb0ELb0EEENS1_21CollectiveEpilogueFwdINS6_IJSA_SC_SB_EEES9_SE_SG_Li256ELb1ELb0ELb0ELb0EEENS1_36VarlenDynamicPersistentTileSchedulerILi128ELi80ELi256ELi32ELb0ELb0ELb1ELb1ELb1ELb1EEEEEEEEEvNT_6ParamsE --------------------------
	.section	.nv.constant0._ZN7cutlass13device_kernelIN5flash11enable_sm90INS1_16FlashAttnFwdSm90INS1_25CollectiveMainloopFwdSm90ILi2EN4cute5tupleIJNS5_1CILi1EEES8_S8_EEENS6_IJNS7_ILi128EEENS7_ILi80EEENS7_ILi256EEEEEELi256ENS_10bfloat16_tEfNS_4arch4Sm90ELb1ELb0ELb0ELb1ELb0ELb1ELb0ELb1ELb1ELb0ELb0ELb0EEENS1_21CollectiveEpilogueFwdINS6_IJSA_SC_SB_EEES9_SE_SG_Li256ELb1ELb0ELb0ELb0EEENS1_36VarlenDynamicPersistentTileSchedulerILi128ELi80ELi256ELi32ELb0ELb0ELb1ELb1ELb1ELb1EEEEEEEEEvNT_6ParamsE,"a",@progbits
	.sectionflags	@""
	.align	4
.nv.constant0._ZN7cutlass13device_kernelIN5flash11enable_sm90INS1_16FlashAttnFwdSm90INS1_25CollectiveMainloopFwdSm90ILi2EN4cute5tupleIJNS5_1CILi1EEES8_S8_EEENS6_IJNS7_ILi128EEENS7_ILi80EEENS7_ILi256EEEEEELi256ENS_10bfloat16_tEfNS_4arch4Sm90ELb1ELb0ELb0ELb1ELb0ELb1ELb0ELb1ELb1ELb0ELb0ELb0EEENS1_21CollectiveEpilogueFwdINS6_IJSA_SC_SB_EEES9_SE_SG_Li256ELb1ELb0ELb0ELb0EEENS1_36VarlenDynamicPersistentTileSchedulerILi128ELi80ELi256ELi32ELb0ELb0ELb1ELb1ELb1ELb1EEEEEEEEEvNT_6ParamsE:
	.zero		3200


//--------------------- SYMBOLS --------------------------

	.type		.nv.reservedSmem.offset0,@object
	.size		.nv.reservedSmem.offset0,0x4
	.type		__assertfail,@function
